	.target	sm_90a

	.elftype	@"ET_EXEC"


//--------------------- .note.nv.tkinfo           --------------------------
	.section	.note.nv.tkinfo,"",@"SHT_NOTE"
	.sectionflags	@"SHF_NOTE_NV_TKINFO"
	.tkinfo
        /*0018*/ 	.word	0x00000002
        /*0030*/ 	.string	""
        /*0030*/ 	.string	"ptxas"
        /*0030*/ 	.string	"Cuda compilation tools, release 13.0, V13.0.88"
        /*0030*/ 	.string	"Build cuda_13.0.r13.0/compiler.36424714_0"
        /*0030*/ 	.string	"-arch sm_90a -m 64 "



//--------------------- .note.nv.cuinfo           --------------------------
	.section	.note.nv.cuinfo,"",@"SHT_NOTE"
	.sectionflags	@"SHF_NOTE_NV_CUINFO"
        /*0018*/ 	.short	0x0002
        /*001a*/ 	.short	0x005a
        /*001c*/ 	.short	0x0082
	.zero		2


//--------------------- .nv.info                  --------------------------
	.section	.nv.info,"",@"SHT_CUDA_INFO"
	.align	4


	//----- nvinfo : EIATTR_REGCOUNT
	.align		4
        /*0000*/ 	.byte	0x04, 0x2f
        /*0002*/ 	.short	(.L_19 - .L_18)
	.align		4
.L_18:
        /*0004*/ 	.word	index@(_ZN7cutlass13device_kernelIN5flash11enable_sm90INS1_16FlashAttnFwdSm90INS1_25CollectiveMainloopFwdSm90ILi2EN4cute5tupleIJNS5_1CILi1EEES8_S8_EEENS6_IJNS7_ILi128EEENS7_ILi96EEENS7_ILi192EEEEEELi192ENS_10bfloat16_tEfNS_4arch4Sm90ELb1ELb0ELb0ELb1ELb1ELb1ELb0ELb1ELb1ELb1ELb0ELb0EEENS1_21CollectiveEpilogueFwdINS6_IJSA_SC_SB_EEES9_SE_SG_Li256ELb1ELb1ELb0ELb0EEENS1_36VarlenDynamicPersistentTileSchedulerILi128ELi96ELi256ELi128ELb0ELb1ELb1ELb1ELb1ELb1EEEEEEEEEvNT_6ParamsE)
        /*0008*/ 	.word	0x000000a8


	//----- nvinfo : EIATTR_FRAME_SIZE
	.align		4
.L_19:
        /*000c*/ 	.byte	0x04, 0x11
        /*000e*/ 	.short	(.L_21 - .L_20)
	.align		4
.L_20:
        /*0010*/ 	.word	index@(_ZN7cutlass13device_kernelIN5flash11enable_sm90INS1_16FlashAttnFwdSm90INS1_25CollectiveMainloopFwdSm90ILi2EN4cute5tupleIJNS5_1CILi1EEES8_S8_EEENS6_IJNS7_ILi128EEENS7_ILi96EEENS7_ILi192EEEEEELi192ENS_10bfloat16_tEfNS_4arch4Sm90ELb1ELb0ELb0ELb1ELb1ELb1ELb0ELb1ELb1ELb1ELb0ELb0EEENS1_21CollectiveEpilogueFwdINS6_IJSA_SC_SB_EEES9_SE_SG_Li256ELb1ELb1ELb0ELb0EEENS1_36VarlenDynamicPersistentTileSchedulerILi128ELi96ELi256ELi128ELb0ELb1ELb1ELb1ELb1ELb1EEEEEEEEEvNT_6ParamsE)
        /*0014*/ 	.word	0x00000088


	//----- nvinfo : EIATTR_REGCOUNT
	.align		4
.L_21:
        /*0018*/ 	.byte	0x04, 0x2f
        /*001a*/ 	.short	(.L_23 - .L_22)
	.align		4
.L_22:
        /*001c*/ 	.word	index@(_ZN7cutlass13device_kernelIN5flash11enable_sm90INS1_16FlashAttnFwdSm90INS1_25CollectiveMainloopFwdSm90ILi2EN4cute5tupleIJNS5_1CILi1EEES8_S8_EEENS6_IJNS7_ILi128EEENS7_ILi96EEENS7_ILi192EEEEEELi192ENS_10bfloat16_tEfNS_4arch4Sm90ELb1ELb0ELb0ELb1ELb1ELb0ELb0ELb1ELb1ELb1ELb0ELb0EEENS1_21CollectiveEpilogueFwdINS6_IJSA_SC_SB_EEES9_SE_SG_Li256ELb1ELb1ELb0ELb0EEENS1_36VarlenDynamicPersistentTileSchedulerILi128ELi96ELi256ELi128ELb0ELb1ELb1ELb1ELb1ELb1EEEEEEEEEvNT_6ParamsE)
        /*0020*/ 	.word	0x000000a8


	//----- nvinfo : EIATTR_FRAME_SIZE
	.align		4
.L_23:
        /*0024*/ 	.byte	0x04, 0x11
        /*0026*/ 	.short	(.L_25 - .L_24)
	.align		4
.L_24:
        /*0028*/ 	.word	index@(_ZN7cutlass13device_kernelIN5flash11enable_sm90INS1_16FlashAttnFwdSm90INS1_25CollectiveMainloopFwdSm90ILi2EN4cute5tupleIJNS5_1CILi1EEES8_S8_EEENS6_IJNS7_ILi128EEENS7_ILi96EEENS7_ILi192EEEEEELi192ENS_10bfloat16_tEfNS_4arch4Sm90ELb1ELb0ELb0ELb1ELb1ELb0ELb0ELb1ELb1ELb1ELb0ELb0EEENS1_21CollectiveEpilogueFwdINS6_IJSA_SC_SB_EEES9_SE_SG_Li256ELb1ELb1ELb0ELb0EEENS1_36VarlenDynamicPersistentTileSchedulerILi128ELi96ELi256ELi128ELb0ELb1ELb1ELb1ELb1ELb1EEEEEEEEEvNT_6ParamsE)
        /*002c*/ 	.word	0x00000030


	//----- nvinfo : EIATTR_REGCOUNT
	.align		4
.L_25:
        /*0030*/ 	.byte	0x04, 0x2f
        /*0032*/ 	.short	(.L_27 - .L_26)
	.align		4
.L_26:
        /*0034*/ 	.word	index@(_ZN7cutlass13device_kernelIN5flash11enable_sm90INS1_16FlashAttnFwdSm90INS1_25CollectiveMainloopFwdSm90ILi2EN4cute5tupleIJNS5_1CILi1EEES8_S8_EEENS6_IJNS7_ILi128EEENS7_ILi96EEENS7_ILi192EEEEEELi192ENS_10bfloat16_tEfNS_4arch4Sm90ELb1ELb0ELb0ELb0ELb1ELb0ELb0ELb1ELb1ELb1ELb0ELb0EEENS1_21CollectiveEpilogueFwdINS6_IJSA_SC_SB_EEES9_SE_SG_Li256ELb0ELb1ELb0ELb0EEENS1_30DynamicPersistentTileSchedulerILi256ELi128ELb0ELb1ELb1EEEEEEEEEvNT_6ParamsE)
        /*0038*/ 	.word	0x000000a8


	//----- nvinfo : EIATTR_FRAME_SIZE
	.align		4
.L_27:
        /*003c*/ 	.byte	0x04, 0x11
        /*003e*/ 	.short	(.L_29 - .L_28)
	.align		4
.L_28:
        /*0040*/ 	.word	index@(_ZN7cutlass13device_kernelIN5flash11enable_sm90INS1_16FlashAttnFwdSm90INS1_25CollectiveMainloopFwdSm90ILi2EN4cute5tupleIJNS5_1CILi1EEES8_S8_EEENS6_IJNS7_ILi128EEENS7_ILi96EEENS7_ILi192EEEEEELi192ENS_10bfloat16_tEfNS_4arch4Sm90ELb1ELb0ELb0ELb0ELb1ELb0ELb0ELb1ELb1ELb1ELb0ELb0EEENS1_21CollectiveEpilogueFwdINS6_IJSA_SC_SB_EEES9_SE_SG_Li256ELb0ELb1ELb0ELb0EEENS1_30DynamicPersistentTileSchedulerILi256ELi128ELb0ELb1ELb1EEEEEEEEEvNT_6ParamsE)
        /*0044*/ 	.word	0x00000008


	//----- nvinfo : EIATTR_REGCOUNT
	.align		4
.L_29:
        /*0048*/ 	.byte	0x04, 0x2f
        /*004a*/ 	.short	(.L_31 - .L_30)
	.align		4
.L_30:
        /*004c*/ 	.word	index@(_ZN7cutlass13device_kernelIN5flash11enable_sm90INS1_16FlashAttnFwdSm90INS1_25CollectiveMainloopFwdSm90ILi2EN4cute5tupleIJNS5_1CILi1EEES8_S8_EEENS6_IJNS7_ILi128EEENS7_ILi96EEENS7_ILi192EEEEEELi192ENS_10bfloat16_tEfNS_4arch4Sm90ELb0ELb1ELb0ELb1ELb1ELb1ELb0ELb1ELb1ELb1ELb0ELb0EEENS1_21CollectiveEpilogueFwdINS6_IJSA_SC_SB_EEES9_SE_SG_Li256ELb1ELb1ELb0ELb0EEENS1_36VarlenDynamicPersistentTileSchedulerILi128ELi96ELi256ELi128ELb0ELb1ELb1ELb1ELb0ELb1EEEEEEEEEvNT_6ParamsE)
        /*0050*/ 	.word	0x000000a8


	//----- nvinfo : EIATTR_FRAME_SIZE
	.align		4
.L_31:
        /*0054*/ 	.byte	0x04, 0x11
        /*0056*/ 	.short	(.L_33 - .L_32)
	.align		4
.L_32:
        /*0058*/ 	.word	index@(_ZN7cutlass13device_kernelIN5flash11enable_sm90INS1_16FlashAttnFwdSm90INS1_25CollectiveMainloopFwdSm90ILi2EN4cute5tupleIJNS5_1CILi1EEES8_S8_EEENS6_IJNS7_ILi128EEENS7_ILi96EEENS7_ILi192EEEEEELi192ENS_10bfloat16_tEfNS_4arch4Sm90ELb0ELb1ELb0ELb1ELb1ELb1ELb0ELb1ELb1ELb1ELb0ELb0EEENS1_21CollectiveEpilogueFwdINS6_IJSA_SC_SB_EEES9_SE_SG_Li256ELb1ELb1ELb0ELb0EEENS1_36VarlenDynamicPersistentTileSchedulerILi128ELi96ELi256ELi128ELb0ELb1ELb1ELb1ELb0ELb1EEEEEEEEEvNT_6ParamsE)
        /*005c*/ 	.word	0x00000090


	//----- nvinfo : EIATTR_REGCOUNT
	.align		4
.L_33:
        /*0060*/ 	.byte	0x04, 0x2f
        /*0062*/ 	.short	(.L_35 - .L_34)
	.align		4
.L_34:
        /*0064*/ 	.word	index@(_ZN7cutlass13device_kernelIN5flash11enable_sm90INS1_16FlashAttnFwdSm90INS1_25CollectiveMainloopFwdSm90ILi2EN4cute5tupleIJNS5_1CILi1EEES8_S8_EEENS6_IJNS7_ILi128EEENS7_ILi96EEENS7_ILi192EEEEEELi192ENS_10bfloat16_tEfNS_4arch4Sm90ELb0ELb1ELb0ELb1ELb1ELb0ELb0ELb1ELb1ELb1ELb0ELb0EEENS1_21CollectiveEpilogueFwdINS6_IJSA_SC_SB_EEES9_SE_SG_Li256ELb1ELb1ELb0ELb0EEENS1_36VarlenDynamicPersistentTileSchedulerILi128ELi96ELi256ELi128ELb0ELb1ELb1ELb1ELb0ELb1EEEEEEEEEvNT_6ParamsE)
        /*0068*/ 	.word	0x000000a8


	//----- nvinfo : EIATTR_FRAME_SIZE
	.align		4
.L_35:
        /*006c*/ 	.byte	0x04, 0x11
        /*006e*/ 	.short	(.L_37 - .L_36)
	.align		4
.L_36:
        /*0070*/ 	.word	index@(_ZN7cutlass13device_kernelIN5flash11enable_sm90INS1_16FlashAttnFwdSm90INS1_25CollectiveMainloopFwdSm90ILi2EN4cute5tupleIJNS5_1CILi1EEES8_S8_EEENS6_IJNS7_ILi128EEENS7_ILi96EEENS7_ILi192EEEEEELi192ENS_10bfloat16_tEfNS_4arch4Sm90ELb0ELb1ELb0ELb1ELb1ELb0ELb0ELb1ELb1ELb1ELb0ELb0EEENS1_21CollectiveEpilogueFwdINS6_IJSA_SC_SB_EEES9_SE_SG_Li256ELb1ELb1ELb0ELb0EEENS1_36VarlenDynamicPersistentTileSchedulerILi128ELi96ELi256ELi128ELb0ELb1ELb1ELb1ELb0ELb1EEEEEEEEEvNT_6ParamsE)
        /*0074*/ 	.word	0x00000030


	//----- nvinfo : EIATTR_REGCOUNT
	.align		4
.L_37:
        /*0078*/ 	.byte	0x04, 0x2f
        /*007a*/ 	.short	(.L_39 - .L_38)
	.align		4
.L_38:
        /*007c*/ 	.word	index@(_ZN7cutlass13device_kernelIN5flash11enable_sm90INS1_16FlashAttnFwdSm90INS1_25CollectiveMainloopFwdSm90ILi2EN4cute5tupleIJNS5_1CILi1EEES8_S8_EEENS6_IJNS7_ILi128EEENS7_ILi96EEENS7_ILi192EEEEEELi192ENS_10bfloat16_tEfNS_4arch4Sm90ELb0ELb1ELb0ELb0ELb1ELb0ELb0ELb1ELb1ELb1ELb0ELb0EEENS1_21CollectiveEpilogueFwdINS6_IJSA_SC_SB_EEES9_SE_SG_Li256ELb0ELb1ELb0ELb0EEENS1_30DynamicPersistentTileSchedulerILi256ELi128ELb0ELb1ELb1EEEEEEEEEvNT_6ParamsE)
        /*0080*/ 	.word	0x000000a8


	//----- nvinfo : EIATTR_FRAME_SIZE
	.align		4
.L_39:
        /*0084*/ 	.byte	0x04, 0x11
        /*0086*/ 	.short	(.L_41 - .L_40)
	.align		4
.L_40:
        /*0088*/ 	.word	index@(_ZN7cutlass13device_kernelIN5flash11enable_sm90INS1_16FlashAttnFwdSm90INS1_25CollectiveMainloopFwdSm90ILi2EN4cute5tupleIJNS5_1CILi1EEES8_S8_EEENS6_IJNS7_ILi128EEENS7_ILi96EEENS7_ILi192EEEEEELi192ENS_10bfloat16_tEfNS_4arch4Sm90ELb0ELb1ELb0ELb0ELb1ELb0ELb0ELb1ELb1ELb1ELb0ELb0EEENS1_21CollectiveEpilogueFwdINS6_IJSA_SC_SB_EEES9_SE_SG_Li256ELb0ELb1ELb0ELb0EEENS1_30DynamicPersistentTileSchedulerILi256ELi128ELb0ELb1ELb1EEEEEEEEEvNT_6ParamsE)
        /*008c*/ 	.word	0x00000008


	//----- nvinfo : EIATTR_REGCOUNT
	.align		4
.L_41:
        /*0090*/ 	.byte	0x04, 0x2f
        /*0092*/ 	.short	(.L_43 - .L_42)
	.align		4
.L_42:
        /*0094*/ 	.word	index@(_ZN7cutlass13device_kernelIN5flash11enable_sm90INS1_16FlashAttnFwdSm90INS1_25CollectiveMainloopFwdSm90ILi2EN4cute5tupleIJNS5_1CILi1EEES8_S8_EEENS6_IJNS7_ILi128EEENS7_ILi96EEENS7_ILi192EEEEEELi192ENS_10bfloat16_tEfNS_4arch4Sm90ELb0ELb0ELb0ELb1ELb1ELb1ELb0ELb1ELb1ELb1ELb0ELb0EEENS1_21CollectiveEpilogueFwdINS6_IJSA_SC_SB_EEES9_SE_SG_Li256ELb1ELb1ELb0ELb0EEENS1_36VarlenDynamicPersistentTileSchedulerILi128ELi96ELi256ELi128ELb0ELb1ELb1ELb0ELb1ELb1EEEEEEEEEvNT_6ParamsE)
        /*0098*/ 	.word	0x000000a8


	//----- nvinfo : EIATTR_FRAME_SIZE
	.align		4
.L_43:
        /*009c*/ 	.byte	0x04, 0x11
        /*009e*/ 	.short	(.L_45 - .L_44)
	.align		4
.L_44:
        /*00a0*/ 	.word	index@(_ZN7cutlass13device_kernelIN5flash11enable_sm90INS1_16FlashAttnFwdSm90INS1_25CollectiveMainloopFwdSm90ILi2EN4cute5tupleIJNS5_1CILi1EEES8_S8_EEENS6_IJNS7_ILi128EEENS7_ILi96EEENS7_ILi192EEEEEELi192ENS_10bfloat16_tEfNS_4arch4Sm90ELb0ELb0ELb0ELb1ELb1ELb1ELb0ELb1ELb1ELb1ELb0ELb0EEENS1_21CollectiveEpilogueFwdINS6_IJSA_SC_SB_EEES9_SE_SG_Li256ELb1ELb1ELb0ELb0EEENS1_36VarlenDynamicPersistentTileSchedulerILi128ELi96ELi256ELi128ELb0ELb1ELb1ELb0ELb1ELb1EEEEEEEEEvNT_6ParamsE)
        /*00a4*/ 	.word	0x00000098


	//----- nvinfo : EIATTR_REGCOUNT
	.align		4
.L_45:
        /*00a8*/ 	.byte	0x04, 0x2f
        /*00aa*/ 	.short	(.L_47 - .L_46)
	.align		4
.L_46:
        /*00ac*/ 	.word	index@(_ZN7cutlass13device_kernelIN5flash11enable_sm90INS1_16FlashAttnFwdSm90INS1_25CollectiveMainloopFwdSm90ILi2EN4cute5tupleIJNS5_1CILi1EEES8_S8_EEENS6_IJNS7_ILi128EEENS7_ILi96EEENS7_ILi192EEEEEELi192ENS_10bfloat16_tEfNS_4arch4Sm90ELb0ELb0ELb0ELb1ELb1ELb0ELb0ELb1ELb1ELb1ELb0ELb0EEENS1_21CollectiveEpilogueFwdINS6_IJSA_SC_SB_EEES9_SE_SG_Li256ELb1ELb1ELb0ELb0EEENS1_36VarlenDynamicPersistentTileSchedulerILi128ELi96ELi256ELi128ELb0ELb1ELb1ELb0ELb1ELb1EEEEEEEEEvNT_6ParamsE)
        /*00b0*/ 	.word	0x000000a8


	//----- nvinfo : EIATTR_FRAME_SIZE
	.align		4
.L_47:
        /*00b4*/ 	.byte	0x04, 0x11
        /*00b6*/ 	.short	(.L_49 - .L_48)
	.align		4
.L_48:
        /*00b8*/ 	.word	index@(_ZN7cutlass13device_kernelIN5flash11enable_sm90INS1_16FlashAttnFwdSm90INS1_25CollectiveMainloopFwdSm90ILi2EN4cute5tupleIJNS5_1CILi1EEES8_S8_EEENS6_IJNS7_ILi128EEENS7_ILi96EEENS7_ILi192EEEEEELi192ENS_10bfloat16_tEfNS_4arch4Sm90ELb0ELb0ELb0ELb1ELb1ELb0ELb0ELb1ELb1ELb1ELb0ELb0EEENS1_21CollectiveEpilogueFwdINS6_IJSA_SC_SB_EEES9_SE_SG_Li256ELb1ELb1ELb0ELb0EEENS1_36VarlenDynamicPersistentTileSchedulerILi128ELi96ELi256ELi128ELb0ELb1ELb1ELb0ELb1ELb1EEEEEEEEEvNT_6ParamsE)
        /*00bc*/ 	.word	0x00000030


	//----- nvinfo : EIATTR_REGCOUNT
	.align		4
.L_49:
        /*00c0*/ 	.byte	0x04, 0x2f
        /*00c2*/ 	.short	(.L_51 - .L_50)
	.align		4
.L_50:
        /*00c4*/ 	.word	index@(_ZN7cutlass13device_kernelIN5flash11enable_sm90INS1_16FlashAttnFwdSm90INS1_25CollectiveMainloopFwdSm90ILi2EN4cute5tupleIJNS5_1CILi1EEES8_S8_EEENS6_IJNS7_ILi128EEENS7_ILi96EEENS7_ILi192EEEEEELi192ENS_10bfloat16_tEfNS_4arch4Sm90ELb0ELb0ELb0ELb0ELb1ELb0ELb0ELb1ELb1ELb1ELb0ELb0EEENS1_21CollectiveEpilogueFwdINS6_IJSA_SC_SB_EEES9_SE_SG_Li256ELb0ELb1ELb0ELb0EEENS1_29StaticPersistentTileSchedulerILb0EEEEEEEEEvNT_6ParamsE)
        /*00c8*/ 	.word	0x000000a8


	//----- nvinfo : EIATTR_FRAME_SIZE
	.align		4
.L_51:
        /*00cc*/ 	.byte	0x04, 0x11
        /*00ce*/ 	.short	(.L_53 - .L_52)
	.align		4
.L_52:
        /*00d0*/ 	.word	index@(_ZN7cutlass13device_kernelIN5flash11enable_sm90INS1_16FlashAttnFwdSm90INS1_25CollectiveMainloopFwdSm90ILi2EN4cute5tupleIJNS5_1CILi1EEES8_S8_EEENS6_IJNS7_ILi128EEENS7_ILi96EEENS7_ILi192EEEEEELi192ENS_10bfloat16_tEfNS_4arch4Sm90ELb0ELb0ELb0ELb0ELb1ELb0ELb0ELb1ELb1ELb1ELb0ELb0EEENS1_21CollectiveEpilogueFwdINS6_IJSA_SC_SB_EEES9_SE_SG_Li256ELb0ELb1ELb0ELb0EEENS1_29StaticPersistentTileSchedulerILb0EEEEEEEEEvNT_6ParamsE)
        /*00d4*/ 	.word	0x00000008


	//----- nvinfo : EIATTR_MIN_STACK_SIZE
	.align		4
.L_53:
        /*00d8*/ 	.byte	0x04, 0x12
        /*00da*/ 	.short	(.L_55 - .L_54)
	.align		4
.L_54:
        /*00dc*/ 	.word	index@(_ZN7cutlass13device_kernelIN5flash11enable_sm90INS1_16FlashAttnFwdSm90INS1_25CollectiveMainloopFwdSm90ILi2EN4cute5tupleIJNS5_1CILi1EEES8_S8_EEENS6_IJNS7_ILi128EEENS7_ILi96EEENS7_ILi192EEEEEELi192ENS_10bfloat16_tEfNS_4arch4Sm90ELb0ELb0ELb0ELb0ELb1ELb0ELb0ELb1ELb1ELb1ELb0ELb0EEENS1_21CollectiveEpilogueFwdINS6_IJSA_SC_SB_EEES9_SE_SG_Li256ELb0ELb1ELb0ELb0EEENS1_29StaticPersistentTileSchedulerILb0EEEEEEEEEvNT_6ParamsE)
        /*00e0*/ 	.word	0x00000008


	//----- nvinfo : EIATTR_MIN_STACK_SIZE
	.align		4
.L_55:
        /*00e4*/ 	.byte	0x04, 0x12
        /*00e6*/ 	.short	(.L_57 - .L_56)
	.align		4
.L_56:
        /*00e8*/ 	.word	index@(_ZN7cutlass13device_kernelIN5flash11enable_sm90INS1_16FlashAttnFwdSm90INS1_25CollectiveMainloopFwdSm90ILi2EN4cute5tupleIJNS5_1CILi1EEES8_S8_EEENS6_IJNS7_ILi128EEENS7_ILi96EEENS7_ILi192EEEEEELi192ENS_10bfloat16_tEfNS_4arch4Sm90ELb0ELb0ELb0ELb1ELb1ELb0ELb0ELb1ELb1ELb1ELb0ELb0EEENS1_21CollectiveEpilogueFwdINS6_IJSA_SC_SB_EEES9_SE_SG_Li256ELb1ELb1ELb0ELb0EEENS1_36VarlenDynamicPersistentTileSchedulerILi128ELi96ELi256ELi128ELb0ELb1ELb1ELb0ELb1ELb1EEEEEEEEEvNT_6ParamsE)
        /*00ec*/ 	.word	0x00000030


	//----- nvinfo : EIATTR_MIN_STACK_SIZE
	.align		4
.L_57:
        /*00f0*/ 	.byte	0x04, 0x12
        /*00f2*/ 	.short	(.L_59 - .L_58)
	.align		4
.L_58:
        /*00f4*/ 	.word	index@(_ZN7cutlass13device_kernelIN5flash11enable_sm90INS1_16FlashAttnFwdSm90INS1_25CollectiveMainloopFwdSm90ILi2EN4cute5tupleIJNS5_1CILi1EEES8_S8_EEENS6_IJNS7_ILi128EEENS7_ILi96EEENS7_ILi192EEEEEELi192ENS_10bfloat16_tEfNS_4arch4Sm90ELb0ELb0ELb0ELb1ELb1ELb1ELb0ELb1ELb1ELb1ELb0ELb0EEENS1_21CollectiveEpilogueFwdINS6_IJSA_SC_SB_EEES9_SE_SG_Li256ELb1ELb1ELb0ELb0EEENS1_36VarlenDynamicPersistentTileSchedulerILi128ELi96ELi256ELi128ELb0ELb1ELb1ELb0ELb1ELb1EEEEEEEEEvNT_6ParamsE)
        /*00f8*/ 	.word	0x00000098


	//----- nvinfo : EIATTR_MIN_STACK_SIZE
	.align		4
.L_59:
        /*00fc*/ 	.byte	0x04, 0x12
        /*00fe*/ 	.short	(.L_61 - .L_60)
	.align		4
.L_60:
        /*0100*/ 	.word	index@(_ZN7cutlass13device_kernelIN5flash11enable_sm90INS1_16FlashAttnFwdSm90INS1_25CollectiveMainloopFwdSm90ILi2EN4cute5tupleIJNS5_1CILi1EEES8_S8_EEENS6_IJNS7_ILi128EEENS7_ILi96EEENS7_ILi192EEEEEELi192ENS_10bfloat16_tEfNS_4arch4Sm90ELb0ELb1ELb0ELb0ELb1ELb0ELb0ELb1ELb1ELb1ELb0ELb0EEENS1_21CollectiveEpilogueFwdINS6_IJSA_SC_SB_EEES9_SE_SG_Li256ELb0ELb1ELb0ELb0EEENS1_30DynamicPersistentTileSchedulerILi256ELi128ELb0ELb1ELb1EEEEEEEEEvNT_6ParamsE)
        /*0104*/ 	.word	0x00000008


	//----- nvinfo : EIATTR_MIN_STACK_SIZE
	.align		4
.L_61:
        /*0108*/ 	.byte	0x04, 0x12
        /*010a*/ 	.short	(.L_63 - .L_62)
	.align		4
.L_62:
        /*010c*/ 	.word	index@(_ZN7cutlass13device_kernelIN5flash11enable_sm90INS1_16FlashAttnFwdSm90INS1_25CollectiveMainloopFwdSm90ILi2EN4cute5tupleIJNS5_1CILi1EEES8_S8_EEENS6_IJNS7_ILi128EEENS7_ILi96EEENS7_ILi192EEEEEELi192ENS_10bfloat16_tEfNS_4arch4Sm90ELb0ELb1ELb0ELb1ELb1ELb0ELb0ELb1ELb1ELb1ELb0ELb0EEENS1_21CollectiveEpilogueFwdINS6_IJSA_SC_SB_EEES9_SE_SG_Li256ELb1ELb1ELb0ELb0EEENS1_36VarlenDynamicPersistentTileSchedulerILi128ELi96ELi256ELi128ELb0ELb1ELb1ELb1ELb0ELb1EEEEEEEEEvNT_6ParamsE)
        /*0110*/ 	.word	0x00000030


	//----- nvinfo : EIATTR_MIN_STACK_SIZE
	.align		4
.L_63:
        /*0114*/ 	.byte	0x04, 0x12
        /*0116*/ 	.short	(.L_65 - .L_64)
	.align		4
.L_64:
        /*0118*/ 	.word	index@(_ZN7cutlass13device_kernelIN5flash11enable_sm90INS1_16FlashAttnFwdSm90INS1_25CollectiveMainloopFwdSm90ILi2EN4cute5tupleIJNS5_1CILi1EEES8_S8_EEENS6_IJNS7_ILi128EEENS7_ILi96EEENS7_ILi192EEEEEELi192ENS_10bfloat16_tEfNS_4arch4Sm90ELb0ELb1ELb0ELb1ELb1ELb1ELb0ELb1ELb1ELb1ELb0ELb0EEENS1_21CollectiveEpilogueFwdINS6_IJSA_SC_SB_EEES9_SE_SG_Li256ELb1ELb1ELb0ELb0EEENS1_36VarlenDynamicPersistentTileSchedulerILi128ELi96ELi256ELi128ELb0ELb1ELb1ELb1ELb0ELb1EEEEEEEEEvNT_6ParamsE)
        /*011c*/ 	.word	0x00000090


	//----- nvinfo : EIATTR_MIN_STACK_SIZE
	.align		4
.L_65:
        /*0120*/ 	.byte	0x04, 0x12
        /*0122*/ 	.short	(.L_67 - .L_66)
	.align		4
.L_66:
        /*0124*/ 	.word	index@(_ZN7cutlass13device_kernelIN5flash11enable_sm90INS1_16FlashAttnFwdSm90INS1_25CollectiveMainloopFwdSm90ILi2EN4cute5tupleIJNS5_1CILi1EEES8_S8_EEENS6_IJNS7_ILi128EEENS7_ILi96EEENS7_ILi192EEEEEELi192ENS_10bfloat16_tEfNS_4arch4Sm90ELb1ELb0ELb0ELb0ELb1ELb0ELb0ELb1ELb1ELb1ELb0ELb0EEENS1_21CollectiveEpilogueFwdINS6_IJSA_SC_SB_EEES9_SE_SG_Li256ELb0ELb1ELb0ELb0EEENS1_30DynamicPersistentTileSchedulerILi256ELi128ELb0ELb1ELb1EEEEEEEEEvNT_6ParamsE)
        /*0128*/ 	.word	0x00000008


	//----- nvinfo : EIATTR_MIN_STACK_SIZE
	.align		4
.L_67:
        /*012c*/ 	.byte	0x04, 0x12
        /*012e*/ 	.short	(.L_69 - .L_68)
	.align		4
.L_68:
        /*0130*/ 	.word	index@(_ZN7cutlass13device_kernelIN5flash11enable_sm90INS1_16FlashAttnFwdSm90INS1_25CollectiveMainloopFwdSm90ILi2EN4cute5tupleIJNS5_1CILi1EEES8_S8_EEENS6_IJNS7_ILi128EEENS7_ILi96EEENS7_ILi192EEEEEELi192ENS_10bfloat16_tEfNS_4arch4Sm90ELb1ELb0ELb0ELb1ELb1ELb0ELb0ELb1ELb1ELb1ELb0ELb0EEENS1_21CollectiveEpilogueFwdINS6_IJSA_SC_SB_EEES9_SE_SG_Li256ELb1ELb1ELb0ELb0EEENS1_36VarlenDynamicPersistentTileSchedulerILi128ELi96ELi256ELi128ELb0ELb1ELb1ELb1ELb1ELb1EEEEEEEEEvNT_6ParamsE)
        /*0134*/ 	.word	0x00000030


	//----- nvinfo : EIATTR_MIN_STACK_SIZE
	.align		4
.L_69:
        /*0138*/ 	.byte	0x04, 0x12
        /*013a*/ 	.short	(.L_71 - .L_70)
	.align		4
.L_70:
        /*013c*/ 	.word	index@(_ZN7cutlass13device_kernelIN5flash11enable_sm90INS1_16FlashAttnFwdSm90INS1_25CollectiveMainloopFwdSm90ILi2EN4cute5tupleIJNS5_1CILi1EEES8_S8_EEENS6_IJNS7_ILi128EEENS7_ILi96EEENS7_ILi192EEEEEELi192ENS_10bfloat16_tEfNS_4arch4Sm90ELb1ELb0ELb0ELb1ELb1ELb1ELb0ELb1ELb1ELb1ELb0ELb0EEENS1_21CollectiveEpilogueFwdINS6_IJSA_SC_SB_EEES9_SE_SG_Li256ELb1ELb1ELb0ELb0EEENS1_36VarlenDynamicPersistentTileSchedulerILi128ELi96ELi256ELi128ELb0ELb1ELb1ELb1ELb1ELb1EEEEEEEEEvNT_6ParamsE)
        /*0140*/ 	.word	0x00000088
.L_71:


//--------------------- .nv.compat                --------------------------
	.section	.nv.compat,"",@"SHT_CUDA_COMPAT_INFO"
	.align	4
        /*0000*/ 	.byte	0x02, 0x09, 0x01, 0x00, 0x02, 0x02, 0x04, 0x00, 0x02, 0x05, 0x05, 0x00, 0x03, 0x07, 0x01, 0x01
        /*0010*/ 	.byte	0x02, 0x03, 0x01, 0x00, 0x02, 0x06, 0x01, 0x00, 0x04, 0x0b, 0x08, 0x00, 0x00, 0x00, 0x00, 0x00
        /*0020*/ 	.byte	0x00, 0x00, 0x00, 0x00


//--------------------- .nv.info._ZN7cutlass13device_kernelIN5flash11enable_sm90INS1_16FlashAttnFwdSm90INS1_25CollectiveMainloopFwdSm90ILi2EN4cute5tupleIJNS5_1CILi1EEES8_S8_EEENS6_IJNS7_ILi128EEENS7_ILi96EEENS7_ILi192EEEEEELi192ENS_10bfloat16_tEfNS_4arch4Sm90ELb0ELb0ELb0ELb0ELb1ELb0ELb0ELb1ELb1ELb1ELb0ELb0EEENS1_21CollectiveEpilogueFwdINS6_IJSA_SC_SB_EEES9_SE_SG_Li256ELb0ELb1ELb0ELb0EEENS1_29StaticPersistentTileSchedulerILb0EEEEEEEEEvNT_6ParamsE --------------------------
	.section	.nv.info._ZN7cutlass13device_kernelIN5flash11enable_sm90INS1_16FlashAttnFwdSm90INS1_25CollectiveMainloopFwdSm90ILi2EN4cute5tupleIJNS5_1CILi1EEES8_S8_EEENS6_IJNS7_ILi128EEENS7_ILi96EEENS7_ILi192EEEEEELi192ENS_10bfloat16_tEfNS_4arch4Sm90ELb0ELb0ELb0ELb0ELb1ELb0ELb0ELb1ELb1ELb1ELb0ELb0EEENS1_21CollectiveEpilogueFwdINS6_IJSA_SC_SB_EEES9_SE_SG_Li256ELb0ELb1ELb0ELb0EEENS1_29StaticPersistentTileSchedulerILb0EEEEEEEEEvNT_6ParamsE,"",@"SHT_CUDA_INFO"
	.sectionflags	@""
	.align	4


	//----- nvinfo : EIATTR_CUDA_API_VERSION
	.align		4
        /*0000*/ 	.byte	0x04, 0x37
        /*0002*/ 	.short	(.L_73 - .L_72)
.L_72:
        /*0004*/ 	.word	0x00000082


	//----- nvinfo : EIATTR_KPARAM_INFO
	.align		4
.L_73:
        /*0008*/ 	.byte	0x04, 0x17
        /*000a*/ 	.short	(.L_75 - .L_74)
.L_74:
        /*000c*/ 	.word	0x00000000
        /*0010*/ 	.short	0x0000
        /*0012*/ 	.short	0x0070
        /*0014*/ 	.byte	0x00, 0xf0, 0x01, 0x28


	//----- nvinfo : EIATTR_SPARSE_MMA_MASK
	.align		4
.L_75:
        /*0018*/ 	.byte	0x03, 0x50
        /*001a*/ 	.short	0x0000


	//----- nvinfo : EIATTR_MAXREG_COUNT
	.align		4
        /*001c*/ 	.byte	0x03, 0x1b
        /*001e*/ 	.short	0x00a8


	//----- nvinfo : EIATTR_NUM_BARRIERS
	.align		4
        /*0020*/ 	.byte	0x02, 0x4c
        /*0022*/ 	.byte	0x09
	.zero		1


	//----- nvinfo : EIATTR_EXTERNS
	.align		4
        /*0024*/ 	.byte	0x04, 0x0f
        /*0026*/ 	.short	(.L_77 - .L_76)


	//   ....[0]....
	.align		4
.L_76:
        /*0028*/ 	.word	index@(__assertfail)


	//----- nvinfo : EIATTR_ANNOTATIONS
	.align		4
.L_77:
        /*002c*/ 	.byte	0x04, 0x55
        /*002e*/ 	.short	(.L_79 - .L_78)


	//   ....[0]....
.L_78:
        /*0030*/ 	.word	0x00000001
        /*0034*/ 	.byte	0xa0, 0x08, 0x00, 0x00, 0x01, 0x00, 0x00, 0x00, 0x50, 0x09, 0x00, 0x00, 0x01, 0x00, 0x00, 0x00
        /*0044*/ 	.byte	0x00, 0x7e, 0x00, 0x00, 0x01, 0x00, 0x00, 0x00, 0x90, 0x7e, 0x00, 0x00, 0x01, 0x00, 0x00, 0x00
        /*0054*/ 	.byte	0x90, 0x9b, 0x00, 0x00, 0x01, 0x00, 0x00, 0x00, 0xc0, 0xb2, 0x00, 0x00, 0x01, 0x00, 0x00, 0x00
        /*0064*/ 	.byte	0x70, 0xb3, 0x00, 0x00, 0x01, 0x00, 0x00, 0x00, 0xf0, 0xb4, 0x00, 0x00


	//----- nvinfo : EIATTR_MERCURY_ISA_VERSION
	.align		4
.L_79:
        /*0070*/ 	.byte	0x03, 0x5f
        /*0072*/ 	.short	0x0101


	//----- nvinfo : EIATTR_INT_WARP_WIDE_INSTR_OFFSETS
	.align		4
        /*0074*/ 	.byte	0x04, 0x31
        /*0076*/ 	.short	(.L_81 - .L_80)


	//   ....[0]....
.L_80:
        /*0078*/ 	.word	0x000000c0


	//   ....[1]....
        /*007c*/ 	.word	0x000000d0


	//   ....[2]....
        /*0080*/ 	.word	0x00000170


	//----- nvinfo : EIATTR_COOP_GROUP_MASK_REGIDS
	.align		4
.L_81:
        /*0084*/ 	.byte	0x04, 0x29
        /*0086*/ 	.short	(.L_83 - .L_82)


	//   ....[0]....
.L_82:
        /*0088*/ 	.word	0xffffffff


	//   ....[1]....
        /*008c*/ 	.word	0xffffffff


	//   ....[2]....
        /*0090*/ 	.word	0xffffffff


	//   ....[3]....
        /*0094*/ 	.word	0xffffffff


	//   ....[4]....
        /*0098*/ 	.word	0xffffffff


	//   ....[5]....
        /*009c*/ 	.word	0xffffffff


	//   ....[6]....
        /*00a0*/ 	.word	0xffffffff


	//   ....[7]....
        /*00a4*/ 	.word	0xffffffff


	//   ....[8]....
        /*00a8*/ 	.word	0xffffffff


	//   ....[9]....
        /*00ac*/ 	.word	0xffffffff


	//   ....[10]....
        /*00b0*/ 	.word	0xffffffff


	//   ....[11]....
        /*00b4*/ 	.word	0xffffffff


	//   ....[12]....
        /*00b8*/ 	.word	0xffffffff


	//   ....[13]....
        /*00bc*/ 	.word	0xffffffff


	//   ....[14]....
        /*00c0*/ 	.word	0xffffffff


	//   ....[15]....
        /*00c4*/ 	.word	0xffffffff


	//   ....[16]....
        /*00c8*/ 	.word	0xffffffff


	//   ....[17]....
        /*00cc*/ 	.word	0xffffffff


	//   ....[18]....
        /*00d0*/ 	.word	0xffffffff


	//   ....[19]....
        /*00d4*/ 	.word	0xffffffff


	//   ....[20]....
        /*00d8*/ 	.word	0xffffffff


	//   ....[21]....
        /*00dc*/ 	.word	0xffffffff


	//   ....[22]....
        /*00e0*/ 	.word	0xffffffff


	//   ....[23]....
        /*00e4*/ 	.word	0xffffffff


	//   ....[24]....
        /*00e8*/ 	.word	0xffffffff


	//   ....[25]....
        /*00ec*/ 	.word	0xffffffff


	//   ....[26]....
        /*00f0*/ 	.word	0xffffffff


	//   ....[27]....
        /*00f4*/ 	.word	0xffffffff


	//   ....[28]....
        /*00f8*/ 	.word	0xffffffff


	//   ....[29]....
        /*00fc*/ 	.word	0xffffffff


	//   ....[30]....
        /*0100*/ 	.word	0xffffffff


	//   ....[31]....
        /*0104*/ 	.word	0xffffffff


	//   ....[32]....
        /*0108*/ 	.word	0xffffffff


	//   ....[33]....
        /*010c*/ 	.word	0xffffffff


	//   ....[34]....
        /*0110*/ 	.word	0xffffffff


	//   ....[35]....
        /*0114*/ 	.word	0xffffffff


	//   ....[36]....
        /*0118*/ 	.word	0xffffffff


	//   ....[37]....
        /*011c*/ 	.word	0xffffffff


	//   ....[38]....
        /*0120*/ 	.word	0xffffffff


	//   ....[39]....
        /*0124*/ 	.word	0xffffffff


	//   ....[40]....
        /*0128*/ 	.word	0xffffffff


	//   ....[41]....
        /*012c*/ 	.word	0xffffffff


	//   ....[42]....
        /*0130*/ 	.word	0xffffffff


	//   ....[43]....
        /*0134*/ 	.word	0xffffffff


	//   ....[44]....
        /*0138*/ 	.word	0xffffffff


	//   ....[45]....
        /*013c*/ 	.word	0xffffffff


	//   ....[46]....
        /*0140*/ 	.word	0xffffffff


	//   ....[47]....
        /*0144*/ 	.word	0xffffffff


	//   ....[48]....
        /*0148*/ 	.word	0xffffffff


	//   ....[49]....
        /*014c*/ 	.word	0xffffffff


	//   ....[50]....
        /*0150*/ 	.word	0xffffffff


	//   ....[51]....
        /*0154*/ 	.word	0xffffffff


	//   ....[52]....
        /*0158*/ 	.word	0xffffffff


	//   ....[53]....
        /*015c*/ 	.word	0xffffffff


	//   ....[54]....
        /*0160*/ 	.word	0xffffffff


	//   ....[55]....
        /*0164*/ 	.word	0xffffffff


	//   ....[56]....
        /*0168*/ 	.word	0xffffffff


	//   ....[57]....
        /*016c*/ 	.word	0xffffffff


	//   ....[58]....
        /*0170*/ 	.word	0xffffffff


	//   ....[59]....
        /*0174*/ 	.word	0xffffffff


	//   ....[60]....
        /*0178*/ 	.word	0xffffffff


	//   ....[61]....
        /*017c*/ 	.word	0xffffffff


	//   ....[62]....
        /*0180*/ 	.word	0xffffffff


	//   ....[63]....
        /*0184*/ 	.word	0xffffffff


	//   ....[64]....
        /*0188*/ 	.word	0xffffffff


	//   ....[65]....
        /*018c*/ 	.word	0xffffffff


	//   ....[66]....
        /*0190*/ 	.word	0xffffffff


	//   ....[67]....
        /*0194*/ 	.word	0xffffffff


	//   ....[68]....
        /*0198*/ 	.word	0xffffffff


	//   ....[69]....
        /*019c*/ 	.word	0xffffffff


	//   ....[70]....
        /*01a0*/ 	.word	0xffffffff


	//   ....[71]....
        /*01a4*/ 	.word	0xffffffff


	//   ....[72]....
        /*01a8*/ 	.word	0xffffffff


	//   ....[73]....
        /*01ac*/ 	.word	0xffffffff


	//   ....[74]....
        /*01b0*/ 	.word	0xffffffff


	//   ....[75]....
        /*01b4*/ 	.word	0xffffffff


	//   ....[76]....
        /*01b8*/ 	.word	0xffffffff


	//   ....[77]....
        /*01bc*/ 	.word	0xffffffff


	//   ....[78]....
        /*01c0*/ 	.word	0xffffffff


	//   ....[79]....
        /*01c4*/ 	.word	0xffffffff


	//   ....[80]....
        /*01c8*/ 	.word	0xffffffff


	//   ....[81]....
        /*01cc*/ 	.word	0xffffffff


	//   ....[82]....
        /*01d0*/ 	.word	0xffffffff


	//   ....[83]....
        /*01d4*/ 	.word	0xffffffff


	//   ....[84]....
        /*01d8*/ 	.word	0xffffffff


	//   ....[85]....
        /*01dc*/ 	.word	0xffffffff


	//   ....[86]....
        /*01e0*/ 	.word	0xffffffff


	//   ....[87]....
        /*01e4*/ 	.word	0xffffffff


	//   ....[88]....
        /*01e8*/ 	.word	0xffffffff


	//   ....[89]....
        /*01ec*/ 	.word	0xffffffff


	//   ....[90]....
        /*01f0*/ 	.word	0xffffffff


	//   ....[91]....
        /*01f4*/ 	.word	0xffffffff


	//   ....[92]....
        /*01f8*/ 	.word	0xffffffff


	//   ....[93]....
        /*01fc*/ 	.word	0xffffffff


	//   ....[94]....
        /*0200*/ 	.word	0xffffffff


	//   ....[95]....
        /*0204*/ 	.word	0xffffffff


	//   ....[96]....
        /*0208*/ 	.word	0x0500000f


	//   ....[97]....
        /*020c*/ 	.word	0x0500000f


	//   ....[98]....
        /*0210*/ 	.word	0x0500000f


	//   ....[99]....
        /*0214*/ 	.word	0x0500000f


	//   ....[100]....
        /*0218*/ 	.word	0x0500000f


	//   ....[101]....
        /*021c*/ 	.word	0x0500000f


	//   ....[102]....
        /*0220*/ 	.word	0x0500000f


	//   ....[103]....
        /*0224*/ 	.word	0x0500000f


	//   ....[104]....
        /*0228*/ 	.word	0x0500000f


	//   ....[105]....
        /*022c*/ 	.word	0x0500000f


	//   ....[106]....
        /*0230*/ 	.word	0x0500000f


	//   ....[107]....
        /*0234*/ 	.word	0x0500000f


	//   ....[108]....
        /*0238*/ 	.word	0x0500000f


	//   ....[109]....
        /*023c*/ 	.word	0x0500000f


	//   ....[110]....
        /*0240*/ 	.word	0x0500000f


	//   ....[111]....
        /*0244*/ 	.word	0x0500000f


	//   ....[112]....
        /*0248*/ 	.word	0x0500000f


	//   ....[113]....
        /*024c*/ 	.word	0x0500000f


	//   ....[114]....
        /*0250*/ 	.word	0x0500000f


	//   ....[115]....
        /*0254*/ 	.word	0x0500000f


	//   ....[116]....
        /*0258*/ 	.word	0x0500000f


	//   ....[117]....
        /*025c*/ 	.word	0x0500000f


	//   ....[118]....
        /*0260*/ 	.word	0x0500000f


	//   ....[119]....
        /*0264*/ 	.word	0x0500000f


	//   ....[120]....
        /*0268*/ 	.word	0x0500000f


	//   ....[121]....
        /*026c*/ 	.word	0x0500000f


	//   ....[122]....
        /*0270*/ 	.word	0x0500000f


	//   ....[123]....
        /*0274*/ 	.word	0x0500000f


	//   ....[124]....
        /*0278*/ 	.word	0x0500000f


	//   ....[125]....
        /*027c*/ 	.word	0x0500000f


	//   ....[126]....
        /*0280*/ 	.word	0x0500000f


	//   ....[127]....
        /*0284*/ 	.word	0x0500000f


	//   ....[128]....
        /*0288*/ 	.word	0x0500000f


	//   ....[129]....
        /*028c*/ 	.word	0x0500000f


	//   ....[130]....
        /*0290*/ 	.word	0x0500000f


	//   ....[131]....
        /*0294*/ 	.word	0x0500000f


	//   ....[132]....
        /*0298*/ 	.word	0x0500000f


	//   ....[133]....
        /*029c*/ 	.word	0x0500000f


	//   ....[134]....
        /*02a0*/ 	.word	0x0500000f


	//   ....[135]....
        /*02a4*/ 	.word	0x0500000f


	//   ....[136]....
        /*02a8*/ 	.word	0x0500000f


	//   ....[137]....
        /*02ac*/ 	.word	0x0500000f


	//   ....[138]....
        /*02b0*/ 	.word	0x0500000f


	//   ....[139]....
        /*02b4*/ 	.word	0x0500000f


	//   ....[140]....
        /*02b8*/ 	.word	0x0500000f


	//   ....[141]....
        /*02bc*/ 	.word	0x0500000f


	//   ....[142]....
        /*02c0*/ 	.word	0x0500000f


	//   ....[143]....
        /*02c4*/ 	.word	0x0500000f


	//   ....[144]....
        /*02c8*/ 	.word	0x0500000f


	//   ....[145]....
        /*02cc*/ 	.word	0x0500000f


	//   ....[146]....
        /*02d0*/ 	.word	0x0500000f


	//   ....[147]....
        /*02d4*/ 	.word	0x0500000f


	//   ....[148]....
        /*02d8*/ 	.word	0x0500000f


	//   ....[149]....
        /*02dc*/ 	.word	0x0500000f


	//   ....[150]....
        /*02e0*/ 	.word	0x0500000f


	//   ....[151]....
        /*02e4*/ 	.word	0x0500000f


	//   ....[152]....
        /*02e8*/ 	.word	0x0500000f


	//   ....[153]....
        /*02ec*/ 	.word	0x0500000f


	//   ....[154]....
        /*02f0*/ 	.word	0x0500000f


	//   ....[155]....
        /*02f4*/ 	.word	0x0500000f


	//   ....[156]....
        /*02f8*/ 	.word	0x0500000f


	//   ....[157]....
        /*02fc*/ 	.word	0x0500000f


	//   ....[158]....
        /*0300*/ 	.word	0x0500000f


	//   ....[159]....
        /*0304*/ 	.word	0x0500000f


	//   ....[160]....
        /*0308*/ 	.word	0x0500000f


	//   ....[161]....
        /*030c*/ 	.word	0x0500000f


	//----- nvinfo : EIATTR_COOP_GROUP_INSTR_OFFSETS
	.align		4
.L_83:
        /*0310*/ 	.byte	0x04, 0x28
        /*0312*/ 	.short	(.L_85 - .L_84)


	//   ....[0]....
.L_84:
        /*0314*/ 	.word	0x00000070


	//   ....[1]....
        /*0318*/ 	.word	0x000000b0


	//   ....[2]....
        /*031c*/ 	.word	0x000002d0


	//   ....[3]....
        /*0320*/ 	.word	0x00000430


	//   ....[4]....
        /*0324*/ 	.word	0x00000550


	//   ....[5]....
        /*0328*/ 	.word	0x000006b0


	//   ....[6]....
        /*032c*/ 	.word	0x00000d10


	//   ....[7]....
        /*0330*/ 	.word	0x00001ff0


	//   ....[8]....
        /*0334*/ 	.word	0x00002110


	//   ....[9]....
        /*0338*/ 	.word	0x000025e0


	//   ....[10]....
        /*033c*/ 	.word	0x00002660


	//   ....[11]....
        /*0340*/ 	.word	0x00004710


	//   ....[12]....
        /*0344*/ 	.word	0x00004720


	//   ....[13]....
        /*0348*/ 	.word	0x00004760


	//   ....[14]....
        /*034c*/ 	.word	0x00004770


	//   ....[15]....
        /*0350*/ 	.word	0x00005aa0


	//   ....[16]....
        /*0354*/ 	.word	0x00005ad0


	//   ....[17]....
        /*0358*/ 	.word	0x00005b90


	//   ....[18]....
        /*035c*/ 	.word	0x00005ba0


	//   ....[19]....
        /*0360*/ 	.word	0x000070f0


	//   ....[20]....
        /*0364*/ 	.word	0x00007120


	//   ....[21]....
        /*0368*/ 	.word	0x000071b0


	//   ....[22]....
        /*036c*/ 	.word	0x00007210


	//   ....[23]....
        /*0370*/ 	.word	0x00007860


	//   ....[24]....
        /*0374*/ 	.word	0x000078a0


	//   ....[25]....
        /*0378*/ 	.word	0x000079b0


	//   ....[26]....
        /*037c*/ 	.word	0x000079d0


	//   ....[27]....
        /*0380*/ 	.word	0x00007ac0


	//   ....[28]....
        /*0384*/ 	.word	0x00007ae0


	//   ....[29]....
        /*0388*/ 	.word	0x00007bf0


	//   ....[30]....
        /*038c*/ 	.word	0x00007c20


	//   ....[31]....
        /*0390*/ 	.word	0x00008d80


	//   ....[32]....
        /*0394*/ 	.word	0x00008da0


	//   ....[33]....
        /*0398*/ 	.word	0x00008db0


	//   ....[34]....
        /*039c*/ 	.word	0x00008e00


	//   ....[35]....
        /*03a0*/ 	.word	0x00008e50


	//   ....[36]....
        /*03a4*/ 	.word	0x00008ea0


	//   ....[37]....
        /*03a8*/ 	.word	0x00008f40


	//   ....[38]....
        /*03ac*/ 	.word	0x00008f60


	//   ....[39]....
        /*03b0*/ 	.word	0x00008ff0


	//   ....[40]....
        /*03b4*/ 	.word	0x00009010


	//   ....[41]....
        /*03b8*/ 	.word	0x000090b0


	//   ....[42]....
        /*03bc*/ 	.word	0x000090f0


	//   ....[43]....
        /*03c0*/ 	.word	0x000096b0


	//   ....[44]....
        /*03c4*/ 	.word	0x000096d0


	//   ....[45]....
        /*03c8*/ 	.word	0x00009700


	//   ....[46]....
        /*03cc*/ 	.word	0x00009740


	//   ....[47]....
        /*03d0*/ 	.word	0x000097c0


	//   ....[48]....
        /*03d4*/ 	.word	0x000097f0


	//   ....[49]....
        /*03d8*/ 	.word	0x00009870


	//   ....[50]....
        /*03dc*/ 	.word	0x000098a0


	//   ....[51]....
        /*03e0*/ 	.word	0x00009920


	//   ....[52]....
        /*03e4*/ 	.word	0x00009950


	//   ....[53]....
        /*03e8*/ 	.word	0x000099d0


	//   ....[54]....
        /*03ec*/ 	.word	0x00009a00


	//   ....[55]....
        /*03f0*/ 	.word	0x00009a80


	//   ....[56]....
        /*03f4*/ 	.word	0x00009ab0


	//   ....[57]....
        /*03f8*/ 	.word	0x00009b30


	//   ....[58]....
        /*03fc*/ 	.word	0x00009b50


	//   ....[59]....
        /*0400*/ 	.word	0x0000a1a0


	//   ....[60]....
        /*0404*/ 	.word	0x0000a1d0


	//   ....[61]....
        /*0408*/ 	.word	0x0000a1e0


	//   ....[62]....
        /*040c*/ 	.word	0x0000a200


	//   ....[63]....
        /*0410*/ 	.word	0x0000a250


	//   ....[64]....
        /*0414*/ 	.word	0x0000a270


	//   ....[65]....
        /*0418*/ 	.word	0x0000a2d0


	//   ....[66]....
        /*041c*/ 	.word	0x0000a2f0


	//   ....[67]....
        /*0420*/ 	.word	0x0000a340


	//   ....[68]....
        /*0424*/ 	.word	0x0000a360


	//   ....[69]....
        /*0428*/ 	.word	0x0000a3b0


	//   ....[70]....
        /*042c*/ 	.word	0x0000a3d0


	//   ....[71]....
        /*0430*/ 	.word	0x0000a670


	//   ....[72]....
        /*0434*/ 	.word	0x0000a690


	//   ....[73]....
        /*0438*/ 	.word	0x0000a6b0


	//   ....[74]....
        /*043c*/ 	.word	0x0000a730


	//   ....[75]....
        /*0440*/ 	.word	0x0000a750


	//   ....[76]....
        /*0444*/ 	.word	0x0000a7d0


	//   ....[77]....
        /*0448*/ 	.word	0x0000a7f0


	//   ....[78]....
        /*044c*/ 	.word	0x0000a870


	//   ....[79]....
        /*0450*/ 	.word	0x0000a890


	//   ....[80]....
        /*0454*/ 	.word	0x0000a910


	//   ....[81]....
        /*0458*/ 	.word	0x0000a930


	//   ....[82]....
        /*045c*/ 	.word	0x0000a940


	//   ....[83]....
        /*0460*/ 	.word	0x0000adf0


	//   ....[84]....
        /*0464*/ 	.word	0x0000ae10


	//   ....[85]....
        /*0468*/ 	.word	0x0000ae30


	//   ....[86]....
        /*046c*/ 	.word	0x0000ae70


	//   ....[87]....
        /*0470*/ 	.word	0x0000aee0


	//   ....[88]....
        /*0474*/ 	.word	0x0000af10


	//   ....[89]....
        /*0478*/ 	.word	0x0000af80


	//   ....[90]....
        /*047c*/ 	.word	0x0000afb0


	//   ....[91]....
        /*0480*/ 	.word	0x0000b020


	//   ....[92]....
        /*0484*/ 	.word	0x0000b050


	//   ....[93]....
        /*0488*/ 	.word	0x0000b0c0


	//   ....[94]....
        /*048c*/ 	.word	0x0000b0f0


	//   ....[95]....
        /*0490*/ 	.word	0x0000b470


	//   ....[96]....
        /*0494*/ 	.word	0x0000b970


	//   ....[97]....
        /*0498*/ 	.word	0x0000ba60


	//   ....[98]....
        /*049c*/ 	.word	0x0000bb00


	//   ....[99]....
        /*04a0*/ 	.word	0x0000bb90


	//   ....[100]....
        /*04a4*/ 	.word	0x0000bc50


	//   ....[101]....
        /*04a8*/ 	.word	0x0000bce0


	//   ....[102]....
        /*04ac*/ 	.word	0x0000bdb0


	//   ....[103]....
        /*04b0*/ 	.word	0x0000be40


	//   ....[104]....
        /*04b4*/ 	.word	0x0000bf10


	//   ....[105]....
        /*04b8*/ 	.word	0x0000bf90


	//   ....[106]....
        /*04bc*/ 	.word	0x0000c070


	//   ....[107]....
        /*04c0*/ 	.word	0x0000c0f0


	//   ....[108]....
        /*04c4*/ 	.word	0x0000c1c0


	//   ....[109]....
        /*04c8*/ 	.word	0x0000c250


	//   ....[110]....
        /*04cc*/ 	.word	0x0000c2c0


	//   ....[111]....
        /*04d0*/ 	.word	0x0000c340


	//   ....[112]....
        /*04d4*/ 	.word	0x0000c400


	//   ....[113]....
        /*04d8*/ 	.word	0x0000c470


	//   ....[114]....
        /*04dc*/ 	.word	0x0000c560


	//   ....[115]....
        /*04e0*/ 	.word	0x0000c5d0


	//   ....[116]....
        /*04e4*/ 	.word	0x0000c6c0


	//   ....[117]....
        /*04e8*/ 	.word	0x0000c730


	//   ....[118]....
        /*04ec*/ 	.word	0x0000c820


	//   ....[119]....
        /*04f0*/ 	.word	0x0000c890


	//   ....[120]....
        /*04f4*/ 	.word	0x0000c980


	//   ....[121]....
        /*04f8*/ 	.word	0x0000c9f0


	//   ....[122]....
        /*04fc*/ 	.word	0x0000cae0


	//   ....[123]....
        /*0500*/ 	.word	0x0000cb50


	//   ....[124]....
        /*0504*/ 	.word	0x0000cc20


	//   ....[125]....
        /*0508*/ 	.word	0x0000cd60


	//   ....[126]....
        /*050c*/ 	.word	0x0000ce10


	//   ....[127]....
        /*0510*/ 	.word	0x0000ce70


	//   ....[128]....
        /*0514*/ 	.word	0x0000cf30


	//   ....[129]....
        /*0518*/ 	.word	0x0000cf90


	//   ....[130]....
        /*051c*/ 	.word	0x0000d050


	//   ....[131]....
        /*0520*/ 	.word	0x0000d0b0


	//   ....[132]....
        /*0524*/ 	.word	0x0000d170


	//   ....[133]....
        /*0528*/ 	.word	0x0000d1d0


	//   ....[134]....
        /*052c*/ 	.word	0x0000d290


	//   ....[135]....
        /*0530*/ 	.word	0x0000d2f0


	//   ....[136]....
        /*0534*/ 	.word	0x0000d3b0


	//   ....[137]....
        /*0538*/ 	.word	0x0000d490


	//   ....[138]....
        /*053c*/ 	.word	0x0000d530


	//   ....[139]....
        /*0540*/ 	.word	0x0000d590


	//   ....[140]....
        /*0544*/ 	.word	0x0000d680


	//   ....[141]....
        /*0548*/ 	.word	0x0000d6e0


	//   ....[142]....
        /*054c*/ 	.word	0x0000d7d0


	//   ....[143]....
        /*0550*/ 	.word	0x0000d830


	//   ....[144]....
        /*0554*/ 	.word	0x0000d920


	//   ....[145]....
        /*0558*/ 	.word	0x0000d980


	//   ....[146]....
        /*055c*/ 	.word	0x0000da70


	//   ....[147]....
        /*0560*/ 	.word	0x0000dad0


	//   ....[148]....
        /*0564*/ 	.word	0x0000db90


	//   ....[149]....
        /*0568*/ 	.word	0x0000dcd0


	//   ....[150]....
        /*056c*/ 	.word	0x0000dd70


	//   ....[151]....
        /*0570*/ 	.word	0x0000ddd0


	//   ....[152]....
        /*0574*/ 	.word	0x0000dea0


	//   ....[153]....
        /*0578*/ 	.word	0x0000df60


	//   ....[154]....
        /*057c*/ 	.word	0x0000e020


	//   ....[155]....
        /*0580*/ 	.word	0x0000e0e0


	//   ....[156]....
        /*0584*/ 	.word	0x0000e1a0


	//   ....[157]....
        /*0588*/ 	.word	0x0000e260


	//   ....[158]....
        /*058c*/ 	.word	0x0000e320


	//   ....[159]....
        /*0590*/ 	.word	0x0000e3e0


	//   ....[160]....
        /*0594*/ 	.word	0x0000e4a0


	//   ....[161]....
        /*0598*/ 	.word	0x0000e610


	//----- nvinfo : EIATTR_REG_RECONFIG
	.align		4
.L_85:
        /*059c*/ 	.byte	0x01, 0x54
	.zero		2


	//----- nvinfo : EIATTR_SYSCALL_OFFSETS
	.align		4
        /*05a0*/ 	.byte	0x04, 0x46
        /*05a2*/ 	.short	(.L_87 - .L_86)


	//   ....[0]....
.L_86:
        /*05a4*/ 	.word	0x00001080


	//   ....[1]....
        /*05a8*/ 	.word	0x00008530


	//   ....[2]....
        /*05ac*/ 	.word	0x00008670


	//   ....[3]....
        /*05b0*/ 	.word	0x00008760


	//   ....[4]....
        /*05b4*/ 	.word	0x000093c0


	//----- nvinfo : EIATTR_MBARRIER_INSTR_OFFSETS
	.align		4
.L_87:
        /*05b8*/ 	.byte	0x04, 0x39
        /*05ba*/ 	.short	(.L_89 - .L_88)


	//   ....[0]....
.L_88:
        /*05bc*/ 	.word	0x00000180
        /*05c0*/ 	.word	0x000000ff
        /*05c4*/ 	.word	0x00030800
        /*05c8*/ 	.short	0x0100
        /*05ca*/ 	.byte	0x08
	.zero		1


	//   ....[1]....
        /*05cc*/ 	.word	0x00000190
        /*05d0*/ 	.word	0x000000ff
        /*05d4*/ 	.word	0x00030820
        /*05d8*/ 	.short	0x0100
        /*05da*/ 	.byte	0x08
	.zero		1


	//   ....[2]....
        /*05dc*/ 	.word	0x00000280
        /*05e0*/ 	.word	0x000000ff
        /*05e4*/ 	.word	0x00030830
        /*05e8*/ 	.short	0x0100
        /*05ea*/ 	.byte	0x08
	.zero		1


	//   ....[3]....
        /*05ec*/ 	.word	0x00000290
        /*05f0*/ 	.word	0x000000ff
        /*05f4*/ 	.word	0x00030840
        /*05f8*/ 	.short	0x0100
        /*05fa*/ 	.byte	0x08
	.zero		1


	//   ....[4]....
        /*05fc*/ 	.word	0x000002a0
        /*0600*/ 	.word	0x000000ff
        /*0604*/ 	.word	0x00030838
        /*0608*/ 	.short	0x0100
        /*060a*/ 	.byte	0x08
	.zero		1


	//   ....[5]....
        /*060c*/ 	.word	0x000002b0
        /*0610*/ 	.word	0x000000ff
        /*0614*/ 	.word	0x00030848
        /*0618*/ 	.short	0x0100
        /*061a*/ 	.byte	0x08
	.zero		1


	//   ....[6]....
        /*061c*/ 	.word	0x000003e0
        /*0620*/ 	.word	0x000000ff
        /*0624*/ 	.word	0x00030850
        /*0628*/ 	.short	0x0100
        /*062a*/ 	.byte	0x08
	.zero		1


	//   ....[7]....
        /*062c*/ 	.word	0x000003f0
        /*0630*/ 	.word	0x000000ff
        /*0634*/ 	.word	0x00030860
        /*0638*/ 	.short	0x0100
        /*063a*/ 	.byte	0x08
	.zero		1


	//   ....[8]....
        /*063c*/ 	.word	0x00000400
        /*0640*/ 	.word	0x000000ff
        /*0644*/ 	.word	0x00030858
        /*0648*/ 	.short	0x0100
        /*064a*/ 	.byte	0x08
	.zero		1


	//   ....[9]....
        /*064c*/ 	.word	0x00000410
        /*0650*/ 	.word	0x000000ff
        /*0654*/ 	.word	0x00030868
        /*0658*/ 	.short	0x0100
        /*065a*/ 	.byte	0x08
	.zero		1


	//   ....[10]....
        /*065c*/ 	.word	0x00000500
        /*0660*/ 	.word	0x000000ff
        /*0664*/ 	.word	0x00030870
        /*0668*/ 	.short	0x0100
        /*066a*/ 	.byte	0x06
	.zero		1


	//   ....[11]....
        /*066c*/ 	.word	0x00000510
        /*0670*/ 	.word	0x000000ff
        /*0674*/ 	.word	0x00030880
        /*0678*/ 	.short	0x0100
        /*067a*/ 	.byte	0x06
	.zero		1


	//   ....[12]....
        /*067c*/ 	.word	0x00000520
        /*0680*/ 	.word	0x000000ff
        /*0684*/ 	.word	0x00030878
        /*0688*/ 	.short	0x0100
        /*068a*/ 	.byte	0x06
	.zero		1


	//   ....[13]....
        /*068c*/ 	.word	0x00000530
        /*0690*/ 	.word	0x000000ff
        /*0694*/ 	.word	0x00030888
        /*0698*/ 	.short	0x0100
        /*069a*/ 	.byte	0x06
	.zero		1


	//   ....[14]....
        /*069c*/ 	.word	0x00000660
        /*06a0*/ 	.word	0x000000ff
        /*06a4*/ 	.word	0x00030890
        /*06a8*/ 	.short	0x0100
        /*06aa*/ 	.byte	0x08
	.zero		1


	//   ....[15]....
        /*06ac*/ 	.word	0x00000670
        /*06b0*/ 	.word	0x000000ff
        /*06b4*/ 	.word	0x000308a0
        /*06b8*/ 	.short	0x0100
        /*06ba*/ 	.byte	0x08
	.zero		1


	//   ....[16]....
        /*06bc*/ 	.word	0x00000680
        /*06c0*/ 	.word	0x000000ff
        /*06c4*/ 	.word	0x00030898
        /*06c8*/ 	.short	0x0100
        /*06ca*/ 	.byte	0x08
	.zero		1


	//   ....[17]....
        /*06cc*/ 	.word	0x00000690
        /*06d0*/ 	.word	0x000000ff
        /*06d4*/ 	.word	0x000308a8
        /*06d8*/ 	.short	0x0100
        /*06da*/ 	.byte	0x08
	.zero		1


	//   ....[18]....
        /*06dc*/ 	.word	0x000007d0
        /*06e0*/ 	.word	0x000000ff
        /*06e4*/ 	.word	0x000308b0
        /*06e8*/ 	.short	0x0100
        /*06ea*/ 	.byte	0x08
	.zero		1


	//   ....[19]....
        /*06ec*/ 	.word	0x000007e0
        /*06f0*/ 	.word	0x000000ff
        /*06f4*/ 	.word	0x000308c0
        /*06f8*/ 	.short	0x0100
        /*06fa*/ 	.byte	0x08
	.zero		1


	//   ....[20]....
        /*06fc*/ 	.word	0x000007f0
        /*0700*/ 	.word	0x000000ff
        /*0704*/ 	.word	0x000308b8
        /*0708*/ 	.short	0x0100
        /*070a*/ 	.byte	0x08
	.zero		1


	//   ....[21]....
        /*070c*/ 	.word	0x00000800
        /*0710*/ 	.word	0x000000ff
        /*0714*/ 	.word	0x000308c8
        /*0718*/ 	.short	0x0100
        /*071a*/ 	.byte	0x08
	.zero		1


	//   ....[22]....
        /*071c*/ 	.word	0x00001100
        /*0720*/ 	.word	0x000000ff
        /*0724*/ 	.word	0x00030800
        /*0728*/ 	.short	0x010a
        /*072a*/ 	.byte	0x2b
	.zero		1


	//   ....[23]....
        /*072c*/ 	.word	0x00001180
        /*0730*/ 	.word	0x00000002
        /*0734*/ 	.word	0x00030830
        /*0738*/ 	.short	0x010a
        /*073a*/ 	.byte	0x3f
	.zero		1


	//   ....[24]....
        /*073c*/ 	.word	0x000011d0
        /*0740*/ 	.word	0x00000002
        /*0744*/ 	.word	0x00030830
        /*0748*/ 	.short	0x010a
        /*074a*/ 	.byte	0x3f
	.zero		1


	//   ....[25]....
        /*074c*/ 	.word	0x000020f0
        /*0750*/ 	.word	0x000000ff
        /*0754*/ 	.word	0x00000000
        /*0758*/ 	.short	0x0101
        /*075a*/ 	.byte	0x04
	.zero		1


	//   ....[26]....
        /*075c*/ 	.word	0x000035f0
        /*0760*/ 	.word	0x000000ff
        /*0764*/ 	.word	0x00030830
        /*0768*/ 	.short	0x010a
        /*076a*/ 	.byte	0x08
	.zero		1


	//   ....[27]....
        /*076c*/ 	.word	0x00003630
        /*0770*/ 	.word	0x000000ff
        /*0774*/ 	.word	0x00030830
        /*0778*/ 	.short	0x010a
        /*077a*/ 	.byte	0x08
	.zero		1


	//   ....[28]....
        /*077c*/ 	.word	0x00004130
        /*0780*/ 	.word	0x000000ff
        /*0784*/ 	.word	0x00030850
        /*0788*/ 	.short	0x010a
        /*078a*/ 	.byte	0x09
	.zero		1


	//   ....[29]....
        /*078c*/ 	.word	0x00004170
        /*0790*/ 	.word	0x000000ff
        /*0794*/ 	.word	0x00030850
        /*0798*/ 	.short	0x010a
        /*079a*/ 	.byte	0x09
	.zero		1


	//   ....[30]....
        /*079c*/ 	.word	0x00004480
        /*07a0*/ 	.word	0x000000ff
        /*07a4*/ 	.word	0x00000000
        /*07a8*/ 	.short	0x0101
        /*07aa*/ 	.byte	0x08
	.zero		1


	//   ....[31]....
        /*07ac*/ 	.word	0x00005210
        /*07b0*/ 	.word	0x000000ff
        /*07b4*/ 	.word	0x00000000
        /*07b8*/ 	.short	0x0101
        /*07ba*/ 	.byte	0x09
	.zero		1


	//   ....[32]....
        /*07bc*/ 	.word	0x000059f0
        /*07c0*/ 	.word	0x000000ff
        /*07c4*/ 	.word	0x00030850
        /*07c8*/ 	.short	0x010a
        /*07ca*/ 	.byte	0x0a
	.zero		1


	//   ....[33]....
        /*07cc*/ 	.word	0x00005a30
        /*07d0*/ 	.word	0x000000ff
        /*07d4*/ 	.word	0x00030850
        /*07d8*/ 	.short	0x010a
        /*07da*/ 	.byte	0x0a
	.zero		1


	//   ....[34]....
        /*07dc*/ 	.word	0x000068d0
        /*07e0*/ 	.word	0x000000ff
        /*07e4*/ 	.word	0x00000000
        /*07e8*/ 	.short	0x0101
        /*07ea*/ 	.byte	0x05
	.zero		1


	//   ....[35]....
        /*07ec*/ 	.word	0x00007880
        /*07f0*/ 	.word	0x000000ff
        /*07f4*/ 	.word	0x00000000
        /*07f8*/ 	.short	0x0101
        /*07fa*/ 	.byte	0x04
	.zero		1


	//   ....[36]....
        /*07fc*/ 	.word	0x00008bd0
        /*0800*/ 	.word	0x00000000
        /*0804*/ 	.word	0x00030840
        /*0808*/ 	.short	0x010a
        /*080a*/ 	.byte	0x3f
	.zero		1


	//   ....[37]....
        /*080c*/ 	.word	0x000091b0
        /*0810*/ 	.word	0x00000000
        /*0814*/ 	.word	0x00030830
        /*0818*/ 	.short	0x0107
        /*081a*/ 	.byte	0x3f
	.zero		1


	//   ....[38]....
        /*081c*/ 	.word	0x00009260
        /*0820*/ 	.word	0x00000000
        /*0824*/ 	.word	0x00030830
        /*0828*/ 	.short	0x0101
        /*082a*/ 	.byte	0x3f
	.zero		1


	//   ....[39]....
        /*082c*/ 	.word	0x00009c40
        /*0830*/ 	.word	0x000000ff
        /*0834*/ 	.word	0x00030800
        /*0838*/ 	.short	0x0107
        /*083a*/ 	.byte	0x27
	.zero		1


	//   ....[40]....
        /*083c*/ 	.word	0x00009ca0
        /*0840*/ 	.word	0x000000ff
        /*0844*/ 	.word	0x00030800
        /*0848*/ 	.short	0x0101
        /*084a*/ 	.byte	0x27
	.zero		1


	//   ....[41]....
        /*084c*/ 	.word	0x00009cc0
        /*0850*/ 	.word	0x000000ff
        /*0854*/ 	.word	0x00030820
        /*0858*/ 	.short	0x010a
        /*085a*/ 	.byte	0x27
	.zero		1


	//   ....[42]....
        /*085c*/ 	.word	0x00009fd0
        /*0860*/ 	.word	0x00000006
        /*0864*/ 	.word	0x00030840
        /*0868*/ 	.short	0x010a
        /*086a*/ 	.byte	0x3f
	.zero		1


	//   ....[43]....
        /*086c*/ 	.word	0x0000a4a0
        /*0870*/ 	.word	0x00000006
        /*0874*/ 	.word	0x00030830
        /*0878*/ 	.short	0x0107
        /*087a*/ 	.byte	0x3f
	.zero		1


	//   ....[44]....
        /*087c*/ 	.word	0x0000a550
        /*0880*/ 	.word	0x00000006
        /*0884*/ 	.word	0x00030830
        /*0888*/ 	.short	0x0101
        /*088a*/ 	.byte	0x3f
	.zero		1


	//   ....[45]....
        /*088c*/ 	.word	0x0000a5d0
        /*0890*/ 	.word	0x00000006
        /*0894*/ 	.word	0x00030860
        /*0898*/ 	.short	0x010a
        /*089a*/ 	.byte	0x3f
	.zero		1


	//   ....[46]....
        /*089c*/ 	.word	0x0000ab40
        /*08a0*/ 	.word	0x00000006
        /*08a4*/ 	.word	0x00030850
        /*08a8*/ 	.short	0x0107
        /*08aa*/ 	.byte	0x3f
	.zero		1


	//   ....[47]....
        /*08ac*/ 	.word	0x0000ac60
        /*08b0*/ 	.word	0x00000006
        /*08b4*/ 	.word	0x00030850
        /*08b8*/ 	.short	0x0101
        /*08ba*/ 	.byte	0x3f
	.zero		1


	//   ....[48]....
        /*08bc*/ 	.word	0x0000ad50
        /*08c0*/ 	.word	0x00000004
        /*08c4*/ 	.word	0x00030860
        /*08c8*/ 	.short	0x010a
        /*08ca*/ 	.byte	0x3f
	.zero		1


	//   ....[49]....
        /*08cc*/ 	.word	0x0000b210
        /*08d0*/ 	.word	0x00000004
        /*08d4*/ 	.word	0x00030850
        /*08d8*/ 	.short	0x0107
        /*08da*/ 	.byte	0x3f
	.zero		1


	//   ....[50]....
        /*08dc*/ 	.word	0x0000b300
        /*08e0*/ 	.word	0x00000004
        /*08e4*/ 	.word	0x00030850
        /*08e8*/ 	.short	0x0101
        /*08ea*/ 	.byte	0x3f
	.zero		1


	//   ....[51]....
        /*08ec*/ 	.word	0x0000b3f0
        /*08f0*/ 	.word	0x00000005
        /*08f4*/ 	.word	0x00030820
        /*08f8*/ 	.short	0x010a
        /*08fa*/ 	.byte	0x3f
	.zero		1


	//   ....[52]....
        /*08fc*/ 	.word	0x0000b590
        /*0900*/ 	.word	0x00000003
        /*0904*/ 	.word	0x00030840
        /*0908*/ 	.short	0x010a
        /*090a*/ 	.byte	0x3f
	.zero		1


	//   ....[53]....
        /*090c*/ 	.word	0x0000b630
        /*0910*/ 	.word	0x00000005
        /*0914*/ 	.word	0x00030840
        /*0918*/ 	.short	0x010a
        /*091a*/ 	.byte	0x3f
	.zero		1


	//   ....[54]....
        /*091c*/ 	.word	0x0000b670
        /*0920*/ 	.word	0x00000003
        /*0924*/ 	.word	0x00030860
        /*0928*/ 	.short	0x010a
        /*092a*/ 	.byte	0x3f
	.zero		1


	//   ....[55]....
        /*092c*/ 	.word	0x0000b6b0
        /*0930*/ 	.word	0x00000005
        /*0934*/ 	.word	0x00030860
        /*0938*/ 	.short	0x010a
        /*093a*/ 	.byte	0x3f
	.zero		1


	//   ....[56]....
        /*093c*/ 	.word	0x0000b720
        /*0940*/ 	.word	0x00000003
        /*0944*/ 	.word	0x00030800
        /*0948*/ 	.short	0x010a
        /*094a*/ 	.byte	0x3f
	.zero		1


	//   ....[57]....
        /*094c*/ 	.word	0x0000b770
        /*0950*/ 	.word	0x00000002
        /*0954*/ 	.word	0x00030830
        /*0958*/ 	.short	0x010a
        /*095a*/ 	.byte	0x3f
	.zero		1


	//   ....[58]....
        /*095c*/ 	.word	0x0000b7d0
        /*0960*/ 	.word	0x00000003
        /*0964*/ 	.word	0x00030830
        /*0968*/ 	.short	0x010a
        /*096a*/ 	.byte	0x3f
	.zero		1


	//   ....[59]....
        /*096c*/ 	.word	0x0000b830
        /*0970*/ 	.word	0x00000003
        /*0974*/ 	.word	0x00030850
        /*0978*/ 	.short	0x010a
        /*097a*/ 	.byte	0x3f
	.zero		1


	//   ....[60]....
        /*097c*/ 	.word	0x0000b890
        /*0980*/ 	.word	0x00000007
        /*0984*/ 	.word	0x00030850
        /*0988*/ 	.short	0x010a
        /*098a*/ 	.byte	0x3f
	.zero		1


	//   ....[61]....
        /*098c*/ 	.word	0x0000b9b0
        /*0990*/ 	.word	0x00000000
        /*0994*/ 	.word	0x00030840
        /*0998*/ 	.short	0x010a
        /*099a*/ 	.byte	0x3f
	.zero		1


	//   ....[62]....
        /*099c*/ 	.word	0x0000cc60
        /*09a0*/ 	.word	0x00000003
        /*09a4*/ 	.word	0x00030820
        /*09a8*/ 	.short	0x010a
        /*09aa*/ 	.byte	0x3f
	.zero		1


	//   ....[63]....
        /*09ac*/ 	.word	0x0000ccb0
        /*09b0*/ 	.word	0x00000006
        /*09b4*/ 	.word	0x00030840
        /*09b8*/ 	.short	0x010a
        /*09ba*/ 	.byte	0x3f
	.zero		1


	//   ....[64]....
        /*09bc*/ 	.word	0x0000d3e0
        /*09c0*/ 	.word	0x00000006
        /*09c4*/ 	.word	0x00030860
        /*09c8*/ 	.short	0x010a
        /*09ca*/ 	.byte	0x3f
	.zero		1


	//   ....[65]....
        /*09cc*/ 	.word	0x0000dc20
        /*09d0*/ 	.word	0x00000004
        /*09d4*/ 	.word	0x00030860
        /*09d8*/ 	.short	0x010a
        /*09da*/ 	.byte	0x3f
	.zero		1


	//   ....[66]....
        /*09dc*/ 	.word	0x0000e530
        /*09e0*/ 	.word	0x00000005
        /*09e4*/ 	.word	0x00030820
        /*09e8*/ 	.short	0x010a
        /*09ea*/ 	.byte	0x3f
	.zero		1


	//   ....[67]....
        /*09ec*/ 	.word	0x0000e6d0
        /*09f0*/ 	.word	0x00000003
        /*09f4*/ 	.word	0x00030840
        /*09f8*/ 	.short	0x010a
        /*09fa*/ 	.byte	0x3f
	.zero		1


	//   ....[68]....
        /*09fc*/ 	.word	0x0000e720
        /*0a00*/ 	.word	0x00000005
        /*0a04*/ 	.word	0x00030840
        /*0a08*/ 	.short	0x010a
        /*0a0a*/ 	.byte	0x3f
	.zero		1


	//   ....[69]....
        /*0a0c*/ 	.word	0x0000e770
        /*0a10*/ 	.word	0x00000003
        /*0a14*/ 	.word	0x00030860
        /*0a18*/ 	.short	0x010a
        /*0a1a*/ 	.byte	0x3f
	.zero		1


	//----- nvinfo : EIATTR_NUM_MBARRIERS
	.align		4
.L_89:
        /*0a1c*/ 	.byte	0x03, 0x38
        /*0a1e*/ 	.short	0x0016


	//----- nvinfo : EIATTR_EXIT_INSTR_OFFSETS
	.align		4
        /*0a20*/ 	.byte	0x04, 0x1c
        /*0a22*/ 	.short	(.L_91 - .L_90)


	//   ....[0]....
.L_90:
        /*0a24*/ 	.word	0x00000940


	//   ....[1]....
        /*0a28*/ 	.word	0x00007d60


	//   ....[2]....
        /*0a2c*/ 	.word	0x0000b700


	//----- nvinfo : EIATTR_MAX_THREADS
	.align		4
.L_91:
        /*0a30*/ 	.byte	0x04, 0x05
        /*0a32*/ 	.short	(.L_93 - .L_92)
.L_92:
        /*0a34*/ 	.word	0x00000180
        /*0a38*/ 	.word	0x00000001
        /*0a3c*/ 	.word	0x00000001


	//----- nvinfo : EIATTR_CRS_STACK_SIZE
	.align		4
.L_93:
        /*0a40*/ 	.byte	0x04, 0x1e
        /*0a42*/ 	.short	(.L_95 - .L_94)
.L_94:
        /*0a44*/ 	.word	0x00000000


	//----- nvinfo : EIATTR_CBANK_PARAM_SIZE
	.align		4
.L_95:
        /*0a48*/ 	.byte	0x03, 0x19
        /*0a4a*/ 	.short	0x0a70


	//----- nvinfo : EIATTR_PARAM_CBANK
	.align		4
        /*0a4c*/ 	.byte	0x04, 0x0a
        /*0a4e*/ 	.short	(.L_97 - .L_96)
	.align		4
.L_96:
        /*0a50*/ 	.word	index@(.nv.constant0._ZN7cutlass13device_kernelIN5flash11enable_sm90INS1_16FlashAttnFwdSm90INS1_25CollectiveMainloopFwdSm90ILi2EN4cute5tupleIJNS5_1CILi1EEES8_S8_EEENS6_IJNS7_ILi128EEENS7_ILi96EEENS7_ILi192EEEEEELi192ENS_10bfloat16_tEfNS_4arch4Sm90ELb0ELb0ELb0ELb0ELb1ELb0ELb0ELb1ELb1ELb1ELb0ELb0EEENS1_21CollectiveEpilogueFwdINS6_IJSA_SC_SB_EEES9_SE_SG_Li256ELb0ELb1ELb0ELb0EEENS1_29StaticPersistentTileSchedulerILb0EEEEEEEEEvNT_6ParamsE)
        /*0a54*/ 	.short	0x0210
        /*0a56*/ 	.short	0x0a70


	//----- nvinfo : EIATTR_SW_WAR
	.align		4
.L_97:
        /*0a58*/ 	.byte	0x04, 0x36
        /*0a5a*/ 	.short	(.L_99 - .L_98)
.L_98:
        /*0a5c*/ 	.word	0x00000008
.L_99:


//--------------------- .nv.info._ZN7cutlass13device_kernelIN5flash11enable_sm90INS1_16FlashAttnFwdSm90INS1_25CollectiveMainloopFwdSm90ILi2EN4cute5tupleIJNS5_1CILi1EEES8_S8_EEENS6_IJNS7_ILi128EEENS7_ILi96EEENS7_ILi192EEEEEELi192ENS_10bfloat16_tEfNS_4arch4Sm90ELb0ELb0ELb0ELb1ELb1ELb0ELb0ELb1ELb1ELb1ELb0ELb0EEENS1_21CollectiveEpilogueFwdINS6_IJSA_SC_SB_EEES9_SE_SG_Li256ELb1ELb1ELb0ELb0EEENS1_36VarlenDynamicPersistentTileSchedulerILi128ELi96ELi256ELi128ELb0ELb1ELb1ELb0ELb1ELb1EEEEEEEEEvNT_6ParamsE --------------------------
	.section	.nv.info._ZN7cutlass13device_kernelIN5flash11enable_sm90INS1_16FlashAttnFwdSm90INS1_25CollectiveMainloopFwdSm90ILi2EN4cute5tupleIJNS5_1CILi1EEES8_S8_EEENS6_IJNS7_ILi128EEENS7_ILi96EEENS7_ILi192EEEEEELi192ENS_10bfloat16_tEfNS_4arch4Sm90ELb0ELb0ELb0ELb1ELb1ELb0ELb0ELb1ELb1ELb1ELb0ELb0EEENS1_21CollectiveEpilogueFwdINS6_IJSA_SC_SB_EEES9_SE_SG_Li256ELb1ELb1ELb0ELb0EEENS1_36VarlenDynamicPersistentTileSchedulerILi128ELi96ELi256ELi128ELb0ELb1ELb1ELb0ELb1ELb1EEEEEEEEEvNT_6ParamsE,"",@"SHT_CUDA_INFO"
	.sectionflags	@""
	.align	4


	//----- nvinfo : EIATTR_CUDA_API_VERSION
	.align		4
        /*0000*/ 	.byte	0x04, 0x37
        /*0002*/ 	.short	(.L_101 - .L_100)
.L_100:
        /*0004*/ 	.word	0x00000082


	//----- nvinfo : EIATTR_KPARAM_INFO
	.align		4
.L_101:
        /*0008*/ 	.byte	0x04, 0x17
        /*000a*/ 	.short	(.L_103 - .L_102)
.L_102:
        /*000c*/ 	.word	0x00000000
        /*0010*/ 	.short	0x0000
        /*0012*/ 	.short	0x0070
        /*0014*/ 	.byte	0x00, 0xf0, 0x01, 0x2a


	//----- nvinfo : EIATTR_SPARSE_MMA_MASK
	.align		4
.L_103:
        /*0018*/ 	.byte	0x03, 0x50
        /*001a*/ 	.short	0x0000


	//----- nvinfo : EIATTR_MAXREG_COUNT
	.align		4
        /*001c*/ 	.byte	0x03, 0x1b
        /*001e*/ 	.short	0x00a8


	//----- nvinfo : EIATTR_NUM_BARRIERS
	.align		4
        /*0020*/ 	.byte	0x02, 0x4c
        /*0022*/ 	.byte	0x09
	.zero		1


	//----- nvinfo : EIATTR_EXTERNS
	.align		4
        /*0024*/ 	.byte	0x04, 0x0f
        /*0026*/ 	.short	(.L_105 - .L_104)


	//   ....[0]....
	.align		4
.L_104:
        /*0028*/ 	.word	index@(__assertfail)


	//----- nvinfo : EIATTR_ANNOTATIONS
	.align		4
.L_105:
        /*002c*/ 	.byte	0x04, 0x55
        /*002e*/ 	.short	(.L_107 - .L_106)


	//   ....[0]....
.L_106:
        /*0030*/ 	.word	0x00000001
        /*0034*/ 	.byte	0xa0, 0x08, 0x00, 0x00, 0x01, 0x00, 0x00, 0x00, 0xa0, 0x09, 0x00, 0x00, 0x01, 0x00, 0x00, 0x00
        /* <DEDUP_REMOVED lines=14> */
        /*0124*/ 	.byte	0x50, 0xe4, 0x00, 0x00, 0x01, 0x00, 0x00, 0x00, 0xf0, 0xe5, 0x00, 0x00


	//----- nvinfo : EIATTR_MERCURY_ISA_VERSION
	.align		4
.L_107:
        /*0130*/ 	.byte	0x03, 0x5f
        /*0132*/ 	.short	0x0101


	//----- nvinfo : EIATTR_UNUSED_LOAD_BYTE_OFFSET
	.align		4
        /*0134*/ 	.byte	0x04, 0x44
        /*0136*/ 	.short	(.L_109 - .L_108)


	//   ....[0]....
.L_108:
        /*0138*/ 	.word	0x00000950
        /*013c*/ 	.word	0x0000fff0


	//   ....[1]....
        /*0140*/ 	.word	0x00006bd0
        /*0144*/ 	.word	0x0000fff0


	//----- nvinfo : EIATTR_INT_WARP_WIDE_INSTR_OFFSETS
	.align		4
.L_109:
        /*0148*/ 	.byte	0x04, 0x31
        /*014a*/ 	.short	(.L_111 - .L_110)


	//   ....[0]....
.L_110:
        /*014c*/ 	.word	0x000000c0


	//   ....[1]....
        /*0150*/ 	.word	0x000000d0


	//   ....[2]....
        /*0154*/ 	.word	0x00000170


	//   ....[3]....
        /*0158*/ 	.word	0x0000a3f0


	//   ....[4]....
        /*015c*/ 	.word	0x0000a480


	//   ....[5]....
        /*0160*/ 	.word	0x0000d300


	//   ....[6]....
        /*0164*/ 	.word	0x0000d390


	//----- nvinfo : EIATTR_COOP_GROUP_MASK_REGIDS
	.align		4
.L_111:
        /*0168*/ 	.byte	0x04, 0x29
        /*016a*/ 	.short	(.L_113 - .L_112)


	//   ....[0]....
.L_112:
        /*016c*/ 	.word	0xffffffff


	//   ....[1]....
        /*0170*/ 	.word	0xffffffff


	//   ....[2]....
        /*0174*/ 	.word	0xffffffff


	//   ....[3]....
        /*0178*/ 	.word	0xffffffff


	//   ....[4]....
        /*017c*/ 	.word	0xffffffff


	//   ....[5]....
        /*0180*/ 	.word	0xffffffff


	//   ....[6]....
        /*0184*/ 	.word	0xffffffff


	//   ....[7]....
        /*0188*/ 	.word	0xffffffff


	//   ....[8]....
        /*018c*/ 	.word	0xffffffff


	//   ....[9]....
        /*0190*/ 	.word	0xffffffff


	//   ....[10]....
        /*0194*/ 	.word	0xffffffff


	//   ....[11]....
        /*0198*/ 	.word	0xffffffff


	//   ....[12]....
        /*019c*/ 	.word	0xffffffff


	//   ....[13]....
        /*01a0*/ 	.word	0xffffffff


	//   ....[14]....
        /*01a4*/ 	.word	0xffffffff


	//   ....[15]....
        /*01a8*/ 	.word	0xffffffff


	//   ....[16]....
        /*01ac*/ 	.word	0xffffffff


	//   ....[17]....
        /*01b0*/ 	.word	0xffffffff


	//   ....[18]....
        /*01b4*/ 	.word	0xffffffff


	//   ....[19]....
        /*01b8*/ 	.word	0xffffffff


	//   ....[20]....
        /*01bc*/ 	.word	0xffffffff


	//   ....[21]....
        /*01c0*/ 	.word	0xffffffff


	//   ....[22]....
        /*01c4*/ 	.word	0xffffffff


	//   ....[23]....
        /*01c8*/ 	.word	0xffffffff


	//   ....[24]....
        /*01cc*/ 	.word	0xffffffff


	//   ....[25]....
        /*01d0*/ 	.word	0xffffffff


	//   ....[26]....
        /*01d4*/ 	.word	0xffffffff


	//   ....[27]....
        /*01d8*/ 	.word	0xffffffff


	//   ....[28]....
        /*01dc*/ 	.word	0xffffffff


	//   ....[29]....
        /*01e0*/ 	.word	0xffffffff


	//   ....[30]....
        /*01e4*/ 	.word	0xffffffff


	//   ....[31]....
        /*01e8*/ 	.word	0xffffffff


	//   ....[32]....
        /*01ec*/ 	.word	0xffffffff


	//   ....[33]....
        /*01f0*/ 	.word	0xffffffff


	//   ....[34]....
        /*01f4*/ 	.word	0xffffffff


	//   ....[35]....
        /*01f8*/ 	.word	0xffffffff


	//   ....[36]....
        /*01fc*/ 	.word	0xffffffff


	//   ....[37]....
        /*0200*/ 	.word	0xffffffff


	//   ....[38]....
        /*0204*/ 	.word	0xffffffff


	//   ....[39]....
        /*0208*/ 	.word	0xffffffff


	//   ....[40]....
        /*020c*/ 	.word	0xffffffff


	//   ....[41]....
        /*0210*/ 	.word	0xffffffff


	//   ....[42]....
        /*0214*/ 	.word	0xffffffff


	//   ....[43]....
        /*0218*/ 	.word	0xffffffff


	//   ....[44]....
        /*021c*/ 	.word	0xffffffff


	//   ....[45]....
        /*0220*/ 	.word	0xffffffff


	//   ....[46]....
        /*0224*/ 	.word	0xffffffff


	//   ....[47]....
        /*0228*/ 	.word	0xffffffff


	//   ....[48]....
        /*022c*/ 	.word	0xffffffff


	//   ....[49]....
        /*0230*/ 	.word	0xffffffff


	//   ....[50]....
        /*0234*/ 	.word	0xffffffff


	//   ....[51]....
        /*0238*/ 	.word	0xffffffff


	//   ....[52]....
        /*023c*/ 	.word	0xffffffff


	//   ....[53]....
        /*0240*/ 	.word	0xffffffff


	//   ....[54]....
        /*0244*/ 	.word	0xffffffff


	//   ....[55]....
        /*0248*/ 	.word	0xffffffff


	//   ....[56]....
        /*024c*/ 	.word	0xffffffff


	//   ....[57]....
        /*0250*/ 	.word	0xffffffff


	//   ....[58]....
        /*0254*/ 	.word	0xffffffff


	//   ....[59]....
        /*0258*/ 	.word	0xffffffff


	//   ....[60]....
        /*025c*/ 	.word	0xffffffff


	//   ....[61]....
        /*0260*/ 	.word	0xffffffff


	//   ....[62]....
        /*0264*/ 	.word	0xffffffff


	//   ....[63]....
        /*0268*/ 	.word	0xffffffff


	//   ....[64]....
        /*026c*/ 	.word	0xffffffff


	//   ....[65]....
        /*0270*/ 	.word	0xffffffff


	//   ....[66]....
        /*0274*/ 	.word	0xffffffff


	//   ....[67]....
        /*0278*/ 	.word	0xffffffff


	//   ....[68]....
        /*027c*/ 	.word	0xffffffff


	//   ....[69]....
        /*0280*/ 	.word	0xffffffff


	//   ....[70]....
        /*0284*/ 	.word	0xffffffff


	//   ....[71]....
        /*0288*/ 	.word	0xffffffff


	//   ....[72]....
        /*028c*/ 	.word	0xffffffff


	//   ....[73]....
        /*0290*/ 	.word	0xffffffff


	//   ....[74]....
        /*0294*/ 	.word	0xffffffff


	//   ....[75]....
        /*0298*/ 	.word	0xffffffff


	//   ....[76]....
        /*029c*/ 	.word	0xffffffff


	//   ....[77]....
        /*02a0*/ 	.word	0xffffffff


	//   ....[78]....
        /*02a4*/ 	.word	0xffffffff


	//   ....[79]....
        /*02a8*/ 	.word	0xffffffff


	//   ....[80]....
        /*02ac*/ 	.word	0xffffffff


	//   ....[81]....
        /*02b0*/ 	.word	0xffffffff


	//   ....[82]....
        /*02b4*/ 	.word	0xffffffff


	//   ....[83]....
        /*02b8*/ 	.word	0xffffffff


	//   ....[84]....
        /*02bc*/ 	.word	0xffffffff


	//   ....[85]....
        /*02c0*/ 	.word	0xffffffff


	//   ....[86]....
        /*02c4*/ 	.word	0xffffffff


	//   ....[87]....
        /*02c8*/ 	.word	0xffffffff


	//   ....[88]....
        /*02cc*/ 	.word	0xffffffff


	//   ....[89]....
        /*02d0*/ 	.word	0xffffffff


	//   ....[90]....
        /*02d4*/ 	.word	0xffffffff


	//   ....[91]....
        /*02d8*/ 	.word	0xffffffff


	//   ....[92]....
        /*02dc*/ 	.word	0xffffffff


	//   ....[93]....
        /*02e0*/ 	.word	0xffffffff


	//   ....[94]....
        /*02e4*/ 	.word	0xffffffff


	//   ....[95]....
        /*02e8*/ 	.word	0xffffffff


	//   ....[96]....
        /*02ec*/ 	.word	0xffffffff


	//   ....[97]....
        /*02f0*/ 	.word	0xffffffff


	//   ....[98]....
        /*02f4*/ 	.word	0xffffffff


	//   ....[99]....
        /*02f8*/ 	.word	0xffffffff


	//   ....[100]....
        /*02fc*/ 	.word	0xffffffff


	//   ....[101]....
        /*0300*/ 	.word	0xffffffff


	//   ....[102]....
        /*0304*/ 	.word	0xffffffff


	//   ....[103]....
        /*0308*/ 	.word	0xffffffff


	//   ....[104]....
        /*030c*/ 	.word	0xffffffff


	//   ....[105]....
        /*0310*/ 	.word	0xffffffff


	//   ....[106]....
        /*0314*/ 	.word	0xffffffff


	//   ....[107]....
        /*0318*/ 	.word	0xffffffff


	//   ....[108]....
        /*031c*/ 	.word	0xffffffff


	//   ....[109]....
        /*0320*/ 	.word	0xffffffff


	//   ....[110]....
        /*0324*/ 	.word	0xffffffff


	//   ....[111]....
        /*0328*/ 	.word	0xffffffff


	//   ....[112]....
        /*032c*/ 	.word	0xffffffff


	//   ....[113]....
        /*0330*/ 	.word	0xffffffff


	//   ....[114]....
        /*0334*/ 	.word	0xffffffff


	//   ....[115]....
        /*0338*/ 	.word	0xffffffff


	//   ....[116]....
        /*033c*/ 	.word	0xffffffff


	//   ....[117]....
        /*0340*/ 	.word	0xffffffff


	//   ....[118]....
        /*0344*/ 	.word	0xffffffff


	//   ....[119]....
        /*0348*/ 	.word	0xffffffff


	//   ....[120]....
        /*034c*/ 	.word	0xffffffff


	//   ....[121]....
        /*0350*/ 	.word	0xffffffff


	//   ....[122]....
        /*0354*/ 	.word	0xffffffff


	//   ....[123]....
        /*0358*/ 	.word	0xffffffff


	//   ....[124]....
        /*035c*/ 	.word	0xffffffff


	//   ....[125]....
        /*0360*/ 	.word	0xffffffff


	//   ....[126]....
        /*0364*/ 	.word	0xffffffff


	//   ....[127]....
        /*0368*/ 	.word	0xffffffff


	//   ....[128]....
        /*036c*/ 	.word	0xffffffff


	//   ....[129]....
        /*0370*/ 	.word	0xffffffff


	//   ....[130]....
        /*0374*/ 	.word	0xffffffff


	//   ....[131]....
        /*0378*/ 	.word	0xffffffff


	//   ....[132]....
        /*037c*/ 	.word	0xffffffff


	//   ....[133]....
        /*0380*/ 	.word	0xffffffff


	//   ....[134]....
        /*0384*/ 	.word	0xffffffff


	//   ....[135]....
        /*0388*/ 	.word	0xffffffff


	//   ....[136]....
        /*038c*/ 	.word	0xffffffff


	//   ....[137]....
        /*0390*/ 	.word	0x0500000f


	//   ....[138]....
        /*0394*/ 	.word	0x0500000f


	//   ....[139]....
        /*0398*/ 	.word	0x0500000f


	//   ....[140]....
        /*039c*/ 	.word	0x0500000f


	//   ....[141]....
        /*03a0*/ 	.word	0x0500000f


	//   ....[142]....
        /*03a4*/ 	.word	0x0500000f


	//   ....[143]....
        /*03a8*/ 	.word	0x0500000f


	//   ....[144]....
        /*03ac*/ 	.word	0x0500000f


	//   ....[145]....
        /*03b0*/ 	.word	0x0500000f


	//   ....[146]....
        /*03b4*/ 	.word	0x0500000f


	//   ....[147]....
        /*03b8*/ 	.word	0x0500000f


	//   ....[148]....
        /*03bc*/ 	.word	0x0500000f


	//   ....[149]....
        /*03c0*/ 	.word	0x0500000f


	//   ....[150]....
        /*03c4*/ 	.word	0x0500000f


	//   ....[151]....
        /*03c8*/ 	.word	0x0500000f


	//   ....[152]....
        /*03cc*/ 	.word	0x0500000f


	//   ....[153]....
        /*03d0*/ 	.word	0x0500000f


	//   ....[154]....
        /*03d4*/ 	.word	0x0500000f


	//   ....[155]....
        /*03d8*/ 	.word	0x0500000f


	//   ....[156]....
        /*03dc*/ 	.word	0x0500000f


	//   ....[157]....
        /*03e0*/ 	.word	0x0500000f


	//   ....[158]....
        /*03e4*/ 	.word	0x0500000f


	//   ....[159]....
        /*03e8*/ 	.word	0x0500000f


	//   ....[160]....
        /*03ec*/ 	.word	0x0500000f


	//   ....[161]....
        /*03f0*/ 	.word	0x0500000f


	//   ....[162]....
        /*03f4*/ 	.word	0x0500000f


	//   ....[163]....
        /*03f8*/ 	.word	0x0500000f


	//   ....[164]....
        /*03fc*/ 	.word	0x0500000f


	//   ....[165]....
        /*0400*/ 	.word	0x0500000f


	//   ....[166]....
        /*0404*/ 	.word	0x0500000f


	//   ....[167]....
        /*0408*/ 	.word	0x0500000f


	//   ....[168]....
        /*040c*/ 	.word	0x0500000f


	//   ....[169]....
        /*0410*/ 	.word	0x0500000f


	//   ....[170]....
        /*0414*/ 	.word	0x0500000f


	//   ....[171]....
        /*0418*/ 	.word	0x0500000f


	//   ....[172]....
        /*041c*/ 	.word	0x0500000f


	//   ....[173]....
        /*0420*/ 	.word	0x0500000f


	//   ....[174]....
        /*0424*/ 	.word	0x0500000f


	//   ....[175]....
        /*0428*/ 	.word	0x0500000f


	//   ....[176]....
        /*042c*/ 	.word	0x0500000f


	//   ....[177]....
        /*0430*/ 	.word	0x0500000f


	//   ....[178]....
        /*0434*/ 	.word	0x0500000f


	//   ....[179]....
        /*0438*/ 	.word	0x0500000f


	//   ....[180]....
        /*043c*/ 	.word	0x0500000f


	//   ....[181]....
        /*0440*/ 	.word	0x0500000f


	//   ....[182]....
        /*0444*/ 	.word	0x0500000f


	//   ....[183]....
        /*0448*/ 	.word	0x0500000f


	//   ....[184]....
        /*044c*/ 	.word	0x0500000f


	//   ....[185]....
        /*0450*/ 	.word	0x0500000f


	//   ....[186]....
        /*0454*/ 	.word	0x0500000f


	//   ....[187]....
        /*0458*/ 	.word	0x0500000f


	//   ....[188]....
        /*045c*/ 	.word	0x0500000f


	//   ....[189]....
        /*0460*/ 	.word	0x0500000f


	//   ....[190]....
        /*0464*/ 	.word	0x0500000f


	//   ....[191]....
        /*0468*/ 	.word	0x0500000f


	//   ....[192]....
        /*046c*/ 	.word	0x0500000f


	//   ....[193]....
        /*0470*/ 	.word	0x0500000f


	//   ....[194]....
        /*0474*/ 	.word	0x0500000f


	//   ....[195]....
        /*0478*/ 	.word	0x0500000f


	//   ....[196]....
        /*047c*/ 	.word	0x0500000f


	//   ....[197]....
        /*0480*/ 	.word	0x0500000f


	//   ....[198]....
        /*0484*/ 	.word	0x0500000f


	//   ....[199]....
        /*0488*/ 	.word	0x0500000f


	//   ....[200]....
        /*048c*/ 	.word	0x0500000f


	//   ....[201]....
        /*0490*/ 	.word	0x0500000f


	//   ....[202]....
        /*0494*/ 	.word	0x0500000f


	//   ....[203]....
        /*0498*/ 	.word	0x0500000f


	//   ....[204]....
        /*049c*/ 	.word	0x0500000f


	//   ....[205]....
        /*04a0*/ 	.word	0x0500000f


	//   ....[206]....
        /*04a4*/ 	.word	0x0500000f


	//   ....[207]....
        /*04a8*/ 	.word	0x0500000f


	//   ....[208]....
        /*04ac*/ 	.word	0x0500000f


	//   ....[209]....
        /*04b0*/ 	.word	0x0500000f


	//   ....[210]....
        /*04b4*/ 	.word	0x0500000f


	//   ....[211]....
        /*04b8*/ 	.word	0x0500000f


	//   ....[212]....
        /*04bc*/ 	.word	0x0500000f


	//   ....[213]....
        /*04c0*/ 	.word	0x0500000f


	//   ....[214]....
        /*04c4*/ 	.word	0x0500000f


	//   ....[215]....
        /*04c8*/ 	.word	0x0500000f


	//   ....[216]....
        /*04cc*/ 	.word	0x0500000f


	//   ....[217]....
        /*04d0*/ 	.word	0x0500000f


	//   ....[218]....
        /*04d4*/ 	.word	0x0500000f


	//   ....[219]....
        /*04d8*/ 	.word	0x0500000f


	//----- nvinfo : EIATTR_COOP_GROUP_INSTR_OFFSETS
	.align		4
.L_113:
        /*04dc*/ 	.byte	0x04, 0x28
        /*04de*/ 	.short	(.L_115 - .L_114)


	//   ....[0]....
.L_114:
        /*04e0*/ 	.word	0x00000070


	//   ....[1]....
        /*04e4*/ 	.word	0x000000b0


	//   ....[2]....
        /*04e8*/ 	.word	0x000002d0


	//   ....[3]....
        /*04ec*/ 	.word	0x00000430


	//   ....[4]....
        /*04f0*/ 	.word	0x00000550


	//   ....[5]....
        /*04f4*/ 	.word	0x000006b0


	//   ....[6]....
        /*04f8*/ 	.word	0x000014d0


	//   ....[7]....
        /*04fc*/ 	.word	0x00002710


	//   ....[8]....
        /*0500*/ 	.word	0x000027a0


	//   ....[9]....
        /*0504*/ 	.word	0x00002c30


	//   ....[10]....
        /*0508*/ 	.word	0x00002cb0


	//   ....[11]....
        /*050c*/ 	.word	0x00004d60


	//   ....[12]....
        /*0510*/ 	.word	0x00004d70


	//   ....[13]....
        /*0514*/ 	.word	0x00004db0


	//   ....[14]....
        /*0518*/ 	.word	0x00004dc0


	//   ....[15]....
        /*051c*/ 	.word	0x000060d0


	//   ....[16]....
        /*0520*/ 	.word	0x00006100


	//   ....[17]....
        /*0524*/ 	.word	0x000061d0


	//   ....[18]....
        /*0528*/ 	.word	0x000061e0


	//   ....[19]....
        /*052c*/ 	.word	0x00007a10


	//   ....[20]....
        /*0530*/ 	.word	0x00007a50


	//   ....[21]....
        /*0534*/ 	.word	0x00007a80


	//   ....[22]....
        /*0538*/ 	.word	0x00007af0


	//   ....[23]....
        /*053c*/ 	.word	0x00008200


	//   ....[24]....
        /*0540*/ 	.word	0x00008240


	//   ....[25]....
        /*0544*/ 	.word	0x00008340


	//   ....[26]....
        /*0548*/ 	.word	0x00008360


	//   ....[27]....
        /*054c*/ 	.word	0x00008460


	//   ....[28]....
        /*0550*/ 	.word	0x00008480


	//   ....[29]....
        /*0554*/ 	.word	0x00008590


	//   ....[30]....
        /*0558*/ 	.word	0x000085b0


	//   ....[31]....
        /*055c*/ 	.word	0x00008f10


	//   ....[32]....
        /*0560*/ 	.word	0x00008f30


	//   ....[33]....
        /*0564*/ 	.word	0x00009030


	//   ....[34]....
        /*0568*/ 	.word	0x00009050


	//   ....[35]....
        /*056c*/ 	.word	0x00009150


	//   ....[36]....
        /*0570*/ 	.word	0x00009170


	//   ....[37]....
        /*0574*/ 	.word	0x00009280


	//   ....[38]....
        /*0578*/ 	.word	0x000092a0


	//   ....[39]....
        /*057c*/ 	.word	0x00009420


	//   ....[40]....
        /*0580*/ 	.word	0x000095f0


	//   ....[41]....
        /*0584*/ 	.word	0x00009620


	//   ....[42]....
        /*0588*/ 	.word	0x00009650


	//   ....[43]....
        /*058c*/ 	.word	0x00009680


	//   ....[44]....
        /*0590*/ 	.word	0x000096b0


	//   ....[45]....
        /*0594*/ 	.word	0x000096e0


	//   ....[46]....
        /*0598*/ 	.word	0x00009830


	//   ....[47]....
        /*059c*/ 	.word	0x00009860


	//   ....[48]....
        /*05a0*/ 	.word	0x00009890


	//   ....[49]....
        /*05a4*/ 	.word	0x000098c0


	//   ....[50]....
        /*05a8*/ 	.word	0x000098f0


	//   ....[51]....
        /*05ac*/ 	.word	0x00009920


	//   ....[52]....
        /*05b0*/ 	.word	0x000099b0


	//   ....[53]....
        /*05b4*/ 	.word	0x000099e0


	//   ....[54]....
        /*05b8*/ 	.word	0x00009a60


	//   ....[55]....
        /*05bc*/ 	.word	0x0000afe0


	//   ....[56]....
        /*05c0*/ 	.word	0x0000b000


	//   ....[57]....
        /*05c4*/ 	.word	0x0000b0b0


	//   ....[58]....
        /*05c8*/ 	.word	0x0000b0d0


	//   ....[59]....
        /*05cc*/ 	.word	0x0000b170


	//   ....[60]....
        /*05d0*/ 	.word	0x0000b190


	//   ....[61]....
        /*05d4*/ 	.word	0x0000b230


	//   ....[62]....
        /*05d8*/ 	.word	0x0000b250


	//   ....[63]....
        /*05dc*/ 	.word	0x0000b2f0


	//   ....[64]....
        /*05e0*/ 	.word	0x0000b310


	//   ....[65]....
        /*05e4*/ 	.word	0x0000b320


	//   ....[66]....
        /*05e8*/ 	.word	0x0000b3b0


	//   ....[67]....
        /*05ec*/ 	.word	0x0000bad0


	//   ....[68]....
        /*05f0*/ 	.word	0x0000bb00


	//   ....[69]....
        /*05f4*/ 	.word	0x0000bb60


	//   ....[70]....
        /*05f8*/ 	.word	0x0000bbb0


	//   ....[71]....
        /*05fc*/ 	.word	0x0000bc00


	//   ....[72]....
        /*0600*/ 	.word	0x0000bc60


	//   ....[73]....
        /*0604*/ 	.word	0x0000bca0


	//   ....[74]....
        /*0608*/ 	.word	0x0000bd10


	//   ....[75]....
        /*060c*/ 	.word	0x0000bd60


	//   ....[76]....
        /*0610*/ 	.word	0x0000bdc0


	//   ....[77]....
        /*0614*/ 	.word	0x0000be10


	//   ....[78]....
        /*0618*/ 	.word	0x0000be70


	//   ....[79]....
        /*061c*/ 	.word	0x0000beb0


	//   ....[80]....
        /*0620*/ 	.word	0x0000bf20


	//   ....[81]....
        /*0624*/ 	.word	0x0000bf40


	//   ....[82]....
        /*0628*/ 	.word	0x0000bf80


	//   ....[83]....
        /*062c*/ 	.word	0x0000c750


	//   ....[84]....
        /*0630*/ 	.word	0x0000c790


	//   ....[85]....
        /*0634*/ 	.word	0x0000c7a0


	//   ....[86]....
        /*0638*/ 	.word	0x0000c800


	//   ....[87]....
        /*063c*/ 	.word	0x0000c810


	//   ....[88]....
        /*0640*/ 	.word	0x0000c870


	//   ....[89]....
        /*0644*/ 	.word	0x0000c8a0


	//   ....[90]....
        /*0648*/ 	.word	0x0000c8e0


	//   ....[91]....
        /*064c*/ 	.word	0x0000c910


	//   ....[92]....
        /*0650*/ 	.word	0x0000c950


	//   ....[93]....
        /*0654*/ 	.word	0x0000c980


	//   ....[94]....
        /*0658*/ 	.word	0x0000c9c0


	//   ....[95]....
        /*065c*/ 	.word	0x0000cc40


	//   ....[96]....
        /*0660*/ 	.word	0x0000cc60


	//   ....[97]....
        /*0664*/ 	.word	0x0000cc70


	//   ....[98]....
        /*0668*/ 	.word	0x0000cd00


	//   ....[99]....
        /*066c*/ 	.word	0x0000cd10


	//   ....[100]....
        /*0670*/ 	.word	0x0000cda0


	//   ....[101]....
        /*0674*/ 	.word	0x0000cdb0


	//   ....[102]....
        /*0678*/ 	.word	0x0000ce40


	//   ....[103]....
        /*067c*/ 	.word	0x0000ce50


	//   ....[104]....
        /*0680*/ 	.word	0x0000cee0


	//   ....[105]....
        /*0684*/ 	.word	0x0000cef0


	//   ....[106]....
        /*0688*/ 	.word	0x0000cf00


	//   ....[107]....
        /*068c*/ 	.word	0x0000d4e0


	//   ....[108]....
        /*0690*/ 	.word	0x0000d520


	//   ....[109]....
        /*0694*/ 	.word	0x0000d550


	//   ....[110]....
        /*0698*/ 	.word	0x0000d590


	//   ....[111]....
        /*069c*/ 	.word	0x0000d620


	//   ....[112]....
        /*06a0*/ 	.word	0x0000d650


	//   ....[113]....
        /*06a4*/ 	.word	0x0000d6c0


	//   ....[114]....
        /*06a8*/ 	.word	0x0000d6f0


	//   ....[115]....
        /*06ac*/ 	.word	0x0000d760


	//   ....[116]....
        /*06b0*/ 	.word	0x0000d790


	//   ....[117]....
        /*06b4*/ 	.word	0x0000d7c0


	//   ....[118]....
        /*06b8*/ 	.word	0x0000d810


	//   ....[119]....
        /*06bc*/ 	.word	0x0000dbf0


	//   ....[120]....
        /*06c0*/ 	.word	0x0000dc40


	//   ....[121]....
        /*06c4*/ 	.word	0x0000dc70


	//   ....[122]....
        /*06c8*/ 	.word	0x0000dc80


	//   ....[123]....
        /*06cc*/ 	.word	0x0000dcb0


	//   ....[124]....
        /*06d0*/ 	.word	0x0000dce0


	//   ....[125]....
        /*06d4*/ 	.word	0x0000dd10


	//   ....[126]....
        /*06d8*/ 	.word	0x0000dd40


	//   ....[127]....
        /*06dc*/ 	.word	0x0000dec0


	//   ....[128]....
        /*06e0*/ 	.word	0x0000def0


	//   ....[129]....
        /*06e4*/ 	.word	0x0000df20


	//   ....[130]....
        /*06e8*/ 	.word	0x0000df50


	//   ....[131]....
        /*06ec*/ 	.word	0x0000df80


	//   ....[132]....
        /*06f0*/ 	.word	0x0000dfb0


	//   ....[133]....
        /*06f4*/ 	.word	0x0000e070


	//   ....[134]....
        /*06f8*/ 	.word	0x0000e090


	//   ....[135]....
        /*06fc*/ 	.word	0x0000e100


	//   ....[136]....
        /*0700*/ 	.word	0x0000e570


	//   ....[137]....
        /*0704*/ 	.word	0x0000ea60


	//   ....[138]....
        /*0708*/ 	.word	0x0000eb50


	//   ....[139]....
        /*070c*/ 	.word	0x0000ebf0


	//   ....[140]....
        /*0710*/ 	.word	0x0000ec50


	//   ....[141]....
        /*0714*/ 	.word	0x0000ed60


	//   ....[142]....
        /*0718*/ 	.word	0x0000edd0


	//   ....[143]....
        /*071c*/ 	.word	0x0000eee0


	//   ....[144]....
        /*0720*/ 	.word	0x0000ef50


	//   ....[145]....
        /*0724*/ 	.word	0x0000f060


	//   ....[146]....
        /*0728*/ 	.word	0x0000f0d0


	//   ....[147]....
        /*072c*/ 	.word	0x0000f1e0


	//   ....[148]....
        /*0730*/ 	.word	0x0000f250


	//   ....[149]....
        /*0734*/ 	.word	0x0000f2f0


	//   ....[150]....
        /*0738*/ 	.word	0x0000f400


	//   ....[151]....
        /*073c*/ 	.word	0x0000f470


	//   ....[152]....
        /*0740*/ 	.word	0x0000f4f0


	//   ....[153]....
        /*0744*/ 	.word	0x0000f5b0


	//   ....[154]....
        /*0748*/ 	.word	0x0000f630


	//   ....[155]....
        /*074c*/ 	.word	0x0000f710


	//   ....[156]....
        /*0750*/ 	.word	0x0000f790


	//   ....[157]....
        /*0754*/ 	.word	0x0000f870


	//   ....[158]....
        /*0758*/ 	.word	0x0000f8f0


	//   ....[159]....
        /*075c*/ 	.word	0x0000f9d0


	//   ....[160]....
        /*0760*/ 	.word	0x0000fa50


	//   ....[161]....
        /*0764*/ 	.word	0x0000fb30


	//   ....[162]....
        /*0768*/ 	.word	0x0000fbb0


	//   ....[163]....
        /*076c*/ 	.word	0x0000fc90


	//   ....[164]....
        /*0770*/ 	.word	0x0000fd10


	//   ....[165]....
        /*0774*/ 	.word	0x0000fdd0


	//   ....[166]....
        /*0778*/ 	.word	0x0000ff00


	//   ....[167]....
        /*077c*/ 	.word	0x0000ffd0


	//   ....[168]....
        /*0780*/ 	.word	0x00010040


	//   ....[169]....
        /*0784*/ 	.word	0x00010110


	//   ....[170]....
        /*0788*/ 	.word	0x00010170


	//   ....[171]....
        /*078c*/ 	.word	0x00010240


	//   ....[172]....
        /*0790*/ 	.word	0x000102a0


	//   ....[173]....
        /*0794*/ 	.word	0x00010370


	//   ....[174]....
        /*0798*/ 	.word	0x000103d0


	//   ....[175]....
        /*079c*/ 	.word	0x000104a0


	//   ....[176]....
        /*07a0*/ 	.word	0x00010500


	//   ....[177]....
        /*07a4*/ 	.word	0x000105e0


	//   ....[178]....
        /*07a8*/ 	.word	0x000106d0


	//   ....[179]....
        /*07ac*/ 	.word	0x00010770


	//   ....[180]....
        /*07b0*/ 	.word	0x000107d0


	//   ....[181]....
        /*07b4*/ 	.word	0x000108d0


	//   ....[182]....
        /*07b8*/ 	.word	0x00010930


	//   ....[183]....
        /*07bc*/ 	.word	0x00010a30


	//   ....[184]....
        /*07c0*/ 	.word	0x00010a90


	//   ....[185]....
        /*07c4*/ 	.word	0x00010b90


	//   ....[186]....
        /*07c8*/ 	.word	0x00010bf0


	//   ....[187]....
        /*07cc*/ 	.word	0x00010cf0


	//   ....[188]....
        /*07d0*/ 	.word	0x00010d50


	//   ....[189]....
        /*07d4*/ 	.word	0x00010e20


	//   ....[190]....
        /*07d8*/ 	.word	0x00010f60


	//   ....[191]....
        /*07dc*/ 	.word	0x00011000


	//   ....[192]....
        /*07e0*/ 	.word	0x000110e0


	//   ....[193]....
        /*07e4*/ 	.word	0x000111b0


	//   ....[194]....
        /*07e8*/ 	.word	0x00011210


	//   ....[195]....
        /*07ec*/ 	.word	0x00011300


	//   ....[196]....
        /*07f0*/ 	.word	0x00011360


	//   ....[197]....
        /*07f4*/ 	.word	0x00011450


	//   ....[198]....
        /*07f8*/ 	.word	0x000114b0


	//   ....[199]....
        /*07fc*/ 	.word	0x000115a0


	//   ....[200]....
        /*0800*/ 	.word	0x00011600


	//   ....[201]....
        /*0804*/ 	.word	0x000116e0


	//   ....[202]....
        /*0808*/ 	.word	0x00011770


	//   ....[203]....
        /*080c*/ 	.word	0x00011810


	//   ....[204]....
        /*0810*/ 	.word	0x00011930


	//   ....[205]....
        /*0814*/ 	.word	0x000119a0


	//   ....[206]....
        /*0818*/ 	.word	0x00011a10


	//   ....[207]....
        /*081c*/ 	.word	0x00011a80


	//   ....[208]....
        /*0820*/ 	.word	0x00011af0


	//   ....[209]....
        /*0824*/ 	.word	0x00011b70


	//   ....[210]....
        /*0828*/ 	.word	0x00011c00


	//   ....[211]....
        /*082c*/ 	.word	0x00011c90


	//   ....[212]....
        /*0830*/ 	.word	0x00011d00


	//   ....[213]....
        /*0834*/ 	.word	0x00011d70


	//   ....[214]....
        /*0838*/ 	.word	0x00011de0


	//   ....[215]....
        /*083c*/ 	.word	0x00011e60


	//   ....[216]....
        /*0840*/ 	.word	0x00011ed0


	//   ....[217]....
        /*0844*/ 	.word	0x00011f70


	//   ....[218]....
        /*0848*/ 	.word	0x00012000


	//   ....[219]....
        /*084c*/ 	.word	0x00012120


	//----- nvinfo : EIATTR_REG_RECONFIG
	.align		4
.L_115:
        /*0850*/ 	.byte	0x01, 0x54
	.zero		2


	//----- nvinfo : EIATTR_SYSCALL_OFFSETS
	.align		4
        /*0854*/ 	.byte	0x04, 0x46
        /*0856*/ 	.short	(.L_117 - .L_116)


	//   ....[0]....
.L_116:
        /*0858*/ 	.word	0x000016b0


	//   ....[1]....
        /*085c*/ 	.word	0x0000a5e0


	//   ....[2]....
        /*0860*/ 	.word	0x0000a730


	//   ....[3]....
        /*0864*/ 	.word	0x0000a820


	//   ....[4]....
        /*0868*/ 	.word	0x0000b740


	//----- nvinfo : EIATTR_MBARRIER_INSTR_OFFSETS
	.align		4
.L_117:
        /*086c*/ 	.byte	0x04, 0x39
        /*086e*/ 	.short	(.L_119 - .L_118)


	//   ....[0]....
.L_118:
        /*0870*/ 	.word	0x00000180
        /*0874*/ 	.word	0x000000ff
        /*0878*/ 	.word	0x00030800
        /*087c*/ 	.short	0x0100
        /*087e*/ 	.byte	0x08
	.zero		1


	//   ....[1]....
        /*0880*/ 	.word	0x00000190
        /*0884*/ 	.word	0x000000ff
        /*0888*/ 	.word	0x00030820
        /*088c*/ 	.short	0x0100
        /*088e*/ 	.byte	0x08
	.zero		1


	//   ....[2]....
        /*0890*/ 	.word	0x00000280
        /*0894*/ 	.word	0x000000ff
        /*0898*/ 	.word	0x00030830
        /*089c*/ 	.short	0x0100
        /*089e*/ 	.byte	0x08
	.zero		1


	//   ....[3]....
        /*08a0*/ 	.word	0x00000290
        /*08a4*/ 	.word	0x000000ff
        /*08a8*/ 	.word	0x00030840
        /*08ac*/ 	.short	0x0100
        /*08ae*/ 	.byte	0x08
	.zero		1


	//   ....[4]....
        /*08b0*/ 	.word	0x000002a0
        /*08b4*/ 	.word	0x000000ff
        /*08b8*/ 	.word	0x00030838
        /*08bc*/ 	.short	0x0100
        /*08be*/ 	.byte	0x08
	.zero		1


	//   ....[5]....
        /*08c0*/ 	.word	0x000002b0
        /*08c4*/ 	.word	0x000000ff
        /*08c8*/ 	.word	0x00030848
        /*08cc*/ 	.short	0x0100
        /*08ce*/ 	.byte	0x08
	.zero		1


	//   ....[6]....
        /*08d0*/ 	.word	0x000003e0
        /*08d4*/ 	.word	0x000000ff
        /*08d8*/ 	.word	0x00030850
        /*08dc*/ 	.short	0x0100
        /*08de*/ 	.byte	0x08
	.zero		1


	//   ....[7]....
        /*08e0*/ 	.word	0x000003f0
        /*08e4*/ 	.word	0x000000ff
        /*08e8*/ 	.word	0x00030860
        /*08ec*/ 	.short	0x0100
        /*08ee*/ 	.byte	0x08
	.zero		1


	//   ....[8]....
        /*08f0*/ 	.word	0x00000400
        /*08f4*/ 	.word	0x000000ff
        /*08f8*/ 	.word	0x00030858
        /*08fc*/ 	.short	0x0100
        /*08fe*/ 	.byte	0x08
	.zero		1


	//   ....[9]....
        /*0900*/ 	.word	0x00000410
        /*0904*/ 	.word	0x000000ff
        /*0908*/ 	.word	0x00030868
        /*090c*/ 	.short	0x0100
        /*090e*/ 	.byte	0x08
	.zero		1


	//   ....[10]....
        /*0910*/ 	.word	0x00000500
        /*0914*/ 	.word	0x000000ff
        /*0918*/ 	.word	0x00030870
        /*091c*/ 	.short	0x0100
        /*091e*/ 	.byte	0x06
	.zero		1


	//   ....[11]....
        /*0920*/ 	.word	0x00000510
        /*0924*/ 	.word	0x000000ff
        /*0928*/ 	.word	0x00030880
        /*092c*/ 	.short	0x0100
        /*092e*/ 	.byte	0x06
	.zero		1


	//   ....[12]....
        /*0930*/ 	.word	0x00000520
        /*0934*/ 	.word	0x000000ff
        /*0938*/ 	.word	0x00030878
        /*093c*/ 	.short	0x0100
        /*093e*/ 	.byte	0x06
	.zero		1


	//   ....[13]....
        /*0940*/ 	.word	0x00000530
        /*0944*/ 	.word	0x000000ff
        /*0948*/ 	.word	0x00030888
        /*094c*/ 	.short	0x0100
        /*094e*/ 	.byte	0x06
	.zero		1


	//   ....[14]....
        /*0950*/ 	.word	0x00000660
        /*0954*/ 	.word	0x000000ff
        /*0958*/ 	.word	0x00030890
        /*095c*/ 	.short	0x0100
        /*095e*/ 	.byte	0x08
	.zero		1


	//   ....[15]....
        /*0960*/ 	.word	0x00000670
        /*0964*/ 	.word	0x000000ff
        /*0968*/ 	.word	0x000308a0
        /*096c*/ 	.short	0x0100
        /*096e*/ 	.byte	0x08
	.zero		1


	//   ....[16]....
        /*0970*/ 	.word	0x00000680
        /*0974*/ 	.word	0x000000ff
        /*0978*/ 	.word	0x00030898
        /*097c*/ 	.short	0x0100
        /*097e*/ 	.byte	0x08
	.zero		1


	//   ....[17]....
        /*0980*/ 	.word	0x00000690
        /*0984*/ 	.word	0x000000ff
        /*0988*/ 	.word	0x000308a8
        /*098c*/ 	.short	0x0100
        /*098e*/ 	.byte	0x08
	.zero		1


	//   ....[18]....
        /*0990*/ 	.word	0x000007d0
        /*0994*/ 	.word	0x000000ff
        /*0998*/ 	.word	0x000308b0
        /*099c*/ 	.short	0x0100
        /*099e*/ 	.byte	0x08
	.zero		1


	//   ....[19]....
        /*09a0*/ 	.word	0x000007e0
        /*09a4*/ 	.word	0x000000ff
        /*09a8*/ 	.word	0x000308c0
        /*09ac*/ 	.short	0x0100
        /*09ae*/ 	.byte	0x08
	.zero		1


	//   ....[20]....
        /*09b0*/ 	.word	0x000007f0
        /*09b4*/ 	.word	0x000000ff
        /*09b8*/ 	.word	0x000308b8
        /*09bc*/ 	.short	0x0100
        /*09be*/ 	.byte	0x08
	.zero		1


	//   ....[21]....
        /*09c0*/ 	.word	0x00000800
        /*09c4*/ 	.word	0x000000ff
        /*09c8*/ 	.word	0x000308c8
        /*09cc*/ 	.short	0x0100
        /*09ce*/ 	.byte	0x08
	.zero		1


	//   ....[22]....
        /*09d0*/ 	.word	0x00001750
        /*09d4*/ 	.word	0x000000ff
        /*09d8*/ 	.word	0x00030800
        /*09dc*/ 	.short	0x010a
        /*09de*/ 	.byte	0x2b
	.zero		1


	//   ....[23]....
        /*09e0*/ 	.word	0x000017d0
        /*09e4*/ 	.word	0x00000002
        /*09e8*/ 	.word	0x00030830
        /*09ec*/ 	.short	0x010a
        /*09ee*/ 	.byte	0x3f
	.zero		1


	//   ....[24]....
        /*09f0*/ 	.word	0x00001820
        /*09f4*/ 	.word	0x00000002
        /*09f8*/ 	.word	0x00030830
        /*09fc*/ 	.short	0x010a
        /*09fe*/ 	.byte	0x3f
	.zero		1


	//   ....[25]....
        /*0a00*/ 	.word	0x00002790
        /*0a04*/ 	.word	0x000000ff
        /*0a08*/ 	.word	0x00000000
        /*0a0c*/ 	.short	0x0101
        /*0a0e*/ 	.byte	0x04
	.zero		1


	//   ....[26]....
        /*0a10*/ 	.word	0x00003c40
        /*0a14*/ 	.word	0x000000ff
        /*0a18*/ 	.word	0x00030830
        /*0a1c*/ 	.short	0x010a
        /*0a1e*/ 	.byte	0x08
	.zero		1


	//   ....[27]....
        /*0a20*/ 	.word	0x00003c80
        /*0a24*/ 	.word	0x000000ff
        /*0a28*/ 	.word	0x00030830
        /*0a2c*/ 	.short	0x010a
        /*0a2e*/ 	.byte	0x08
	.zero		1


	//   ....[28]....
        /*0a30*/ 	.word	0x00004780
        /*0a34*/ 	.word	0x000000ff
        /*0a38*/ 	.word	0x00030850
        /*0a3c*/ 	.short	0x010a
        /*0a3e*/ 	.byte	0x09
	.zero		1


	//   ....[29]....
        /*0a40*/ 	.word	0x000047c0
        /*0a44*/ 	.word	0x000000ff
        /*0a48*/ 	.word	0x00030850
        /*0a4c*/ 	.short	0x010a
        /*0a4e*/ 	.byte	0x09
	.zero		1


	//   ....[30]....
        /*0a50*/ 	.word	0x00004ad0
        /*0a54*/ 	.word	0x000000ff
        /*0a58*/ 	.word	0x00000000
        /*0a5c*/ 	.short	0x0101
        /*0a5e*/ 	.byte	0x08
	.zero		1


	//   ....[31]....
        /*0a60*/ 	.word	0x00005850
        /*0a64*/ 	.word	0x000000ff
        /*0a68*/ 	.word	0x00000000
        /*0a6c*/ 	.short	0x0101
        /*0a6e*/ 	.byte	0x09
	.zero		1


	//   ....[32]....
        /*0a70*/ 	.word	0x00006040
        /*0a74*/ 	.word	0x000000ff
        /*0a78*/ 	.word	0x00030850
        /*0a7c*/ 	.short	0x010a
        /*0a7e*/ 	.byte	0x05
	.zero		1


	//   ....[33]....
        /*0a80*/ 	.word	0x00006080
        /*0a84*/ 	.word	0x000000ff
        /*0a88*/ 	.word	0x00030850
        /*0a8c*/ 	.short	0x010a
        /*0a8e*/ 	.byte	0x05
	.zero		1


	//   ....[34]....
        /*0a90*/ 	.word	0x000065a0
        /*0a94*/ 	.word	0x000000ff
        /*0a98*/ 	.word	0x00000000
        /*0a9c*/ 	.short	0x0101
        /*0a9e*/ 	.byte	0x04
	.zero		1


	//   ....[35]....
        /*0aa0*/ 	.word	0x00008230
        /*0aa4*/ 	.word	0x0000002e
        /*0aa8*/ 	.word	0x00000000
        /*0aac*/ 	.short	0x0101
        /*0aae*/ 	.byte	0x3f
	.zero		1


	//   ....[36]....
        /*0ab0*/ 	.word	0x0000adc0
        /*0ab4*/ 	.word	0x00000007
        /*0ab8*/ 	.word	0x00030840
        /*0abc*/ 	.short	0x010a
        /*0abe*/ 	.byte	0x3f
	.zero		1


	//   ....[37]....
        /*0ac0*/ 	.word	0x0000b470
        /*0ac4*/ 	.word	0x00000007
        /*0ac8*/ 	.word	0x00030830
        /*0acc*/ 	.short	0x0107
        /*0ace*/ 	.byte	0x3f
	.zero		1


	//   ....[38]....
        /*0ad0*/ 	.word	0x0000b540
        /*0ad4*/ 	.word	0x00000007
        /*0ad8*/ 	.word	0x00030830
        /*0adc*/ 	.short	0x0101
        /*0ade*/ 	.byte	0x3f
	.zero		1


	//   ....[39]....
        /*0ae0*/ 	.word	0x0000c090
        /*0ae4*/ 	.word	0x00000016
        /*0ae8*/ 	.word	0x00030800
        /*0aec*/ 	.short	0x0107
        /*0aee*/ 	.byte	0x3f
	.zero		1


	//   ....[40]....
        /*0af0*/ 	.word	0x0000c190
        /*0af4*/ 	.word	0x00000016
        /*0af8*/ 	.word	0x00030800
        /*0afc*/ 	.short	0x0101
        /*0afe*/ 	.byte	0x3f
	.zero		1


	//   ....[41]....
        /*0b00*/ 	.word	0x0000c1b0
        /*0b04*/ 	.word	0x00000016
        /*0b08*/ 	.word	0x00030820
        /*0b0c*/ 	.short	0x010a
        /*0b0e*/ 	.byte	0x3f
	.zero		1


	//   ....[42]....
        /*0b10*/ 	.word	0x0000c590
        /*0b14*/ 	.word	0x00000007
        /*0b18*/ 	.word	0x00030840
        /*0b1c*/ 	.short	0x010a
        /*0b1e*/ 	.byte	0x3f
	.zero		1


	//   ....[43]....
        /*0b20*/ 	.word	0x0000ca70
        /*0b24*/ 	.word	0x00000007
        /*0b28*/ 	.word	0x00030830
        /*0b2c*/ 	.short	0x0107
        /*0b2e*/ 	.byte	0x3f
	.zero		1


	//   ....[44]....
        /*0b30*/ 	.word	0x0000cb20
        /*0b34*/ 	.word	0x00000007
        /*0b38*/ 	.word	0x00030830
        /*0b3c*/ 	.short	0x0101
        /*0b3e*/ 	.byte	0x3f
	.zero		1


	//   ....[45]....
        /*0b40*/ 	.word	0x0000cb90
        /*0b44*/ 	.word	0x00000006
        /*0b48*/ 	.word	0x00030860
        /*0b4c*/ 	.short	0x010a
        /*0b4e*/ 	.byte	0x3f
	.zero		1


	//   ....[46]....
        /*0b50*/ 	.word	0x0000d0e0
        /*0b54*/ 	.word	0x00000006
        /*0b58*/ 	.word	0x00030850
        /*0b5c*/ 	.short	0x0107
        /*0b5e*/ 	.byte	0x3f
	.zero		1


	//   ....[47]....
        /*0b60*/ 	.word	0x0000d230
        /*0b64*/ 	.word	0x00000006
        /*0b68*/ 	.word	0x00030850
        /*0b6c*/ 	.short	0x0101
        /*0b6e*/ 	.byte	0x3f
	.zero		1


	//   ....[48]....
        /*0b70*/ 	.word	0x0000d430
        /*0b74*/ 	.word	0x00000000
        /*0b78*/ 	.word	0x00030860
        /*0b7c*/ 	.short	0x010a
        /*0b7e*/ 	.byte	0x3f
	.zero		1


	//   ....[49]....
        /*0b80*/ 	.word	0x0000d940
        /*0b84*/ 	.word	0x00000000
        /*0b88*/ 	.word	0x00030850
        /*0b8c*/ 	.short	0x0107
        /*0b8e*/ 	.byte	0x3f
	.zero		1


	//   ....[50]....
        /*0b90*/ 	.word	0x0000d9f0
        /*0b94*/ 	.word	0x00000000
        /*0b98*/ 	.word	0x00030850
        /*0b9c*/ 	.short	0x0101
        /*0b9e*/ 	.byte	0x3f
	.zero		1


	//   ....[51]....
        /*0ba0*/ 	.word	0x0000e4f0
        /*0ba4*/ 	.word	0x00000004
        /*0ba8*/ 	.word	0x00030820
        /*0bac*/ 	.short	0x010a
        /*0bae*/ 	.byte	0x3f
	.zero		1


	//   ....[52]....
        /*0bb0*/ 	.word	0x0000e690
        /*0bb4*/ 	.word	0x00000005
        /*0bb8*/ 	.word	0x00030840
        /*0bbc*/ 	.short	0x010a
        /*0bbe*/ 	.byte	0x3f
	.zero		1


	//   ....[53]....
        /*0bc0*/ 	.word	0x0000e730
        /*0bc4*/ 	.word	0x0000001b
        /*0bc8*/ 	.word	0x00030840
        /*0bcc*/ 	.short	0x010a
        /*0bce*/ 	.byte	0x3f
	.zero		1


	//   ....[54]....
        /*0bd0*/ 	.word	0x0000e770
        /*0bd4*/ 	.word	0x00000005
        /*0bd8*/ 	.word	0x00030860
        /*0bdc*/ 	.short	0x010a
        /*0bde*/ 	.byte	0x3f
	.zero		1


	//   ....[55]....
        /*0be0*/ 	.word	0x0000e7b0
        /*0be4*/ 	.word	0x0000001b
        /*0be8*/ 	.word	0x00030860
        /*0bec*/ 	.short	0x010a
        /*0bee*/ 	.byte	0x3f
	.zero		1


	//   ....[56]....
        /*0bf0*/ 	.word	0x0000e820
        /*0bf4*/ 	.word	0x00000003
        /*0bf8*/ 	.word	0x00030800
        /*0bfc*/ 	.short	0x010a
        /*0bfe*/ 	.byte	0x3f
	.zero		1


	//   ....[57]....
        /*0c00*/ 	.word	0x0000e870
        /*0c04*/ 	.word	0x00000002
        /*0c08*/ 	.word	0x00030830
        /*0c0c*/ 	.short	0x010a
        /*0c0e*/ 	.byte	0x3f
	.zero		1


	//   ....[58]....
        /*0c10*/ 	.word	0x0000e8d0
        /*0c14*/ 	.word	0x00000003
        /*0c18*/ 	.word	0x00030830
        /*0c1c*/ 	.short	0x010a
        /*0c1e*/ 	.byte	0x3f
	.zero		1


	//   ....[59]....
        /*0c20*/ 	.word	0x0000e930
        /*0c24*/ 	.word	0x00000003
        /*0c28*/ 	.word	0x00030850
        /*0c2c*/ 	.short	0x010a
        /*0c2e*/ 	.byte	0x3f
	.zero		1


	//   ....[60]....
        /*0c30*/ 	.word	0x0000e990
        /*0c34*/ 	.word	0x00000007
        /*0c38*/ 	.word	0x00030850
        /*0c3c*/ 	.short	0x010a
        /*0c3e*/ 	.byte	0x3f
	.zero		1


	//   ....[61]....
        /*0c40*/ 	.word	0x0000eaa0
        /*0c44*/ 	.word	0x00000007
        /*0c48*/ 	.word	0x00030840
        /*0c4c*/ 	.short	0x010a
        /*0c4e*/ 	.byte	0x3f
	.zero		1


	//   ....[62]....
        /*0c50*/ 	.word	0x0000fe00
        /*0c54*/ 	.word	0x00000016
        /*0c58*/ 	.word	0x00030820
        /*0c5c*/ 	.short	0x010a
        /*0c5e*/ 	.byte	0x3f
	.zero		1


	//   ....[63]....
        /*0c60*/ 	.word	0x0000fe50
        /*0c64*/ 	.word	0x00000007
        /*0c68*/ 	.word	0x00030840
        /*0c6c*/ 	.short	0x010a
        /*0c6e*/ 	.byte	0x3f
	.zero		1


	//   ....[64]....
        /*0c70*/ 	.word	0x00010620
        /*0c74*/ 	.word	0x00000006
        /*0c78*/ 	.word	0x00030860
        /*0c7c*/ 	.short	0x010a
        /*0c7e*/ 	.byte	0x3f
	.zero		1


	//   ....[65]....
        /*0c80*/ 	.word	0x00010eb0
        /*0c84*/ 	.word	0x00000000
        /*0c88*/ 	.word	0x00030860
        /*0c8c*/ 	.short	0x010a
        /*0c8e*/ 	.byte	0x3f
	.zero		1


	//   ....[66]....
        /*0c90*/ 	.word	0x00012040
        /*0c94*/ 	.word	0x00000004
        /*0c98*/ 	.word	0x00030820
        /*0c9c*/ 	.short	0x010a
        /*0c9e*/ 	.byte	0x3f
	.zero		1


	//   ....[67]....
        /*0ca0*/ 	.word	0x000121e0
        /*0ca4*/ 	.word	0x00000005
        /*0ca8*/ 	.word	0x00030840
        /*0cac*/ 	.short	0x010a
        /*0cae*/ 	.byte	0x3f
	.zero		1


	//   ....[68]....
        /*0cb0*/ 	.word	0x00012230
        /*0cb4*/ 	.word	0x0000001b
        /*0cb8*/ 	.word	0x00030840
        /*0cbc*/ 	.short	0x010a
        /*0cbe*/ 	.byte	0x3f
	.zero		1


	//   ....[69]....
        /*0cc0*/ 	.word	0x00012280
        /*0cc4*/ 	.word	0x00000005
        /*0cc8*/ 	.word	0x00030860
        /*0ccc*/ 	.short	0x010a
        /*0cce*/ 	.byte	0x3f
	.zero		1


	//----- nvinfo : EIATTR_NUM_MBARRIERS
	.align		4
.L_119:
        /*0cd0*/ 	.byte	0x03, 0x38
        /*0cd2*/ 	.short	0x0016


	//----- nvinfo : EIATTR_EXIT_INSTR_OFFSETS
	.align		4
        /*0cd4*/ 	.byte	0x04, 0x1c
        /*0cd6*/ 	.short	(.L_121 - .L_120)


	//   ....[0]....
.L_120:
        /*0cd8*/ 	.word	0x00000990


	//   ....[1]....
        /*0cdc*/ 	.word	0x000093d0


	//   ....[2]....
        /*0ce0*/ 	.word	0x0000e800


	//----- nvinfo : EIATTR_MAX_THREADS
	.align		4
.L_121:
        /*0ce4*/ 	.byte	0x04, 0x05
        /*0ce6*/ 	.short	(.L_123 - .L_122)
.L_122:
        /*0ce8*/ 	.word	0x00000180
        /*0cec*/ 	.word	0x00000001
        /*0cf0*/ 	.word	0x00000001


	//----- nvinfo : EIATTR_CRS_STACK_SIZE
	.align		4
.L_123:
        /*0cf4*/ 	.byte	0x04, 0x1e
        /*0cf6*/ 	.short	(.L_125 - .L_124)
.L_124:
        /*0cf8*/ 	.word	0x00000000


	//----- nvinfo : EIATTR_CBANK_PARAM_SIZE
	.align		4
.L_125:
        /*0cfc*/ 	.byte	0x03, 0x19
        /*0cfe*/ 	.short	0x0af0


	//----- nvinfo : EIATTR_PARAM_CBANK
	.align		4
        /*0d00*/ 	.byte	0x04, 0x0a
        /*0d02*/ 	.short	(.L_127 - .L_126)
	.align		4
.L_126:
        /*0d04*/ 	.word	index@(.nv.constant0._ZN7cutlass13device_kernelIN5flash11enable_sm90INS1_16FlashAttnFwdSm90INS1_25CollectiveMainloopFwdSm90ILi2EN4cute5tupleIJNS5_1CILi1EEES8_S8_EEENS6_IJNS7_ILi128EEENS7_ILi96EEENS7_ILi192EEEEEELi192ENS_10bfloat16_tEfNS_4arch4Sm90ELb0ELb0ELb0ELb1ELb1ELb0ELb0ELb1ELb1ELb1ELb0ELb0EEENS1_21CollectiveEpilogueFwdINS6_IJSA_SC_SB_EEES9_SE_SG_Li256ELb1ELb1ELb0ELb0EEENS1_36VarlenDynamicPersistentTileSchedulerILi128ELi96ELi256ELi128ELb0ELb1ELb1ELb0ELb1ELb1EEEEEEEEEvNT_6ParamsE)
        /*0d08*/ 	.short	0x0210
        /*0d0a*/ 	.short	0x0af0


	//----- nvinfo : EIATTR_SW_WAR
	.align		4
.L_127:
        /*0d0c*/ 	.byte	0x04, 0x36
        /*0d0e*/ 	.short	(.L_129 - .L_128)
.L_128:
        /*0d10*/ 	.word	0x00000008
.L_129:


//--------------------- .nv.info._ZN7cutlass13device_kernelIN5flash11enable_sm90INS1_16FlashAttnFwdSm90INS1_25CollectiveMainloopFwdSm90ILi2EN4cute5tupleIJNS5_1CILi1EEES8_S8_EEENS6_IJNS7_ILi128EEENS7_ILi96EEENS7_ILi192EEEEEELi192ENS_10bfloat16_tEfNS_4arch4Sm90ELb0ELb0ELb0ELb1ELb1ELb1ELb0ELb1ELb1ELb1ELb0ELb0EEENS1_21CollectiveEpilogueFwdINS6_IJSA_SC_SB_EEES9_SE_SG_Li256ELb1ELb1ELb0ELb0EEENS1_36VarlenDynamicPersistentTileSchedulerILi128ELi96ELi256ELi128ELb0ELb1ELb1ELb0ELb1ELb1EEEEEEEEEvNT_6ParamsE --------------------------
	.section	.nv.info._ZN7cutlass13device_kernelIN5flash11enable_sm90INS1_16FlashAttnFwdSm90INS1_25CollectiveMainloopFwdSm90ILi2EN4cute5tupleIJNS5_1CILi1EEES8_S8_EEENS6_IJNS7_ILi128EEENS7_ILi96EEENS7_ILi192EEEEEELi192ENS_10bfloat16_tEfNS_4arch4Sm90ELb0ELb0ELb0ELb1ELb1ELb1ELb0ELb1ELb1ELb1ELb0ELb0EEENS1_21CollectiveEpilogueFwdINS6_IJSA_SC_SB_EEES9_SE_SG_Li256ELb1ELb1ELb0ELb0EEENS1_36VarlenDynamicPersistentTileSchedulerILi128ELi96ELi256ELi128ELb0ELb1ELb1ELb0ELb1ELb1EEEEEEEEEvNT_6ParamsE,"",@"SHT_CUDA_INFO"
	.sectionflags	@""
	.align	4


	//----- nvinfo : EIATTR_CUDA_API_VERSION
	.align		4
        /*0000*/ 	.byte	0x04, 0x37
        /*0002*/ 	.short	(.L_131 - .L_130)
.L_130:
        /*0004*/ 	.word	0x00000082


	//----- nvinfo : EIATTR_KPARAM_INFO
	.align		4
.L_131:
        /*0008*/ 	.byte	0x04, 0x17
        /*000a*/ 	.short	(.L_133 - .L_132)
.L_132:
        /*000c*/ 	.word	0x00000000
        /*0010*/ 	.short	0x0000
        /*0012*/ 	.short	0x0070
        /*0014*/ 	.byte	0x00, 0xf0, 0x01, 0x2a


	//----- nvinfo : EIATTR_SPARSE_MMA_MASK
	.align		4
.L_133:
        /*0018*/ 	.byte	0x03, 0x50
        /*001a*/ 	.short	0x0000


	//----- nvinfo : EIATTR_MAXREG_COUNT
	.align		4
        /*001c*/ 	.byte	0x03, 0x1b
        /*001e*/ 	.short	0x00a8


	//----- nvinfo : EIATTR_NUM_BARRIERS
	.align		4
        /*0020*/ 	.byte	0x02, 0x4c
        /*0022*/ 	.byte	0x10
	.zero		1


	//----- nvinfo : EIATTR_EXTERNS
	.align		4
        /*0024*/ 	.byte	0x04, 0x0f
        /*0026*/ 	.short	(.L_135 - .L_134)


	//   ....[0]....
	.align		4
.L_134:
        /*0028*/ 	.word	index@(__assertfail)


	//----- nvinfo : EIATTR_ANNOTATIONS
	.align		4
.L_135:
        /*002c*/ 	.byte	0x04, 0x55
        /*002e*/ 	.short	(.L_137 - .L_136)


	//   ....[0]....
.L_136:
        /* <DEDUP_REMOVED lines=59> */


	//----- nvinfo : EIATTR_MERCURY_ISA_VERSION
	.align		4
.L_137:
        /*03d0*/ 	.byte	0x03, 0x5f
        /*03d2*/ 	.short	0x0101


	//----- nvinfo : EIATTR_UNUSED_LOAD_BYTE_OFFSET
	.align		4
        /*03d4*/ 	.byte	0x04, 0x44
        /*03d6*/ 	.short	(.L_139 - .L_138)


	//   ....[0]....
.L_138:
        /*03d8*/ 	.word	0x00000a30
        /*03dc*/ 	.word	0x0000fff0


	//   ....[1]....
        /*03e0*/ 	.word	0x00016d10
        /*03e4*/ 	.word	0x0000fff0


	//----- nvinfo : EIATTR_INT_WARP_WIDE_INSTR_OFFSETS
	.align		4
.L_139:
        /*03e8*/ 	.byte	0x04, 0x31
        /*03ea*/ 	.short	(.L_141 - .L_140)


	//   ....[0]....
.L_140:
        /*03ec*/ 	.word	0x00000130


	//   ....[1]....
        /*03f0*/ 	.word	0x00000170


	//   ....[2]....
        /*03f4*/ 	.word	0x000001e0


	//   ....[3]....
        /*03f8*/ 	.word	0x0001ba60


	//   ....[4]....
        /*03fc*/ 	.word	0x0001baf0


	//   ....[5]....
        /*0400*/ 	.word	0x0001ea20


	//   ....[6]....
        /*0404*/ 	.word	0x0001eab0


	//----- nvinfo : EIATTR_COOP_GROUP_MASK_REGIDS
	.align		4
.L_141:
        /*0408*/ 	.byte	0x04, 0x29
        /*040a*/ 	.short	(.L_143 - .L_142)


	//   ....[0]....
.L_142:
        /*040c*/ 	.word	0xffffffff


	//   ....[1]....
        /*0410*/ 	.word	0xffffffff


	//   ....[2]....
        /*0414*/ 	.word	0xffffffff


	//   ....[3]....
        /*0418*/ 	.word	0xffffffff


	//   ....[4]....
        /*041c*/ 	.word	0xffffffff


	//   ....[5]....
        /*0420*/ 	.word	0xffffffff


	//   ....[6]....
        /*0424*/ 	.word	0xffffffff


	//   ....[7]....
        /*0428*/ 	.word	0xffffffff


	//   ....[8]....
        /*042c*/ 	.word	0xffffffff


	//   ....[9]....
        /*0430*/ 	.word	0xffffffff


	//   ....[10]....
        /*0434*/ 	.word	0xffffffff


	//   ....[11]....
        /*0438*/ 	.word	0xffffffff


	//   ....[12]....
        /*043c*/ 	.word	0xffffffff


	//   ....[13]....
        /*0440*/ 	.word	0xffffffff


	//   ....[14]....
        /*0444*/ 	.word	0xffffffff


	//   ....[15]....
        /*0448*/ 	.word	0xffffffff


	//   ....[16]....
        /*044c*/ 	.word	0xffffffff


	//   ....[17]....
        /*0450*/ 	.word	0xffffffff


	//   ....[18]....
        /*0454*/ 	.word	0xffffffff


	//   ....[19]....
        /*0458*/ 	.word	0xffffffff


	//   ....[20]....
        /*045c*/ 	.word	0xffffffff


	//   ....[21]....
        /*0460*/ 	.word	0xffffffff


	//   ....[22]....
        /*0464*/ 	.word	0xffffffff


	//   ....[23]....
        /*0468*/ 	.word	0xffffffff


	//   ....[24]....
        /*046c*/ 	.word	0xffffffff


	//   ....[25]....
        /*0470*/ 	.word	0xffffffff


	//   ....[26]....
        /*0474*/ 	.word	0xffffffff


	//   ....[27]....
        /*0478*/ 	.word	0xffffffff


	//   ....[28]....
        /*047c*/ 	.word	0xffffffff


	//   ....[29]....
        /*0480*/ 	.word	0xffffffff


	//   ....[30]....
        /*0484*/ 	.word	0xffffffff


	//   ....[31]....
        /*0488*/ 	.word	0xffffffff


	//   ....[32]....
        /*048c*/ 	.word	0xffffffff


	//   ....[33]....
        /*0490*/ 	.word	0xffffffff


	//   ....[34]....
        /*0494*/ 	.word	0xffffffff


	//   ....[35]....
        /*0498*/ 	.word	0xffffffff


	//   ....[36]....
        /*049c*/ 	.word	0xffffffff


	//   ....[37]....
        /*04a0*/ 	.word	0xffffffff


	//   ....[38]....
        /*04a4*/ 	.word	0xffffffff


	//   ....[39]....
        /*04a8*/ 	.word	0xffffffff


	//   ....[40]....
        /*04ac*/ 	.word	0xffffffff


	//   ....[41]....
        /*04b0*/ 	.word	0xffffffff


	//   ....[42]....
        /*04b4*/ 	.word	0xffffffff


	//   ....[43]....
        /*04b8*/ 	.word	0xffffffff


	//   ....[44]....
        /*04bc*/ 	.word	0xffffffff


	//   ....[45]....
        /*04c0*/ 	.word	0xffffffff


	//   ....[46]....
        /*04c4*/ 	.word	0xffffffff


	//   ....[47]....
        /*04c8*/ 	.word	0xffffffff


	//   ....[48]....
        /*04cc*/ 	.word	0xffffffff


	//   ....[49]....
        /*04d0*/ 	.word	0xffffffff


	//   ....[50]....
        /*04d4*/ 	.word	0xffffffff


	//   ....[51]....
        /*04d8*/ 	.word	0xffffffff


	//   ....[52]....
        /*04dc*/ 	.word	0xffffffff


	//   ....[53]....
        /*04e0*/ 	.word	0xffffffff


	//   ....[54]....
        /*04e4*/ 	.word	0xffffffff


	//   ....[55]....
        /*04e8*/ 	.word	0xffffffff


	//   ....[56]....
        /*04ec*/ 	.word	0xffffffff


	//   ....[57]....
        /*04f0*/ 	.word	0xffffffff


	//   ....[58]....
        /*04f4*/ 	.word	0xffffffff


	//   ....[59]....
        /*04f8*/ 	.word	0xffffffff


	//   ....[60]....
        /*04fc*/ 	.word	0xffffffff


	//   ....[61]....
        /*0500*/ 	.word	0xffffffff


	//   ....[62]....
        /*0504*/ 	.word	0xffffffff


	//   ....[63]....
        /*0508*/ 	.word	0xffffffff


	//   ....[64]....
        /*050c*/ 	.word	0xffffffff


	//   ....[65]....
        /*0510*/ 	.word	0xffffffff


	//   ....[66]....
        /*0514*/ 	.word	0xffffffff


	//   ....[67]....
        /*0518*/ 	.word	0xffffffff


	//   ....[68]....
        /*051c*/ 	.word	0xffffffff


	//   ....[69]....
        /*0520*/ 	.word	0xffffffff


	//   ....[70]....
        /*0524*/ 	.word	0xffffffff


	//   ....[71]....
        /*0528*/ 	.word	0xffffffff


	//   ....[72]....
        /*052c*/ 	.word	0xffffffff


	//   ....[73]....
        /*0530*/ 	.word	0xffffffff


	//   ....[74]....
        /*0534*/ 	.word	0xffffffff


	//   ....[75]....
        /*0538*/ 	.word	0xffffffff


	//   ....[76]....
        /*053c*/ 	.word	0xffffffff


	//   ....[77]....
        /*0540*/ 	.word	0xffffffff


	//   ....[78]....
        /*0544*/ 	.word	0xffffffff


	//   ....[79]....
        /*0548*/ 	.word	0xffffffff


	//   ....[80]....
        /*054c*/ 	.word	0xffffffff


	//   ....[81]....
        /*0550*/ 	.word	0xffffffff


	//   ....[82]....
        /*0554*/ 	.word	0xffffffff


	//   ....[83]....
        /*0558*/ 	.word	0xffffffff


	//   ....[84]....
        /*055c*/ 	.word	0xffffffff


	//   ....[85]....
        /*0560*/ 	.word	0xffffffff


	//   ....[86]....
        /*0564*/ 	.word	0xffffffff


	//   ....[87]....
        /*0568*/ 	.word	0xffffffff


	//   ....[88]....
        /*056c*/ 	.word	0xffffffff


	//   ....[89]....
        /*0570*/ 	.word	0xffffffff


	//   ....[90]....
        /*0574*/ 	.word	0xffffffff


	//   ....[91]....
        /*0578*/ 	.word	0xffffffff


	//   ....[92]....
        /*057c*/ 	.word	0xffffffff


	//   ....[93]....
        /*0580*/ 	.word	0xffffffff


	//   ....[94]....
        /*0584*/ 	.word	0xffffffff


	//   ....[95]....
        /*0588*/ 	.word	0xffffffff


	//   ....[96]....
        /*058c*/ 	.word	0xffffffff


	//   ....[97]....
        /*0590*/ 	.word	0xffffffff


	//   ....[98]....
        /*0594*/ 	.word	0xffffffff


	//   ....[99]....
        /*0598*/ 	.word	0xffffffff


	//   ....[100]....
        /*059c*/ 	.word	0xffffffff


	//   ....[101]....
        /*05a0*/ 	.word	0xffffffff


	//   ....[102]....
        /*05a4*/ 	.word	0xffffffff


	//   ....[103]....
        /*05a8*/ 	.word	0xffffffff


	//   ....[104]....
        /*05ac*/ 	.word	0xffffffff


	//   ....[105]....
        /*05b0*/ 	.word	0xffffffff


	//   ....[106]....
        /*05b4*/ 	.word	0xffffffff


	//   ....[107]....
        /*05b8*/ 	.word	0xffffffff


	//   ....[108]....
        /*05bc*/ 	.word	0xffffffff


	//   ....[109]....
        /*05c0*/ 	.word	0xffffffff


	//   ....[110]....
        /*05c4*/ 	.word	0xffffffff


	//   ....[111]....
        /*05c8*/ 	.word	0xffffffff


	//   ....[112]....
        /*05cc*/ 	.word	0xffffffff


	//   ....[113]....
        /*05d0*/ 	.word	0xffffffff


	//   ....[114]....
        /*05d4*/ 	.word	0xffffffff


	//   ....[115]....
        /*05d8*/ 	.word	0xffffffff


	//   ....[116]....
        /*05dc*/ 	.word	0xffffffff


	//   ....[117]....
        /*05e0*/ 	.word	0xffffffff


	//   ....[118]....
        /*05e4*/ 	.word	0xffffffff


	//   ....[119]....
        /*05e8*/ 	.word	0xffffffff


	//   ....[120]....
        /*05ec*/ 	.word	0xffffffff


	//   ....[121]....
        /*05f0*/ 	.word	0xffffffff


	//   ....[122]....
        /*05f4*/ 	.word	0xffffffff


	//   ....[123]....
        /*05f8*/ 	.word	0xffffffff


	//   ....[124]....
        /*05fc*/ 	.word	0xffffffff


	//   ....[125]....
        /*0600*/ 	.word	0xffffffff


	//   ....[126]....
        /*0604*/ 	.word	0xffffffff


	//   ....[127]....
        /*0608*/ 	.word	0xffffffff


	//   ....[128]....
        /*060c*/ 	.word	0xffffffff


	//   ....[129]....
        /*0610*/ 	.word	0xffffffff


	//   ....[130]....
        /*0614*/ 	.word	0xffffffff


	//   ....[131]....
        /*0618*/ 	.word	0xffffffff


	//   ....[132]....
        /*061c*/ 	.word	0xffffffff


	//   ....[133]....
        /*0620*/ 	.word	0xffffffff


	//   ....[134]....
        /*0624*/ 	.word	0xffffffff


	//   ....[135]....
        /*0628*/ 	.word	0xffffffff


	//   ....[136]....
        /*062c*/ 	.word	0xffffffff


	//   ....[137]....
        /*0630*/ 	.word	0xffffffff


	//   ....[138]....
        /*0634*/ 	.word	0xffffffff


	//   ....[139]....
        /*0638*/ 	.word	0xffffffff


	//   ....[140]....
        /*063c*/ 	.word	0xffffffff


	//   ....[141]....
        /*0640*/ 	.word	0xffffffff


	//   ....[142]....
        /*0644*/ 	.word	0xffffffff


	//   ....[143]....
        /*0648*/ 	.word	0xffffffff


	//   ....[144]....
        /*064c*/ 	.word	0xffffffff


	//   ....[145]....
        /*0650*/ 	.word	0xffffffff


	//   ....[146]....
        /*0654*/ 	.word	0xffffffff


	//   ....[147]....
        /*0658*/ 	.word	0xffffffff


	//   ....[148]....
        /*065c*/ 	.word	0xffffffff


	//   ....[149]....
        /*0660*/ 	.word	0xffffffff


	//   ....[150]....
        /*0664*/ 	.word	0xffffffff


	//   ....[151]....
        /*0668*/ 	.word	0xffffffff


	//   ....[152]....
        /*066c*/ 	.word	0xffffffff


	//   ....[153]....
        /*0670*/ 	.word	0xffffffff


	//   ....[154]....
        /*0674*/ 	.word	0xffffffff


	//   ....[155]....
        /*0678*/ 	.word	0xffffffff


	//   ....[156]....
        /*067c*/ 	.word	0xffffffff


	//   ....[157]....
        /*0680*/ 	.word	0xffffffff


	//   ....[158]....
        /*0684*/ 	.word	0xffffffff


	//   ....[159]....
        /*0688*/ 	.word	0xffffffff


	//   ....[160]....
        /*068c*/ 	.word	0xffffffff


	//   ....[161]....
        /*0690*/ 	.word	0xffffffff


	//   ....[162]....
        /*0694*/ 	.word	0xffffffff


	//   ....[163]....
        /*0698*/ 	.word	0x0500000f


	//   ....[164]....
        /*069c*/ 	.word	0x0500000f


	//   ....[165]....
        /*06a0*/ 	.word	0x0500000f


	//   ....[166]....
        /*06a4*/ 	.word	0x0500000f


	//   ....[167]....
        /*06a8*/ 	.word	0x0500000f


	//   ....[168]....
        /*06ac*/ 	.word	0x0500000f


	//   ....[169]....
        /*06b0*/ 	.word	0x0500000f


	//   ....[170]....
        /*06b4*/ 	.word	0x0500000f


	//   ....[171]....
        /*06b8*/ 	.word	0x0500000f


	//   ....[172]....
        /*06bc*/ 	.word	0x0500000f


	//   ....[173]....
        /*06c0*/ 	.word	0x0500000f


	//   ....[174]....
        /*06c4*/ 	.word	0x0500000f


	//   ....[175]....
        /*06c8*/ 	.word	0x0500000f


	//   ....[176]....
        /*06cc*/ 	.word	0x0500000f


	//   ....[177]....
        /*06d0*/ 	.word	0x0500000f


	//   ....[178]....
        /*06d4*/ 	.word	0x0500000f


	//   ....[179]....
        /*06d8*/ 	.word	0x0500000f


	//   ....[180]....
        /*06dc*/ 	.word	0x0500000f


	//   ....[181]....
        /*06e0*/ 	.word	0x0500000f


	//   ....[182]....
        /*06e4*/ 	.word	0x0500000f


	//   ....[183]....
        /*06e8*/ 	.word	0x0500000f


	//   ....[184]....
        /*06ec*/ 	.word	0x0500000f


	//   ....[185]....
        /*06f0*/ 	.word	0x0500000f


	//   ....[186]....
        /*06f4*/ 	.word	0x0500000f


	//   ....[187]....
        /*06f8*/ 	.word	0x0500000f


	//   ....[188]....
        /*06fc*/ 	.word	0x0500000f


	//   ....[189]....
        /*0700*/ 	.word	0x0500000f


	//   ....[190]....
        /*0704*/ 	.word	0x0500000f


	//   ....[191]....
        /*0708*/ 	.word	0x0500000f


	//   ....[192]....
        /*070c*/ 	.word	0x0500000f


	//   ....[193]....
        /*0710*/ 	.word	0x0500000f


	//   ....[194]....
        /*0714*/ 	.word	0x0500000f


	//   ....[195]....
        /*0718*/ 	.word	0x0500000f


	//   ....[196]....
        /*071c*/ 	.word	0x0500000f


	//   ....[197]....
        /*0720*/ 	.word	0x0500000f


	//   ....[198]....
        /*0724*/ 	.word	0x0500000f


	//   ....[199]....
        /*0728*/ 	.word	0x0500000f


	//   ....[200]....
        /*072c*/ 	.word	0x0500000f


	//   ....[201]....
        /*0730*/ 	.word	0x0500000f


	//   ....[202]....
        /*0734*/ 	.word	0x0500000f


	//   ....[203]....
        /*0738*/ 	.word	0x0500000f


	//   ....[204]....
        /*073c*/ 	.word	0x0500000f


	//   ....[205]....
        /*0740*/ 	.word	0x0500000f


	//   ....[206]....
        /*0744*/ 	.word	0x0500000f


	//   ....[207]....
        /*0748*/ 	.word	0x0500000f


	//   ....[208]....
        /*074c*/ 	.word	0x0500000f


	//   ....[209]....
        /*0750*/ 	.word	0x0500000f


	//   ....[210]....
        /*0754*/ 	.word	0x0500000f


	//   ....[211]....
        /*0758*/ 	.word	0x0500000f


	//   ....[212]....
        /*075c*/ 	.word	0x0500000f


	//   ....[213]....
        /*0760*/ 	.word	0x0500000f


	//   ....[214]....
        /*0764*/ 	.word	0x0500000f


	//   ....[215]....
        /*0768*/ 	.word	0x0500000f


	//   ....[216]....
        /*076c*/ 	.word	0x0500000f


	//   ....[217]....
        /*0770*/ 	.word	0x0500000f


	//   ....[218]....
        /*0774*/ 	.word	0x0500000f


	//   ....[219]....
        /*0778*/ 	.word	0x0500000f


	//   ....[220]....
        /*077c*/ 	.word	0x0500000f


	//   ....[221]....
        /*0780*/ 	.word	0x0500000f


	//   ....[222]....
        /*0784*/ 	.word	0x0500000f


	//   ....[223]....
        /*0788*/ 	.word	0x0500000f


	//   ....[224]....
        /*078c*/ 	.word	0x0500000f


	//   ....[225]....
        /*0790*/ 	.word	0x0500000f


	//   ....[226]....
        /*0794*/ 	.word	0x0500000f


	//   ....[227]....
        /*0798*/ 	.word	0x0500000f


	//   ....[228]....
        /*079c*/ 	.word	0x0500000f


	//   ....[229]....
        /*07a0*/ 	.word	0x0500000f


	//   ....[230]....
        /*07a4*/ 	.word	0x0500000f


	//   ....[231]....
        /*07a8*/ 	.word	0x0500000f


	//   ....[232]....
        /*07ac*/ 	.word	0x0500000f


	//   ....[233]....
        /*07b0*/ 	.word	0x0500000f


	//   ....[234]....
        /*07b4*/ 	.word	0x0500000f


	//   ....[235]....
        /*07b8*/ 	.word	0x0500000f


	//   ....[236]....
        /*07bc*/ 	.word	0x0500000f


	//   ....[237]....
        /*07c0*/ 	.word	0x0500000f


	//   ....[238]....
        /*07c4*/ 	.word	0x0500000f


	//   ....[239]....
        /*07c8*/ 	.word	0x0500000f


	//   ....[240]....
        /*07cc*/ 	.word	0x0500000f


	//   ....[241]....
        /*07d0*/ 	.word	0x0500000f


	//   ....[242]....
        /*07d4*/ 	.word	0x0500000f


	//   ....[243]....
        /*07d8*/ 	.word	0x0500000f


	//   ....[244]....
        /*07dc*/ 	.word	0x0500000f


	//   ....[245]....
        /*07e0*/ 	.word	0x0500000f


	//   ....[246]....
        /*07e4*/ 	.word	0x0500000f


	//   ....[247]....
        /*07e8*/ 	.word	0x0500000f


	//   ....[248]....
        /*07ec*/ 	.word	0x0500000f


	//   ....[249]....
        /*07f0*/ 	.word	0x0500000f


	//   ....[250]....
        /*07f4*/ 	.word	0x0500000f


	//   ....[251]....
        /*07f8*/ 	.word	0x0500000f


	//   ....[252]....
        /*07fc*/ 	.word	0x0500000f


	//   ....[253]....
        /*0800*/ 	.word	0x0500000f


	//   ....[254]....
        /*0804*/ 	.word	0x0500000f


	//   ....[255]....
        /*0808*/ 	.word	0x0500000f


	//   ....[0]....
        /*080c*/ 	.word	0x0500000f


	//   ....[1]....
        /*0810*/ 	.word	0x0500000f


	//   ....[2]....
        /*0814*/ 	.word	0x0500000f


	//   ....[3]....
        /*0818*/ 	.word	0x0500000f


	//   ....[4]....
        /*081c*/ 	.word	0x0500000f


	//   ....[5]....
        /*0820*/ 	.word	0x0500000f


	//   ....[6]....
        /*0824*/ 	.word	0x0500000f


	//   ....[7]....
        /*0828*/ 	.word	0x0500000f


	//   ....[8]....
        /*082c*/ 	.word	0x0500000f


	//   ....[9]....
        /*0830*/ 	.word	0x0500000f


	//   ....[10]....
        /*0834*/ 	.word	0x0500000f


	//----- nvinfo : EIATTR_COOP_GROUP_INSTR_OFFSETS
	.align		4
.L_143:
        /*0838*/ 	.byte	0x04, 0x28
        /*083a*/ 	.short	(.L_145 - .L_144)


	//   ....[0]....
.L_144:
        /*083c*/ 	.word	0x00000060


	//   ....[1]....
        /*0840*/ 	.word	0x00000140


	//   ....[2]....
        /*0844*/ 	.word	0x00000190


	//   ....[3]....
        /*0848*/ 	.word	0x000003c0


	//   ....[4]....
        /*084c*/ 	.word	0x00000520


	//   ....[5]....
        /*0850*/ 	.word	0x00000640


	//   ....[6]....
        /*0854*/ 	.word	0x000007a0


	//   ....[7]....
        /*0858*/ 	.word	0x00003820


	//   ....[8]....
        /*085c*/ 	.word	0x00003830


	//   ....[9]....
        /*0860*/ 	.word	0x00004e00


	//   ....[10]....
        /*0864*/ 	.word	0x00004e10


	//   ....[11]....
        /*0868*/ 	.word	0x00006fb0


	//   ....[12]....
        /*086c*/ 	.word	0x00006fc0


	//   ....[13]....
        /*0870*/ 	.word	0x000087a0


	//   ....[14]....
        /*0874*/ 	.word	0x000087b0


	//   ....[15]....
        /*0878*/ 	.word	0x0000a1b0


	//   ....[16]....
        /*087c*/ 	.word	0x0000a1c0


	//   ....[17]....
        /*0880*/ 	.word	0x0000a450


	//   ....[18]....
        /*0884*/ 	.word	0x0000a460


	//   ....[19]....
        /*0888*/ 	.word	0x0000a980


	//   ....[20]....
        /*088c*/ 	.word	0x0000a9a0


	//   ....[21]....
        /*0890*/ 	.word	0x0000abe0


	//   ....[22]....
        /*0894*/ 	.word	0x0000ac00


	//   ....[23]....
        /*0898*/ 	.word	0x0000b3a0


	//   ....[24]....
        /*089c*/ 	.word	0x0000b900


	//   ....[25]....
        /*08a0*/ 	.word	0x0000b910


	//   ....[26]....
        /*08a4*/ 	.word	0x0000b920


	//   ....[27]....
        /*08a8*/ 	.word	0x0000b930


	//   ....[28]....
        /*08ac*/ 	.word	0x0000e430


	//   ....[29]....
        /*08b0*/ 	.word	0x0000e440


	//   ....[30]....
        /*08b4*/ 	.word	0x0000e450


	//   ....[31]....
        /*08b8*/ 	.word	0x0000e460


	//   ....[32]....
        /*08bc*/ 	.word	0x00012370


	//   ....[33]....
        /*08c0*/ 	.word	0x00012400


	//   ....[34]....
        /*08c4*/ 	.word	0x000128e0


	//   ....[35]....
        /*08c8*/ 	.word	0x00012960


	//   ....[36]....
        /*08cc*/ 	.word	0x00014e10


	//   ....[37]....
        /*08d0*/ 	.word	0x00014e20


	//   ....[38]....
        /*08d4*/ 	.word	0x00014e50


	//   ....[39]....
        /*08d8*/ 	.word	0x00014e60


	//   ....[40]....
        /*08dc*/ 	.word	0x000163d0


	//   ....[41]....
        /*08e0*/ 	.word	0x00016400


	//   ....[42]....
        /*08e4*/ 	.word	0x000164b0


	//   ....[43]....
        /*08e8*/ 	.word	0x000164d0


	//   ....[44]....
        /*08ec*/ 	.word	0x00017ad0


	//   ....[45]....
        /*08f0*/ 	.word	0x00017b30


	//   ....[46]....
        /*08f4*/ 	.word	0x00017b70


	//   ....[47]....
        /*08f8*/ 	.word	0x00017b90


	//   ....[48]....
        /*08fc*/ 	.word	0x000182d0


	//   ....[49]....
        /*0900*/ 	.word	0x000182f0


	//   ....[50]....
        /*0904*/ 	.word	0x00018410


	//   ....[51]....
        /*0908*/ 	.word	0x00018430


	//   ....[52]....
        /*090c*/ 	.word	0x00018530


	//   ....[53]....
        /*0910*/ 	.word	0x00018550


	//   ....[54]....
        /*0914*/ 	.word	0x00018660


	//   ....[55]....
        /*0918*/ 	.word	0x00018680


	//   ....[56]....
        /*091c*/ 	.word	0x00018f50


	//   ....[57]....
        /*0920*/ 	.word	0x00018f90


	//   ....[58]....
        /*0924*/ 	.word	0x000190a0


	//   ....[59]....
        /*0928*/ 	.word	0x000190c0


	//   ....[60]....
        /*092c*/ 	.word	0x000191c0


	//   ....[61]....
        /*0930*/ 	.word	0x000191e0


	//   ....[62]....
        /*0934*/ 	.word	0x000192f0


	//   ....[63]....
        /*0938*/ 	.word	0x00019310


	//   ....[64]....
        /*093c*/ 	.word	0x000194a0


	//   ....[65]....
        /*0940*/ 	.word	0x00019670


	//   ....[66]....
        /*0944*/ 	.word	0x000196a0


	//   ....[67]....
        /*0948*/ 	.word	0x000196d0


	//   ....[68]....
        /*094c*/ 	.word	0x00019700


	//   ....[69]....
        /*0950*/ 	.word	0x00019730


	//   ....[70]....
        /*0954*/ 	.word	0x00019760


	//   ....[71]....
        /*0958*/ 	.word	0x000198d0


	//   ....[72]....
        /*095c*/ 	.word	0x00019900


	//   ....[73]....
        /*0960*/ 	.word	0x00019930


	//   ....[74]....
        /*0964*/ 	.word	0x00019960


	//   ....[75]....
        /*0968*/ 	.word	0x00019990


	//   ....[76]....
        /*096c*/ 	.word	0x000199c0


	//   ....[77]....
        /*0970*/ 	.word	0x00019a50


	//   ....[78]....
        /*0974*/ 	.word	0x00019a80


	//   ....[79]....
        /*0978*/ 	.word	0x00019b00


	//   ....[80]....
        /*097c*/ 	.word	0x0001a600


	//   ....[81]....
        /*0980*/ 	.word	0x0001c670


	//   ....[82]....
        /*0984*/ 	.word	0x0001c690


	//   ....[83]....
        /*0988*/ 	.word	0x0001c740


	//   ....[84]....
        /*098c*/ 	.word	0x0001c760


	//   ....[85]....
        /*0990*/ 	.word	0x0001c800


	//   ....[86]....
        /*0994*/ 	.word	0x0001c820


	//   ....[87]....
        /*0998*/ 	.word	0x0001c8c0


	//   ....[88]....
        /*099c*/ 	.word	0x0001c8e0


	//   ....[89]....
        /*09a0*/ 	.word	0x0001c980


	//   ....[90]....
        /*09a4*/ 	.word	0x0001c9a0


	//   ....[91]....
        /*09a8*/ 	.word	0x0001c9b0


	//   ....[92]....
        /*09ac*/ 	.word	0x0001ca40


	//   ....[93]....
        /*09b0*/ 	.word	0x0001d1a0


	//   ....[94]....
        /*09b4*/ 	.word	0x0001d1d0


	//   ....[95]....
        /*09b8*/ 	.word	0x0001d230


	//   ....[96]....
        /*09bc*/ 	.word	0x0001d280


	//   ....[97]....
        /*09c0*/ 	.word	0x0001d2d0


	//   ....[98]....
        /*09c4*/ 	.word	0x0001d330


	//   ....[99]....
        /*09c8*/ 	.word	0x0001d380


	//   ....[100]....
        /*09cc*/ 	.word	0x0001d3e0


	//   ....[101]....
        /*09d0*/ 	.word	0x0001d430


	//   ....[102]....
        /*09d4*/ 	.word	0x0001d490


	//   ....[103]....
        /*09d8*/ 	.word	0x0001d4e0


	//   ....[104]....
        /*09dc*/ 	.word	0x0001d540


	//   ....[105]....
        /*09e0*/ 	.word	0x0001d580


	//   ....[106]....
        /*09e4*/ 	.word	0x0001d5f0


	//   ....[107]....
        /*09e8*/ 	.word	0x0001d610


	//   ....[108]....
        /*09ec*/ 	.word	0x0001d650


	//   ....[109]....
        /*09f0*/ 	.word	0x0001de60


	//   ....[110]....
        /*09f4*/ 	.word	0x0001de70


	//   ....[111]....
        /*09f8*/ 	.word	0x0001dea0


	//   ....[112]....
        /*09fc*/ 	.word	0x0001def0


	//   ....[113]....
        /*0a00*/ 	.word	0x0001df00


	//   ....[114]....
        /*0a04*/ 	.word	0x0001df60


	//   ....[115]....
        /*0a08*/ 	.word	0x0001df90


	//   ....[116]....
        /*0a0c*/ 	.word	0x0001dfd0


	//   ....[117]....
        /*0a10*/ 	.word	0x0001e000


	//   ....[118]....
        /*0a14*/ 	.word	0x0001e040


	//   ....[119]....
        /*0a18*/ 	.word	0x0001e070


	//   ....[120]....
        /*0a1c*/ 	.word	0x0001e0b0


	//   ....[121]....
        /*0a20*/ 	.word	0x0001e350


	//   ....[122]....
        /*0a24*/ 	.word	0x0001e370


	//   ....[123]....
        /*0a28*/ 	.word	0x0001e380


	//   ....[124]....
        /*0a2c*/ 	.word	0x0001e410


	//   ....[125]....
        /*0a30*/ 	.word	0x0001e420


	//   ....[126]....
        /*0a34*/ 	.word	0x0001e4b0


	//   ....[127]....
        /*0a38*/ 	.word	0x0001e4c0


	//   ....[128]....
        /*0a3c*/ 	.word	0x0001e550


	//   ....[129]....
        /*0a40*/ 	.word	0x0001e560


	//   ....[130]....
        /*0a44*/ 	.word	0x0001e5f0


	//   ....[131]....
        /*0a48*/ 	.word	0x0001e600


	//   ....[132]....
        /*0a4c*/ 	.word	0x0001e610


	//   ....[133]....
        /*0a50*/ 	.word	0x0001ec10


	//   ....[134]....
        /*0a54*/ 	.word	0x0001ec50


	//   ....[135]....
        /*0a58*/ 	.word	0x0001ec90


	//   ....[136]....
        /*0a5c*/ 	.word	0x0001ecc0


	//   ....[137]....
        /*0a60*/ 	.word	0x0001ed50


	//   ....[138]....
        /*0a64*/ 	.word	0x0001ed80


	//   ....[139]....
        /*0a68*/ 	.word	0x0001edf0


	//   ....[140]....
        /*0a6c*/ 	.word	0x0001ee20


	//   ....[141]....
        /*0a70*/ 	.word	0x0001ee90


	//   ....[142]....
        /*0a74*/ 	.word	0x0001eec0


	//   ....[143]....
        /*0a78*/ 	.word	0x0001eef0


	//   ....[144]....
        /*0a7c*/ 	.word	0x0001ef40


	//   ....[145]....
        /*0a80*/ 	.word	0x0001f340


	//   ....[146]....
        /*0a84*/ 	.word	0x0001f390


	//   ....[147]....
        /*0a88*/ 	.word	0x0001f3c0


	//   ....[148]....
        /*0a8c*/ 	.word	0x0001f3d0


	//   ....[149]....
        /*0a90*/ 	.word	0x0001f400


	//   ....[150]....
        /*0a94*/ 	.word	0x0001f430


	//   ....[151]....
        /*0a98*/ 	.word	0x0001f460


	//   ....[152]....
        /*0a9c*/ 	.word	0x0001f490


	//   ....[153]....
        /*0aa0*/ 	.word	0x0001f610


	//   ....[154]....
        /*0aa4*/ 	.word	0x0001f640


	//   ....[155]....
        /*0aa8*/ 	.word	0x0001f670


	//   ....[156]....
        /*0aac*/ 	.word	0x0001f6a0


	//   ....[157]....
        /*0ab0*/ 	.word	0x0001f6d0


	//   ....[158]....
        /*0ab4*/ 	.word	0x0001f700


	//   ....[159]....
        /*0ab8*/ 	.word	0x0001f7c0


	//   ....[160]....
        /*0abc*/ 	.word	0x0001f7e0


	//   ....[161]....
        /*0ac0*/ 	.word	0x0001f850


	//   ....[162]....
        /*0ac4*/ 	.word	0x0001fcc0


	//   ....[163]....
        /*0ac8*/ 	.word	0x0001ffe0


	//   ....[164]....
        /*0acc*/ 	.word	0x00020070


	//   ....[165]....
        /*0ad0*/ 	.word	0x00020110


	//   ....[166]....
        /*0ad4*/ 	.word	0x000201a0


	//   ....[167]....
        /*0ad8*/ 	.word	0x00020290


	//   ....[168]....
        /*0adc*/ 	.word	0x00020320


	//   ....[169]....
        /*0ae0*/ 	.word	0x000203c0


	//   ....[170]....
        /*0ae4*/ 	.word	0x00020450


	//   ....[171]....
        /*0ae8*/ 	.word	0x00020540


	//   ....[172]....
        /*0aec*/ 	.word	0x000205d0


	//   ....[173]....
        /*0af0*/ 	.word	0x00020670


	//   ....[174]....
        /*0af4*/ 	.word	0x00020700


	//   ....[175]....
        /*0af8*/ 	.word	0x000207f0


	//   ....[176]....
        /*0afc*/ 	.word	0x00020880


	//   ....[177]....
        /*0b00*/ 	.word	0x000208d0


	//   ....[178]....
        /*0b04*/ 	.word	0x00020920


	//   ....[179]....
        /*0b08*/ 	.word	0x00020a00


	//   ....[180]....
        /*0b0c*/ 	.word	0x00020a90


	//   ....[181]....
        /*0b10*/ 	.word	0x00020ae0


	//   ....[182]....
        /*0b14*/ 	.word	0x00020b30


	//   ....[183]....
        /*0b18*/ 	.word	0x00020d90


	//   ....[184]....
        /*0b1c*/ 	.word	0x00021070


	//   ....[185]....
        /*0b20*/ 	.word	0x00021160


	//   ....[186]....
        /*0b24*/ 	.word	0x00021200


	//   ....[187]....
        /*0b28*/ 	.word	0x00021260


	//   ....[188]....
        /*0b2c*/ 	.word	0x00021370


	//   ....[189]....
        /*0b30*/ 	.word	0x000213e0


	//   ....[190]....
        /*0b34*/ 	.word	0x000214f0


	//   ....[191]....
        /*0b38*/ 	.word	0x00021560


	//   ....[192]....
        /*0b3c*/ 	.word	0x00021670


	//   ....[193]....
        /*0b40*/ 	.word	0x000216e0


	//   ....[194]....
        /*0b44*/ 	.word	0x000217f0


	//   ....[195]....
        /*0b48*/ 	.word	0x00021860


	//   ....[196]....
        /*0b4c*/ 	.word	0x00021940


	//   ....[197]....
        /*0b50*/ 	.word	0x00021a40


	//   ....[198]....
        /*0b54*/ 	.word	0x00021ab0


	//   ....[199]....
        /*0b58*/ 	.word	0x00021b30


	//   ....[200]....
        /*0b5c*/ 	.word	0x00021bf0


	//   ....[201]....
        /*0b60*/ 	.word	0x00021c70


	//   ....[202]....
        /*0b64*/ 	.word	0x00021d50


	//   ....[203]....
        /*0b68*/ 	.word	0x00021dd0


	//   ....[204]....
        /*0b6c*/ 	.word	0x00021eb0


	//   ....[205]....
        /*0b70*/ 	.word	0x00021f30


	//   ....[206]....
        /*0b74*/ 	.word	0x00022010


	//   ....[207]....
        /*0b78*/ 	.word	0x00022090


	//   ....[208]....
        /*0b7c*/ 	.word	0x00022170


	//   ....[209]....
        /*0b80*/ 	.word	0x000221f0


	//   ....[210]....
        /*0b84*/ 	.word	0x000222d0


	//   ....[211]....
        /*0b88*/ 	.word	0x00022350


	//   ....[212]....
        /*0b8c*/ 	.word	0x00022410


	//   ....[213]....
        /*0b90*/ 	.word	0x00022540


	//   ....[214]....
        /*0b94*/ 	.word	0x00022600


	//   ....[215]....
        /*0b98*/ 	.word	0x00022670


	//   ....[216]....
        /*0b9c*/ 	.word	0x00022780


	//   ....[217]....
        /*0ba0*/ 	.word	0x000227e0


	//   ....[218]....
        /*0ba4*/ 	.word	0x000228b0


	//   ....[219]....
        /*0ba8*/ 	.word	0x00022910


	//   ....[220]....
        /*0bac*/ 	.word	0x000229e0


	//   ....[221]....
        /*0bb0*/ 	.word	0x00022a40


	//   ....[222]....
        /*0bb4*/ 	.word	0x00022b10


	//   ....[223]....
        /*0bb8*/ 	.word	0x00022c00


	//   ....[224]....
        /*0bbc*/ 	.word	0x00022c90


	//   ....[225]....
        /*0bc0*/ 	.word	0x00022d80


	//   ....[226]....
        /*0bc4*/ 	.word	0x00022e20


	//   ....[227]....
        /*0bc8*/ 	.word	0x00022e80


	//   ....[228]....
        /*0bcc*/ 	.word	0x00022f80


	//   ....[229]....
        /*0bd0*/ 	.word	0x00022fe0


	//   ....[230]....
        /*0bd4*/ 	.word	0x000230e0


	//   ....[231]....
        /*0bd8*/ 	.word	0x00023140


	//   ....[232]....
        /*0bdc*/ 	.word	0x00023240


	//   ....[233]....
        /*0be0*/ 	.word	0x000232a0


	//   ....[234]....
        /*0be4*/ 	.word	0x000233a0


	//   ....[235]....
        /*0be8*/ 	.word	0x00023400


	//   ....[236]....
        /*0bec*/ 	.word	0x000234d0


	//   ....[237]....
        /*0bf0*/ 	.word	0x00023610


	//   ....[238]....
        /*0bf4*/ 	.word	0x000236b0


	//   ....[239]....
        /*0bf8*/ 	.word	0x00023790


	//   ....[240]....
        /*0bfc*/ 	.word	0x00023860


	//   ....[241]....
        /*0c00*/ 	.word	0x000238c0


	//   ....[242]....
        /*0c04*/ 	.word	0x000239b0


	//   ....[243]....
        /*0c08*/ 	.word	0x00023a10


	//   ....[244]....
        /*0c0c*/ 	.word	0x00023b00


	//   ....[245]....
        /*0c10*/ 	.word	0x00023b60


	//   ....[246]....
        /*0c14*/ 	.word	0x00023c50


	//   ....[247]....
        /*0c18*/ 	.word	0x00023cb0


	//   ....[248]....
        /*0c1c*/ 	.word	0x00023d90


	//   ....[249]....
        /*0c20*/ 	.word	0x00023e20


	//   ....[250]....
        /*0c24*/ 	.word	0x00023ec0


	//   ....[251]....
        /*0c28*/ 	.word	0x00023fe0


	//   ....[252]....
        /*0c2c*/ 	.word	0x00024050


	//   ....[253]....
        /*0c30*/ 	.word	0x000240c0


	//   ....[254]....
        /*0c34*/ 	.word	0x00024130


	//   ....[255]....
        /*0c38*/ 	.word	0x000241a0


	//   ....[0]....
        /*0c3c*/ 	.word	0x00024220


	//   ....[1]....
        /*0c40*/ 	.word	0x000242b0


	//   ....[2]....
        /*0c44*/ 	.word	0x00024340


	//   ....[3]....
        /*0c48*/ 	.word	0x000243b0


	//   ....[4]....
        /*0c4c*/ 	.word	0x00024420


	//   ....[5]....
        /*0c50*/ 	.word	0x00024490


	//   ....[6]....
        /*0c54*/ 	.word	0x00024510


	//   ....[7]....
        /*0c58*/ 	.word	0x00024580


	//   ....[8]....
        /*0c5c*/ 	.word	0x00024620


	//   ....[9]....
        /*0c60*/ 	.word	0x000246b0


	//   ....[10]....
        /*0c64*/ 	.word	0x000247d0


	//----- nvinfo : EIATTR_REG_RECONFIG
	.align		4
.L_145:
        /*0c68*/ 	.byte	0x01, 0x54
	.zero		2


	//----- nvinfo : EIATTR_SYSCALL_OFFSETS
	.align		4
        /*0c6c*/ 	.byte	0x04, 0x46
        /*0c6e*/ 	.short	(.L_147 - .L_146)


	//   ....[0]....
.L_146:
        /*0c70*/ 	.word	0x00001af0


	//   ....[1]....
        /*0c74*/ 	.word	0x00001c40


	//   ....[2]....
        /*0c78*/ 	.word	0x0000b510


	//   ....[3]....
        /*0c7c*/ 	.word	0x0000b880


	//   ....[4]....
        /*0c80*/ 	.word	0x0001bc50


	//   ....[5]....
        /*0c84*/ 	.word	0x0001bda0


	//   ....[6]....
        /*0c88*/ 	.word	0x0001be90


	//   ....[7]....
        /*0c8c*/ 	.word	0x0001ce00


	//----- nvinfo : EIATTR_MBARRIER_INSTR_OFFSETS
	.align		4
.L_147:
        /*0c90*/ 	.byte	0x04, 0x39
        /*0c92*/ 	.short	(.L_149 - .L_148)


	//   ....[0]....
.L_148:
        /*0c94*/ 	.word	0x00000270
        /*0c98*/ 	.word	0x000000ff
        /*0c9c*/ 	.word	0x00030800
        /*0ca0*/ 	.short	0x0100
        /*0ca2*/ 	.byte	0x08
	.zero		1


	//   ....[1]....
        /*0ca4*/ 	.word	0x00000280
        /*0ca8*/ 	.word	0x000000ff
        /*0cac*/ 	.word	0x00030820
        /*0cb0*/ 	.short	0x0100
        /*0cb2*/ 	.byte	0x08
	.zero		1


	//   ....[2]....
        /*0cb4*/ 	.word	0x00000370
        /*0cb8*/ 	.word	0x000000ff
        /*0cbc*/ 	.word	0x00030830
        /*0cc0*/ 	.short	0x0100
        /*0cc2*/ 	.byte	0x08
	.zero		1


	//   ....[3]....
        /*0cc4*/ 	.word	0x00000380
        /*0cc8*/ 	.word	0x000000ff
        /*0ccc*/ 	.word	0x00030840
        /*0cd0*/ 	.short	0x0100
        /*0cd2*/ 	.byte	0x08
	.zero		1


	//   ....[4]....
        /*0cd4*/ 	.word	0x00000390
        /*0cd8*/ 	.word	0x000000ff
        /*0cdc*/ 	.word	0x00030838
        /*0ce0*/ 	.short	0x0100
        /*0ce2*/ 	.byte	0x08
	.zero		1


	//   ....[5]....
        /*0ce4*/ 	.word	0x000003a0
        /*0ce8*/ 	.word	0x000000ff
        /*0cec*/ 	.word	0x00030848
        /*0cf0*/ 	.short	0x0100
        /*0cf2*/ 	.byte	0x08
	.zero		1


	//   ....[6]....
        /*0cf4*/ 	.word	0x000004d0
        /*0cf8*/ 	.word	0x000000ff
        /*0cfc*/ 	.word	0x00030850
        /*0d00*/ 	.short	0x0100
        /*0d02*/ 	.byte	0x08
	.zero		1


	//   ....[7]....
        /*0d04*/ 	.word	0x000004e0
        /*0d08*/ 	.word	0x000000ff
        /*0d0c*/ 	.word	0x00030860
        /*0d10*/ 	.short	0x0100
        /*0d12*/ 	.byte	0x08
	.zero		1


	//   ....[8]....
        /*0d14*/ 	.word	0x000004f0
        /*0d18*/ 	.word	0x000000ff
        /*0d1c*/ 	.word	0x00030858
        /*0d20*/ 	.short	0x0100
        /*0d22*/ 	.byte	0x08
	.zero		1


	//   ....[9]....
        /*0d24*/ 	.word	0x00000500
        /*0d28*/ 	.word	0x000000ff
        /*0d2c*/ 	.word	0x00030868
        /*0d30*/ 	.short	0x0100
        /*0d32*/ 	.byte	0x08
	.zero		1


	//   ....[10]....
        /*0d34*/ 	.word	0x000005f0
        /*0d38*/ 	.word	0x000000ff
        /*0d3c*/ 	.word	0x00030870
        /*0d40*/ 	.short	0x0100
        /*0d42*/ 	.byte	0x06
	.zero		1


	//   ....[11]....
        /*0d44*/ 	.word	0x00000600
        /*0d48*/ 	.word	0x000000ff
        /*0d4c*/ 	.word	0x00030880
        /*0d50*/ 	.short	0x0100
        /*0d52*/ 	.byte	0x06
	.zero		1


	//   ....[12]....
        /*0d54*/ 	.word	0x00000610
        /*0d58*/ 	.word	0x000000ff
        /*0d5c*/ 	.word	0x00030878
        /*0d60*/ 	.short	0x0100
        /*0d62*/ 	.byte	0x06
	.zero		1


	//   ....[13]....
        /*0d64*/ 	.word	0x00000620
        /*0d68*/ 	.word	0x000000ff
        /*0d6c*/ 	.word	0x00030888
        /*0d70*/ 	.short	0x0100
        /*0d72*/ 	.byte	0x06
	.zero		1


	//   ....[14]....
        /*0d74*/ 	.word	0x00000750
        /*0d78*/ 	.word	0x000000ff
        /*0d7c*/ 	.word	0x00030890
        /*0d80*/ 	.short	0x0100
        /*0d82*/ 	.byte	0x08
	.zero		1


	//   ....[15]....
        /*0d84*/ 	.word	0x00000760
        /*0d88*/ 	.word	0x000000ff
        /*0d8c*/ 	.word	0x000308a0
        /*0d90*/ 	.short	0x0100
        /*0d92*/ 	.byte	0x08
	.zero		1


	//   ....[16]....
        /*0d94*/ 	.word	0x00000770
        /*0d98*/ 	.word	0x000000ff
        /*0d9c*/ 	.word	0x00030898
        /*0da0*/ 	.short	0x0100
        /*0da2*/ 	.byte	0x08
	.zero		1


	//   ....[17]....
        /*0da4*/ 	.word	0x00000780
        /*0da8*/ 	.word	0x000000ff
        /*0dac*/ 	.word	0x000308a8
        /*0db0*/ 	.short	0x0100
        /*0db2*/ 	.byte	0x08
	.zero		1


	//   ....[18]....
        /*0db4*/ 	.word	0x000008b0
        /*0db8*/ 	.word	0x000000ff
        /*0dbc*/ 	.word	0x000308b0
        /*0dc0*/ 	.short	0x0100
        /*0dc2*/ 	.byte	0x08
	.zero		1


	//   ....[19]....
        /*0dc4*/ 	.word	0x000008c0
        /*0dc8*/ 	.word	0x000000ff
        /*0dcc*/ 	.word	0x000308c0
        /*0dd0*/ 	.short	0x0100
        /*0dd2*/ 	.byte	0x08
	.zero		1


	//   ....[20]....
        /*0dd4*/ 	.word	0x000008d0
        /*0dd8*/ 	.word	0x000000ff
        /*0ddc*/ 	.word	0x000308b8
        /*0de0*/ 	.short	0x0100
        /*0de2*/ 	.byte	0x08
	.zero		1


	//   ....[21]....
        /*0de4*/ 	.word	0x000008e0
        /*0de8*/ 	.word	0x000000ff
        /*0dec*/ 	.word	0x000308c8
        /*0df0*/ 	.short	0x0100
        /*0df2*/ 	.byte	0x08
	.zero		1


	//   ....[22]....
        /*0df4*/ 	.word	0x000037d0
        /*0df8*/ 	.word	0x00000056
        /*0dfc*/ 	.word	0x00030890
        /*0e00*/ 	.short	0x010a
        /*0e02*/ 	.byte	0x3f
	.zero		1


	//   ....[23]....
        /*0e04*/ 	.word	0x00006f50
        /*0e08*/ 	.word	0x00000056
        /*0e0c*/ 	.word	0x00030890
        /*0e10*/ 	.short	0x010a
        /*0e12*/ 	.byte	0x3f
	.zero		1


	//   ....[24]....
        /*0e14*/ 	.word	0x00009ff0
        /*0e18*/ 	.word	0x00000056
        /*0e1c*/ 	.word	0x00030890
        /*0e20*/ 	.short	0x010a
        /*0e22*/ 	.byte	0x3f
	.zero		1


	//   ....[25]....
        /*0e24*/ 	.word	0x0000a7b0
        /*0e28*/ 	.word	0x0000000b
        /*0e2c*/ 	.word	0x00000000
        /*0e30*/ 	.short	0x0101
        /*0e32*/ 	.byte	0x3f
	.zero		1


	//   ....[26]....
        /*0e34*/ 	.word	0x0000a7f0
        /*0e38*/ 	.word	0x00000056
        /*0e3c*/ 	.word	0x000308b0
        /*0e40*/ 	.short	0x010a
        /*0e42*/ 	.byte	0x3f
	.zero		1


	//   ....[27]....
        /*0e44*/ 	.word	0x0000aef0
        /*0e48*/ 	.word	0x00000056
        /*0e4c*/ 	.word	0x00000000
        /*0e50*/ 	.short	0x0101
        /*0e52*/ 	.byte	0x3f
	.zero		1


	//   ....[28]....
        /*0e54*/ 	.word	0x0000b5a0
        /*0e58*/ 	.word	0x00000012
        /*0e5c*/ 	.word	0x00030800
        /*0e60*/ 	.short	0x010a
        /*0e62*/ 	.byte	0x3f
	.zero		1


	//   ....[29]....
        /*0e64*/ 	.word	0x0000b5f0
        /*0e68*/ 	.word	0x00000012
        /*0e6c*/ 	.word	0x00030800
        /*0e70*/ 	.short	0x010a
        /*0e72*/ 	.byte	0x3f
	.zero		1


	//   ....[30]....
        /*0e74*/ 	.word	0x0000c3c0
        /*0e78*/ 	.word	0x00000012
        /*0e7c*/ 	.word	0x00030800
        /*0e80*/ 	.short	0x010a
        /*0e82*/ 	.byte	0x3f
	.zero		1


	//   ....[31]....
        /*0e84*/ 	.word	0x0000eca0
        /*0e88*/ 	.word	0x00000012
        /*0e8c*/ 	.word	0x00030800
        /*0e90*/ 	.short	0x010a
        /*0e92*/ 	.byte	0x3f
	.zero		1


	//   ....[32]....
        /*0e94*/ 	.word	0x00011160
        /*0e98*/ 	.word	0x00000003
        /*0e9c*/ 	.word	0x00030830
        /*0ea0*/ 	.short	0x010a
        /*0ea2*/ 	.byte	0x3f
	.zero		1


	//   ....[33]....
        /*0ea4*/ 	.word	0x000111b0
        /*0ea8*/ 	.word	0x00000003
        /*0eac*/ 	.word	0x00030830
        /*0eb0*/ 	.short	0x010a
        /*0eb2*/ 	.byte	0x3f
	.zero		1


	//   ....[34]....
        /*0eb4*/ 	.word	0x00012e60
        /*0eb8*/ 	.word	0x0000000a
        /*0ebc*/ 	.word	0x00000000
        /*0ec0*/ 	.short	0x0101
        /*0ec2*/ 	.byte	0x3f
	.zero		1


	//   ....[35]....
        /*0ec4*/ 	.word	0x00013860
        /*0ec8*/ 	.word	0x0000000a
        /*0ecc*/ 	.word	0x00030830
        /*0ed0*/ 	.short	0x010a
        /*0ed2*/ 	.byte	0x3f
	.zero		1


	//   ....[36]....
        /*0ed4*/ 	.word	0x000138e0
        /*0ed8*/ 	.word	0x0000000a
        /*0edc*/ 	.word	0x00030830
        /*0ee0*/ 	.short	0x010a
        /*0ee2*/ 	.byte	0x3f
	.zero		1


	//   ....[37]....
        /*0ee4*/ 	.word	0x00014790
        /*0ee8*/ 	.word	0x0000000b
        /*0eec*/ 	.word	0x00030850
        /*0ef0*/ 	.short	0x010a
        /*0ef2*/ 	.byte	0x3f
	.zero		1


	//   ....[38]....
        /*0ef4*/ 	.word	0x000147e0
        /*0ef8*/ 	.word	0x0000000b
        /*0efc*/ 	.word	0x00030850
        /*0f00*/ 	.short	0x010a
        /*0f02*/ 	.byte	0x3f
	.zero		1


	//   ....[39]....
        /*0f04*/ 	.word	0x00015230
        /*0f08*/ 	.word	0x00000081
        /*0f0c*/ 	.word	0x00000000
        /*0f10*/ 	.short	0x0101
        /*0f12*/ 	.byte	0x3f
	.zero		1


	//   ....[40]....
        /*0f14*/ 	.word	0x00015900
        /*0f18*/ 	.word	0x0000000b
        /*0f1c*/ 	.word	0x00000000
        /*0f20*/ 	.short	0x0101
        /*0f22*/ 	.byte	0x3f
	.zero		1


	//   ....[41]....
        /*0f24*/ 	.word	0x000160f0
        /*0f28*/ 	.word	0x00000008
        /*0f2c*/ 	.word	0x00030850
        /*0f30*/ 	.short	0x010a
        /*0f32*/ 	.byte	0x3f
	.zero		1


	//   ....[42]....
        /*0f34*/ 	.word	0x00016190
        /*0f38*/ 	.word	0x00000008
        /*0f3c*/ 	.word	0x00030850
        /*0f40*/ 	.short	0x010a
        /*0f42*/ 	.byte	0x3f
	.zero		1


	//   ....[43]....
        /*0f44*/ 	.word	0x00016690
        /*0f48*/ 	.word	0x00000008
        /*0f4c*/ 	.word	0x00000000
        /*0f50*/ 	.short	0x0101
        /*0f52*/ 	.byte	0x3f
	.zero		1


	//   ....[44]....
        /*0f54*/ 	.word	0x00018300
        /*0f58*/ 	.word	0x00000000
        /*0f5c*/ 	.word	0x00000000
        /*0f60*/ 	.short	0x0101
        /*0f62*/ 	.byte	0x3f
	.zero		1


	//   ....[45]....
        /*0f64*/ 	.word	0x0001a6e0
        /*0f68*/ 	.word	0x00000016
        /*0f6c*/ 	.word	0x00030820
        /*0f70*/ 	.short	0x010a
        /*0f72*/ 	.byte	0x3f
	.zero		1


	//   ....[46]....
        /*0f74*/ 	.word	0x0001a770
        /*0f78*/ 	.word	0x00000009
        /*0f7c*/ 	.word	0x000308a0
        /*0f80*/ 	.short	0x010a
        /*0f82*/ 	.byte	0x3f
	.zero		1


	//   ....[47]....
        /*0f84*/ 	.word	0x0001abc0
        /*0f88*/ 	.word	0x00000009
        /*0f8c*/ 	.word	0x000308c0
        /*0f90*/ 	.short	0x010a
        /*0f92*/ 	.byte	0x3f
	.zero		1


	//   ....[48]....
        /*0f94*/ 	.word	0x0001b0d0
        /*0f98*/ 	.word	0x00000008
        /*0f9c*/ 	.word	0x000308a0
        /*0fa0*/ 	.short	0x010a
        /*0fa2*/ 	.byte	0x3f
	.zero		1


	//   ....[49]....
        /*0fa4*/ 	.word	0x0001b510
        /*0fa8*/ 	.word	0x00000008
        /*0fac*/ 	.word	0x000308c0
        /*0fb0*/ 	.short	0x010a
        /*0fb2*/ 	.byte	0x3f
	.zero		1


	//   ....[50]....
        /*0fb4*/ 	.word	0x0001c440
        /*0fb8*/ 	.word	0x00000007
        /*0fbc*/ 	.word	0x00030840
        /*0fc0*/ 	.short	0x010a
        /*0fc2*/ 	.byte	0x3f
	.zero		1


	//   ....[51]....
        /*0fc4*/ 	.word	0x0001cb00
        /*0fc8*/ 	.word	0x00000007
        /*0fcc*/ 	.word	0x00030830
        /*0fd0*/ 	.short	0x0107
        /*0fd2*/ 	.byte	0x3f
	.zero		1


	//   ....[52]....
        /*0fd4*/ 	.word	0x0001cbd0
        /*0fd8*/ 	.word	0x00000007
        /*0fdc*/ 	.word	0x00030830
        /*0fe0*/ 	.short	0x0101
        /*0fe2*/ 	.byte	0x3f
	.zero		1


	//   ....[53]....
        /*0fe4*/ 	.word	0x0001d760
        /*0fe8*/ 	.word	0x00000016
        /*0fec*/ 	.word	0x00030800
        /*0ff0*/ 	.short	0x0107
        /*0ff2*/ 	.byte	0x3f
	.zero		1


	//   ....[54]....
        /*0ff4*/ 	.word	0x0001d860
        /*0ff8*/ 	.word	0x00000016
        /*0ffc*/ 	.word	0x00030800
        /*1000*/ 	.short	0x0101
        /*1002*/ 	.byte	0x3f
	.zero		1


	//   ....[55]....
        /*1004*/ 	.word	0x0001d880
        /*1008*/ 	.word	0x00000016
        /*100c*/ 	.word	0x00030820
        /*1010*/ 	.short	0x010a
        /*1012*/ 	.byte	0x3f
	.zero		1


	//   ....[56]....
        /*1014*/ 	.word	0x0001dc60
        /*1018*/ 	.word	0x00000007
        /*101c*/ 	.word	0x00030840
        /*1020*/ 	.short	0x010a
        /*1022*/ 	.byte	0x3f
	.zero		1


	//   ....[57]....
        /*1024*/ 	.word	0x0001e170
        /*1028*/ 	.word	0x00000007
        /*102c*/ 	.word	0x00030830
        /*1030*/ 	.short	0x0107
        /*1032*/ 	.byte	0x3f
	.zero		1


	//   ....[58]....
        /*1034*/ 	.word	0x0001e230
        /*1038*/ 	.word	0x00000007
        /*103c*/ 	.word	0x00030830
        /*1040*/ 	.short	0x0101
        /*1042*/ 	.byte	0x3f
	.zero		1


	//   ....[59]....
        /*1044*/ 	.word	0x0001e290
        /*1048*/ 	.word	0x00000006
        /*104c*/ 	.word	0x00030860
        /*1050*/ 	.short	0x010a
        /*1052*/ 	.byte	0x3f
	.zero		1


	//   ....[60]....
        /*1054*/ 	.word	0x0001e7f0
        /*1058*/ 	.word	0x00000006
        /*105c*/ 	.word	0x00030850
        /*1060*/ 	.short	0x0107
        /*1062*/ 	.byte	0x3f
	.zero		1


	//   ....[61]....
        /*1064*/ 	.word	0x0001e950
        /*1068*/ 	.word	0x00000006
        /*106c*/ 	.word	0x00030850
        /*1070*/ 	.short	0x0101
        /*1072*/ 	.byte	0x3f
	.zero		1


	//   ....[62]....
        /*1074*/ 	.word	0x0001eb60
        /*1078*/ 	.word	0x00000000
        /*107c*/ 	.word	0x00030860
        /*1080*/ 	.short	0x010a
        /*1082*/ 	.byte	0x3f
	.zero		1


	//   ....[63]....
        /*1084*/ 	.word	0x0001f070
        /*1088*/ 	.word	0x00000000
        /*108c*/ 	.word	0x00030850
        /*1090*/ 	.short	0x0107
        /*1092*/ 	.byte	0x3f
	.zero		1


	//   ....[64]....
        /*1094*/ 	.word	0x0001f130
        /*1098*/ 	.word	0x00000000
        /*109c*/ 	.word	0x00030850
        /*10a0*/ 	.short	0x0101
        /*10a2*/ 	.byte	0x3f
	.zero		1


	//   ....[65]....
        /*10a4*/ 	.word	0x0001fc40
        /*10a8*/ 	.word	0x00000007
        /*10ac*/ 	.word	0x00030820
        /*10b0*/ 	.short	0x010a
        /*10b2*/ 	.byte	0x3f
	.zero		1


	//   ....[66]....
        /*10b4*/ 	.word	0x0001fdb0
        /*10b8*/ 	.word	0x00000005
        /*10bc*/ 	.word	0x00030840
        /*10c0*/ 	.short	0x010a
        /*10c2*/ 	.byte	0x3f
	.zero		1


	//   ....[67]....
        /*10c4*/ 	.word	0x0001fe50
        /*10c8*/ 	.word	0x00000003
        /*10cc*/ 	.word	0x00030840
        /*10d0*/ 	.short	0x010a
        /*10d2*/ 	.byte	0x3f
	.zero		1


	//   ....[68]....
        /*10d4*/ 	.word	0x0001fe90
        /*10d8*/ 	.word	0x00000005
        /*10dc*/ 	.word	0x00030860
        /*10e0*/ 	.short	0x010a
        /*10e2*/ 	.byte	0x3f
	.zero		1


	//   ....[69]....
        /*10e4*/ 	.word	0x0001fed0
        /*10e8*/ 	.word	0x00000003
        /*10ec*/ 	.word	0x00030860
        /*10f0*/ 	.short	0x010a
        /*10f2*/ 	.byte	0x3f
	.zero		1


	//   ....[70]....
        /*10f4*/ 	.word	0x0001ff30
        /*10f8*/ 	.word	0x00000056
        /*10fc*/ 	.word	0x00030890
        /*1100*/ 	.short	0x010a
        /*1102*/ 	.byte	0x3f
	.zero		1


	//   ....[71]....
        /*1104*/ 	.word	0x000201e0
        /*1108*/ 	.word	0x00000056
        /*110c*/ 	.word	0x00030890
        /*1110*/ 	.short	0x010a
        /*1112*/ 	.byte	0x3f
	.zero		1


	//   ....[72]....
        /*1114*/ 	.word	0x00020490
        /*1118*/ 	.word	0x00000056
        /*111c*/ 	.word	0x00030890
        /*1120*/ 	.short	0x010a
        /*1122*/ 	.byte	0x3f
	.zero		1


	//   ....[73]....
        /*1124*/ 	.word	0x00020740
        /*1128*/ 	.word	0x00000056
        /*112c*/ 	.word	0x000308b0
        /*1130*/ 	.short	0x010a
        /*1132*/ 	.byte	0x3f
	.zero		1


	//   ....[74]....
        /*1134*/ 	.word	0x00020950
        /*1138*/ 	.word	0x00000012
        /*113c*/ 	.word	0x00030800
        /*1140*/ 	.short	0x010a
        /*1142*/ 	.byte	0x3f
	.zero		1


	//   ....[75]....
        /*1144*/ 	.word	0x00020b70
        /*1148*/ 	.word	0x00000012
        /*114c*/ 	.word	0x00030800
        /*1150*/ 	.short	0x010a
        /*1152*/ 	.byte	0x3f
	.zero		1


	//   ....[76]....
        /*1154*/ 	.word	0x00020bc0
        /*1158*/ 	.word	0x00000003
        /*115c*/ 	.word	0x00030830
        /*1160*/ 	.short	0x010a
        /*1162*/ 	.byte	0x3f
	.zero		1


	//   ....[77]....
        /*1164*/ 	.word	0x00020c10
        /*1168*/ 	.word	0x0000000a
        /*116c*/ 	.word	0x00030830
        /*1170*/ 	.short	0x010a
        /*1172*/ 	.byte	0x3f
	.zero		1


	//   ....[78]....
        /*1174*/ 	.word	0x00020c60
        /*1178*/ 	.word	0x0000000b
        /*117c*/ 	.word	0x00030850
        /*1180*/ 	.short	0x010a
        /*1182*/ 	.byte	0x3f
	.zero		1


	//   ....[79]....
        /*1184*/ 	.word	0x00020cb0
        /*1188*/ 	.word	0x00000008
        /*118c*/ 	.word	0x00030850
        /*1190*/ 	.short	0x010a
        /*1192*/ 	.byte	0x3f
	.zero		1


	//   ....[80]....
        /*1194*/ 	.word	0x00020e50
        /*1198*/ 	.word	0x00000016
        /*119c*/ 	.word	0x00030820
        /*11a0*/ 	.short	0x010a
        /*11a2*/ 	.byte	0x3f
	.zero		1


	//   ....[81]....
        /*11a4*/ 	.word	0x00020ea0
        /*11a8*/ 	.word	0x00000009
        /*11ac*/ 	.word	0x000308a0
        /*11b0*/ 	.short	0x010a
        /*11b2*/ 	.byte	0x3f
	.zero		1


	//   ....[82]....
        /*11b4*/ 	.word	0x00020ef0
        /*11b8*/ 	.word	0x00000009
        /*11bc*/ 	.word	0x000308c0
        /*11c0*/ 	.short	0x010a
        /*11c2*/ 	.byte	0x3f
	.zero		1


	//   ....[83]....
        /*11c4*/ 	.word	0x00020f40
        /*11c8*/ 	.word	0x00000008
        /*11cc*/ 	.word	0x000308a0
        /*11d0*/ 	.short	0x010a
        /*11d2*/ 	.byte	0x3f
	.zero		1


	//   ....[84]....
        /*11d4*/ 	.word	0x00020f90
        /*11d8*/ 	.word	0x00000008
        /*11dc*/ 	.word	0x000308c0
        /*11e0*/ 	.short	0x010a
        /*11e2*/ 	.byte	0x3f
	.zero		1


	//   ....[85]....
        /*11e4*/ 	.word	0x000210b0
        /*11e8*/ 	.word	0x00000007
        /*11ec*/ 	.word	0x00030840
        /*11f0*/ 	.short	0x010a
        /*11f2*/ 	.byte	0x3f
	.zero		1


	//   ....[86]....
        /*11f4*/ 	.word	0x00022440
        /*11f8*/ 	.word	0x00000016
        /*11fc*/ 	.word	0x00030820
        /*1200*/ 	.short	0x010a
        /*1202*/ 	.byte	0x3f
	.zero		1


	//   ....[87]....
        /*1204*/ 	.word	0x00022490
        /*1208*/ 	.word	0x00000007
        /*120c*/ 	.word	0x00030840
        /*1210*/ 	.short	0x010a
        /*1212*/ 	.byte	0x3f
	.zero		1


	//   ....[88]....
        /*1214*/ 	.word	0x00022cd0
        /*1218*/ 	.word	0x00000006
        /*121c*/ 	.word	0x00030860
        /*1220*/ 	.short	0x010a
        /*1222*/ 	.byte	0x3f
	.zero		1


	//   ....[89]....
        /*1224*/ 	.word	0x00023560
        /*1228*/ 	.word	0x00000000
        /*122c*/ 	.word	0x00030860
        /*1230*/ 	.short	0x010a
        /*1232*/ 	.byte	0x3f
	.zero		1


	//   ....[90]....
        /*1234*/ 	.word	0x000246f0
        /*1238*/ 	.word	0x00000007
        /*123c*/ 	.word	0x00030820
        /*1240*/ 	.short	0x010a
        /*1242*/ 	.byte	0x3f
	.zero		1


	//   ....[91]....
        /*1244*/ 	.word	0x00024890
        /*1248*/ 	.word	0x00000005
        /*124c*/ 	.word	0x00030840
        /*1250*/ 	.short	0x010a
        /*1252*/ 	.byte	0x3f
	.zero		1


	//   ....[92]....
        /*1254*/ 	.word	0x000248e0
        /*1258*/ 	.word	0x00000003
        /*125c*/ 	.word	0x00030840
        /*1260*/ 	.short	0x010a
        /*1262*/ 	.byte	0x3f
	.zero		1


	//   ....[93]....
        /*1264*/ 	.word	0x00024930
        /*1268*/ 	.word	0x00000005
        /*126c*/ 	.word	0x00030860
        /*1270*/ 	.short	0x010a
        /*1272*/ 	.byte	0x3f
	.zero		1


	//----- nvinfo : EIATTR_NUM_MBARRIERS
	.align		4
.L_149:
        /*1274*/ 	.byte	0x03, 0x38
        /*1276*/ 	.short	0x0016


	//----- nvinfo : EIATTR_EXIT_INSTR_OFFSETS
	.align		4
        /*1278*/ 	.byte	0x04, 0x1c
        /*127a*/ 	.short	(.L_151 - .L_150)


	//   ....[0]....
.L_150:
        /*127c*/ 	.word	0x0001ff20


	//----- nvinfo : EIATTR_MAX_THREADS
	.align		4
.L_151:
        /*1280*/ 	.byte	0x04, 0x05
        /*1282*/ 	.short	(.L_153 - .L_152)
.L_152:
        /*1284*/ 	.word	0x00000180
        /*1288*/ 	.word	0x00000001
        /*128c*/ 	.word	0x00000001


	//----- nvinfo : EIATTR_CRS_STACK_SIZE
	.align		4
.L_153:
        /*1290*/ 	.byte	0x04, 0x1e
        /*1292*/ 	.short	(.L_155 - .L_154)
.L_154:
        /*1294*/ 	.word	0x00000000


	//----- nvinfo : EIATTR_CBANK_PARAM_SIZE
	.align		4
.L_155:
        /*1298*/ 	.byte	0x03, 0x19
        /*129a*/ 	.short	0x0af0


	//----- nvinfo : EIATTR_PARAM_CBANK
	.align		4
        /*129c*/ 	.byte	0x04, 0x0a
        /*129e*/ 	.short	(.L_157 - .L_156)
	.align		4
.L_156:
        /*12a0*/ 	.word	index@(.nv.constant0._ZN7cutlass13device_kernelIN5flash11enable_sm90INS1_16FlashAttnFwdSm90INS1_25CollectiveMainloopFwdSm90ILi2EN4cute5tupleIJNS5_1CILi1EEES8_S8_EEENS6_IJNS7_ILi128EEENS7_ILi96EEENS7_ILi192EEEEEELi192ENS_10bfloat16_tEfNS_4arch4Sm90ELb0ELb0ELb0ELb1ELb1ELb1ELb0ELb1ELb1ELb1ELb0ELb0EEENS1_21CollectiveEpilogueFwdINS6_IJSA_SC_SB_EEES9_SE_SG_Li256ELb1ELb1ELb0ELb0EEENS1_36VarlenDynamicPersistentTileSchedulerILi128ELi96ELi256ELi128ELb0ELb1ELb1ELb0ELb1ELb1EEEEEEEEEvNT_6ParamsE)
        /*12a4*/ 	.short	0x0210
        /*12a6*/ 	.short	0x0af0


	//----- nvinfo : EIATTR_SW_WAR
	.align		4
.L_157:
        /*12a8*/ 	.byte	0x04, 0x36
        /*12aa*/ 	.short	(.L_159 - .L_158)
.L_158:
        /*12ac*/ 	.word	0x00000008
.L_159:


//--------------------- .nv.info._ZN7cutlass13device_kernelIN5flash11enable_sm90INS1_16FlashAttnFwdSm90INS1_25CollectiveMainloopFwdSm90ILi2EN4cute5tupleIJNS5_1CILi1EEES8_S8_EEENS6_IJNS7_ILi128EEENS7_ILi96EEENS7_ILi192EEEEEELi192ENS_10bfloat16_tEfNS_4arch4Sm90ELb0ELb1ELb0ELb0ELb1ELb0ELb0ELb1ELb1ELb1ELb0ELb0EEENS1_21CollectiveEpilogueFwdINS6_IJSA_SC_SB_EEES9_SE_SG_Li256ELb0ELb1ELb0ELb0EEENS1_30DynamicPersistentTileSchedulerILi256ELi128ELb0ELb1ELb1EEEEEEEEEvNT_6ParamsE --------------------------
	.section	.nv.info._ZN7cutlass13device_kernelIN5flash11enable_sm90INS1_16FlashAttnFwdSm90INS1_25CollectiveMainloopFwdSm90ILi2EN4cute5tupleIJNS5_1CILi1EEES8_S8_EEENS6_IJNS7_ILi128EEENS7_ILi96EEENS7_ILi192EEEEEELi192ENS_10bfloat16_tEfNS_4arch4Sm90ELb0ELb1ELb0ELb0ELb1ELb0ELb0ELb1ELb1ELb1ELb0ELb0EEENS1_21CollectiveEpilogueFwdINS6_IJSA_SC_SB_EEES9_SE_SG_Li256ELb0ELb1ELb0ELb0EEENS1_30DynamicPersistentTileSchedulerILi256ELi128ELb0ELb1ELb1EEEEEEEEEvNT_6ParamsE,"",@"SHT_CUDA_INFO"
	.sectionflags	@""
	.align	4


	//----- nvinfo : EIATTR_CUDA_API_VERSION
	.align		4
        /*0000*/ 	.byte	0x04, 0x37
        /*0002*/ 	.short	(.L_161 - .L_160)
.L_160:
        /*0004*/ 	.word	0x00000082


	//----- nvinfo : EIATTR_KPARAM_INFO
	.align		4
.L_161:
        /*0008*/ 	.byte	0x04, 0x17
        /*000a*/ 	.short	(.L_163 - .L_162)
.L_162:
        /*000c*/ 	.word	0x00000000
        /*0010*/ 	.short	0x0000
        /*0012*/ 	.short	0x0070
        /*0014*/ 	.byte	0x00, 0xf0, 0x01, 0x2a


	//----- nvinfo : EIATTR_SPARSE_MMA_MASK
	.align		4
.L_163:
        /*0018*/ 	.byte	0x03, 0x50
        /*001a*/ 	.short	0x0000


	//----- nvinfo : EIATTR_MAXREG_COUNT
	.align		4
        /*001c*/ 	.byte	0x03, 0x1b
        /*001e*/ 	.short	0x00a8


	//----- nvinfo : EIATTR_NUM_BARRIERS
	.align		4
        /*0020*/ 	.byte	0x02, 0x4c
        /*0022*/ 	.byte	0x09
	.zero		1


	//----- nvinfo : EIATTR_EXTERNS
	.align		4
        /*0024*/ 	.byte	0x04, 0x0f
        /*0026*/ 	.short	(.L_165 - .L_164)


	//   ....[0]....
	.align		4
.L_164:
        /*0028*/ 	.word	index@(__assertfail)


	//----- nvinfo : EIATTR_ANNOTATIONS
	.align		4
.L_165:
        /*002c*/ 	.byte	0x04, 0x55
        /*002e*/ 	.short	(.L_167 - .L_166)


	//   ....[0]....
.L_166:
        /*0030*/ 	.word	0x00000001
        /*0034*/ 	.byte	0xa0, 0x08, 0x00, 0x00, 0x01, 0x00, 0x00, 0x00, 0x60, 0x09, 0x00, 0x00, 0x01, 0x00, 0x00, 0x00
        /*0044*/ 	.byte	0x80, 0x00, 0x01, 0x00, 0x01, 0x00, 0x00, 0x00, 0x20, 0x01, 0x01, 0x00, 0x01, 0x00, 0x00, 0x00
        /*0054*/ 	.byte	0xa0, 0x01, 0x01, 0x00, 0x01, 0x00, 0x00, 0x00, 0x90, 0x28, 0x01, 0x00, 0x01, 0x00, 0x00, 0x00
        /*0064*/ 	.byte	0xb0, 0x28, 0x01, 0x00, 0x01, 0x00, 0x00, 0x00, 0x90, 0x42, 0x01, 0x00, 0x01, 0x00, 0x00, 0x00
        /*0074*/ 	.byte	0x30, 0x44, 0x01, 0x00


	//----- nvinfo : EIATTR_MERCURY_ISA_VERSION
	.align		4
.L_167:
        /*0078*/ 	.byte	0x03, 0x5f
        /*007a*/ 	.short	0x0101


	//----- nvinfo : EIATTR_INT_WARP_WIDE_INSTR_OFFSETS
	.align		4
        /*007c*/ 	.byte	0x04, 0x31
        /*007e*/ 	.short	(.L_169 - .L_168)


	//   ....[0]....
.L_168:
        /*0080*/ 	.word	0x000000c0


	//   ....[1]....
        /*0084*/ 	.word	0x000000d0


	//   ....[2]....
        /*0088*/ 	.word	0x00000170


	//   ....[3]....
        /*008c*/ 	.word	0x00010db0


	//   ....[4]....
        /*0090*/ 	.word	0x00010e40


	//   ....[5]....
        /*0094*/ 	.word	0x000139e0


	//   ....[6]....
        /*0098*/ 	.word	0x00013a70


	//----- nvinfo : EIATTR_COOP_GROUP_MASK_REGIDS
	.align		4
.L_169:
        /*009c*/ 	.byte	0x04, 0x29
        /*009e*/ 	.short	(.L_171 - .L_170)


	//   ....[0]....
.L_170:
        /*00a0*/ 	.word	0xffffffff


	//   ....[1]....
        /*00a4*/ 	.word	0xffffffff


	//   ....[2]....
        /*00a8*/ 	.word	0xffffffff


	//   ....[3]....
        /*00ac*/ 	.word	0xffffffff


	//   ....[4]....
        /*00b0*/ 	.word	0xffffffff


	//   ....[5]....
        /*00b4*/ 	.word	0xffffffff


	//   ....[6]....
        /*00b8*/ 	.word	0xffffffff


	//   ....[7]....
        /*00bc*/ 	.word	0xffffffff


	//   ....[8]....
        /*00c0*/ 	.word	0xffffffff


	//   ....[9]....
        /*00c4*/ 	.word	0xffffffff


	//   ....[10]....
        /*00c8*/ 	.word	0xffffffff


	//   ....[11]....
        /*00cc*/ 	.word	0xffffffff


	//   ....[12]....
        /*00d0*/ 	.word	0xffffffff


	//   ....[13]....
        /*00d4*/ 	.word	0xffffffff


	//   ....[14]....
        /*00d8*/ 	.word	0xffffffff


	//   ....[15]....
        /*00dc*/ 	.word	0xffffffff


	//   ....[16]....
        /*00e0*/ 	.word	0xffffffff


	//   ....[17]....
        /*00e4*/ 	.word	0xffffffff


	//   ....[18]....
        /*00e8*/ 	.word	0xffffffff


	//   ....[19]....
        /*00ec*/ 	.word	0xffffffff


	//   ....[20]....
        /*00f0*/ 	.word	0xffffffff


	//   ....[21]....
        /*00f4*/ 	.word	0xffffffff


	//   ....[22]....
        /*00f8*/ 	.word	0xffffffff


	//   ....[23]....
        /*00fc*/ 	.word	0xffffffff


	//   ....[24]....
        /*0100*/ 	.word	0xffffffff


	//   ....[25]....
        /*0104*/ 	.word	0xffffffff


	//   ....[26]....
        /*0108*/ 	.word	0xffffffff


	//   ....[27]....
        /*010c*/ 	.word	0xffffffff


	//   ....[28]....
        /*0110*/ 	.word	0xffffffff


	//   ....[29]....
        /*0114*/ 	.word	0xffffffff


	//   ....[30]....
        /*0118*/ 	.word	0xffffffff


	//   ....[31]....
        /*011c*/ 	.word	0xffffffff


	//   ....[32]....
        /*0120*/ 	.word	0xffffffff


	//   ....[33]....
        /*0124*/ 	.word	0xffffffff


	//   ....[34]....
        /*0128*/ 	.word	0xffffffff


	//   ....[35]....
        /*012c*/ 	.word	0xffffffff


	//   ....[36]....
        /*0130*/ 	.word	0xffffffff


	//   ....[37]....
        /*0134*/ 	.word	0xffffffff


	//   ....[38]....
        /*0138*/ 	.word	0xffffffff


	//   ....[39]....
        /*013c*/ 	.word	0xffffffff


	//   ....[40]....
        /*0140*/ 	.word	0xffffffff


	//   ....[41]....
        /*0144*/ 	.word	0xffffffff


	//   ....[42]....
        /*0148*/ 	.word	0xffffffff


	//   ....[43]....
        /*014c*/ 	.word	0xffffffff


	//   ....[44]....
        /*0150*/ 	.word	0xffffffff


	//   ....[45]....
        /*0154*/ 	.word	0xffffffff


	//   ....[46]....
        /*0158*/ 	.word	0xffffffff


	//   ....[47]....
        /*015c*/ 	.word	0xffffffff


	//   ....[48]....
        /*0160*/ 	.word	0xffffffff


	//   ....[49]....
        /*0164*/ 	.word	0xffffffff


	//   ....[50]....
        /*0168*/ 	.word	0xffffffff


	//   ....[51]....
        /*016c*/ 	.word	0xffffffff


	//   ....[52]....
        /*0170*/ 	.word	0xffffffff


	//   ....[53]....
        /*0174*/ 	.word	0xffffffff


	//   ....[54]....
        /*0178*/ 	.word	0xffffffff


	//   ....[55]....
        /*017c*/ 	.word	0xffffffff


	//   ....[56]....
        /*0180*/ 	.word	0xffffffff


	//   ....[57]....
        /*0184*/ 	.word	0xffffffff


	//   ....[58]....
        /*0188*/ 	.word	0xffffffff


	//   ....[59]....
        /*018c*/ 	.word	0xffffffff


	//   ....[60]....
        /*0190*/ 	.word	0xffffffff


	//   ....[61]....
        /*0194*/ 	.word	0xffffffff


	//   ....[62]....
        /*0198*/ 	.word	0xffffffff


	//   ....[63]....
        /*019c*/ 	.word	0xffffffff


	//   ....[64]....
        /*01a0*/ 	.word	0xffffffff


	//   ....[65]....
        /*01a4*/ 	.word	0xffffffff


	//   ....[66]....
        /*01a8*/ 	.word	0xffffffff


	//   ....[67]....
        /*01ac*/ 	.word	0xffffffff


	//   ....[68]....
        /*01b0*/ 	.word	0xffffffff


	//   ....[69]....
        /*01b4*/ 	.word	0xffffffff


	//   ....[70]....
        /*01b8*/ 	.word	0xffffffff


	//   ....[71]....
        /*01bc*/ 	.word	0xffffffff


	//   ....[72]....
        /*01c0*/ 	.word	0xffffffff


	//   ....[73]....
        /*01c4*/ 	.word	0xffffffff


	//   ....[74]....
        /*01c8*/ 	.word	0xffffffff


	//   ....[75]....
        /*01cc*/ 	.word	0xffffffff


	//   ....[76]....
        /*01d0*/ 	.word	0xffffffff


	//   ....[77]....
        /*01d4*/ 	.word	0xffffffff


	//   ....[78]....
        /*01d8*/ 	.word	0xffffffff


	//   ....[79]....
        /*01dc*/ 	.word	0xffffffff


	//   ....[80]....
        /*01e0*/ 	.word	0xffffffff


	//   ....[81]....
        /*01e4*/ 	.word	0xffffffff


	//   ....[82]....
        /*01e8*/ 	.word	0xffffffff


	//   ....[83]....
        /*01ec*/ 	.word	0xffffffff


	//   ....[84]....
        /*01f0*/ 	.word	0xffffffff


	//   ....[85]....
        /*01f4*/ 	.word	0xffffffff


	//   ....[86]....
        /*01f8*/ 	.word	0xffffffff


	//   ....[87]....
        /*01fc*/ 	.word	0xffffffff


	//   ....[88]....
        /*0200*/ 	.word	0xffffffff


	//   ....[89]....
        /*0204*/ 	.word	0xffffffff


	//   ....[90]....
        /*0208*/ 	.word	0xffffffff


	//   ....[91]....
        /*020c*/ 	.word	0xffffffff


	//   ....[92]....
        /*0210*/ 	.word	0xffffffff


	//   ....[93]....
        /*0214*/ 	.word	0xffffffff


	//   ....[94]....
        /*0218*/ 	.word	0xffffffff


	//   ....[95]....
        /*021c*/ 	.word	0xffffffff


	//   ....[96]....
        /*0220*/ 	.word	0xffffffff


	//   ....[97]....
        /*0224*/ 	.word	0xffffffff


	//   ....[98]....
        /*0228*/ 	.word	0xffffffff


	//   ....[99]....
        /*022c*/ 	.word	0xffffffff


	//   ....[100]....
        /*0230*/ 	.word	0xffffffff


	//   ....[101]....
        /*0234*/ 	.word	0xffffffff


	//   ....[102]....
        /*0238*/ 	.word	0xffffffff


	//   ....[103]....
        /*023c*/ 	.word	0xffffffff


	//   ....[104]....
        /*0240*/ 	.word	0xffffffff


	//   ....[105]....
        /*0244*/ 	.word	0xffffffff


	//   ....[106]....
        /*0248*/ 	.word	0xffffffff


	//   ....[107]....
        /*024c*/ 	.word	0xffffffff


	//   ....[108]....
        /*0250*/ 	.word	0xffffffff


	//   ....[109]....
        /*0254*/ 	.word	0xffffffff


	//   ....[110]....
        /*0258*/ 	.word	0xffffffff


	//   ....[111]....
        /*025c*/ 	.word	0xffffffff


	//   ....[112]....
        /*0260*/ 	.word	0xffffffff


	//   ....[113]....
        /*0264*/ 	.word	0xffffffff


	//   ....[114]....
        /*0268*/ 	.word	0xffffffff


	//   ....[115]....
        /*026c*/ 	.word	0xffffffff


	//   ....[116]....
        /*0270*/ 	.word	0xffffffff


	//   ....[117]....
        /*0274*/ 	.word	0xffffffff


	//   ....[118]....
        /*0278*/ 	.word	0xffffffff


	//   ....[119]....
        /*027c*/ 	.word	0xffffffff


	//   ....[120]....
        /*0280*/ 	.word	0x0500000f


	//   ....[121]....
        /*0284*/ 	.word	0x0500000f


	//   ....[122]....
        /*0288*/ 	.word	0x0500000f


	//   ....[123]....
        /*028c*/ 	.word	0x0500000f


	//   ....[124]....
        /*0290*/ 	.word	0x0500000f


	//   ....[125]....
        /*0294*/ 	.word	0x0500000f


	//   ....[126]....
        /*0298*/ 	.word	0x0500000f


	//   ....[127]....
        /*029c*/ 	.word	0x0500000f


	//   ....[128]....
        /*02a0*/ 	.word	0x0500000f


	//   ....[129]....
        /*02a4*/ 	.word	0x0500000f


	//   ....[130]....
        /*02a8*/ 	.word	0x0500000f


	//   ....[131]....
        /*02ac*/ 	.word	0x0500000f


	//   ....[132]....
        /*02b0*/ 	.word	0x0500000f


	//   ....[133]....
        /*02b4*/ 	.word	0x0500000f


	//   ....[134]....
        /*02b8*/ 	.word	0x0500000f


	//   ....[135]....
        /*02bc*/ 	.word	0x0500000f


	//   ....[136]....
        /*02c0*/ 	.word	0x0500000f


	//   ....[137]....
        /*02c4*/ 	.word	0x0500000f


	//   ....[138]....
        /*02c8*/ 	.word	0x0500000f


	//   ....[139]....
        /*02cc*/ 	.word	0x0500000f


	//   ....[140]....
        /*02d0*/ 	.word	0x0500000f


	//   ....[141]....
        /*02d4*/ 	.word	0x0500000f


	//   ....[142]....
        /*02d8*/ 	.word	0x0500000f


	//   ....[143]....
        /*02dc*/ 	.word	0x0500000f


	//   ....[144]....
        /*02e0*/ 	.word	0x0500000f


	//   ....[145]....
        /*02e4*/ 	.word	0x0500000f


	//   ....[146]....
        /*02e8*/ 	.word	0x0500000f


	//   ....[147]....
        /*02ec*/ 	.word	0x0500000f


	//   ....[148]....
        /*02f0*/ 	.word	0x0500000f


	//   ....[149]....
        /*02f4*/ 	.word	0x0500000f


	//   ....[150]....
        /*02f8*/ 	.word	0x0500000f


	//   ....[151]....
        /*02fc*/ 	.word	0x0500000f


	//   ....[152]....
        /*0300*/ 	.word	0x0500000f


	//   ....[153]....
        /*0304*/ 	.word	0x0500000f


	//   ....[154]....
        /*0308*/ 	.word	0x0500000f


	//   ....[155]....
        /*030c*/ 	.word	0x0500000f


	//   ....[156]....
        /*0310*/ 	.word	0x0500000f


	//   ....[157]....
        /*0314*/ 	.word	0x0500000f


	//   ....[158]....
        /*0318*/ 	.word	0x0500000f


	//   ....[159]....
        /*031c*/ 	.word	0x0500000f


	//   ....[160]....
        /*0320*/ 	.word	0x0500000f


	//   ....[161]....
        /*0324*/ 	.word	0x0500000f


	//   ....[162]....
        /*0328*/ 	.word	0x0500000f


	//   ....[163]....
        /*032c*/ 	.word	0x0500000f


	//   ....[164]....
        /*0330*/ 	.word	0x0500000f


	//   ....[165]....
        /*0334*/ 	.word	0x0500000f


	//   ....[166]....
        /*0338*/ 	.word	0x0500000f


	//   ....[167]....
        /*033c*/ 	.word	0x0500000f


	//   ....[168]....
        /*0340*/ 	.word	0x0500000f


	//   ....[169]....
        /*0344*/ 	.word	0x0500000f


	//   ....[170]....
        /*0348*/ 	.word	0x0500000f


	//   ....[171]....
        /*034c*/ 	.word	0x0500000f


	//   ....[172]....
        /*0350*/ 	.word	0x0500000f


	//   ....[173]....
        /*0354*/ 	.word	0x0500000f


	//   ....[174]....
        /*0358*/ 	.word	0x0500000f


	//   ....[175]....
        /*035c*/ 	.word	0x0500000f


	//   ....[176]....
        /*0360*/ 	.word	0x0500000f


	//   ....[177]....
        /*0364*/ 	.word	0x0500000f


	//   ....[178]....
        /*0368*/ 	.word	0x0500000f


	//   ....[179]....
        /*036c*/ 	.word	0x0500000f


	//   ....[180]....
        /*0370*/ 	.word	0x0500000f


	//   ....[181]....
        /*0374*/ 	.word	0x0500000f


	//   ....[182]....
        /*0378*/ 	.word	0x0500000f


	//   ....[183]....
        /*037c*/ 	.word	0x0500000f


	//   ....[184]....
        /*0380*/ 	.word	0x0500000f


	//   ....[185]....
        /*0384*/ 	.word	0x0500000f


	//   ....[186]....
        /*0388*/ 	.word	0x0500000f


	//----- nvinfo : EIATTR_COOP_GROUP_INSTR_OFFSETS
	.align		4
.L_171:
        /*038c*/ 	.byte	0x04, 0x28
        /*038e*/ 	.short	(.L_173 - .L_172)


	//   ....[0]....
.L_172:
        /*0390*/ 	.word	0x00000070


	//   ....[1]....
        /*0394*/ 	.word	0x000000b0


	//   ....[2]....
        /*0398*/ 	.word	0x000002d0


	//   ....[3]....
        /*039c*/ 	.word	0x00000430


	//   ....[4]....
        /*03a0*/ 	.word	0x00000550


	//   ....[5]....
        /*03a4*/ 	.word	0x000006b0


	//   ....[6]....
        /*03a8*/ 	.word	0x000018b0


	//   ....[7]....
        /*03ac*/ 	.word	0x00002380


	//   ....[8]....
        /*03b0*/ 	.word	0x000025b0


	//   ....[9]....
        /*03b4*/ 	.word	0x000032e0


	//   ....[10]....
        /*03b8*/ 	.word	0x000033f0


	//   ....[11]....
        /*03bc*/ 	.word	0x00003a30


	//   ....[12]....
        /*03c0*/ 	.word	0x00003aa0


	//   ....[13]....
        /*03c4*/ 	.word	0x000057f0


	//   ....[14]....
        /*03c8*/ 	.word	0x000059e0


	//   ....[15]....
        /*03cc*/ 	.word	0x00006860


	//   ....[16]....
        /*03d0*/ 	.word	0x00006980


	//   ....[17]....
        /*03d4*/ 	.word	0x00006f00


	//   ....[18]....
        /*03d8*/ 	.word	0x00006f50


	//   ....[19]....
        /*03dc*/ 	.word	0x00008db0


	//   ....[20]....
        /*03e0*/ 	.word	0x00008dc0


	//   ....[21]....
        /*03e4*/ 	.word	0x00008df0


	//   ....[22]....
        /*03e8*/ 	.word	0x00008e00


	//   ....[23]....
        /*03ec*/ 	.word	0x0000a9e0


	//   ....[24]....
        /*03f0*/ 	.word	0x0000abd0


	//   ....[25]....
        /*03f4*/ 	.word	0x0000ba30


	//   ....[26]....
        /*03f8*/ 	.word	0x0000bb40


	//   ....[27]....
        /*03fc*/ 	.word	0x0000c100


	//   ....[28]....
        /*0400*/ 	.word	0x0000c150


	//   ....[29]....
        /*0404*/ 	.word	0x0000d210


	//   ....[30]....
        /*0408*/ 	.word	0x0000d240


	//   ....[31]....
        /*040c*/ 	.word	0x0000d300


	//   ....[32]....
        /*0410*/ 	.word	0x0000d310


	//   ....[33]....
        /*0414*/ 	.word	0x0000e8d0


	//   ....[34]....
        /*0418*/ 	.word	0x0000e900


	//   ....[35]....
        /*041c*/ 	.word	0x0000e930


	//   ....[36]....
        /*0420*/ 	.word	0x0000e9c0


	//   ....[37]....
        /*0424*/ 	.word	0x0000f070


	//   ....[38]....
        /*0428*/ 	.word	0x0000f0a0


	//   ....[39]....
        /*042c*/ 	.word	0x0000f1a0


	//   ....[40]....
        /*0430*/ 	.word	0x0000f1c0


	//   ....[41]....
        /*0434*/ 	.word	0x0000f2c0


	//   ....[42]....
        /*0438*/ 	.word	0x0000f2e0


	//   ....[43]....
        /*043c*/ 	.word	0x0000f3f0


	//   ....[44]....
        /*0440*/ 	.word	0x0000f410


	//   ....[45]....
        /*0444*/ 	.word	0x0000fb30


	//   ....[46]....
        /*0448*/ 	.word	0x0000fb60


	//   ....[47]....
        /*044c*/ 	.word	0x0000fc70


	//   ....[48]....
        /*0450*/ 	.word	0x0000fc90


	//   ....[49]....
        /*0454*/ 	.word	0x0000fd90


	//   ....[50]....
        /*0458*/ 	.word	0x0000fdb0


	//   ....[51]....
        /*045c*/ 	.word	0x0000fec0


	//   ....[52]....
        /*0460*/ 	.word	0x0000fee0


	//   ....[53]....
        /*0464*/ 	.word	0x000100b0


	//   ....[54]....
        /*0468*/ 	.word	0x00011920


	//   ....[55]....
        /*046c*/ 	.word	0x00011940


	//   ....[56]....
        /*0470*/ 	.word	0x00011950


	//   ....[57]....
        /*0474*/ 	.word	0x00011990


	//   ....[58]....
        /*0478*/ 	.word	0x00011a20


	//   ....[59]....
        /*047c*/ 	.word	0x00011a40


	//   ....[60]....
        /*0480*/ 	.word	0x00011ad0


	//   ....[61]....
        /*0484*/ 	.word	0x00011af0


	//   ....[62]....
        /*0488*/ 	.word	0x00011b80


	//   ....[63]....
        /*048c*/ 	.word	0x00011ba0


	//   ....[64]....
        /*0490*/ 	.word	0x00011c30


	//   ....[65]....
        /*0494*/ 	.word	0x00011c50


	//   ....[66]....
        /*0498*/ 	.word	0x00012290


	//   ....[67]....
        /*049c*/ 	.word	0x000122b0


	//   ....[68]....
        /*04a0*/ 	.word	0x000122e0


	//   ....[69]....
        /*04a4*/ 	.word	0x00012320


	//   ....[70]....
        /*04a8*/ 	.word	0x000123a0


	//   ....[71]....
        /*04ac*/ 	.word	0x000123d0


	//   ....[72]....
        /*04b0*/ 	.word	0x00012450


	//   ....[73]....
        /*04b4*/ 	.word	0x00012480


	//   ....[74]....
        /*04b8*/ 	.word	0x00012500


	//   ....[75]....
        /*04bc*/ 	.word	0x00012530


	//   ....[76]....
        /*04c0*/ 	.word	0x000125b0


	//   ....[77]....
        /*04c4*/ 	.word	0x000125e0


	//   ....[78]....
        /*04c8*/ 	.word	0x00012660


	//   ....[79]....
        /*04cc*/ 	.word	0x00012690


	//   ....[80]....
        /*04d0*/ 	.word	0x00012710


	//   ....[81]....
        /*04d4*/ 	.word	0x00012730


	//   ....[82]....
        /*04d8*/ 	.word	0x00012e50


	//   ....[83]....
        /*04dc*/ 	.word	0x00012e80


	//   ....[84]....
        /*04e0*/ 	.word	0x00012e90


	//   ....[85]....
        /*04e4*/ 	.word	0x00012eb0


	//   ....[86]....
        /*04e8*/ 	.word	0x00012f00


	//   ....[87]....
        /*04ec*/ 	.word	0x00012f20


	//   ....[88]....
        /*04f0*/ 	.word	0x00012f80


	//   ....[89]....
        /*04f4*/ 	.word	0x00012fa0


	//   ....[90]....
        /*04f8*/ 	.word	0x00012ff0


	//   ....[91]....
        /*04fc*/ 	.word	0x00013010


	//   ....[92]....
        /*0500*/ 	.word	0x00013060


	//   ....[93]....
        /*0504*/ 	.word	0x00013080


	//   ....[94]....
        /*0508*/ 	.word	0x00013320


	//   ....[95]....
        /*050c*/ 	.word	0x00013340


	//   ....[96]....
        /*0510*/ 	.word	0x00013360


	//   ....[97]....
        /*0514*/ 	.word	0x000133e0


	//   ....[98]....
        /*0518*/ 	.word	0x00013400


	//   ....[99]....
        /*051c*/ 	.word	0x00013480


	//   ....[100]....
        /*0520*/ 	.word	0x000134a0


	//   ....[101]....
        /*0524*/ 	.word	0x00013520


	//   ....[102]....
        /*0528*/ 	.word	0x00013540


	//   ....[103]....
        /*052c*/ 	.word	0x000135c0


	//   ....[104]....
        /*0530*/ 	.word	0x000135e0


	//   ....[105]....
        /*0534*/ 	.word	0x000135f0


	//   ....[106]....
        /*0538*/ 	.word	0x00013bc0


	//   ....[107]....
        /*053c*/ 	.word	0x00013be0


	//   ....[108]....
        /*0540*/ 	.word	0x00013bf0


	//   ....[109]....
        /*0544*/ 	.word	0x00013c10


	//   ....[110]....
        /*0548*/ 	.word	0x00013cb0


	//   ....[111]....
        /*054c*/ 	.word	0x00013ce0


	//   ....[112]....
        /*0550*/ 	.word	0x00013d50


	//   ....[113]....
        /*0554*/ 	.word	0x00013d80


	//   ....[114]....
        /*0558*/ 	.word	0x00013df0


	//   ....[115]....
        /*055c*/ 	.word	0x00013e20


	//   ....[116]....
        /*0560*/ 	.word	0x00013e90


	//   ....[117]....
        /*0564*/ 	.word	0x00013ec0


	//   ....[118]....
        /*0568*/ 	.word	0x000141d0


	//   ....[119]....
        /*056c*/ 	.word	0x000143b0


	//   ....[120]....
        /*0570*/ 	.word	0x00014a20


	//   ....[121]....
        /*0574*/ 	.word	0x00014b00


	//   ....[122]....
        /*0578*/ 	.word	0x00014ba0


	//   ....[123]....
        /*057c*/ 	.word	0x00014c20


	//   ....[124]....
        /*0580*/ 	.word	0x00014ce0


	//   ....[125]....
        /*0584*/ 	.word	0x00014d60


	//   ....[126]....
        /*0588*/ 	.word	0x00014e40


	//   ....[127]....
        /*058c*/ 	.word	0x00014ec0


	//   ....[128]....
        /*0590*/ 	.word	0x00014fa0


	//   ....[129]....
        /*0594*/ 	.word	0x00015020


	//   ....[130]....
        /*0598*/ 	.word	0x00015100


	//   ....[131]....
        /*059c*/ 	.word	0x00015180


	//   ....[132]....
        /*05a0*/ 	.word	0x00015250


	//   ....[133]....
        /*05a4*/ 	.word	0x000152e0


	//   ....[134]....
        /*05a8*/ 	.word	0x00015350


	//   ....[135]....
        /*05ac*/ 	.word	0x000153d0


	//   ....[136]....
        /*05b0*/ 	.word	0x00015490


	//   ....[137]....
        /*05b4*/ 	.word	0x00015500


	//   ....[138]....
        /*05b8*/ 	.word	0x000155f0


	//   ....[139]....
        /*05bc*/ 	.word	0x00015660


	//   ....[140]....
        /*05c0*/ 	.word	0x00015750


	//   ....[141]....
        /*05c4*/ 	.word	0x000157c0


	//   ....[142]....
        /*05c8*/ 	.word	0x000158b0


	//   ....[143]....
        /*05cc*/ 	.word	0x00015920


	//   ....[144]....
        /*05d0*/ 	.word	0x00015a10


	//   ....[145]....
        /*05d4*/ 	.word	0x00015a80


	//   ....[146]....
        /*05d8*/ 	.word	0x00015b70


	//   ....[147]....
        /*05dc*/ 	.word	0x00015be0


	//   ....[148]....
        /*05e0*/ 	.word	0x00015cb0


	//   ....[149]....
        /*05e4*/ 	.word	0x00015de0


	//   ....[150]....
        /*05e8*/ 	.word	0x00015e80


	//   ....[151]....
        /*05ec*/ 	.word	0x00015ef0


	//   ....[152]....
        /*05f0*/ 	.word	0x00015fb0


	//   ....[153]....
        /*05f4*/ 	.word	0x00016010


	//   ....[154]....
        /*05f8*/ 	.word	0x000160d0


	//   ....[155]....
        /*05fc*/ 	.word	0x00016130


	//   ....[156]....
        /*0600*/ 	.word	0x000161f0


	//   ....[157]....
        /*0604*/ 	.word	0x00016250


	//   ....[158]....
        /*0608*/ 	.word	0x00016310


	//   ....[159]....
        /*060c*/ 	.word	0x00016370


	//   ....[160]....
        /*0610*/ 	.word	0x00016430


	//   ....[161]....
        /*0614*/ 	.word	0x00016510


	//   ....[162]....
        /*0618*/ 	.word	0x000165b0


	//   ....[163]....
        /*061c*/ 	.word	0x00016610


	//   ....[164]....
        /*0620*/ 	.word	0x00016700


	//   ....[165]....
        /*0624*/ 	.word	0x00016760


	//   ....[166]....
        /*0628*/ 	.word	0x00016850


	//   ....[167]....
        /*062c*/ 	.word	0x000168b0


	//   ....[168]....
        /*0630*/ 	.word	0x000169a0


	//   ....[169]....
        /*0634*/ 	.word	0x00016a00


	//   ....[170]....
        /*0638*/ 	.word	0x00016af0


	//   ....[171]....
        /*063c*/ 	.word	0x00016b50


	//   ....[172]....
        /*0640*/ 	.word	0x00016c10


	//   ....[173]....
        /*0644*/ 	.word	0x00016d50


	//   ....[174]....
        /*0648*/ 	.word	0x00016df0


	//   ....[175]....
        /*064c*/ 	.word	0x00016e50


	//   ....[176]....
        /*0650*/ 	.word	0x00016f20


	//   ....[177]....
        /*0654*/ 	.word	0x00016fe0


	//   ....[178]....
        /*0658*/ 	.word	0x000170a0


	//   ....[179]....
        /*065c*/ 	.word	0x00017160


	//   ....[180]....
        /*0660*/ 	.word	0x00017220


	//   ....[181]....
        /*0664*/ 	.word	0x000172e0


	//   ....[182]....
        /*0668*/ 	.word	0x000173a0


	//   ....[183]....
        /*066c*/ 	.word	0x00017460


	//   ....[184]....
        /*0670*/ 	.word	0x00017520


	//   ....[185]....
        /*0674*/ 	.word	0x00017610


	//   ....[186]....
        /*0678*/ 	.word	0x00017730


	//----- nvinfo : EIATTR_REG_RECONFIG
	.align		4
.L_173:
        /*067c*/ 	.byte	0x01, 0x54
	.zero		2


	//----- nvinfo : EIATTR_SYSCALL_OFFSETS
	.align		4
        /*0680*/ 	.byte	0x04, 0x46
        /*0682*/ 	.short	(.L_175 - .L_174)


	//   ....[0]....
.L_174:
        /*0684*/ 	.word	0x00001a90


	//   ....[1]....
        /*0688*/ 	.word	0x00010fa0


	//   ....[2]....
        /*068c*/ 	.word	0x000110f0


	//   ....[3]....
        /*0690*/ 	.word	0x000111e0


	//   ....[4]....
        /*0694*/ 	.word	0x00011f50


	//----- nvinfo : EIATTR_MBARRIER_INSTR_OFFSETS
	.align		4
.L_175:
        /*0698*/ 	.byte	0x04, 0x39
        /*069a*/ 	.short	(.L_177 - .L_176)


	//   ....[0]....
.L_176:
        /*069c*/ 	.word	0x00000180
        /*06a0*/ 	.word	0x000000ff
        /*06a4*/ 	.word	0x00030800
        /*06a8*/ 	.short	0x0100
        /*06aa*/ 	.byte	0x08
	.zero		1


	//   ....[1]....
        /*06ac*/ 	.word	0x00000190
        /*06b0*/ 	.word	0x000000ff
        /*06b4*/ 	.word	0x00030820
        /*06b8*/ 	.short	0x0100
        /*06ba*/ 	.byte	0x08
	.zero		1


	//   ....[2]....
        /*06bc*/ 	.word	0x00000280
        /*06c0*/ 	.word	0x000000ff
        /*06c4*/ 	.word	0x00030830
        /*06c8*/ 	.short	0x0100
        /*06ca*/ 	.byte	0x08
	.zero		1


	//   ....[3]....
        /*06cc*/ 	.word	0x00000290
        /*06d0*/ 	.word	0x000000ff
        /*06d4*/ 	.word	0x00030840
        /*06d8*/ 	.short	0x0100
        /*06da*/ 	.byte	0x08
	.zero		1


	//   ....[4]....
        /*06dc*/ 	.word	0x000002a0
        /*06e0*/ 	.word	0x000000ff
        /*06e4*/ 	.word	0x00030838
        /*06e8*/ 	.short	0x0100
        /*06ea*/ 	.byte	0x08
	.zero		1


	//   ....[5]....
        /*06ec*/ 	.word	0x000002b0
        /*06f0*/ 	.word	0x000000ff
        /*06f4*/ 	.word	0x00030848
        /*06f8*/ 	.short	0x0100
        /*06fa*/ 	.byte	0x08
	.zero		1


	//   ....[6]....
        /*06fc*/ 	.word	0x000003e0
        /*0700*/ 	.word	0x000000ff
        /*0704*/ 	.word	0x00030850
        /*0708*/ 	.short	0x0100
        /*070a*/ 	.byte	0x08
	.zero		1


	//   ....[7]....
        /*070c*/ 	.word	0x000003f0
        /*0710*/ 	.word	0x000000ff
        /*0714*/ 	.word	0x00030860
        /*0718*/ 	.short	0x0100
        /*071a*/ 	.byte	0x08
	.zero		1


	//   ....[8]....
        /*071c*/ 	.word	0x00000400
        /*0720*/ 	.word	0x000000ff
        /*0724*/ 	.word	0x00030858
        /*0728*/ 	.short	0x0100
        /*072a*/ 	.byte	0x08
	.zero		1


	//   ....[9]....
        /*072c*/ 	.word	0x00000410
        /*0730*/ 	.word	0x000000ff
        /*0734*/ 	.word	0x00030868
        /*0738*/ 	.short	0x0100
        /*073a*/ 	.byte	0x08
	.zero		1


	//   ....[10]....
        /*073c*/ 	.word	0x00000500
        /*0740*/ 	.word	0x000000ff
        /*0744*/ 	.word	0x00030870
        /*0748*/ 	.short	0x0100
        /*074a*/ 	.byte	0x06
	.zero		1


	//   ....[11]....
        /*074c*/ 	.word	0x00000510
        /*0750*/ 	.word	0x000000ff
        /*0754*/ 	.word	0x00030880
        /*0758*/ 	.short	0x0100
        /*075a*/ 	.byte	0x06
	.zero		1


	//   ....[12]....
        /*075c*/ 	.word	0x00000520
        /*0760*/ 	.word	0x000000ff
        /*0764*/ 	.word	0x00030878
        /*0768*/ 	.short	0x0100
        /*076a*/ 	.byte	0x06
	.zero		1


	//   ....[13]....
        /*076c*/ 	.word	0x00000530
        /*0770*/ 	.word	0x000000ff
        /*0774*/ 	.word	0x00030888
        /*0778*/ 	.short	0x0100
        /*077a*/ 	.byte	0x06
	.zero		1


	//   ....[14]....
        /*077c*/ 	.word	0x00000660
        /*0780*/ 	.word	0x000000ff
        /*0784*/ 	.word	0x00030890
        /*0788*/ 	.short	0x0100
        /*078a*/ 	.byte	0x08
	.zero		1


	//   ....[15]....
        /*078c*/ 	.word	0x00000670
        /*0790*/ 	.word	0x000000ff
        /*0794*/ 	.word	0x000308a0
        /*0798*/ 	.short	0x0100
        /*079a*/ 	.byte	0x08
	.zero		1


	//   ....[16]....
        /*079c*/ 	.word	0x00000680
        /*07a0*/ 	.word	0x000000ff
        /*07a4*/ 	.word	0x00030898
        /*07a8*/ 	.short	0x0100
        /*07aa*/ 	.byte	0x08
	.zero		1


	//   ....[17]....
        /*07ac*/ 	.word	0x00000690
        /*07b0*/ 	.word	0x000000ff
        /*07b4*/ 	.word	0x000308a8
        /*07b8*/ 	.short	0x0100
        /*07ba*/ 	.byte	0x08
	.zero		1


	//   ....[18]....
        /*07bc*/ 	.word	0x000007d0
        /*07c0*/ 	.word	0x000000ff
        /*07c4*/ 	.word	0x000308b0
        /*07c8*/ 	.short	0x0100
        /*07ca*/ 	.byte	0x08
	.zero		1


	//   ....[19]....
        /*07cc*/ 	.word	0x000007e0
        /*07d0*/ 	.word	0x000000ff
        /*07d4*/ 	.word	0x000308c0
        /*07d8*/ 	.short	0x0100
        /*07da*/ 	.byte	0x08
	.zero		1


	//   ....[20]....
        /*07dc*/ 	.word	0x000007f0
        /*07e0*/ 	.word	0x000000ff
        /*07e4*/ 	.word	0x000308b8
        /*07e8*/ 	.short	0x0100
        /*07ea*/ 	.byte	0x08
	.zero		1


	//   ....[21]....
        /*07ec*/ 	.word	0x00000800
        /*07f0*/ 	.word	0x000000ff
        /*07f4*/ 	.word	0x000308c8
        /*07f8*/ 	.short	0x0100
        /*07fa*/ 	.byte	0x08
	.zero		1


	//   ....[22]....
        /*07fc*/ 	.word	0x00001b30
        /*0800*/ 	.word	0x000000ff
        /*0804*/ 	.word	0x00030800
        /*0808*/ 	.short	0x010a
        /*080a*/ 	.byte	0x28
	.zero		1


	//   ....[23]....
        /*080c*/ 	.word	0x00001bb0
        /*0810*/ 	.word	0x00000003
        /*0814*/ 	.word	0x00030830
        /*0818*/ 	.short	0x010a
        /*081a*/ 	.byte	0x3f
	.zero		1


	//   ....[24]....
        /*081c*/ 	.word	0x00001bf0
        /*0820*/ 	.word	0x00000003
        /*0824*/ 	.word	0x00030830
        /*0828*/ 	.short	0x010a
        /*082a*/ 	.byte	0x3f
	.zero		1


	//   ....[25]....
        /*082c*/ 	.word	0x00002300
        /*0830*/ 	.word	0x000000ff
        /*0834*/ 	.word	0x00000000
        /*0838*/ 	.short	0x0101
        /*083a*/ 	.byte	0x04
	.zero		1


	//   ....[26]....
        /*083c*/ 	.word	0x00004960
        /*0840*/ 	.word	0x000000ff
        /*0844*/ 	.word	0x00030830
        /*0848*/ 	.short	0x010a
        /*084a*/ 	.byte	0x06
	.zero		1


	//   ....[27]....
        /*084c*/ 	.word	0x000049a0
        /*0850*/ 	.word	0x000000ff
        /*0854*/ 	.word	0x00030830
        /*0858*/ 	.short	0x010a
        /*085a*/ 	.byte	0x06
	.zero		1


	//   ....[28]....
        /*085c*/ 	.word	0x00005460
        /*0860*/ 	.word	0x000000ff
        /*0864*/ 	.word	0x00030850
        /*0868*/ 	.short	0x010a
        /*086a*/ 	.byte	0x05
	.zero		1


	//   ....[29]....
        /*086c*/ 	.word	0x000054a0
        /*0870*/ 	.word	0x000000ff
        /*0874*/ 	.word	0x00030850
        /*0878*/ 	.short	0x010a
        /*087a*/ 	.byte	0x05
	.zero		1


	//   ....[30]....
        /*087c*/ 	.word	0x000057b0
        /*0880*/ 	.word	0x000000ff
        /*0884*/ 	.word	0x00000000
        /*0888*/ 	.short	0x0101
        /*088a*/ 	.byte	0x06
	.zero		1


	//   ....[31]....
        /*088c*/ 	.word	0x000077d0
        /*0890*/ 	.word	0x000000ff
        /*0894*/ 	.word	0x00000000
        /*0898*/ 	.short	0x0101
        /*089a*/ 	.byte	0x05
	.zero		1


	//   ....[32]....
        /*089c*/ 	.word	0x00007cc0
        /*08a0*/ 	.word	0x000000ff
        /*08a4*/ 	.word	0x00030830
        /*08a8*/ 	.short	0x010a
        /*08aa*/ 	.byte	0x06
	.zero		1


	//   ....[33]....
        /*08ac*/ 	.word	0x00007d00
        /*08b0*/ 	.word	0x000000ff
        /*08b4*/ 	.word	0x00030830
        /*08b8*/ 	.short	0x010a
        /*08ba*/ 	.byte	0x06
	.zero		1


	//   ....[34]....
        /*08bc*/ 	.word	0x000087c0
        /*08c0*/ 	.word	0x000000ff
        /*08c4*/ 	.word	0x00030850
        /*08c8*/ 	.short	0x010a
        /*08ca*/ 	.byte	0x05
	.zero		1


	//   ....[35]....
        /*08cc*/ 	.word	0x00008800
        /*08d0*/ 	.word	0x000000ff
        /*08d4*/ 	.word	0x00030850
        /*08d8*/ 	.short	0x010a
        /*08da*/ 	.byte	0x05
	.zero		1


	//   ....[36]....
        /*08dc*/ 	.word	0x00008b30
        /*08e0*/ 	.word	0x000000ff
        /*08e4*/ 	.word	0x00000000
        /*08e8*/ 	.short	0x0101
        /*08ea*/ 	.byte	0x06
	.zero		1


	//   ....[37]....
        /*08ec*/ 	.word	0x00009890
        /*08f0*/ 	.word	0x000000ff
        /*08f4*/ 	.word	0x00000000
        /*08f8*/ 	.short	0x0101
        /*08fa*/ 	.byte	0x05
	.zero		1


	//   ....[38]....
        /*08fc*/ 	.word	0x00009b50
        /*0900*/ 	.word	0x000000ff
        /*0904*/ 	.word	0x00030830
        /*0908*/ 	.short	0x010a
        /*090a*/ 	.byte	0x05
	.zero		1


	//   ....[39]....
        /*090c*/ 	.word	0x00009b90
        /*0910*/ 	.word	0x000000ff
        /*0914*/ 	.word	0x00030830
        /*0918*/ 	.short	0x010a
        /*091a*/ 	.byte	0x05
	.zero		1


	//   ....[40]....
        /*091c*/ 	.word	0x0000a650
        /*0920*/ 	.word	0x000000ff
        /*0924*/ 	.word	0x00030850
        /*0928*/ 	.short	0x010a
        /*092a*/ 	.byte	0x05
	.zero		1


	//   ....[41]....
        /*092c*/ 	.word	0x0000a690
        /*0930*/ 	.word	0x000000ff
        /*0934*/ 	.word	0x00030850
        /*0938*/ 	.short	0x010a
        /*093a*/ 	.byte	0x05
	.zero		1


	//   ....[42]....
        /*093c*/ 	.word	0x0000a990
        /*0940*/ 	.word	0x000000ff
        /*0944*/ 	.word	0x00000000
        /*0948*/ 	.short	0x0101
        /*094a*/ 	.byte	0x04
	.zero		1


	//   ....[43]....
        /*094c*/ 	.word	0x0000c9c0
        /*0950*/ 	.word	0x000000ff
        /*0954*/ 	.word	0x00000000
        /*0958*/ 	.short	0x0101
        /*095a*/ 	.byte	0x05
	.zero		1


	//   ....[44]....
        /*095c*/ 	.word	0x0000d180
        /*0960*/ 	.word	0x000000ff
        /*0964*/ 	.word	0x00030850
        /*0968*/ 	.short	0x010a
        /*096a*/ 	.byte	0x05
	.zero		1


	//   ....[45]....
        /*096c*/ 	.word	0x0000d1c0
        /*0970*/ 	.word	0x000000ff
        /*0974*/ 	.word	0x00030850
        /*0978*/ 	.short	0x010a
        /*097a*/ 	.byte	0x05
	.zero		1


	//   ....[46]....
        /*097c*/ 	.word	0x0000d6c0
        /*0980*/ 	.word	0x000000ff
        /*0984*/ 	.word	0x00000000
        /*0988*/ 	.short	0x0101
        /*098a*/ 	.byte	0x04
	.zero		1


	//   ....[47]....
        /*098c*/ 	.word	0x0000f060
        /*0990*/ 	.word	0x00000011
        /*0994*/ 	.word	0x00000000
        /*0998*/ 	.short	0x0101
        /*099a*/ 	.byte	0x3f
	.zero		1


	//   ....[48]....
        /*099c*/ 	.word	0x00011730
        /*09a0*/ 	.word	0x00000000
        /*09a4*/ 	.word	0x00030840
        /*09a8*/ 	.short	0x010a
        /*09aa*/ 	.byte	0x3f
	.zero		1


	//   ....[49]....
        /*09ac*/ 	.word	0x00011d40
        /*09b0*/ 	.word	0x00000000
        /*09b4*/ 	.word	0x00030830
        /*09b8*/ 	.short	0x0107
        /*09ba*/ 	.byte	0x3f
	.zero		1


	//   ....[50]....
        /*09bc*/ 	.word	0x00011df0
        /*09c0*/ 	.word	0x00000000
        /*09c4*/ 	.word	0x00030830
        /*09c8*/ 	.short	0x0101
        /*09ca*/ 	.byte	0x3f
	.zero		1


	//   ....[51]....
        /*09cc*/ 	.word	0x00012820
        /*09d0*/ 	.word	0x00000011
        /*09d4*/ 	.word	0x00030800
        /*09d8*/ 	.short	0x0107
        /*09da*/ 	.byte	0x3f
	.zero		1


	//   ....[52]....
        /*09dc*/ 	.word	0x00012910
        /*09e0*/ 	.word	0x00000011
        /*09e4*/ 	.word	0x00030800
        /*09e8*/ 	.short	0x0101
        /*09ea*/ 	.byte	0x3f
	.zero		1


	//   ....[53]....
        /*09ec*/ 	.word	0x00012930
        /*09f0*/ 	.word	0x00000011
        /*09f4*/ 	.word	0x00030820
        /*09f8*/ 	.short	0x010a
        /*09fa*/ 	.byte	0x3f
	.zero		1


	//   ....[54]....
        /*09fc*/ 	.word	0x00012c80
        /*0a00*/ 	.word	0x00000006
        /*0a04*/ 	.word	0x00030840
        /*0a08*/ 	.short	0x010a
        /*0a0a*/ 	.byte	0x3f
	.zero		1


	//   ....[55]....
        /*0a0c*/ 	.word	0x00013150
        /*0a10*/ 	.word	0x00000006
        /*0a14*/ 	.word	0x00030830
        /*0a18*/ 	.short	0x0107
        /*0a1a*/ 	.byte	0x3f
	.zero		1


	//   ....[56]....
        /*0a1c*/ 	.word	0x00013200
        /*0a20*/ 	.word	0x00000006
        /*0a24*/ 	.word	0x00030830
        /*0a28*/ 	.short	0x0101
        /*0a2a*/ 	.byte	0x3f
	.zero		1


	//   ....[57]....
        /*0a2c*/ 	.word	0x00013260
        /*0a30*/ 	.word	0x00000006
        /*0a34*/ 	.word	0x00030860
        /*0a38*/ 	.short	0x010a
        /*0a3a*/ 	.byte	0x3f
	.zero		1


	//   ....[58]....
        /*0a3c*/ 	.word	0x000137c0
        /*0a40*/ 	.word	0x00000006
        /*0a44*/ 	.word	0x00030850
        /*0a48*/ 	.short	0x0107
        /*0a4a*/ 	.byte	0x3f
	.zero		1


	//   ....[59]....
        /*0a4c*/ 	.word	0x00013910
        /*0a50*/ 	.word	0x00000006
        /*0a54*/ 	.word	0x00030850
        /*0a58*/ 	.short	0x0101
        /*0a5a*/ 	.byte	0x3f
	.zero		1


	//   ....[60]....
        /*0a5c*/ 	.word	0x00013b10
        /*0a60*/ 	.word	0x00000004
        /*0a64*/ 	.word	0x00030860
        /*0a68*/ 	.short	0x010a
        /*0a6a*/ 	.byte	0x3f
	.zero		1


	//   ....[61]....
        /*0a6c*/ 	.word	0x00013fe0
        /*0a70*/ 	.word	0x00000004
        /*0a74*/ 	.word	0x00030850
        /*0a78*/ 	.short	0x0107
        /*0a7a*/ 	.byte	0x3f
	.zero		1


	//   ....[62]....
        /*0a7c*/ 	.word	0x00014090
        /*0a80*/ 	.word	0x00000004
        /*0a84*/ 	.word	0x00030850
        /*0a88*/ 	.short	0x0101
        /*0a8a*/ 	.byte	0x3f
	.zero		1


	//   ....[63]....
        /*0a8c*/ 	.word	0x00014330
        /*0a90*/ 	.word	0x00000004
        /*0a94*/ 	.word	0x00030820
        /*0a98*/ 	.short	0x010a
        /*0a9a*/ 	.byte	0x3f
	.zero		1


	//   ....[64]....
        /*0a9c*/ 	.word	0x000144d0
        /*0aa0*/ 	.word	0x00000005
        /*0aa4*/ 	.word	0x00030840
        /*0aa8*/ 	.short	0x010a
        /*0aaa*/ 	.byte	0x3f
	.zero		1


	//   ....[65]....
        /*0aac*/ 	.word	0x00014570
        /*0ab0*/ 	.word	0x00000017
        /*0ab4*/ 	.word	0x00030840
        /*0ab8*/ 	.short	0x010a
        /*0aba*/ 	.byte	0x3f
	.zero		1


	//   ....[66]....
        /*0abc*/ 	.word	0x000145b0
        /*0ac0*/ 	.word	0x00000005
        /*0ac4*/ 	.word	0x00030860
        /*0ac8*/ 	.short	0x010a
        /*0aca*/ 	.byte	0x3f
	.zero		1


	//   ....[67]....
        /*0acc*/ 	.word	0x000145f0
        /*0ad0*/ 	.word	0x00000017
        /*0ad4*/ 	.word	0x00030860
        /*0ad8*/ 	.short	0x010a
        /*0ada*/ 	.byte	0x3f
	.zero		1


	//   ....[68]....
        /*0adc*/ 	.word	0x00014660
        /*0ae0*/ 	.word	0x00000003
        /*0ae4*/ 	.word	0x00030800
        /*0ae8*/ 	.short	0x010a
        /*0aea*/ 	.byte	0x3f
	.zero		1


	//   ....[69]....
        /*0aec*/ 	.word	0x000146b0
        /*0af0*/ 	.word	0x00000003
        /*0af4*/ 	.word	0x00030830
        /*0af8*/ 	.short	0x010a
        /*0afa*/ 	.byte	0x3f
	.zero		1


	//   ....[70]....
        /*0afc*/ 	.word	0x00014710
        /*0b00*/ 	.word	0x00000004
        /*0b04*/ 	.word	0x00030830
        /*0b08*/ 	.short	0x010a
        /*0b0a*/ 	.byte	0x3f
	.zero		1


	//   ....[71]....
        /*0b0c*/ 	.word	0x00014770
        /*0b10*/ 	.word	0x00000003
        /*0b14*/ 	.word	0x00030850
        /*0b18*/ 	.short	0x010a
        /*0b1a*/ 	.byte	0x3f
	.zero		1


	//   ....[72]....
        /*0b1c*/ 	.word	0x000147d0
        /*0b20*/ 	.word	0x00000004
        /*0b24*/ 	.word	0x00030830
        /*0b28*/ 	.short	0x010a
        /*0b2a*/ 	.byte	0x3f
	.zero		1


	//   ....[73]....
        /*0b2c*/ 	.word	0x00014830
        /*0b30*/ 	.word	0x00000003
        /*0b34*/ 	.word	0x00030850
        /*0b38*/ 	.short	0x010a
        /*0b3a*/ 	.byte	0x3f
	.zero		1


	//   ....[74]....
        /*0b3c*/ 	.word	0x00014890
        /*0b40*/ 	.word	0x00000004
        /*0b44*/ 	.word	0x00030830
        /*0b48*/ 	.short	0x010a
        /*0b4a*/ 	.byte	0x3f
	.zero		1


	//   ....[75]....
        /*0b4c*/ 	.word	0x000148f0
        /*0b50*/ 	.word	0x00000003
        /*0b54*/ 	.word	0x00030850
        /*0b58*/ 	.short	0x010a
        /*0b5a*/ 	.byte	0x3f
	.zero		1


	//   ....[76]....
        /*0b5c*/ 	.word	0x00014950
        /*0b60*/ 	.word	0x00000007
        /*0b64*/ 	.word	0x00030850
        /*0b68*/ 	.short	0x010a
        /*0b6a*/ 	.byte	0x3f
	.zero		1


	//   ....[77]....
        /*0b6c*/ 	.word	0x00014a50
        /*0b70*/ 	.word	0x00000000
        /*0b74*/ 	.word	0x00030840
        /*0b78*/ 	.short	0x010a
        /*0b7a*/ 	.byte	0x3f
	.zero		1


	//   ....[78]....
        /*0b7c*/ 	.word	0x00015ce0
        /*0b80*/ 	.word	0x00000011
        /*0b84*/ 	.word	0x00030820
        /*0b88*/ 	.short	0x010a
        /*0b8a*/ 	.byte	0x3f
	.zero		1


	//   ....[79]....
        /*0b8c*/ 	.word	0x00015d30
        /*0b90*/ 	.word	0x00000006
        /*0b94*/ 	.word	0x00030840
        /*0b98*/ 	.short	0x010a
        /*0b9a*/ 	.byte	0x3f
	.zero		1


	//   ....[80]....
        /*0b9c*/ 	.word	0x00016460
        /*0ba0*/ 	.word	0x00000006
        /*0ba4*/ 	.word	0x00030860
        /*0ba8*/ 	.short	0x010a
        /*0baa*/ 	.byte	0x3f
	.zero		1


	//   ....[81]....
        /*0bac*/ 	.word	0x00016ca0
        /*0bb0*/ 	.word	0x00000004
        /*0bb4*/ 	.word	0x00030860
        /*0bb8*/ 	.short	0x010a
        /*0bba*/ 	.byte	0x3f
	.zero		1


	//   ....[82]....
        /*0bbc*/ 	.word	0x00017650
        /*0bc0*/ 	.word	0x00000004
        /*0bc4*/ 	.word	0x00030820
        /*0bc8*/ 	.short	0x010a
        /*0bca*/ 	.byte	0x3f
	.zero		1


	//   ....[83]....
        /*0bcc*/ 	.word	0x000177f0
        /*0bd0*/ 	.word	0x00000005
        /*0bd4*/ 	.word	0x00030840
        /*0bd8*/ 	.short	0x010a
        /*0bda*/ 	.byte	0x3f
	.zero		1


	//   ....[84]....
        /*0bdc*/ 	.word	0x00017840
        /*0be0*/ 	.word	0x00000017
        /*0be4*/ 	.word	0x00030840
        /*0be8*/ 	.short	0x010a
        /*0bea*/ 	.byte	0x3f
	.zero		1


	//   ....[85]....
        /*0bec*/ 	.word	0x00017890
        /*0bf0*/ 	.word	0x00000005
        /*0bf4*/ 	.word	0x00030860
        /*0bf8*/ 	.short	0x010a
        /*0bfa*/ 	.byte	0x3f
	.zero		1


	//----- nvinfo : EIATTR_NUM_MBARRIERS
	.align		4
.L_177:
        /*0bfc*/ 	.byte	0x03, 0x38
        /*0bfe*/ 	.short	0x0016


	//----- nvinfo : EIATTR_EXIT_INSTR_OFFSETS
	.align		4
        /*0c00*/ 	.byte	0x04, 0x1c
        /*0c02*/ 	.short	(.L_179 - .L_178)


	//   ....[0]....
.L_178:
        /*0c04*/ 	.word	0x00000950


	//   ....[1]....
        /*0c08*/ 	.word	0x00010020


	//   ....[2]....
        /*0c0c*/ 	.word	0x00014640


	//----- nvinfo : EIATTR_MAX_THREADS
	.align		4
.L_179:
        /*0c10*/ 	.byte	0x04, 0x05
        /*0c12*/ 	.short	(.L_181 - .L_180)
.L_180:
        /*0c14*/ 	.word	0x00000180
        /*0c18*/ 	.word	0x00000001
        /*0c1c*/ 	.word	0x00000001


	//----- nvinfo : EIATTR_CRS_STACK_SIZE
	.align		4
.L_181:
        /*0c20*/ 	.byte	0x04, 0x1e
        /*0c22*/ 	.short	(.L_183 - .L_182)
.L_182:
        /*0c24*/ 	.word	0x00000000


	//----- nvinfo : EIATTR_CBANK_PARAM_SIZE
	.align		4
.L_183:
        /*0c28*/ 	.byte	0x03, 0x19
        /*0c2a*/ 	.short	0x0af0


	//----- nvinfo : EIATTR_PARAM_CBANK
	.align		4
        /*0c2c*/ 	.byte	0x04, 0x0a
        /*0c2e*/ 	.short	(.L_185 - .L_184)
	.align		4
.L_184:
        /*0c30*/ 	.word	index@(.nv.constant0._ZN7cutlass13device_kernelIN5flash11enable_sm90INS1_16FlashAttnFwdSm90INS1_25CollectiveMainloopFwdSm90ILi2EN4cute5tupleIJNS5_1CILi1EEES8_S8_EEENS6_IJNS7_ILi128EEENS7_ILi96EEENS7_ILi192EEEEEELi192ENS_10bfloat16_tEfNS_4arch4Sm90ELb0ELb1ELb0ELb0ELb1ELb0ELb0ELb1ELb1ELb1ELb0ELb0EEENS1_21CollectiveEpilogueFwdINS6_IJSA_SC_SB_EEES9_SE_SG_Li256ELb0ELb1ELb0ELb0EEENS1_30DynamicPersistentTileSchedulerILi256ELi128ELb0ELb1ELb1EEEEEEEEEvNT_6ParamsE)
        /*0c34*/ 	.short	0x0210
        /*0c36*/ 	.short	0x0af0


	//----- nvinfo : EIATTR_SW_WAR
	.align		4
.L_185:
        /*0c38*/ 	.byte	0x04, 0x36
        /*0c3a*/ 	.short	(.L_187 - .L_186)
.L_186:
        /*0c3c*/ 	.word	0x00000008
.L_187:


//--------------------- .nv.info._ZN7cutlass13device_kernelIN5flash11enable_sm90INS1_16FlashAttnFwdSm90INS1_25CollectiveMainloopFwdSm90ILi2EN4cute5tupleIJNS5_1CILi1EEES8_S8_EEENS6_IJNS7_ILi128EEENS7_ILi96EEENS7_ILi192EEEEEELi192ENS_10bfloat16_tEfNS_4arch4Sm90ELb0ELb1ELb0ELb1ELb1ELb0ELb0ELb1ELb1ELb1ELb0ELb0EEENS1_21CollectiveEpilogueFwdINS6_IJSA_SC_SB_EEES9_SE_SG_Li256ELb1ELb1ELb0ELb0EEENS1_36VarlenDynamicPersistentTileSchedulerILi128ELi96ELi256ELi128ELb0ELb1ELb1ELb1ELb0ELb1EEEEEEEEEvNT_6ParamsE --------------------------
	.section	.nv.info._ZN7cutlass13device_kernelIN5flash11enable_sm90INS1_16FlashAttnFwdSm90INS1_25CollectiveMainloopFwdSm90ILi2EN4cute5tupleIJNS5_1CILi1EEES8_S8_EEENS6_IJNS7_ILi128EEENS7_ILi96EEENS7_ILi192EEEEEELi192ENS_10bfloat16_tEfNS_4arch4Sm90ELb0ELb1ELb0ELb1ELb1ELb0ELb0ELb1ELb1ELb1ELb0ELb0EEENS1_21CollectiveEpilogueFwdINS6_IJSA_SC_SB_EEES9_SE_SG_Li256ELb1ELb1ELb0ELb0EEENS1_36VarlenDynamicPersistentTileSchedulerILi128ELi96ELi256ELi128ELb0ELb1ELb1ELb1ELb0ELb1EEEEEEEEEvNT_6ParamsE,"",@"SHT_CUDA_INFO"
	.sectionflags	@""
	.align	4


	//----- nvinfo : EIATTR_CUDA_API_VERSION
	.align		4
        /*0000*/ 	.byte	0x04, 0x37
        /*0002*/ 	.short	(.L_189 - .L_188)
.L_188:
        /*0004*/ 	.word	0x00000082


	//----- nvinfo : EIATTR_KPARAM_INFO
	.align		4
.L_189:
        /*0008*/ 	.byte	0x04, 0x17
        /*000a*/ 	.short	(.L_191 - .L_190)
.L_190:
        /*000c*/ 	.word	0x00000000
        /*0010*/ 	.short	0x0000
        /*0012*/ 	.short	0x0070
        /*0014*/ 	.byte	0x00, 0xf0, 0x01, 0x2a


	//----- nvinfo : EIATTR_SPARSE_MMA_MASK
	.align		4
.L_191:
        /*0018*/ 	.byte	0x03, 0x50
        /*001a*/ 	.short	0x0000


	//----- nvinfo : EIATTR_MAXREG_COUNT
	.align		4
        /*001c*/ 	.byte	0x03, 0x1b
        /*001e*/ 	.short	0x00a8


	//----- nvinfo : EIATTR_NUM_BARRIERS
	.align		4
        /*0020*/ 	.byte	0x02, 0x4c
        /*0022*/ 	.byte	0x09
	.zero		1


	//----- nvinfo : EIATTR_EXTERNS
	.align		4
        /*0024*/ 	.byte	0x04, 0x0f
        /*0026*/ 	.short	(.L_193 - .L_192)


	//   ....[0]....
	.align		4
.L_192:
        /*0028*/ 	.word	index@(__assertfail)


	//----- nvinfo : EIATTR_ANNOTATIONS
	.align		4
.L_193:
        /*002c*/ 	.byte	0x04, 0x55
        /*002e*/ 	.short	(.L_195 - .L_194)


	//   ....[0]....
.L_194:
        /* <DEDUP_REMOVED lines=17> */


	//----- nvinfo : EIATTR_MERCURY_ISA_VERSION
	.align		4
.L_195:
        /*0130*/ 	.byte	0x03, 0x5f
        /*0132*/ 	.short	0x0101


	//----- nvinfo : EIATTR_UNUSED_LOAD_BYTE_OFFSET
	.align		4
        /*0134*/ 	.byte	0x04, 0x44
        /*0136*/ 	.short	(.L_197 - .L_196)


	//   ....[0]....
.L_196:
        /*0138*/ 	.word	0x00000920
        /*013c*/ 	.word	0x0000fff0


	//   ....[1]....
        /*0140*/ 	.word	0x0000db50
        /*0144*/ 	.word	0x0000fff0


	//----- nvinfo : EIATTR_INT_WARP_WIDE_INSTR_OFFSETS
	.align		4
.L_197:
        /*0148*/ 	.byte	0x04, 0x31
        /*014a*/ 	.short	(.L_199 - .L_198)


	//   ....[0]....
.L_198:
        /*014c*/ 	.word	0x000000c0


	//   ....[1]....
        /*0150*/ 	.word	0x000000d0


	//   ....[2]....
        /*0154*/ 	.word	0x00000170


	//   ....[3]....
        /*0158*/ 	.word	0x000116a0


	//   ....[4]....
        /*015c*/ 	.word	0x00011730


	//   ....[5]....
        /*0160*/ 	.word	0x000145e0


	//   ....[6]....
        /*0164*/ 	.word	0x00014670


	//----- nvinfo : EIATTR_COOP_GROUP_MASK_REGIDS
	.align		4
.L_199:
        /*0168*/ 	.byte	0x04, 0x29
        /*016a*/ 	.short	(.L_201 - .L_200)


	//   ....[0]....
.L_200:
        /*016c*/ 	.word	0xffffffff


	//   ....[1]....
        /*0170*/ 	.word	0xffffffff


	//   ....[2]....
        /*0174*/ 	.word	0xffffffff


	//   ....[3]....
        /*0178*/ 	.word	0xffffffff


	//   ....[4]....
        /*017c*/ 	.word	0xffffffff


	//   ....[5]....
        /*0180*/ 	.word	0xffffffff


	//   ....[6]....
        /*0184*/ 	.word	0xffffffff


	//   ....[7]....
        /*0188*/ 	.word	0xffffffff


	//   ....[8]....
        /*018c*/ 	.word	0xffffffff


	//   ....[9]....
        /*0190*/ 	.word	0xffffffff


	//   ....[10]....
        /*0194*/ 	.word	0xffffffff


	//   ....[11]....
        /*0198*/ 	.word	0xffffffff


	//   ....[12]....
        /*019c*/ 	.word	0xffffffff


	//   ....[13]....
        /*01a0*/ 	.word	0xffffffff


	//   ....[14]....
        /*01a4*/ 	.word	0xffffffff


	//   ....[15]....
        /*01a8*/ 	.word	0xffffffff


	//   ....[16]....
        /*01ac*/ 	.word	0xffffffff


	//   ....[17]....
        /*01b0*/ 	.word	0xffffffff


	//   ....[18]....
        /*01b4*/ 	.word	0xffffffff


	//   ....[19]....
        /*01b8*/ 	.word	0xffffffff


	//   ....[20]....
        /*01bc*/ 	.word	0xffffffff


	//   ....[21]....
        /*01c0*/ 	.word	0xffffffff


	//   ....[22]....
        /*01c4*/ 	.word	0xffffffff


	//   ....[23]....
        /*01c8*/ 	.word	0xffffffff


	//   ....[24]....
        /*01cc*/ 	.word	0xffffffff


	//   ....[25]....
        /*01d0*/ 	.word	0xffffffff


	//   ....[26]....
        /*01d4*/ 	.word	0xffffffff


	//   ....[27]....
        /*01d8*/ 	.word	0xffffffff


	//   ....[28]....
        /*01dc*/ 	.word	0xffffffff


	//   ....[29]....
        /*01e0*/ 	.word	0xffffffff


	//   ....[30]....
        /*01e4*/ 	.word	0xffffffff


	//   ....[31]....
        /*01e8*/ 	.word	0xffffffff


	//   ....[32]....
        /*01ec*/ 	.word	0xffffffff


	//   ....[33]....
        /*01f0*/ 	.word	0xffffffff


	//   ....[34]....
        /*01f4*/ 	.word	0xffffffff


	//   ....[35]....
        /*01f8*/ 	.word	0xffffffff


	//   ....[36]....
        /*01fc*/ 	.word	0xffffffff


	//   ....[37]....
        /*0200*/ 	.word	0xffffffff


	//   ....[38]....
        /*0204*/ 	.word	0xffffffff


	//   ....[39]....
        /*0208*/ 	.word	0xffffffff


	//   ....[40]....
        /*020c*/ 	.word	0xffffffff


	//   ....[41]....
        /*0210*/ 	.word	0xffffffff


	//   ....[42]....
        /*0214*/ 	.word	0xffffffff


	//   ....[43]....
        /*0218*/ 	.word	0xffffffff


	//   ....[44]....
        /*021c*/ 	.word	0xffffffff


	//   ....[45]....
        /*0220*/ 	.word	0xffffffff


	//   ....[46]....
        /*0224*/ 	.word	0xffffffff


	//   ....[47]....
        /*0228*/ 	.word	0xffffffff


	//   ....[48]....
        /*022c*/ 	.word	0xffffffff


	//   ....[49]....
        /*0230*/ 	.word	0xffffffff


	//   ....[50]....
        /*0234*/ 	.word	0xffffffff


	//   ....[51]....
        /*0238*/ 	.word	0xffffffff


	//   ....[52]....
        /*023c*/ 	.word	0xffffffff


	//   ....[53]....
        /*0240*/ 	.word	0xffffffff


	//   ....[54]....
        /*0244*/ 	.word	0xffffffff


	//   ....[55]....
        /*0248*/ 	.word	0xffffffff


	//   ....[56]....
        /*024c*/ 	.word	0xffffffff


	//   ....[57]....
        /*0250*/ 	.word	0xffffffff


	//   ....[58]....
        /*0254*/ 	.word	0xffffffff


	//   ....[59]....
        /*0258*/ 	.word	0xffffffff


	//   ....[60]....
        /*025c*/ 	.word	0xffffffff


	//   ....[61]....
        /*0260*/ 	.word	0xffffffff


	//   ....[62]....
        /*0264*/ 	.word	0xffffffff


	//   ....[63]....
        /*0268*/ 	.word	0xffffffff


	//   ....[64]....
        /*026c*/ 	.word	0xffffffff


	//   ....[65]....
        /*0270*/ 	.word	0xffffffff


	//   ....[66]....
        /*0274*/ 	.word	0xffffffff


	//   ....[67]....
        /*0278*/ 	.word	0xffffffff


	//   ....[68]....
        /*027c*/ 	.word	0xffffffff


	//   ....[69]....
        /*0280*/ 	.word	0xffffffff


	//   ....[70]....
        /*0284*/ 	.word	0xffffffff


	//   ....[71]....
        /*0288*/ 	.word	0xffffffff


	//   ....[72]....
        /*028c*/ 	.word	0xffffffff


	//   ....[73]....
        /*0290*/ 	.word	0xffffffff


	//   ....[74]....
        /*0294*/ 	.word	0xffffffff


	//   ....[75]....
        /*0298*/ 	.word	0xffffffff


	//   ....[76]....
        /*029c*/ 	.word	0xffffffff


	//   ....[77]....
        /*02a0*/ 	.word	0xffffffff


	//   ....[78]....
        /*02a4*/ 	.word	0xffffffff


	//   ....[79]....
        /*02a8*/ 	.word	0xffffffff


	//   ....[80]....
        /*02ac*/ 	.word	0xffffffff


	//   ....[81]....
        /*02b0*/ 	.word	0xffffffff


	//   ....[82]....
        /*02b4*/ 	.word	0xffffffff


	//   ....[83]....
        /*02b8*/ 	.word	0xffffffff


	//   ....[84]....
        /*02bc*/ 	.word	0xffffffff


	//   ....[85]....
        /*02c0*/ 	.word	0xffffffff


	//   ....[86]....
        /*02c4*/ 	.word	0xffffffff


	//   ....[87]....
        /*02c8*/ 	.word	0xffffffff


	//   ....[88]....
        /*02cc*/ 	.word	0xffffffff


	//   ....[89]....
        /*02d0*/ 	.word	0xffffffff


	//   ....[90]....
        /*02d4*/ 	.word	0xffffffff


	//   ....[91]....
        /*02d8*/ 	.word	0xffffffff


	//   ....[92]....
        /*02dc*/ 	.word	0xffffffff


	//   ....[93]....
        /*02e0*/ 	.word	0xffffffff


	//   ....[94]....
        /*02e4*/ 	.word	0xffffffff


	//   ....[95]....
        /*02e8*/ 	.word	0xffffffff


	//   ....[96]....
        /*02ec*/ 	.word	0xffffffff


	//   ....[97]....
        /*02f0*/ 	.word	0xffffffff


	//   ....[98]....
        /*02f4*/ 	.word	0xffffffff


	//   ....[99]....
        /*02f8*/ 	.word	0xffffffff


	//   ....[100]....
        /*02fc*/ 	.word	0xffffffff


	//   ....[101]....
        /*0300*/ 	.word	0xffffffff


	//   ....[102]....
        /*0304*/ 	.word	0xffffffff


	//   ....[103]....
        /*0308*/ 	.word	0xffffffff


	//   ....[104]....
        /*030c*/ 	.word	0xffffffff


	//   ....[105]....
        /*0310*/ 	.word	0xffffffff


	//   ....[106]....
        /*0314*/ 	.word	0xffffffff


	//   ....[107]....
        /*0318*/ 	.word	0xffffffff


	//   ....[108]....
        /*031c*/ 	.word	0xffffffff


	//   ....[109]....
        /*0320*/ 	.word	0xffffffff


	//   ....[110]....
        /*0324*/ 	.word	0xffffffff


	//   ....[111]....
        /*0328*/ 	.word	0xffffffff


	//   ....[112]....
        /*032c*/ 	.word	0xffffffff


	//   ....[113]....
        /*0330*/ 	.word	0xffffffff


	//   ....[114]....
        /*0334*/ 	.word	0xffffffff


	//   ....[115]....
        /*0338*/ 	.word	0xffffffff


	//   ....[116]....
        /*033c*/ 	.word	0xffffffff


	//   ....[117]....
        /*0340*/ 	.word	0xffffffff


	//   ....[118]....
        /*0344*/ 	.word	0xffffffff


	//   ....[119]....
        /*0348*/ 	.word	0xffffffff


	//   ....[120]....
        /*034c*/ 	.word	0xffffffff


	//   ....[121]....
        /*0350*/ 	.word	0xffffffff


	//   ....[122]....
        /*0354*/ 	.word	0xffffffff


	//   ....[123]....
        /*0358*/ 	.word	0xffffffff


	//   ....[124]....
        /*035c*/ 	.word	0xffffffff


	//   ....[125]....
        /*0360*/ 	.word	0xffffffff


	//   ....[126]....
        /*0364*/ 	.word	0xffffffff


	//   ....[127]....
        /*0368*/ 	.word	0xffffffff


	//   ....[128]....
        /*036c*/ 	.word	0xffffffff


	//   ....[129]....
        /*0370*/ 	.word	0xffffffff


	//   ....[130]....
        /*0374*/ 	.word	0xffffffff


	//   ....[131]....
        /*0378*/ 	.word	0xffffffff


	//   ....[132]....
        /*037c*/ 	.word	0xffffffff


	//   ....[133]....
        /*0380*/ 	.word	0xffffffff


	//   ....[134]....
        /*0384*/ 	.word	0xffffffff


	//   ....[135]....
        /*0388*/ 	.word	0xffffffff


	//   ....[136]....
        /*038c*/ 	.word	0xffffffff


	//   ....[137]....
        /*0390*/ 	.word	0xffffffff


	//   ....[138]....
        /*0394*/ 	.word	0xffffffff


	//   ....[139]....
        /*0398*/ 	.word	0xffffffff


	//   ....[140]....
        /*039c*/ 	.word	0xffffffff


	//   ....[141]....
        /*03a0*/ 	.word	0xffffffff


	//   ....[142]....
        /*03a4*/ 	.word	0xffffffff


	//   ....[143]....
        /*03a8*/ 	.word	0xffffffff


	//   ....[144]....
        /*03ac*/ 	.word	0xffffffff


	//   ....[145]....
        /*03b0*/ 	.word	0xffffffff


	//   ....[146]....
        /*03b4*/ 	.word	0xffffffff


	//   ....[147]....
        /*03b8*/ 	.word	0xffffffff


	//   ....[148]....
        /*03bc*/ 	.word	0xffffffff


	//   ....[149]....
        /*03c0*/ 	.word	0xffffffff


	//   ....[150]....
        /*03c4*/ 	.word	0xffffffff


	//   ....[151]....
        /*03c8*/ 	.word	0x0500000f


	//   ....[152]....
        /*03cc*/ 	.word	0x0500000f


	//   ....[153]....
        /*03d0*/ 	.word	0x0500000f


	//   ....[154]....
        /*03d4*/ 	.word	0x0500000f


	//   ....[155]....
        /*03d8*/ 	.word	0x0500000f


	//   ....[156]....
        /*03dc*/ 	.word	0x0500000f


	//   ....[157]....
        /*03e0*/ 	.word	0x0500000f


	//   ....[158]....
        /*03e4*/ 	.word	0x0500000f


	//   ....[159]....
        /*03e8*/ 	.word	0x0500000f


	//   ....[160]....
        /*03ec*/ 	.word	0x0500000f


	//   ....[161]....
        /*03f0*/ 	.word	0x0500000f


	//   ....[162]....
        /*03f4*/ 	.word	0x0500000f


	//   ....[163]....
        /*03f8*/ 	.word	0x0500000f


	//   ....[164]....
        /*03fc*/ 	.word	0x0500000f


	//   ....[165]....
        /*0400*/ 	.word	0x0500000f


	//   ....[166]....
        /*0404*/ 	.word	0x0500000f


	//   ....[167]....
        /*0408*/ 	.word	0x0500000f


	//   ....[168]....
        /*040c*/ 	.word	0x0500000f


	//   ....[169]....
        /*0410*/ 	.word	0x0500000f


	//   ....[170]....
        /*0414*/ 	.word	0x0500000f


	//   ....[171]....
        /*0418*/ 	.word	0x0500000f


	//   ....[172]....
        /*041c*/ 	.word	0x0500000f


	//   ....[173]....
        /*0420*/ 	.word	0x0500000f


	//   ....[174]....
        /*0424*/ 	.word	0x0500000f


	//   ....[175]....
        /*0428*/ 	.word	0x0500000f


	//   ....[176]....
        /*042c*/ 	.word	0x0500000f


	//   ....[177]....
        /*0430*/ 	.word	0x0500000f


	//   ....[178]....
        /*0434*/ 	.word	0x0500000f


	//   ....[179]....
        /*0438*/ 	.word	0x0500000f


	//   ....[180]....
        /*043c*/ 	.word	0x0500000f


	//   ....[181]....
        /*0440*/ 	.word	0x0500000f


	//   ....[182]....
        /*0444*/ 	.word	0x0500000f


	//   ....[183]....
        /*0448*/ 	.word	0x0500000f


	//   ....[184]....
        /*044c*/ 	.word	0x0500000f


	//   ....[185]....
        /*0450*/ 	.word	0x0500000f


	//   ....[186]....
        /*0454*/ 	.word	0x0500000f


	//   ....[187]....
        /*0458*/ 	.word	0x0500000f


	//   ....[188]....
        /*045c*/ 	.word	0x0500000f


	//   ....[189]....
        /*0460*/ 	.word	0x0500000f


	//   ....[190]....
        /*0464*/ 	.word	0x0500000f


	//   ....[191]....
        /*0468*/ 	.word	0x0500000f


	//   ....[192]....
        /*046c*/ 	.word	0x0500000f


	//   ....[193]....
        /*0470*/ 	.word	0x0500000f


	//   ....[194]....
        /*0474*/ 	.word	0x0500000f


	//   ....[195]....
        /*0478*/ 	.word	0x0500000f


	//   ....[196]....
        /*047c*/ 	.word	0x0500000f


	//   ....[197]....
        /*0480*/ 	.word	0x0500000f


	//   ....[198]....
        /*0484*/ 	.word	0x0500000f


	//   ....[199]....
        /*0488*/ 	.word	0x0500000f


	//   ....[200]....
        /*048c*/ 	.word	0x0500000f


	//   ....[201]....
        /*0490*/ 	.word	0x0500000f


	//   ....[202]....
        /*0494*/ 	.word	0x0500000f


	//   ....[203]....
        /*0498*/ 	.word	0x0500000f


	//   ....[204]....
        /*049c*/ 	.word	0x0500000f


	//   ....[205]....
        /*04a0*/ 	.word	0x0500000f


	//   ....[206]....
        /*04a4*/ 	.word	0x0500000f


	//   ....[207]....
        /*04a8*/ 	.word	0x0500000f


	//   ....[208]....
        /*04ac*/ 	.word	0x0500000f


	//   ....[209]....
        /*04b0*/ 	.word	0x0500000f


	//   ....[210]....
        /*04b4*/ 	.word	0x0500000f


	//   ....[211]....
        /*04b8*/ 	.word	0x0500000f


	//   ....[212]....
        /*04bc*/ 	.word	0x0500000f


	//   ....[213]....
        /*04c0*/ 	.word	0x0500000f


	//   ....[214]....
        /*04c4*/ 	.word	0x0500000f


	//   ....[215]....
        /*04c8*/ 	.word	0x0500000f


	//   ....[216]....
        /*04cc*/ 	.word	0x0500000f


	//   ....[217]....
        /*04d0*/ 	.word	0x0500000f


	//   ....[218]....
        /*04d4*/ 	.word	0x0500000f


	//   ....[219]....
        /*04d8*/ 	.word	0x0500000f


	//   ....[220]....
        /*04dc*/ 	.word	0x0500000f


	//   ....[221]....
        /*04e0*/ 	.word	0x0500000f


	//   ....[222]....
        /*04e4*/ 	.word	0x0500000f


	//   ....[223]....
        /*04e8*/ 	.word	0x0500000f


	//   ....[224]....
        /*04ec*/ 	.word	0x0500000f


	//   ....[225]....
        /*04f0*/ 	.word	0x0500000f


	//   ....[226]....
        /*04f4*/ 	.word	0x0500000f


	//   ....[227]....
        /*04f8*/ 	.word	0x0500000f


	//   ....[228]....
        /*04fc*/ 	.word	0x0500000f


	//   ....[229]....
        /*0500*/ 	.word	0x0500000f


	//   ....[230]....
        /*0504*/ 	.word	0x0500000f


	//   ....[231]....
        /*0508*/ 	.word	0x0500000f


	//   ....[232]....
        /*050c*/ 	.word	0x0500000f


	//   ....[233]....
        /*0510*/ 	.word	0x0500000f


	//----- nvinfo : EIATTR_COOP_GROUP_INSTR_OFFSETS
	.align		4
.L_201:
        /*0514*/ 	.byte	0x04, 0x28
        /*0516*/ 	.short	(.L_203 - .L_202)


	//   ....[0]....
.L_202:
        /*0518*/ 	.word	0x00000070


	//   ....[1]....
        /*051c*/ 	.word	0x000000b0


	//   ....[2]....
        /*0520*/ 	.word	0x000002d0


	//   ....[3]....
        /*0524*/ 	.word	0x00000430


	//   ....[4]....
        /*0528*/ 	.word	0x00000550


	//   ....[5]....
        /*052c*/ 	.word	0x000006b0


	//   ....[6]....
        /*0530*/ 	.word	0x00001820


	//   ....[7]....
        /*0534*/ 	.word	0x00002290


	//   ....[8]....
        /*0538*/ 	.word	0x00002bd0


	//   ....[9]....
        /*053c*/ 	.word	0x00003220


	//   ....[10]....
        /*0540*/ 	.word	0x00003330


	//   ....[11]....
        /*0544*/ 	.word	0x00003890


	//   ....[12]....
        /*0548*/ 	.word	0x00003930


	//   ....[13]....
        /*054c*/ 	.word	0x000056c0


	//   ....[14]....
        /*0550*/ 	.word	0x000058b0


	//   ....[15]....
        /*0554*/ 	.word	0x00006730


	//   ....[16]....
        /*0558*/ 	.word	0x00006850


	//   ....[17]....
        /*055c*/ 	.word	0x00006dd0


	//   ....[18]....
        /*0560*/ 	.word	0x00006e40


	//   ....[19]....
        /*0564*/ 	.word	0x00008c10


	//   ....[20]....
        /*0568*/ 	.word	0x00008c20


	//   ....[21]....
        /*056c*/ 	.word	0x00008c60


	//   ....[22]....
        /*0570*/ 	.word	0x00008c70


	//   ....[23]....
        /*0574*/ 	.word	0x0000a880


	//   ....[24]....
        /*0578*/ 	.word	0x0000aa70


	//   ....[25]....
        /*057c*/ 	.word	0x0000b8f0


	//   ....[26]....
        /*0580*/ 	.word	0x0000ba10


	//   ....[27]....
        /*0584*/ 	.word	0x0000bf90


	//   ....[28]....
        /*0588*/ 	.word	0x0000c000


	//   ....[29]....
        /*058c*/ 	.word	0x0000d0b0


	//   ....[30]....
        /*0590*/ 	.word	0x0000d0e0


	//   ....[31]....
        /*0594*/ 	.word	0x0000d190


	//   ....[32]....
        /*0598*/ 	.word	0x0000d1a0


	//   ....[33]....
        /*059c*/ 	.word	0x0000e880


	//   ....[34]....
        /*05a0*/ 	.word	0x0000e8c0


	//   ....[35]....
        /*05a4*/ 	.word	0x0000e900


	//   ....[36]....
        /*05a8*/ 	.word	0x0000e930


	//   ....[37]....
        /*05ac*/ 	.word	0x0000f000


	//   ....[38]....
        /*05b0*/ 	.word	0x0000f040


	//   ....[39]....
        /*05b4*/ 	.word	0x0000f140


	//   ....[40]....
        /*05b8*/ 	.word	0x0000f160


	//   ....[41]....
        /*05bc*/ 	.word	0x0000f260


	//   ....[42]....
        /*05c0*/ 	.word	0x0000f280


	//   ....[43]....
        /*05c4*/ 	.word	0x0000f390


	//   ....[44]....
        /*05c8*/ 	.word	0x0000f3b0


	//   ....[45]....
        /*05cc*/ 	.word	0x0000fc00


	//   ....[46]....
        /*05d0*/ 	.word	0x0000fc20


	//   ....[47]....
        /*05d4*/ 	.word	0x0000fd20


	//   ....[48]....
        /*05d8*/ 	.word	0x0000fd40


	//   ....[49]....
        /*05dc*/ 	.word	0x0000fe40


	//   ....[50]....
        /*05e0*/ 	.word	0x0000fe60


	//   ....[51]....
        /*05e4*/ 	.word	0x0000ff70


	//   ....[52]....
        /*05e8*/ 	.word	0x0000ff90


	//   ....[53]....
        /*05ec*/ 	.word	0x00010120


	//   ....[54]....
        /*05f0*/ 	.word	0x000102d0


	//   ....[55]....
        /*05f4*/ 	.word	0x00010300


	//   ....[56]....
        /*05f8*/ 	.word	0x00010330


	//   ....[57]....
        /*05fc*/ 	.word	0x00010360


	//   ....[58]....
        /*0600*/ 	.word	0x00010390


	//   ....[59]....
        /*0604*/ 	.word	0x000103c0


	//   ....[60]....
        /*0608*/ 	.word	0x00010510


	//   ....[61]....
        /*060c*/ 	.word	0x00010540


	//   ....[62]....
        /*0610*/ 	.word	0x00010570


	//   ....[63]....
        /*0614*/ 	.word	0x000105a0


	//   ....[64]....
        /*0618*/ 	.word	0x000105d0


	//   ....[65]....
        /*061c*/ 	.word	0x00010600


	//   ....[66]....
        /*0620*/ 	.word	0x00010690


	//   ....[67]....
        /*0624*/ 	.word	0x000106f0


	//   ....[68]....
        /*0628*/ 	.word	0x00010780


	//   ....[69]....
        /*062c*/ 	.word	0x00012280


	//   ....[70]....
        /*0630*/ 	.word	0x000122a0


	//   ....[71]....
        /*0634*/ 	.word	0x00012350


	//   ....[72]....
        /*0638*/ 	.word	0x00012370


	//   ....[73]....
        /*063c*/ 	.word	0x00012410


	//   ....[74]....
        /*0640*/ 	.word	0x00012430


	//   ....[75]....
        /*0644*/ 	.word	0x000124d0


	//   ....[76]....
        /*0648*/ 	.word	0x000124f0


	//   ....[77]....
        /*064c*/ 	.word	0x00012590


	//   ....[78]....
        /*0650*/ 	.word	0x000125b0


	//   ....[79]....
        /*0654*/ 	.word	0x000125c0


	//   ....[80]....
        /*0658*/ 	.word	0x00012650


	//   ....[81]....
        /*065c*/ 	.word	0x00012d60


	//   ....[82]....
        /*0660*/ 	.word	0x00012d90


	//   ....[83]....
        /*0664*/ 	.word	0x00012db0


	//   ....[84]....
        /*0668*/ 	.word	0x00012e40


	//   ....[85]....
        /*066c*/ 	.word	0x00012e50


	//   ....[86]....
        /*0670*/ 	.word	0x00012ef0


	//   ....[87]....
        /*0674*/ 	.word	0x00012f00


	//   ....[88]....
        /*0678*/ 	.word	0x00012fa0


	//   ....[89]....
        /*067c*/ 	.word	0x00012fb0


	//   ....[90]....
        /*0680*/ 	.word	0x00013050


	//   ....[91]....
        /*0684*/ 	.word	0x00013060


	//   ....[92]....
        /*0688*/ 	.word	0x00013100


	//   ....[93]....
        /*068c*/ 	.word	0x00013110


	//   ....[94]....
        /*0690*/ 	.word	0x000131b0


	//   ....[95]....
        /*0694*/ 	.word	0x000131c0


	//   ....[96]....
        /*0698*/ 	.word	0x000131d0


	//   ....[97]....
        /*069c*/ 	.word	0x000139f0


	//   ....[98]....
        /*06a0*/ 	.word	0x00013a30


	//   ....[99]....
        /*06a4*/ 	.word	0x00013a40


	//   ....[100]....
        /*06a8*/ 	.word	0x00013aa0


	//   ....[101]....
        /*06ac*/ 	.word	0x00013ab0


	//   ....[102]....
        /*06b0*/ 	.word	0x00013b10


	//   ....[103]....
        /*06b4*/ 	.word	0x00013b40


	//   ....[104]....
        /*06b8*/ 	.word	0x00013b80


	//   ....[105]....
        /*06bc*/ 	.word	0x00013bb0


	//   ....[106]....
        /*06c0*/ 	.word	0x00013bf0


	//   ....[107]....
        /*06c4*/ 	.word	0x00013c20


	//   ....[108]....
        /*06c8*/ 	.word	0x00013c60


	//   ....[109]....
        /*06cc*/ 	.word	0x00013ef0


	//   ....[110]....
        /*06d0*/ 	.word	0x00013f10


	//   ....[111]....
        /*06d4*/ 	.word	0x00013fb0


	//   ....[112]....
        /*06d8*/ 	.word	0x00013fc0


	//   ....[113]....
        /*06dc*/ 	.word	0x00014050


	//   ....[114]....
        /*06e0*/ 	.word	0x00014060


	//   ....[115]....
        /*06e4*/ 	.word	0x000140f0


	//   ....[116]....
        /*06e8*/ 	.word	0x00014100


	//   ....[117]....
        /*06ec*/ 	.word	0x00014190


	//   ....[118]....
        /*06f0*/ 	.word	0x000141a0


	//   ....[119]....
        /*06f4*/ 	.word	0x000141b0


	//   ....[120]....
        /*06f8*/ 	.word	0x00014240


	//   ....[121]....
        /*06fc*/ 	.word	0x000147d0


	//   ....[122]....
        /*0700*/ 	.word	0x00014810


	//   ....[123]....
        /*0704*/ 	.word	0x00014850


	//   ....[124]....
        /*0708*/ 	.word	0x00014880


	//   ....[125]....
        /*070c*/ 	.word	0x00014910


	//   ....[126]....
        /*0710*/ 	.word	0x00014940


	//   ....[127]....
        /*0714*/ 	.word	0x000149b0


	//   ....[128]....
        /*0718*/ 	.word	0x000149e0


	//   ....[129]....
        /*071c*/ 	.word	0x00014a50


	//   ....[130]....
        /*0720*/ 	.word	0x00014a80


	//   ....[131]....
        /*0724*/ 	.word	0x00014ab0


	//   ....[132]....
        /*0728*/ 	.word	0x00014b00


	//   ....[133]....
        /*072c*/ 	.word	0x00014ef0


	//   ....[134]....
        /*0730*/ 	.word	0x00014f20


	//   ....[135]....
        /*0734*/ 	.word	0x00014f50


	//   ....[136]....
        /*0738*/ 	.word	0x00014f80


	//   ....[137]....
        /*073c*/ 	.word	0x00014fb0


	//   ....[138]....
        /*0740*/ 	.word	0x00014fe0


	//   ....[139]....
        /*0744*/ 	.word	0x00015010


	//   ....[140]....
        /*0748*/ 	.word	0x00015040


	//   ....[141]....
        /*074c*/ 	.word	0x000151c0


	//   ....[142]....
        /*0750*/ 	.word	0x000151f0


	//   ....[143]....
        /*0754*/ 	.word	0x00015220


	//   ....[144]....
        /*0758*/ 	.word	0x00015250


	//   ....[145]....
        /*075c*/ 	.word	0x00015280


	//   ....[146]....
        /*0760*/ 	.word	0x000152b0


	//   ....[147]....
        /*0764*/ 	.word	0x00015370


	//   ....[148]....
        /*0768*/ 	.word	0x00015390


	//   ....[149]....
        /*076c*/ 	.word	0x00015400


	//   ....[150]....
        /*0770*/ 	.word	0x00015aa0


	//   ....[151]....
        /*0774*/ 	.word	0x00016100


	//   ....[152]....
        /*0778*/ 	.word	0x000161f0


	//   ....[153]....
        /*077c*/ 	.word	0x00016290


	//   ....[154]....
        /*0780*/ 	.word	0x000162f0


	//   ....[155]....
        /*0784*/ 	.word	0x00016400


	//   ....[156]....
        /*0788*/ 	.word	0x00016470


	//   ....[157]....
        /*078c*/ 	.word	0x00016580


	//   ....[158]....
        /*0790*/ 	.word	0x000165f0


	//   ....[159]....
        /*0794*/ 	.word	0x00016700


	//   ....[160]....
        /*0798*/ 	.word	0x00016770


	//   ....[161]....
        /*079c*/ 	.word	0x00016880


	//   ....[162]....
        /*07a0*/ 	.word	0x000168f0


	//   ....[163]....
        /*07a4*/ 	.word	0x00016990


	//   ....[164]....
        /*07a8*/ 	.word	0x00016aa0


	//   ....[165]....
        /*07ac*/ 	.word	0x00016b10


	//   ....[166]....
        /*07b0*/ 	.word	0x00016b70


	//   ....[167]....
        /*07b4*/ 	.word	0x00016c60


	//   ....[168]....
        /*07b8*/ 	.word	0x00016cc0


	//   ....[169]....
        /*07bc*/ 	.word	0x00016dd0


	//   ....[170]....
        /*07c0*/ 	.word	0x00016e30


	//   ....[171]....
        /*07c4*/ 	.word	0x00016f40


	//   ....[172]....
        /*07c8*/ 	.word	0x00016fa0


	//   ....[173]....
        /*07cc*/ 	.word	0x000170b0


	//   ....[174]....
        /*07d0*/ 	.word	0x00017110


	//   ....[175]....
        /*07d4*/ 	.word	0x00017220


	//   ....[176]....
        /*07d8*/ 	.word	0x00017280


	//   ....[177]....
        /*07dc*/ 	.word	0x00017390


	//   ....[178]....
        /*07e0*/ 	.word	0x000173f0


	//   ....[179]....
        /*07e4*/ 	.word	0x000174e0


	//   ....[180]....
        /*07e8*/ 	.word	0x00017610


	//   ....[181]....
        /*07ec*/ 	.word	0x000176e0


	//   ....[182]....
        /*07f0*/ 	.word	0x00017750


	//   ....[183]....
        /*07f4*/ 	.word	0x00017820


	//   ....[184]....
        /*07f8*/ 	.word	0x00017880


	//   ....[185]....
        /*07fc*/ 	.word	0x00017950


	//   ....[186]....
        /*0800*/ 	.word	0x000179b0


	//   ....[187]....
        /*0804*/ 	.word	0x00017a80


	//   ....[188]....
        /*0808*/ 	.word	0x00017ae0


	//   ....[189]....
        /*080c*/ 	.word	0x00017bb0


	//   ....[190]....
        /*0810*/ 	.word	0x00017c10


	//   ....[191]....
        /*0814*/ 	.word	0x00017cf0


	//   ....[192]....
        /*0818*/ 	.word	0x00017de0


	//   ....[193]....
        /*081c*/ 	.word	0x00017e80


	//   ....[194]....
        /*0820*/ 	.word	0x00017ee0


	//   ....[195]....
        /*0824*/ 	.word	0x00017fe0


	//   ....[196]....
        /*0828*/ 	.word	0x00018040


	//   ....[197]....
        /*082c*/ 	.word	0x00018140


	//   ....[198]....
        /*0830*/ 	.word	0x000181a0


	//   ....[199]....
        /*0834*/ 	.word	0x000182a0


	//   ....[200]....
        /*0838*/ 	.word	0x00018300


	//   ....[201]....
        /*083c*/ 	.word	0x00018400


	//   ....[202]....
        /*0840*/ 	.word	0x00018460


	//   ....[203]....
        /*0844*/ 	.word	0x00018530


	//   ....[204]....
        /*0848*/ 	.word	0x00018680


	//   ....[205]....
        /*084c*/ 	.word	0x00018720


	//   ....[206]....
        /*0850*/ 	.word	0x00018800


	//   ....[207]....
        /*0854*/ 	.word	0x000188d0


	//   ....[208]....
        /*0858*/ 	.word	0x00018930


	//   ....[209]....
        /*085c*/ 	.word	0x00018a20


	//   ....[210]....
        /*0860*/ 	.word	0x00018a80


	//   ....[211]....
        /*0864*/ 	.word	0x00018b70


	//   ....[212]....
        /*0868*/ 	.word	0x00018bd0


	//   ....[213]....
        /*086c*/ 	.word	0x00018cc0


	//   ....[214]....
        /*0870*/ 	.word	0x00018d20


	//   ....[215]....
        /*0874*/ 	.word	0x00018e00


	//   ....[216]....
        /*0878*/ 	.word	0x00018e90


	//   ....[217]....
        /*087c*/ 	.word	0x00018f30


	//   ....[218]....
        /*0880*/ 	.word	0x00019050


	//   ....[219]....
        /*0884*/ 	.word	0x000190c0


	//   ....[220]....
        /*0888*/ 	.word	0x00019130


	//   ....[221]....
        /*088c*/ 	.word	0x000191a0


	//   ....[222]....
        /*0890*/ 	.word	0x00019210


	//   ....[223]....
        /*0894*/ 	.word	0x00019290


	//   ....[224]....
        /*0898*/ 	.word	0x00019320


	//   ....[225]....
        /*089c*/ 	.word	0x000193b0


	//   ....[226]....
        /*08a0*/ 	.word	0x00019420


	//   ....[227]....
        /*08a4*/ 	.word	0x00019490


	//   ....[228]....
        /*08a8*/ 	.word	0x00019500


	//   ....[229]....
        /*08ac*/ 	.word	0x00019580


	//   ....[230]....
        /*08b0*/ 	.word	0x000195f0


	//   ....[231]....
        /*08b4*/ 	.word	0x00019690


	//   ....[232]....
        /*08b8*/ 	.word	0x00019720


	//   ....[233]....
        /*08bc*/ 	.word	0x00019840


	//----- nvinfo : EIATTR_REG_RECONFIG
	.align		4
.L_203:
        /*08c0*/ 	.byte	0x01, 0x54
	.zero		2


	//----- nvinfo : EIATTR_SYSCALL_OFFSETS
	.align		4
        /*08c4*/ 	.byte	0x04, 0x46
        /*08c6*/ 	.short	(.L_205 - .L_204)


	//   ....[0]....
.L_204:
        /*08c8*/ 	.word	0x00001a00


	//   ....[1]....
        /*08cc*/ 	.word	0x00011890


	//   ....[2]....
        /*08d0*/ 	.word	0x000119e0


	//   ....[3]....
        /*08d4*/ 	.word	0x00011ad0


	//   ....[4]....
        /*08d8*/ 	.word	0x000129a0


	//----- nvinfo : EIATTR_MBARRIER_INSTR_OFFSETS
	.align		4
.L_205:
        /*08dc*/ 	.byte	0x04, 0x39
        /*08de*/ 	.short	(.L_207 - .L_206)


	//   ....[0]....
.L_206:
        /*08e0*/ 	.word	0x00000180
        /*08e4*/ 	.word	0x000000ff
        /*08e8*/ 	.word	0x00030800
        /*08ec*/ 	.short	0x0100
        /*08ee*/ 	.byte	0x08
	.zero		1


	//   ....[1]....
        /*08f0*/ 	.word	0x00000190
        /*08f4*/ 	.word	0x000000ff
        /*08f8*/ 	.word	0x00030820
        /*08fc*/ 	.short	0x0100
        /*08fe*/ 	.byte	0x08
	.zero		1


	//   ....[2]....
        /*0900*/ 	.word	0x00000280
        /*0904*/ 	.word	0x000000ff
        /*0908*/ 	.word	0x00030830
        /*090c*/ 	.short	0x0100
        /*090e*/ 	.byte	0x08
	.zero		1


	//   ....[3]....
        /*0910*/ 	.word	0x00000290
        /*0914*/ 	.word	0x000000ff
        /*0918*/ 	.word	0x00030840
        /*091c*/ 	.short	0x0100
        /*091e*/ 	.byte	0x08
	.zero		1


	//   ....[4]....
        /*0920*/ 	.word	0x000002a0
        /*0924*/ 	.word	0x000000ff
        /*0928*/ 	.word	0x00030838
        /*092c*/ 	.short	0x0100
        /*092e*/ 	.byte	0x08
	.zero		1


	//   ....[5]....
        /*0930*/ 	.word	0x000002b0
        /*0934*/ 	.word	0x000000ff
        /*0938*/ 	.word	0x00030848
        /*093c*/ 	.short	0x0100
        /*093e*/ 	.byte	0x08
	.zero		1


	//   ....[6]....
        /*0940*/ 	.word	0x000003e0
        /*0944*/ 	.word	0x000000ff
        /*0948*/ 	.word	0x00030850
        /*094c*/ 	.short	0x0100
        /*094e*/ 	.byte	0x08
	.zero		1


	//   ....[7]....
        /*0950*/ 	.word	0x000003f0
        /*0954*/ 	.word	0x000000ff
        /*0958*/ 	.word	0x00030860
        /*095c*/ 	.short	0x0100
        /*095e*/ 	.byte	0x08
	.zero		1


	//   ....[8]....
        /*0960*/ 	.word	0x00000400
        /*0964*/ 	.word	0x000000ff
        /*0968*/ 	.word	0x00030858
        /*096c*/ 	.short	0x0100
        /*096e*/ 	.byte	0x08
	.zero		1


	//   ....[9]....
        /*0970*/ 	.word	0x00000410
        /*0974*/ 	.word	0x000000ff
        /*0978*/ 	.word	0x00030868
        /*097c*/ 	.short	0x0100
        /*097e*/ 	.byte	0x08
	.zero		1


	//   ....[10]....
        /*0980*/ 	.word	0x00000500
        /*0984*/ 	.word	0x000000ff
        /*0988*/ 	.word	0x00030870
        /*098c*/ 	.short	0x0100
        /*098e*/ 	.byte	0x06
	.zero		1


	//   ....[11]....
        /*0990*/ 	.word	0x00000510
        /*0994*/ 	.word	0x000000ff
        /*0998*/ 	.word	0x00030880
        /*099c*/ 	.short	0x0100
        /*099e*/ 	.byte	0x06
	.zero		1


	//   ....[12]....
        /*09a0*/ 	.word	0x00000520
        /*09a4*/ 	.word	0x000000ff
        /*09a8*/ 	.word	0x00030878
        /*09ac*/ 	.short	0x0100
        /*09ae*/ 	.byte	0x06
	.zero		1


	//   ....[13]....
        /*09b0*/ 	.word	0x00000530
        /*09b4*/ 	.word	0x000000ff
        /*09b8*/ 	.word	0x00030888
        /*09bc*/ 	.short	0x0100
        /*09be*/ 	.byte	0x06
	.zero		1


	//   ....[14]....
        /*09c0*/ 	.word	0x00000660
        /*09c4*/ 	.word	0x000000ff
        /*09c8*/ 	.word	0x00030890
        /*09cc*/ 	.short	0x0100
        /*09ce*/ 	.byte	0x08
	.zero		1


	//   ....[15]....
        /*09d0*/ 	.word	0x00000670
        /*09d4*/ 	.word	0x000000ff
        /*09d8*/ 	.word	0x000308a0
        /*09dc*/ 	.short	0x0100
        /*09de*/ 	.byte	0x08
	.zero		1


	//   ....[16]....
        /*09e0*/ 	.word	0x00000680
        /*09e4*/ 	.word	0x000000ff
        /*09e8*/ 	.word	0x00030898
        /*09ec*/ 	.short	0x0100
        /*09ee*/ 	.byte	0x08
	.zero		1


	//   ....[17]....
        /*09f0*/ 	.word	0x00000690
        /*09f4*/ 	.word	0x000000ff
        /*09f8*/ 	.word	0x000308a8
        /*09fc*/ 	.short	0x0100
        /*09fe*/ 	.byte	0x08
	.zero		1


	//   ....[18]....
        /*0a00*/ 	.word	0x000007c0
        /*0a04*/ 	.word	0x000000ff
        /*0a08*/ 	.word	0x000308b0
        /*0a0c*/ 	.short	0x0100
        /*0a0e*/ 	.byte	0x08
	.zero		1


	//   ....[19]....
        /*0a10*/ 	.word	0x000007d0
        /*0a14*/ 	.word	0x000000ff
        /*0a18*/ 	.word	0x000308c0
        /*0a1c*/ 	.short	0x0100
        /*0a1e*/ 	.byte	0x08
	.zero		1


	//   ....[20]....
        /*0a20*/ 	.word	0x000007e0
        /*0a24*/ 	.word	0x000000ff
        /*0a28*/ 	.word	0x000308b8
        /*0a2c*/ 	.short	0x0100
        /*0a2e*/ 	.byte	0x08
	.zero		1


	//   ....[21]....
        /*0a30*/ 	.word	0x000007f0
        /*0a34*/ 	.word	0x000000ff
        /*0a38*/ 	.word	0x000308c8
        /*0a3c*/ 	.short	0x0100
        /*0a3e*/ 	.byte	0x08
	.zero		1


	//   ....[22]....
        /*0a40*/ 	.word	0x00001a60
        /*0a44*/ 	.word	0x000000ff
        /*0a48*/ 	.word	0x00030800
        /*0a4c*/ 	.short	0x010a
        /*0a4e*/ 	.byte	0x28
	.zero		1


	//   ....[23]....
        /*0a50*/ 	.word	0x00001ae0
        /*0a54*/ 	.word	0x00000003
        /*0a58*/ 	.word	0x00030830
        /*0a5c*/ 	.short	0x010a
        /*0a5e*/ 	.byte	0x3f
	.zero		1


	//   ....[24]....
        /*0a60*/ 	.word	0x00001b20
        /*0a64*/ 	.word	0x00000003
        /*0a68*/ 	.word	0x00030830
        /*0a6c*/ 	.short	0x010a
        /*0a6e*/ 	.byte	0x3f
	.zero		1


	//   ....[25]....
        /*0a70*/ 	.word	0x00002220
        /*0a74*/ 	.word	0x000000ff
        /*0a78*/ 	.word	0x00000000
        /*0a7c*/ 	.short	0x0101
        /*0a7e*/ 	.byte	0x04
	.zero		1


	//   ....[26]....
        /*0a80*/ 	.word	0x00004830
        /*0a84*/ 	.word	0x000000ff
        /*0a88*/ 	.word	0x00030830
        /*0a8c*/ 	.short	0x010a
        /*0a8e*/ 	.byte	0x06
	.zero		1


	//   ....[27]....
        /*0a90*/ 	.word	0x00004870
        /*0a94*/ 	.word	0x000000ff
        /*0a98*/ 	.word	0x00030830
        /*0a9c*/ 	.short	0x010a
        /*0a9e*/ 	.byte	0x06
	.zero		1


	//   ....[28]....
        /*0aa0*/ 	.word	0x00005330
        /*0aa4*/ 	.word	0x000000ff
        /*0aa8*/ 	.word	0x00030850
        /*0aac*/ 	.short	0x010a
        /*0aae*/ 	.byte	0x05
	.zero		1


	//   ....[29]....
        /*0ab0*/ 	.word	0x00005370
        /*0ab4*/ 	.word	0x000000ff
        /*0ab8*/ 	.word	0x00030850
        /*0abc*/ 	.short	0x010a
        /*0abe*/ 	.byte	0x05
	.zero		1


	//   ....[30]....
        /*0ac0*/ 	.word	0x00005680
        /*0ac4*/ 	.word	0x000000ff
        /*0ac8*/ 	.word	0x00000000
        /*0acc*/ 	.short	0x0101
        /*0ace*/ 	.byte	0x06
	.zero		1


	//   ....[31]....
        /*0ad0*/ 	.word	0x000076a0
        /*0ad4*/ 	.word	0x000000ff
        /*0ad8*/ 	.word	0x00000000
        /*0adc*/ 	.short	0x0101
        /*0ade*/ 	.byte	0x05
	.zero		1


	//   ....[32]....
        /*0ae0*/ 	.word	0x00007b20
        /*0ae4*/ 	.word	0x000000ff
        /*0ae8*/ 	.word	0x00030830
        /*0aec*/ 	.short	0x010a
        /*0aee*/ 	.byte	0x06
	.zero		1


	//   ....[33]....
        /*0af0*/ 	.word	0x00007b60
        /*0af4*/ 	.word	0x000000ff
        /*0af8*/ 	.word	0x00030830
        /*0afc*/ 	.short	0x010a
        /*0afe*/ 	.byte	0x06
	.zero		1


	//   ....[34]....
        /*0b00*/ 	.word	0x00008620
        /*0b04*/ 	.word	0x000000ff
        /*0b08*/ 	.word	0x00030850
        /*0b0c*/ 	.short	0x010a
        /*0b0e*/ 	.byte	0x05
	.zero		1


	//   ....[35]....
        /*0b10*/ 	.word	0x00008660
        /*0b14*/ 	.word	0x000000ff
        /*0b18*/ 	.word	0x00030850
        /*0b1c*/ 	.short	0x010a
        /*0b1e*/ 	.byte	0x05
	.zero		1


	//   ....[36]....
        /*0b20*/ 	.word	0x00008980
        /*0b24*/ 	.word	0x000000ff
        /*0b28*/ 	.word	0x00000000
        /*0b2c*/ 	.short	0x0101
        /*0b2e*/ 	.byte	0x06
	.zero		1


	//   ....[37]....
        /*0b30*/ 	.word	0x00009700
        /*0b34*/ 	.word	0x000000ff
        /*0b38*/ 	.word	0x00000000
        /*0b3c*/ 	.short	0x0101
        /*0b3e*/ 	.byte	0x05
	.zero		1


	//   ....[38]....
        /*0b40*/ 	.word	0x000099a0
        /*0b44*/ 	.word	0x000000ff
        /*0b48*/ 	.word	0x00030830
        /*0b4c*/ 	.short	0x010a
        /*0b4e*/ 	.byte	0x05
	.zero		1


	//   ....[39]....
        /*0b50*/ 	.word	0x000099e0
        /*0b54*/ 	.word	0x000000ff
        /*0b58*/ 	.word	0x00030830
        /*0b5c*/ 	.short	0x010a
        /*0b5e*/ 	.byte	0x05
	.zero		1


	//   ....[40]....
        /*0b60*/ 	.word	0x0000a4a0
        /*0b64*/ 	.word	0x000000ff
        /*0b68*/ 	.word	0x00030850
        /*0b6c*/ 	.short	0x010a
        /*0b6e*/ 	.byte	0x05
	.zero		1


	//   ....[41]....
        /*0b70*/ 	.word	0x0000a4e0
        /*0b74*/ 	.word	0x000000ff
        /*0b78*/ 	.word	0x00030850
        /*0b7c*/ 	.short	0x010a
        /*0b7e*/ 	.byte	0x05
	.zero		1


	//   ....[42]....
        /*0b80*/ 	.word	0x0000a830
        /*0b84*/ 	.word	0x000000ff
        /*0b88*/ 	.word	0x00000000
        /*0b8c*/ 	.short	0x0101
        /*0b8e*/ 	.byte	0x04
	.zero		1


	//   ....[43]....
        /*0b90*/ 	.word	0x0000c860
        /*0b94*/ 	.word	0x000000ff
        /*0b98*/ 	.word	0x00000000
        /*0b9c*/ 	.short	0x0101
        /*0b9e*/ 	.byte	0x05
	.zero		1


	//   ....[44]....
        /*0ba0*/ 	.word	0x0000d020
        /*0ba4*/ 	.word	0x000000ff
        /*0ba8*/ 	.word	0x00030850
        /*0bac*/ 	.short	0x010a
        /*0bae*/ 	.byte	0x05
	.zero		1


	//   ....[45]....
        /*0bb0*/ 	.word	0x0000d060
        /*0bb4*/ 	.word	0x000000ff
        /*0bb8*/ 	.word	0x00030850
        /*0bbc*/ 	.short	0x010a
        /*0bbe*/ 	.byte	0x05
	.zero		1


	//   ....[46]....
        /*0bc0*/ 	.word	0x0000d530
        /*0bc4*/ 	.word	0x000000ff
        /*0bc8*/ 	.word	0x00000000
        /*0bcc*/ 	.short	0x0101
        /*0bce*/ 	.byte	0x04
	.zero		1


	//   ....[47]....
        /*0bd0*/ 	.word	0x0000f030
        /*0bd4*/ 	.word	0x00000011
        /*0bd8*/ 	.word	0x00000000
        /*0bdc*/ 	.short	0x0101
        /*0bde*/ 	.byte	0x3f
	.zero		1


	//   ....[48]....
        /*0be0*/ 	.word	0x00012060
        /*0be4*/ 	.word	0x00000007
        /*0be8*/ 	.word	0x00030840
        /*0bec*/ 	.short	0x010a
        /*0bee*/ 	.byte	0x3f
	.zero		1


	//   ....[49]....
        /*0bf0*/ 	.word	0x00012710
        /*0bf4*/ 	.word	0x00000007
        /*0bf8*/ 	.word	0x00030830
        /*0bfc*/ 	.short	0x0107
        /*0bfe*/ 	.byte	0x3f
	.zero		1


	//   ....[50]....
        /*0c00*/ 	.word	0x000127d0
        /*0c04*/ 	.word	0x00000007
        /*0c08*/ 	.word	0x00030830
        /*0c0c*/ 	.short	0x0101
        /*0c0e*/ 	.byte	0x3f
	.zero		1


	//   ....[51]....
        /*0c10*/ 	.word	0x00013320
        /*0c14*/ 	.word	0x00000011
        /*0c18*/ 	.word	0x00030800
        /*0c1c*/ 	.short	0x0107
        /*0c1e*/ 	.byte	0x3f
	.zero		1


	//   ....[52]....
        /*0c20*/ 	.word	0x00013440
        /*0c24*/ 	.word	0x00000011
        /*0c28*/ 	.word	0x00030800
        /*0c2c*/ 	.short	0x0101
        /*0c2e*/ 	.byte	0x3f
	.zero		1


	//   ....[53]....
        /*0c30*/ 	.word	0x00013460
        /*0c34*/ 	.word	0x00000011
        /*0c38*/ 	.word	0x00030820
        /*0c3c*/ 	.short	0x010a
        /*0c3e*/ 	.byte	0x3f
	.zero		1


	//   ....[54]....
        /*0c40*/ 	.word	0x00013830
        /*0c44*/ 	.word	0x00000007
        /*0c48*/ 	.word	0x00030840
        /*0c4c*/ 	.short	0x010a
        /*0c4e*/ 	.byte	0x3f
	.zero		1


	//   ....[55]....
        /*0c50*/ 	.word	0x00013d10
        /*0c54*/ 	.word	0x00000007
        /*0c58*/ 	.word	0x00030830
        /*0c5c*/ 	.short	0x0107
        /*0c5e*/ 	.byte	0x3f
	.zero		1


	//   ....[56]....
        /*0c60*/ 	.word	0x00013dd0
        /*0c64*/ 	.word	0x00000007
        /*0c68*/ 	.word	0x00030830
        /*0c6c*/ 	.short	0x0101
        /*0c6e*/ 	.byte	0x3f
	.zero		1


	//   ....[57]....
        /*0c70*/ 	.word	0x00013e30
        /*0c74*/ 	.word	0x00000006
        /*0c78*/ 	.word	0x00030860
        /*0c7c*/ 	.short	0x010a
        /*0c7e*/ 	.byte	0x3f
	.zero		1


	//   ....[58]....
        /*0c80*/ 	.word	0x000143a0
        /*0c84*/ 	.word	0x00000006
        /*0c88*/ 	.word	0x00030850
        /*0c8c*/ 	.short	0x0107
        /*0c8e*/ 	.byte	0x3f
	.zero		1


	//   ....[59]....
        /*0c90*/ 	.word	0x00014500
        /*0c94*/ 	.word	0x00000006
        /*0c98*/ 	.word	0x00030850
        /*0c9c*/ 	.short	0x0101
        /*0c9e*/ 	.byte	0x3f
	.zero		1


	//   ....[60]....
        /*0ca0*/ 	.word	0x00014720
        /*0ca4*/ 	.word	0x00000000
        /*0ca8*/ 	.word	0x00030860
        /*0cac*/ 	.short	0x010a
        /*0cae*/ 	.byte	0x3f
	.zero		1


	//   ....[61]....
        /*0cb0*/ 	.word	0x00014c30
        /*0cb4*/ 	.word	0x00000000
        /*0cb8*/ 	.word	0x00030850
        /*0cbc*/ 	.short	0x0107
        /*0cbe*/ 	.byte	0x3f
	.zero		1


	//   ....[62]....
        /*0cc0*/ 	.word	0x00014cf0
        /*0cc4*/ 	.word	0x00000000
        /*0cc8*/ 	.word	0x00030850
        /*0ccc*/ 	.short	0x0101
        /*0cce*/ 	.byte	0x3f
	.zero		1


	//   ....[63]....
        /*0cd0*/ 	.word	0x00015a20
        /*0cd4*/ 	.word	0x00000004
        /*0cd8*/ 	.word	0x00030820
        /*0cdc*/ 	.short	0x010a
        /*0cde*/ 	.byte	0x3f
	.zero		1


	//   ....[64]....
        /*0ce0*/ 	.word	0x00015ba0
        /*0ce4*/ 	.word	0x00000005
        /*0ce8*/ 	.word	0x00030840
        /*0cec*/ 	.short	0x010a
        /*0cee*/ 	.byte	0x3f
	.zero		1


	//   ....[65]....
        /*0cf0*/ 	.word	0x00015c40
        /*0cf4*/ 	.word	0x00000017
        /*0cf8*/ 	.word	0x00030840
        /*0cfc*/ 	.short	0x010a
        /*0cfe*/ 	.byte	0x3f
	.zero		1


	//   ....[66]....
        /*0d00*/ 	.word	0x00015c80
        /*0d04*/ 	.word	0x00000005
        /*0d08*/ 	.word	0x00030860
        /*0d0c*/ 	.short	0x010a
        /*0d0e*/ 	.byte	0x3f
	.zero		1


	//   ....[67]....
        /*0d10*/ 	.word	0x00015cc0
        /*0d14*/ 	.word	0x00000017
        /*0d18*/ 	.word	0x00030860
        /*0d1c*/ 	.short	0x010a
        /*0d1e*/ 	.byte	0x3f
	.zero		1


	//   ....[68]....
        /*0d20*/ 	.word	0x00015d30
        /*0d24*/ 	.word	0x00000003
        /*0d28*/ 	.word	0x00030800
        /*0d2c*/ 	.short	0x010a
        /*0d2e*/ 	.byte	0x3f
	.zero		1


	//   ....[69]....
        /*0d30*/ 	.word	0x00015d80
        /*0d34*/ 	.word	0x00000003
        /*0d38*/ 	.word	0x00030830
        /*0d3c*/ 	.short	0x010a
        /*0d3e*/ 	.byte	0x3f
	.zero		1


	//   ....[70]....
        /*0d40*/ 	.word	0x00015de0
        /*0d44*/ 	.word	0x00000005
        /*0d48*/ 	.word	0x00030830
        /*0d4c*/ 	.short	0x010a
        /*0d4e*/ 	.byte	0x3f
	.zero		1


	//   ....[71]....
        /*0d50*/ 	.word	0x00015e40
        /*0d54*/ 	.word	0x00000003
        /*0d58*/ 	.word	0x00030850
        /*0d5c*/ 	.short	0x010a
        /*0d5e*/ 	.byte	0x3f
	.zero		1


	//   ....[72]....
        /*0d60*/ 	.word	0x00015ea0
        /*0d64*/ 	.word	0x00000005
        /*0d68*/ 	.word	0x00030830
        /*0d6c*/ 	.short	0x010a
        /*0d6e*/ 	.byte	0x3f
	.zero		1


	//   ....[73]....
        /*0d70*/ 	.word	0x00015f00
        /*0d74*/ 	.word	0x00000003
        /*0d78*/ 	.word	0x00030850
        /*0d7c*/ 	.short	0x010a
        /*0d7e*/ 	.byte	0x3f
	.zero		1


	//   ....[74]....
        /*0d80*/ 	.word	0x00015f60
        /*0d84*/ 	.word	0x00000005
        /*0d88*/ 	.word	0x00030830
        /*0d8c*/ 	.short	0x010a
        /*0d8e*/ 	.byte	0x3f
	.zero		1


	//   ....[75]....
        /*0d90*/ 	.word	0x00015fc0
        /*0d94*/ 	.word	0x00000003
        /*0d98*/ 	.word	0x00030850
        /*0d9c*/ 	.short	0x010a
        /*0d9e*/ 	.byte	0x3f
	.zero		1


	//   ....[76]....
        /*0da0*/ 	.word	0x00016020
        /*0da4*/ 	.word	0x00000003
        /*0da8*/ 	.word	0x00030850
        /*0dac*/ 	.short	0x010a
        /*0dae*/ 	.byte	0x3f
	.zero		1


	//   ....[77]....
        /*0db0*/ 	.word	0x00016140
        /*0db4*/ 	.word	0x00000007
        /*0db8*/ 	.word	0x00030840
        /*0dbc*/ 	.short	0x010a
        /*0dbe*/ 	.byte	0x3f
	.zero		1


	//   ....[78]....
        /*0dc0*/ 	.word	0x00017510
        /*0dc4*/ 	.word	0x00000011
        /*0dc8*/ 	.word	0x00030820
        /*0dcc*/ 	.short	0x010a
        /*0dce*/ 	.byte	0x3f
	.zero		1


	//   ....[79]....
        /*0dd0*/ 	.word	0x00017560
        /*0dd4*/ 	.word	0x00000007
        /*0dd8*/ 	.word	0x00030840
        /*0ddc*/ 	.short	0x010a
        /*0dde*/ 	.byte	0x3f
	.zero		1


	//   ....[80]....
        /*0de0*/ 	.word	0x00017d30
        /*0de4*/ 	.word	0x00000006
        /*0de8*/ 	.word	0x00030860
        /*0dec*/ 	.short	0x010a
        /*0dee*/ 	.byte	0x3f
	.zero		1


	//   ....[81]....
        /*0df0*/ 	.word	0x000185d0
        /*0df4*/ 	.word	0x00000000
        /*0df8*/ 	.word	0x00030860
        /*0dfc*/ 	.short	0x010a
        /*0dfe*/ 	.byte	0x3f
	.zero		1


	//   ....[82]....
        /*0e00*/ 	.word	0x00019760
        /*0e04*/ 	.word	0x00000004
        /*0e08*/ 	.word	0x00030820
        /*0e0c*/ 	.short	0x010a
        /*0e0e*/ 	.byte	0x3f
	.zero		1


	//   ....[83]....
        /*0e10*/ 	.word	0x00019900
        /*0e14*/ 	.word	0x00000005
        /*0e18*/ 	.word	0x00030840
        /*0e1c*/ 	.short	0x010a
        /*0e1e*/ 	.byte	0x3f
	.zero		1


	//   ....[84]....
        /*0e20*/ 	.word	0x00019950
        /*0e24*/ 	.word	0x00000017
        /*0e28*/ 	.word	0x00030840
        /*0e2c*/ 	.short	0x010a
        /*0e2e*/ 	.byte	0x3f
	.zero		1


	//   ....[85]....
        /*0e30*/ 	.word	0x000199a0
        /*0e34*/ 	.word	0x00000005
        /*0e38*/ 	.word	0x00030860
        /*0e3c*/ 	.short	0x010a
        /*0e3e*/ 	.byte	0x3f
	.zero		1


	//----- nvinfo : EIATTR_NUM_MBARRIERS
	.align		4
.L_207:
        /*0e40*/ 	.byte	0x03, 0x38
        /*0e42*/ 	.short	0x0016


	//----- nvinfo : EIATTR_EXIT_INSTR_OFFSETS
	.align		4
        /*0e44*/ 	.byte	0x04, 0x1c
        /*0e46*/ 	.short	(.L_209 - .L_208)


	//   ....[0]....
.L_208:
        /*0e48*/ 	.word	0x00000960


	//   ....[1]....
        /*0e4c*/ 	.word	0x000100c0


	//   ....[2]....
        /*0e50*/ 	.word	0x00015d10


	//----- nvinfo : EIATTR_MAX_THREADS
	.align		4
.L_209:
        /*0e54*/ 	.byte	0x04, 0x05
        /*0e56*/ 	.short	(.L_211 - .L_210)
.L_210:
        /*0e58*/ 	.word	0x00000180
        /*0e5c*/ 	.word	0x00000001
        /*0e60*/ 	.word	0x00000001


	//----- nvinfo : EIATTR_CRS_STACK_SIZE
	.align		4
.L_211:
        /*0e64*/ 	.byte	0x04, 0x1e
        /*0e66*/ 	.short	(.L_213 - .L_212)
.L_212:
        /*0e68*/ 	.word	0x00000000


	//----- nvinfo : EIATTR_CBANK_PARAM_SIZE
	.align		4
.L_213:
        /*0e6c*/ 	.byte	0x03, 0x19
        /*0e6e*/ 	.short	0x0af0


	//----- nvinfo : EIATTR_PARAM_CBANK
	.align		4
        /*0e70*/ 	.byte	0x04, 0x0a
        /*0e72*/ 	.short	(.L_215 - .L_214)
	.align		4
.L_214:
        /*0e74*/ 	.word	index@(.nv.constant0._ZN7cutlass13device_kernelIN5flash11enable_sm90INS1_16FlashAttnFwdSm90INS1_25CollectiveMainloopFwdSm90ILi2EN4cute5tupleIJNS5_1CILi1EEES8_S8_EEENS6_IJNS7_ILi128EEENS7_ILi96EEENS7_ILi192EEEEEELi192ENS_10bfloat16_tEfNS_4arch4Sm90ELb0ELb1ELb0ELb1ELb1ELb0ELb0ELb1ELb1ELb1ELb0ELb0EEENS1_21CollectiveEpilogueFwdINS6_IJSA_SC_SB_EEES9_SE_SG_Li256ELb1ELb1ELb0ELb0EEENS1_36VarlenDynamicPersistentTileSchedulerILi128ELi96ELi256ELi128ELb0ELb1ELb1ELb1ELb0ELb1EEEEEEEEEvNT_6ParamsE)
        /*0e78*/ 	.short	0x0210
        /*0e7a*/ 	.short	0x0af0


	//----- nvinfo : EIATTR_SW_WAR
	.align		4
.L_215:
        /*0e7c*/ 	.byte	0x04, 0x36
        /*0e7e*/ 	.short	(.L_217 - .L_216)
.L_216:
        /*0e80*/ 	.word	0x00000008
.L_217:


//--------------------- .nv.info._ZN7cutlass13device_kernelIN5flash11enable_sm90INS1_16FlashAttnFwdSm90INS1_25CollectiveMainloopFwdSm90ILi2EN4cute5tupleIJNS5_1CILi1EEES8_S8_EEENS6_IJNS7_ILi128EEENS7_ILi96EEENS7_ILi192EEEEEELi192ENS_10bfloat16_tEfNS_4arch4Sm90ELb0ELb1ELb0ELb1ELb1ELb1ELb0ELb1ELb1ELb1ELb0ELb0EEENS1_21CollectiveEpilogueFwdINS6_IJSA_SC_SB_EEES9_SE_SG_Li256ELb1ELb1ELb0ELb0EEENS1_36VarlenDynamicPersistentTileSchedulerILi128ELi96ELi256ELi128ELb0ELb1ELb1ELb1ELb0ELb1EEEEEEEEEvNT_6ParamsE --------------------------
	.section	.nv.info._ZN7cutlass13device_kernelIN5flash11enable_sm90INS1_16FlashAttnFwdSm90INS1_25CollectiveMainloopFwdSm90ILi2EN4cute5tupleIJNS5_1CILi1EEES8_S8_EEENS6_IJNS7_ILi128EEENS7_ILi96EEENS7_ILi192EEEEEELi192ENS_10bfloat16_tEfNS_4arch4Sm90ELb0ELb1ELb0ELb1ELb1ELb1ELb0ELb1ELb1ELb1ELb0ELb0EEENS1_21CollectiveEpilogueFwdINS6_IJSA_SC_SB_EEES9_SE_SG_Li256ELb1ELb1ELb0ELb0EEENS1_36VarlenDynamicPersistentTileSchedulerILi128ELi96ELi256ELi128ELb0ELb1ELb1ELb1ELb0ELb1EEEEEEEEEvNT_6ParamsE,"",@"SHT_CUDA_INFO"
	.sectionflags	@""
	.align	4


	//----- nvinfo : EIATTR_CUDA_API_VERSION
	.align		4
        /*0000*/ 	.byte	0x04, 0x37
        /*0002*/ 	.short	(.L_219 - .L_218)
.L_218:
        /*0004*/ 	.word	0x00000082


	//----- nvinfo : EIATTR_KPARAM_INFO
	.align		4
.L_219:
        /*0008*/ 	.byte	0x04, 0x17
        /*000a*/ 	.short	(.L_221 - .L_220)
.L_220:
        /*000c*/ 	.word	0x00000000
        /*0010*/ 	.short	0x0000
        /*0012*/ 	.short	0x0070
        /*0014*/ 	.byte	0x00, 0xf0, 0x01, 0x2a


	//----- nvinfo : EIATTR_SPARSE_MMA_MASK
	.align		4
.L_221:
        /*0018*/ 	.byte	0x03, 0x50
        /*001a*/ 	.short	0x0000


	//----- nvinfo : EIATTR_MAXREG_COUNT
	.align		4
        /*001c*/ 	.byte	0x03, 0x1b
        /*001e*/ 	.short	0x00a8


	//----- nvinfo : EIATTR_NUM_BARRIERS
	.align		4
        /*0020*/ 	.byte	0x02, 0x4c
        /*0022*/ 	.byte	0x10
	.zero		1


	//----- nvinfo : EIATTR_EXTERNS
	.align		4
        /*0024*/ 	.byte	0x04, 0x0f
        /*0026*/ 	.short	(.L_223 - .L_222)


	//   ....[0]....
	.align		4
.L_222:
        /*0028*/ 	.word	index@(__assertfail)


	//----- nvinfo : EIATTR_ANNOTATIONS
	.align		4
.L_223:
        /*002c*/ 	.byte	0x04, 0x55
        /*002e*/ 	.short	(.L_225 - .L_224)


	//   ....[0]....
.L_224:
        /* <DEDUP_REMOVED lines=74> */


	//----- nvinfo : EIATTR_MERCURY_ISA_VERSION
	.align		4
.L_225:
        /*04c0*/ 	.byte	0x03, 0x5f
        /*04c2*/ 	.short	0x0101


	//----- nvinfo : EIATTR_UNUSED_LOAD_BYTE_OFFSET
	.align		4
        /*04c4*/ 	.byte	0x04, 0x44
        /*04c6*/ 	.short	(.L_227 - .L_226)


	//   ....[0]....
.L_226:
        /*04c8*/ 	.word	0x00000a50
        /*04cc*/ 	.word	0x0000fff0


	//   ....[1]....
        /*04d0*/ 	.word	0x00020980
        /*04d4*/ 	.word	0x0000fff0


	//----- nvinfo : EIATTR_INT_WARP_WIDE_INSTR_OFFSETS
	.align		4
.L_227:
        /*04d8*/ 	.byte	0x04, 0x31
        /*04da*/ 	.short	(.L_229 - .L_228)


	//   ....[0]....
.L_228:
        /*04dc*/ 	.word	0x00000130


	//   ....[1]....
        /*04e0*/ 	.word	0x00000170


	//   ....[2]....
        /*04e4*/ 	.word	0x000001e0


	//   ....[3]....
        /*04e8*/ 	.word	0x000260d0


	//   ....[4]....
        /*04ec*/ 	.word	0x00026160


	//   ....[5]....
        /*04f0*/ 	.word	0x00029040


	//   ....[6]....
        /*04f4*/ 	.word	0x000290d0


	//----- nvinfo : EIATTR_COOP_GROUP_MASK_REGIDS
	.align		4
.L_229:
        /*04f8*/ 	.byte	0x04, 0x29
        /*04fa*/ 	.short	(.L_231 - .L_230)


	//   ....[0]....
.L_230:
        /*04fc*/ 	.word	0xffffffff


	//   ....[1]....
        /*0500*/ 	.word	0xffffffff


	//   ....[2]....
        /*0504*/ 	.word	0xffffffff


	//   ....[3]....
        /*0508*/ 	.word	0xffffffff


	//   ....[4]....
        /*050c*/ 	.word	0xffffffff


	//   ....[5]....
        /*0510*/ 	.word	0xffffffff


	//   ....[6]....
        /*0514*/ 	.word	0xffffffff


	//   ....[7]....
        /*0518*/ 	.word	0xffffffff


	//   ....[8]....
        /*051c*/ 	.word	0xffffffff


	//   ....[9]....
        /*0520*/ 	.word	0xffffffff


	//   ....[10]....
        /*0524*/ 	.word	0xffffffff


	//   ....[11]....
        /*0528*/ 	.word	0xffffffff


	//   ....[12]....
        /*052c*/ 	.word	0xffffffff


	//   ....[13]....
        /*0530*/ 	.word	0xffffffff


	//   ....[14]....
        /*0534*/ 	.word	0xffffffff


	//   ....[15]....
        /*0538*/ 	.word	0xffffffff


	//   ....[16]....
        /*053c*/ 	.word	0xffffffff


	//   ....[17]....
        /*0540*/ 	.word	0xffffffff


	//   ....[18]....
        /*0544*/ 	.word	0xffffffff


	//   ....[19]....
        /*0548*/ 	.word	0xffffffff


	//   ....[20]....
        /*054c*/ 	.word	0xffffffff


	//   ....[21]....
        /*0550*/ 	.word	0xffffffff


	//   ....[22]....
        /*0554*/ 	.word	0xffffffff


	//   ....[23]....
        /*0558*/ 	.word	0xffffffff


	//   ....[24]....
        /*055c*/ 	.word	0xffffffff


	//   ....[25]....
        /*0560*/ 	.word	0xffffffff


	//   ....[26]....
        /*0564*/ 	.word	0xffffffff


	//   ....[27]....
        /*0568*/ 	.word	0xffffffff


	//   ....[28]....
        /*056c*/ 	.word	0xffffffff


	//   ....[29]....
        /*0570*/ 	.word	0xffffffff


	//   ....[30]....
        /*0574*/ 	.word	0xffffffff


	//   ....[31]....
        /*0578*/ 	.word	0xffffffff


	//   ....[32]....
        /*057c*/ 	.word	0xffffffff


	//   ....[33]....
        /*0580*/ 	.word	0xffffffff


	//   ....[34]....
        /*0584*/ 	.word	0xffffffff


	//   ....[35]....
        /*0588*/ 	.word	0xffffffff


	//   ....[36]....
        /*058c*/ 	.word	0xffffffff


	//   ....[37]....
        /*0590*/ 	.word	0xffffffff


	//   ....[38]....
        /*0594*/ 	.word	0xffffffff


	//   ....[39]....
        /*0598*/ 	.word	0xffffffff


	//   ....[40]....
        /*059c*/ 	.word	0xffffffff


	//   ....[41]....
        /*05a0*/ 	.word	0xffffffff


	//   ....[42]....
        /*05a4*/ 	.word	0xffffffff


	//   ....[43]....
        /*05a8*/ 	.word	0xffffffff


	//   ....[44]....
        /*05ac*/ 	.word	0xffffffff


	//   ....[45]....
        /*05b0*/ 	.word	0xffffffff


	//   ....[46]....
        /*05b4*/ 	.word	0xffffffff


	//   ....[47]....
        /*05b8*/ 	.word	0xffffffff


	//   ....[48]....
        /*05bc*/ 	.word	0xffffffff


	//   ....[49]....
        /*05c0*/ 	.word	0xffffffff


	//   ....[50]....
        /*05c4*/ 	.word	0xffffffff


	//   ....[51]....
        /*05c8*/ 	.word	0xffffffff


	//   ....[52]....
        /*05cc*/ 	.word	0xffffffff


	//   ....[53]....
        /*05d0*/ 	.word	0xffffffff


	//   ....[54]....
        /*05d4*/ 	.word	0xffffffff


	//   ....[55]....
        /*05d8*/ 	.word	0xffffffff


	//   ....[56]....
        /*05dc*/ 	.word	0xffffffff


	//   ....[57]....
        /*05e0*/ 	.word	0xffffffff


	//   ....[58]....
        /*05e4*/ 	.word	0xffffffff


	//   ....[59]....
        /*05e8*/ 	.word	0xffffffff


	//   ....[60]....
        /*05ec*/ 	.word	0xffffffff


	//   ....[61]....
        /*05f0*/ 	.word	0xffffffff


	//   ....[62]....
        /*05f4*/ 	.word	0xffffffff


	//   ....[63]....
        /*05f8*/ 	.word	0xffffffff


	//   ....[64]....
        /*05fc*/ 	.word	0xffffffff


	//   ....[65]....
        /*0600*/ 	.word	0xffffffff


	//   ....[66]....
        /*0604*/ 	.word	0xffffffff


	//   ....[67]....
        /*0608*/ 	.word	0xffffffff


	//   ....[68]....
        /*060c*/ 	.word	0xffffffff


	//   ....[69]....
        /*0610*/ 	.word	0xffffffff


	//   ....[70]....
        /*0614*/ 	.word	0xffffffff


	//   ....[71]....
        /*0618*/ 	.word	0xffffffff


	//   ....[72]....
        /*061c*/ 	.word	0xffffffff


	//   ....[73]....
        /*0620*/ 	.word	0xffffffff


	//   ....[74]....
        /*0624*/ 	.word	0xffffffff


	//   ....[75]....
        /*0628*/ 	.word	0xffffffff


	//   ....[76]....
        /*062c*/ 	.word	0xffffffff


	//   ....[77]....
        /*0630*/ 	.word	0xffffffff


	//   ....[78]....
        /*0634*/ 	.word	0xffffffff


	//   ....[79]....
        /*0638*/ 	.word	0xffffffff


	//   ....[80]....
        /*063c*/ 	.word	0xffffffff


	//   ....[81]....
        /*0640*/ 	.word	0xffffffff


	//   ....[82]....
        /*0644*/ 	.word	0xffffffff


	//   ....[83]....
        /*0648*/ 	.word	0xffffffff


	//   ....[84]....
        /*064c*/ 	.word	0xffffffff


	//   ....[85]....
        /*0650*/ 	.word	0xffffffff


	//   ....[86]....
        /*0654*/ 	.word	0xffffffff


	//   ....[87]....
        /*0658*/ 	.word	0xffffffff


	//   ....[88]....
        /*065c*/ 	.word	0xffffffff


	//   ....[89]....
        /*0660*/ 	.word	0xffffffff


	//   ....[90]....
        /*0664*/ 	.word	0xffffffff


	//   ....[91]....
        /*0668*/ 	.word	0xffffffff


	//   ....[92]....
        /*066c*/ 	.word	0xffffffff


	//   ....[93]....
        /*0670*/ 	.word	0xffffffff


	//   ....[94]....
        /*0674*/ 	.word	0xffffffff


	//   ....[95]....
        /*0678*/ 	.word	0xffffffff


	//   ....[96]....
        /*067c*/ 	.word	0xffffffff


	//   ....[97]....
        /*0680*/ 	.word	0xffffffff


	//   ....[98]....
        /*0684*/ 	.word	0xffffffff


	//   ....[99]....
        /*0688*/ 	.word	0xffffffff


	//   ....[100]....
        /*068c*/ 	.word	0xffffffff


	//   ....[101]....
        /*0690*/ 	.word	0xffffffff


	//   ....[102]....
        /*0694*/ 	.word	0xffffffff


	//   ....[103]....
        /*0698*/ 	.word	0xffffffff


	//   ....[104]....
        /*069c*/ 	.word	0xffffffff


	//   ....[105]....
        /*06a0*/ 	.word	0xffffffff


	//   ....[106]....
        /*06a4*/ 	.word	0xffffffff


	//   ....[107]....
        /*06a8*/ 	.word	0xffffffff


	//   ....[108]....
        /*06ac*/ 	.word	0xffffffff


	//   ....[109]....
        /*06b0*/ 	.word	0xffffffff


	//   ....[110]....
        /*06b4*/ 	.word	0xffffffff


	//   ....[111]....
        /*06b8*/ 	.word	0xffffffff


	//   ....[112]....
        /*06bc*/ 	.word	0xffffffff


	//   ....[113]....
        /*06c0*/ 	.word	0xffffffff


	//   ....[114]....
        /*06c4*/ 	.word	0xffffffff


	//   ....[115]....
        /*06c8*/ 	.word	0xffffffff


	//   ....[116]....
        /*06cc*/ 	.word	0xffffffff


	//   ....[117]....
        /*06d0*/ 	.word	0xffffffff


	//   ....[118]....
        /*06d4*/ 	.word	0xffffffff


	//   ....[119]....
        /*06d8*/ 	.word	0xffffffff


	//   ....[120]....
        /*06dc*/ 	.word	0xffffffff


	//   ....[121]....
        /*06e0*/ 	.word	0xffffffff


	//   ....[122]....
        /*06e4*/ 	.word	0xffffffff


	//   ....[123]....
        /*06e8*/ 	.word	0xffffffff


	//   ....[124]....
        /*06ec*/ 	.word	0xffffffff


	//   ....[125]....
        /*06f0*/ 	.word	0xffffffff


	//   ....[126]....
        /*06f4*/ 	.word	0xffffffff


	//   ....[127]....
        /*06f8*/ 	.word	0xffffffff


	//   ....[128]....
        /*06fc*/ 	.word	0xffffffff


	//   ....[129]....
        /*0700*/ 	.word	0xffffffff


	//   ....[130]....
        /*0704*/ 	.word	0xffffffff


	//   ....[131]....
        /*0708*/ 	.word	0xffffffff


	//   ....[132]....
        /*070c*/ 	.word	0xffffffff


	//   ....[133]....
        /*0710*/ 	.word	0xffffffff


	//   ....[134]....
        /*0714*/ 	.word	0xffffffff


	//   ....[135]....
        /*0718*/ 	.word	0xffffffff


	//   ....[136]....
        /*071c*/ 	.word	0xffffffff


	//   ....[137]....
        /*0720*/ 	.word	0xffffffff


	//   ....[138]....
        /*0724*/ 	.word	0xffffffff


	//   ....[139]....
        /*0728*/ 	.word	0xffffffff


	//   ....[140]....
        /*072c*/ 	.word	0xffffffff


	//   ....[141]....
        /*0730*/ 	.word	0xffffffff


	//   ....[142]....
        /*0734*/ 	.word	0xffffffff


	//   ....[143]....
        /*0738*/ 	.word	0xffffffff


	//   ....[144]....
        /*073c*/ 	.word	0xffffffff


	//   ....[145]....
        /*0740*/ 	.word	0xffffffff


	//   ....[146]....
        /*0744*/ 	.word	0xffffffff


	//   ....[147]....
        /*0748*/ 	.word	0xffffffff


	//   ....[148]....
        /*074c*/ 	.word	0xffffffff


	//   ....[149]....
        /*0750*/ 	.word	0xffffffff


	//   ....[150]....
        /*0754*/ 	.word	0xffffffff


	//   ....[151]....
        /*0758*/ 	.word	0xffffffff


	//   ....[152]....
        /*075c*/ 	.word	0xffffffff


	//   ....[153]....
        /*0760*/ 	.word	0xffffffff


	//   ....[154]....
        /*0764*/ 	.word	0xffffffff


	//   ....[155]....
        /*0768*/ 	.word	0xffffffff


	//   ....[156]....
        /*076c*/ 	.word	0xffffffff


	//   ....[157]....
        /*0770*/ 	.word	0xffffffff


	//   ....[158]....
        /*0774*/ 	.word	0xffffffff


	//   ....[159]....
        /*0778*/ 	.word	0xffffffff


	//   ....[160]....
        /*077c*/ 	.word	0xffffffff


	//   ....[161]....
        /*0780*/ 	.word	0xffffffff


	//   ....[162]....
        /*0784*/ 	.word	0xffffffff


	//   ....[163]....
        /*0788*/ 	.word	0xffffffff


	//   ....[164]....
        /*078c*/ 	.word	0xffffffff


	//   ....[165]....
        /*0790*/ 	.word	0xffffffff


	//   ....[166]....
        /*0794*/ 	.word	0xffffffff


	//   ....[167]....
        /*0798*/ 	.word	0xffffffff


	//   ....[168]....
        /*079c*/ 	.word	0xffffffff


	//   ....[169]....
        /*07a0*/ 	.word	0xffffffff


	//   ....[170]....
        /*07a4*/ 	.word	0xffffffff


	//   ....[171]....
        /*07a8*/ 	.word	0xffffffff


	//   ....[172]....
        /*07ac*/ 	.word	0xffffffff


	//   ....[173]....
        /*07b0*/ 	.word	0xffffffff


	//   ....[174]....
        /*07b4*/ 	.word	0xffffffff


	//   ....[175]....
        /*07b8*/ 	.word	0xffffffff


	//   ....[176]....
        /*07bc*/ 	.word	0xffffffff


	//   ....[177]....
        /*07c0*/ 	.word	0xffffffff


	//   ....[178]....
        /*07c4*/ 	.word	0xffffffff


	//   ....[179]....
        /*07c8*/ 	.word	0xffffffff


	//   ....[180]....
        /*07cc*/ 	.word	0xffffffff


	//   ....[181]....
        /*07d0*/ 	.word	0xffffffff


	//   ....[182]....
        /*07d4*/ 	.word	0xffffffff


	//   ....[183]....
        /*07d8*/ 	.word	0xffffffff


	//   ....[184]....
        /*07dc*/ 	.word	0xffffffff


	//   ....[185]....
        /*07e0*/ 	.word	0x0500000f


	//   ....[186]....
        /*07e4*/ 	.word	0x0500000f


	//   ....[187]....
        /*07e8*/ 	.word	0x0500000f


	//   ....[188]....
        /*07ec*/ 	.word	0x0500000f


	//   ....[189]....
        /*07f0*/ 	.word	0x0500000f


	//   ....[190]....
        /*07f4*/ 	.word	0x0500000f


	//   ....[191]....
        /*07f8*/ 	.word	0x0500000f


	//   ....[192]....
        /*07fc*/ 	.word	0x0500000f


	//   ....[193]....
        /*0800*/ 	.word	0x0500000f


	//   ....[194]....
        /*0804*/ 	.word	0x0500000f


	//   ....[195]....
        /*0808*/ 	.word	0x0500000f


	//   ....[196]....
        /*080c*/ 	.word	0x0500000f


	//   ....[197]....
        /*0810*/ 	.word	0x0500000f


	//   ....[198]....
        /*0814*/ 	.word	0x0500000f


	//   ....[199]....
        /*0818*/ 	.word	0x0500000f


	//   ....[200]....
        /*081c*/ 	.word	0x0500000f


	//   ....[201]....
        /*0820*/ 	.word	0x0500000f


	//   ....[202]....
        /*0824*/ 	.word	0x0500000f


	//   ....[203]....
        /*0828*/ 	.word	0x0500000f


	//   ....[204]....
        /*082c*/ 	.word	0x0500000f


	//   ....[205]....
        /*0830*/ 	.word	0x0500000f


	//   ....[206]....
        /*0834*/ 	.word	0x0500000f


	//   ....[207]....
        /*0838*/ 	.word	0x0500000f


	//   ....[208]....
        /*083c*/ 	.word	0x0500000f


	//   ....[209]....
        /*0840*/ 	.word	0x0500000f


	//   ....[210]....
        /*0844*/ 	.word	0x0500000f


	//   ....[211]....
        /*0848*/ 	.word	0x0500000f


	//   ....[212]....
        /*084c*/ 	.word	0x0500000f


	//   ....[213]....
        /*0850*/ 	.word	0x0500000f


	//   ....[214]....
        /*0854*/ 	.word	0x0500000f


	//   ....[215]....
        /*0858*/ 	.word	0x0500000f


	//   ....[216]....
        /*085c*/ 	.word	0x0500000f


	//   ....[217]....
        /*0860*/ 	.word	0x0500000f


	//   ....[218]....
        /*0864*/ 	.word	0x0500000f


	//   ....[219]....
        /*0868*/ 	.word	0x0500000f


	//   ....[220]....
        /*086c*/ 	.word	0x0500000f


	//   ....[221]....
        /*0870*/ 	.word	0x0500000f


	//   ....[222]....
        /*0874*/ 	.word	0x0500000f


	//   ....[223]....
        /*0878*/ 	.word	0x0500000f


	//   ....[224]....
        /*087c*/ 	.word	0x0500000f


	//   ....[225]....
        /*0880*/ 	.word	0x0500000f


	//   ....[226]....
        /*0884*/ 	.word	0x0500000f


	//   ....[227]....
        /*0888*/ 	.word	0x0500000f


	//   ....[228]....
        /*088c*/ 	.word	0x0500000f


	//   ....[229]....
        /*0890*/ 	.word	0x0500000f


	//   ....[230]....
        /*0894*/ 	.word	0x0500000f


	//   ....[231]....
        /*0898*/ 	.word	0x0500000f


	//   ....[232]....
        /*089c*/ 	.word	0x0500000f


	//   ....[233]....
        /*08a0*/ 	.word	0x0500000f


	//   ....[234]....
        /*08a4*/ 	.word	0x0500000f


	//   ....[235]....
        /*08a8*/ 	.word	0x0500000f


	//   ....[236]....
        /*08ac*/ 	.word	0x0500000f


	//   ....[237]....
        /*08b0*/ 	.word	0x0500000f


	//   ....[238]....
        /*08b4*/ 	.word	0x0500000f


	//   ....[239]....
        /*08b8*/ 	.word	0x0500000f


	//   ....[240]....
        /*08bc*/ 	.word	0x0500000f


	//   ....[241]....
        /*08c0*/ 	.word	0x0500000f


	//   ....[242]....
        /*08c4*/ 	.word	0x0500000f


	//   ....[243]....
        /*08c8*/ 	.word	0x0500000f


	//   ....[244]....
        /*08cc*/ 	.word	0x0500000f


	//   ....[245]....
        /*08d0*/ 	.word	0x0500000f


	//   ....[246]....
        /*08d4*/ 	.word	0x0500000f


	//   ....[247]....
        /*08d8*/ 	.word	0x0500000f


	//   ....[248]....
        /*08dc*/ 	.word	0x0500000f


	//   ....[249]....
        /*08e0*/ 	.word	0x0500000f


	//   ....[250]....
        /*08e4*/ 	.word	0x0500000f


	//   ....[251]....
        /*08e8*/ 	.word	0x0500000f


	//   ....[252]....
        /*08ec*/ 	.word	0x0500000f


	//   ....[253]....
        /*08f0*/ 	.word	0x0500000f


	//   ....[254]....
        /*08f4*/ 	.word	0x0500000f


	//   ....[255]....
        /*08f8*/ 	.word	0x0500000f


	//   ....[0]....
        /*08fc*/ 	.word	0x0500000f


	//   ....[1]....
        /*0900*/ 	.word	0x0500000f


	//   ....[2]....
        /*0904*/ 	.word	0x0500000f


	//   ....[3]....
        /*0908*/ 	.word	0x0500000f


	//   ....[4]....
        /*090c*/ 	.word	0x0500000f


	//   ....[5]....
        /*0910*/ 	.word	0x0500000f


	//   ....[6]....
        /*0914*/ 	.word	0x0500000f


	//   ....[7]....
        /*0918*/ 	.word	0x0500000f


	//   ....[8]....
        /*091c*/ 	.word	0x0500000f


	//   ....[9]....
        /*0920*/ 	.word	0x0500000f


	//   ....[10]....
        /*0924*/ 	.word	0x0500000f


	//   ....[11]....
        /*0928*/ 	.word	0x0500000f


	//   ....[12]....
        /*092c*/ 	.word	0x0500000f


	//   ....[13]....
        /*0930*/ 	.word	0x0500000f


	//   ....[14]....
        /*0934*/ 	.word	0x0500000f


	//   ....[15]....
        /*0938*/ 	.word	0x0500000f


	//   ....[16]....
        /*093c*/ 	.word	0x0500000f


	//   ....[17]....
        /*0940*/ 	.word	0x0500000f


	//   ....[18]....
        /*0944*/ 	.word	0x0500000f


	//   ....[19]....
        /*0948*/ 	.word	0x0500000f


	//   ....[20]....
        /*094c*/ 	.word	0x0500000f


	//   ....[21]....
        /*0950*/ 	.word	0x0500000f


	//   ....[22]....
        /*0954*/ 	.word	0x0500000f


	//   ....[23]....
        /*0958*/ 	.word	0x0500000f


	//   ....[24]....
        /*095c*/ 	.word	0x0500000f


	//   ....[25]....
        /*0960*/ 	.word	0x0500000f


	//   ....[26]....
        /*0964*/ 	.word	0x0500000f


	//   ....[27]....
        /*0968*/ 	.word	0x0500000f


	//   ....[28]....
        /*096c*/ 	.word	0x0500000f


	//   ....[29]....
        /*0970*/ 	.word	0x0500000f


	//   ....[30]....
        /*0974*/ 	.word	0x0500000f


	//   ....[31]....
        /*0978*/ 	.word	0x0500000f


	//   ....[32]....
        /*097c*/ 	.word	0x0500000f


	//   ....[33]....
        /*0980*/ 	.word	0x0500000f


	//   ....[34]....
        /*0984*/ 	.word	0x0500000f


	//   ....[35]....
        /*0988*/ 	.word	0x0500000f


	//   ....[36]....
        /*098c*/ 	.word	0x0500000f


	//   ....[37]....
        /*0990*/ 	.word	0x0500000f


	//   ....[38]....
        /*0994*/ 	.word	0x0500000f


	//   ....[39]....
        /*0998*/ 	.word	0x0500000f


	//   ....[40]....
        /*099c*/ 	.word	0x0500000f


	//----- nvinfo : EIATTR_COOP_GROUP_INSTR_OFFSETS
	.align		4
.L_231:
        /*09a0*/ 	.byte	0x04, 0x28
        /*09a2*/ 	.short	(.L_233 - .L_232)


	//   ....[0]....
.L_232:
        /*09a4*/ 	.word	0x00000060


	//   ....[1]....
        /*09a8*/ 	.word	0x00000140


	//   ....[2]....
        /*09ac*/ 	.word	0x00000190


	//   ....[3]....
        /*09b0*/ 	.word	0x000003c0


	//   ....[4]....
        /*09b4*/ 	.word	0x00000520


	//   ....[5]....
        /*09b8*/ 	.word	0x00000640


	//   ....[6]....
        /*09bc*/ 	.word	0x000007a0


	//   ....[7]....
        /*09c0*/ 	.word	0x00003b90


	//   ....[8]....
        /*09c4*/ 	.word	0x00003ba0


	//   ....[9]....
        /*09c8*/ 	.word	0x00005170


	//   ....[10]....
        /*09cc*/ 	.word	0x00005180


	//   ....[11]....
        /*09d0*/ 	.word	0x00007360


	//   ....[12]....
        /*09d4*/ 	.word	0x00007370


	//   ....[13]....
        /*09d8*/ 	.word	0x00008b30


	//   ....[14]....
        /*09dc*/ 	.word	0x00008b40


	//   ....[15]....
        /*09e0*/ 	.word	0x0000a570


	//   ....[16]....
        /*09e4*/ 	.word	0x0000a580


	//   ....[17]....
        /*09e8*/ 	.word	0x0000a810


	//   ....[18]....
        /*09ec*/ 	.word	0x0000a820


	//   ....[19]....
        /*09f0*/ 	.word	0x0000ad30


	//   ....[20]....
        /*09f4*/ 	.word	0x0000ad50


	//   ....[21]....
        /*09f8*/ 	.word	0x0000afa0


	//   ....[22]....
        /*09fc*/ 	.word	0x0000afc0


	//   ....[23]....
        /*0a00*/ 	.word	0x0000bb50


	//   ....[24]....
        /*0a04*/ 	.word	0x0000c2d0


	//   ....[25]....
        /*0a08*/ 	.word	0x0000c2e0


	//   ....[26]....
        /*0a0c*/ 	.word	0x0000c2f0


	//   ....[27]....
        /*0a10*/ 	.word	0x0000c300


	//   ....[28]....
        /*0a14*/ 	.word	0x0000cb70


	//   ....[29]....
        /*0a18*/ 	.word	0x0000cb80


	//   ....[30]....
        /*0a1c*/ 	.word	0x0000cb90


	//   ....[31]....
        /*0a20*/ 	.word	0x0000cba0


	//   ....[32]....
        /*0a24*/ 	.word	0x0000fcb0


	//   ....[33]....
        /*0a28*/ 	.word	0x0000fcc0


	//   ....[34]....
        /*0a2c*/ 	.word	0x0000fcd0


	//   ....[35]....
        /*0a30*/ 	.word	0x0000fce0


	//   ....[36]....
        /*0a34*/ 	.word	0x00010380


	//   ....[37]....
        /*0a38*/ 	.word	0x00010390


	//   ....[38]....
        /*0a3c*/ 	.word	0x000103a0


	//   ....[39]....
        /*0a40*/ 	.word	0x000103b0


	//   ....[40]....
        /*0a44*/ 	.word	0x00013ee0


	//   ....[41]....
        /*0a48*/ 	.word	0x00014220


	//   ....[42]....
        /*0a4c*/ 	.word	0x00014e60


	//   ....[43]....
        /*0a50*/ 	.word	0x00014f70


	//   ....[44]....
        /*0a54*/ 	.word	0x000154f0


	//   ....[45]....
        /*0a58*/ 	.word	0x00015570


	//   ....[46]....
        /*0a5c*/ 	.word	0x00017850


	//   ....[47]....
        /*0a60*/ 	.word	0x00017a90


	//   ....[48]....
        /*0a64*/ 	.word	0x000188e0


	//   ....[49]....
        /*0a68*/ 	.word	0x00018a00


	//   ....[50]....
        /*0a6c*/ 	.word	0x00018fa0


	//   ....[51]....
        /*0a70*/ 	.word	0x00019000


	//   ....[52]....
        /*0a74*/ 	.word	0x0001b400


	//   ....[53]....
        /*0a78*/ 	.word	0x0001b420


	//   ....[54]....
        /*0a7c*/ 	.word	0x0001b450


	//   ....[55]....
        /*0a80*/ 	.word	0x0001b460


	//   ....[56]....
        /*0a84*/ 	.word	0x0001d560


	//   ....[57]....
        /*0a88*/ 	.word	0x0001d790


	//   ....[58]....
        /*0a8c*/ 	.word	0x0001e610


	//   ....[59]....
        /*0a90*/ 	.word	0x0001e730


	//   ....[60]....
        /*0a94*/ 	.word	0x0001ecc0


	//   ....[61]....
        /*0a98*/ 	.word	0x0001ed10


	//   ....[62]....
        /*0a9c*/ 	.word	0x0001fe50


	//   ....[63]....
        /*0aa0*/ 	.word	0x00020050


	//   ....[64]....
        /*0aa4*/ 	.word	0x00020080


	//   ....[65]....
        /*0aa8*/ 	.word	0x00020140


	//   ....[66]....
        /*0aac*/ 	.word	0x00021840


	//   ....[67]....
        /*0ab0*/ 	.word	0x00021880


	//   ....[68]....
        /*0ab4*/ 	.word	0x000218c0


	//   ....[69]....
        /*0ab8*/ 	.word	0x00021900


	//   ....[70]....
        /*0abc*/ 	.word	0x00021f20


	//   ....[71]....
        /*0ac0*/ 	.word	0x00021f50


	//   ....[72]....
        /*0ac4*/ 	.word	0x00022080


	//   ....[73]....
        /*0ac8*/ 	.word	0x000220a0


	//   ....[74]....
        /*0acc*/ 	.word	0x000221a0


	//   ....[75]....
        /*0ad0*/ 	.word	0x000221c0


	//   ....[76]....
        /*0ad4*/ 	.word	0x000222d0


	//   ....[77]....
        /*0ad8*/ 	.word	0x000222f0


	//   ....[78]....
        /*0adc*/ 	.word	0x00022bd0


	//   ....[79]....
        /*0ae0*/ 	.word	0x00022c00


	//   ....[80]....
        /*0ae4*/ 	.word	0x00022d20


	//   ....[81]....
        /*0ae8*/ 	.word	0x00022d40


	//   ....[82]....
        /*0aec*/ 	.word	0x00022e40


	//   ....[83]....
        /*0af0*/ 	.word	0x00022e60


	//   ....[84]....
        /*0af4*/ 	.word	0x00022f70


	//   ....[85]....
        /*0af8*/ 	.word	0x00022f90


	//   ....[86]....
        /*0afc*/ 	.word	0x00023120


	//   ....[87]....
        /*0b00*/ 	.word	0x000232d0


	//   ....[88]....
        /*0b04*/ 	.word	0x00023300


	//   ....[89]....
        /*0b08*/ 	.word	0x00023330


	//   ....[90]....
        /*0b0c*/ 	.word	0x00023360


	//   ....[91]....
        /*0b10*/ 	.word	0x00023390


	//   ....[92]....
        /*0b14*/ 	.word	0x000233c0


	//   ....[93]....
        /*0b18*/ 	.word	0x00023530


	//   ....[94]....
        /*0b1c*/ 	.word	0x00023560


	//   ....[95]....
        /*0b20*/ 	.word	0x00023590


	//   ....[96]....
        /*0b24*/ 	.word	0x000235c0


	//   ....[97]....
        /*0b28*/ 	.word	0x000235f0


	//   ....[98]....
        /*0b2c*/ 	.word	0x00023620


	//   ....[99]....
        /*0b30*/ 	.word	0x000236b0


	//   ....[100]....
        /*0b34*/ 	.word	0x00023710


	//   ....[101]....
        /*0b38*/ 	.word	0x000237a0


	//   ....[102]....
        /*0b3c*/ 	.word	0x00024850


	//   ....[103]....
        /*0b40*/ 	.word	0x00026cc0


	//   ....[104]....
        /*0b44*/ 	.word	0x00026ce0


	//   ....[105]....
        /*0b48*/ 	.word	0x00026d90


	//   ....[106]....
        /*0b4c*/ 	.word	0x00026db0


	//   ....[107]....
        /*0b50*/ 	.word	0x00026e50


	//   ....[108]....
        /*0b54*/ 	.word	0x00026e70


	//   ....[109]....
        /*0b58*/ 	.word	0x00026f10


	//   ....[110]....
        /*0b5c*/ 	.word	0x00026f30


	//   ....[111]....
        /*0b60*/ 	.word	0x00026fd0


	//   ....[112]....
        /*0b64*/ 	.word	0x00026ff0


	//   ....[113]....
        /*0b68*/ 	.word	0x00027000


	//   ....[114]....
        /*0b6c*/ 	.word	0x00027090


	//   ....[115]....
        /*0b70*/ 	.word	0x000277e0


	//   ....[116]....
        /*0b74*/ 	.word	0x00027810


	//   ....[117]....
        /*0b78*/ 	.word	0x00027830


	//   ....[118]....
        /*0b7c*/ 	.word	0x000278c0


	//   ....[119]....
        /*0b80*/ 	.word	0x000278d0


	//   ....[120]....
        /*0b84*/ 	.word	0x00027970


	//   ....[121]....
        /*0b88*/ 	.word	0x00027980


	//   ....[122]....
        /*0b8c*/ 	.word	0x00027a20


	//   ....[123]....
        /*0b90*/ 	.word	0x00027a30


	//   ....[124]....
        /*0b94*/ 	.word	0x00027ad0


	//   ....[125]....
        /*0b98*/ 	.word	0x00027ae0


	//   ....[126]....
        /*0b9c*/ 	.word	0x00027b80


	//   ....[127]....
        /*0ba0*/ 	.word	0x00027b90


	//   ....[128]....
        /*0ba4*/ 	.word	0x00027c30


	//   ....[129]....
        /*0ba8*/ 	.word	0x00027c40


	//   ....[130]....
        /*0bac*/ 	.word	0x00027c50


	//   ....[131]....
        /*0bb0*/ 	.word	0x00028460


	//   ....[132]....
        /*0bb4*/ 	.word	0x000284a0


	//   ....[133]....
        /*0bb8*/ 	.word	0x000284b0


	//   ....[134]....
        /*0bbc*/ 	.word	0x00028510


	//   ....[135]....
        /*0bc0*/ 	.word	0x00028520


	//   ....[136]....
        /*0bc4*/ 	.word	0x00028580


	//   ....[137]....
        /*0bc8*/ 	.word	0x000285b0


	//   ....[138]....
        /*0bcc*/ 	.word	0x000285f0


	//   ....[139]....
        /*0bd0*/ 	.word	0x00028620


	//   ....[140]....
        /*0bd4*/ 	.word	0x00028660


	//   ....[141]....
        /*0bd8*/ 	.word	0x00028690


	//   ....[142]....
        /*0bdc*/ 	.word	0x000286d0


	//   ....[143]....
        /*0be0*/ 	.word	0x00028960


	//   ....[144]....
        /*0be4*/ 	.word	0x00028980


	//   ....[145]....
        /*0be8*/ 	.word	0x00028a20


	//   ....[146]....
        /*0bec*/ 	.word	0x00028a30


	//   ....[147]....
        /*0bf0*/ 	.word	0x00028ac0


	//   ....[148]....
        /*0bf4*/ 	.word	0x00028ad0


	//   ....[149]....
        /*0bf8*/ 	.word	0x00028b60


	//   ....[150]....
        /*0bfc*/ 	.word	0x00028b70


	//   ....[151]....
        /*0c00*/ 	.word	0x00028c00


	//   ....[152]....
        /*0c04*/ 	.word	0x00028c10


	//   ....[153]....
        /*0c08*/ 	.word	0x00028c20


	//   ....[154]....
        /*0c0c*/ 	.word	0x00028cb0


	//   ....[155]....
        /*0c10*/ 	.word	0x00029230


	//   ....[156]....
        /*0c14*/ 	.word	0x00029270


	//   ....[157]....
        /*0c18*/ 	.word	0x000292b0


	//   ....[158]....
        /*0c1c*/ 	.word	0x000292e0


	//   ....[159]....
        /*0c20*/ 	.word	0x00029370


	//   ....[160]....
        /*0c24*/ 	.word	0x000293a0


	//   ....[161]....
        /*0c28*/ 	.word	0x00029410


	//   ....[162]....
        /*0c2c*/ 	.word	0x00029440


	//   ....[163]....
        /*0c30*/ 	.word	0x000294b0


	//   ....[164]....
        /*0c34*/ 	.word	0x000294e0


	//   ....[165]....
        /*0c38*/ 	.word	0x00029510


	//   ....[166]....
        /*0c3c*/ 	.word	0x00029560


	//   ....[167]....
        /*0c40*/ 	.word	0x00029940


	//   ....[168]....
        /*0c44*/ 	.word	0x00029970


	//   ....[169]....
        /*0c48*/ 	.word	0x000299a0


	//   ....[170]....
        /*0c4c*/ 	.word	0x000299d0


	//   ....[171]....
        /*0c50*/ 	.word	0x00029a00


	//   ....[172]....
        /*0c54*/ 	.word	0x00029a30


	//   ....[173]....
        /*0c58*/ 	.word	0x00029a60


	//   ....[174]....
        /*0c5c*/ 	.word	0x00029a90


	//   ....[175]....
        /*0c60*/ 	.word	0x00029c10


	//   ....[176]....
        /*0c64*/ 	.word	0x00029c40


	//   ....[177]....
        /*0c68*/ 	.word	0x00029c70


	//   ....[178]....
        /*0c6c*/ 	.word	0x00029ca0


	//   ....[179]....
        /*0c70*/ 	.word	0x00029cd0


	//   ....[180]....
        /*0c74*/ 	.word	0x00029d00


	//   ....[181]....
        /*0c78*/ 	.word	0x00029dc0


	//   ....[182]....
        /*0c7c*/ 	.word	0x00029de0


	//   ....[183]....
        /*0c80*/ 	.word	0x00029e50


	//   ....[184]....
        /*0c84*/ 	.word	0x0002a4f0


	//   ....[185]....
        /*0c88*/ 	.word	0x0002a830


	//   ....[186]....
        /*0c8c*/ 	.word	0x0002a8c0


	//   ....[187]....
        /*0c90*/ 	.word	0x0002a960


	//   ....[188]....
        /*0c94*/ 	.word	0x0002a9f0


	//   ....[189]....
        /*0c98*/ 	.word	0x0002aae0


	//   ....[190]....
        /*0c9c*/ 	.word	0x0002ab70


	//   ....[191]....
        /*0ca0*/ 	.word	0x0002ac10


	//   ....[192]....
        /*0ca4*/ 	.word	0x0002aca0


	//   ....[193]....
        /*0ca8*/ 	.word	0x0002ad90


	//   ....[194]....
        /*0cac*/ 	.word	0x0002ae20


	//   ....[195]....
        /*0cb0*/ 	.word	0x0002aec0


	//   ....[196]....
        /*0cb4*/ 	.word	0x0002af50


	//   ....[197]....
        /*0cb8*/ 	.word	0x0002b040


	//   ....[198]....
        /*0cbc*/ 	.word	0x0002b0d0


	//   ....[199]....
        /*0cc0*/ 	.word	0x0002b120


	//   ....[200]....
        /*0cc4*/ 	.word	0x0002b170


	//   ....[201]....
        /*0cc8*/ 	.word	0x0002b200


	//   ....[202]....
        /*0ccc*/ 	.word	0x0002b290


	//   ....[203]....
        /*0cd0*/ 	.word	0x0002b2e0


	//   ....[204]....
        /*0cd4*/ 	.word	0x0002b330


	//   ....[205]....
        /*0cd8*/ 	.word	0x0002b420


	//   ....[206]....
        /*0cdc*/ 	.word	0x0002b4b0


	//   ....[207]....
        /*0ce0*/ 	.word	0x0002b500


	//   ....[208]....
        /*0ce4*/ 	.word	0x0002b550


	//   ....[209]....
        /*0ce8*/ 	.word	0x0002b5e0


	//   ....[210]....
        /*0cec*/ 	.word	0x0002b670


	//   ....[211]....
        /*0cf0*/ 	.word	0x0002b6c0


	//   ....[212]....
        /*0cf4*/ 	.word	0x0002b710


	//   ....[213]....
        /*0cf8*/ 	.word	0x0002bab0


	//   ....[214]....
        /*0cfc*/ 	.word	0x0002bd90


	//   ....[215]....
        /*0d00*/ 	.word	0x0002be80


	//   ....[216]....
        /*0d04*/ 	.word	0x0002bf20


	//   ....[217]....
        /*0d08*/ 	.word	0x0002bf80


	//   ....[218]....
        /*0d0c*/ 	.word	0x0002c090


	//   ....[219]....
        /*0d10*/ 	.word	0x0002c100


	//   ....[220]....
        /*0d14*/ 	.word	0x0002c210


	//   ....[221]....
        /*0d18*/ 	.word	0x0002c280


	//   ....[222]....
        /*0d1c*/ 	.word	0x0002c390


	//   ....[223]....
        /*0d20*/ 	.word	0x0002c400


	//   ....[224]....
        /*0d24*/ 	.word	0x0002c510


	//   ....[225]....
        /*0d28*/ 	.word	0x0002c580


	//   ....[226]....
        /*0d2c*/ 	.word	0x0002c620


	//   ....[227]....
        /*0d30*/ 	.word	0x0002c730


	//   ....[228]....
        /*0d34*/ 	.word	0x0002c7a0


	//   ....[229]....
        /*0d38*/ 	.word	0x0002c800


	//   ....[230]....
        /*0d3c*/ 	.word	0x0002c8f0


	//   ....[231]....
        /*0d40*/ 	.word	0x0002c950


	//   ....[232]....
        /*0d44*/ 	.word	0x0002ca60


	//   ....[233]....
        /*0d48*/ 	.word	0x0002cac0


	//   ....[234]....
        /*0d4c*/ 	.word	0x0002cbd0


	//   ....[235]....
        /*0d50*/ 	.word	0x0002cc30


	//   ....[236]....
        /*0d54*/ 	.word	0x0002cd40


	//   ....[237]....
        /*0d58*/ 	.word	0x0002cda0


	//   ....[238]....
        /*0d5c*/ 	.word	0x0002ceb0


	//   ....[239]....
        /*0d60*/ 	.word	0x0002cf10


	//   ....[240]....
        /*0d64*/ 	.word	0x0002d020


	//   ....[241]....
        /*0d68*/ 	.word	0x0002d080


	//   ....[242]....
        /*0d6c*/ 	.word	0x0002d170


	//   ....[243]....
        /*0d70*/ 	.word	0x0002d2a0


	//   ....[244]....
        /*0d74*/ 	.word	0x0002d370


	//   ....[245]....
        /*0d78*/ 	.word	0x0002d3e0


	//   ....[246]....
        /*0d7c*/ 	.word	0x0002d4b0


	//   ....[247]....
        /*0d80*/ 	.word	0x0002d510


	//   ....[248]....
        /*0d84*/ 	.word	0x0002d5e0


	//   ....[249]....
        /*0d88*/ 	.word	0x0002d640


	//   ....[250]....
        /*0d8c*/ 	.word	0x0002d710


	//   ....[251]....
        /*0d90*/ 	.word	0x0002d770


	//   ....[252]....
        /*0d94*/ 	.word	0x0002d840


	//   ....[253]....
        /*0d98*/ 	.word	0x0002d8a0


	//   ....[254]....
        /*0d9c*/ 	.word	0x0002d980


	//   ....[255]....
        /*0da0*/ 	.word	0x0002da70


	//   ....[0]....
        /*0da4*/ 	.word	0x0002db10


	//   ....[1]....
        /*0da8*/ 	.word	0x0002db70


	//   ....[2]....
        /*0dac*/ 	.word	0x0002dc70


	//   ....[3]....
        /*0db0*/ 	.word	0x0002dcd0


	//   ....[4]....
        /*0db4*/ 	.word	0x0002ddd0


	//   ....[5]....
        /*0db8*/ 	.word	0x0002de30


	//   ....[6]....
        /*0dbc*/ 	.word	0x0002df30


	//   ....[7]....
        /*0dc0*/ 	.word	0x0002df90


	//   ....[8]....
        /*0dc4*/ 	.word	0x0002e090


	//   ....[9]....
        /*0dc8*/ 	.word	0x0002e0f0


	//   ....[10]....
        /*0dcc*/ 	.word	0x0002e1c0


	//   ....[11]....
        /*0dd0*/ 	.word	0x0002e310


	//   ....[12]....
        /*0dd4*/ 	.word	0x0002e3b0


	//   ....[13]....
        /*0dd8*/ 	.word	0x0002e490


	//   ....[14]....
        /*0ddc*/ 	.word	0x0002e560


	//   ....[15]....
        /*0de0*/ 	.word	0x0002e5c0


	//   ....[16]....
        /*0de4*/ 	.word	0x0002e6b0


	//   ....[17]....
        /*0de8*/ 	.word	0x0002e710


	//   ....[18]....
        /*0dec*/ 	.word	0x0002e800


	//   ....[19]....
        /*0df0*/ 	.word	0x0002e860


	//   ....[20]....
        /*0df4*/ 	.word	0x0002e950


	//   ....[21]....
        /*0df8*/ 	.word	0x0002e9b0


	//   ....[22]....
        /*0dfc*/ 	.word	0x0002ea90


	//   ....[23]....
        /*0e00*/ 	.word	0x0002eb20


	//   ....[24]....
        /*0e04*/ 	.word	0x0002ebc0


	//   ....[25]....
        /*0e08*/ 	.word	0x0002ece0


	//   ....[26]....
        /*0e0c*/ 	.word	0x0002ed50


	//   ....[27]....
        /*0e10*/ 	.word	0x0002edc0


	//   ....[28]....
        /*0e14*/ 	.word	0x0002ee30


	//   ....[29]....
        /*0e18*/ 	.word	0x0002eea0


	//   ....[30]....
        /*0e1c*/ 	.word	0x0002ef20


	//   ....[31]....
        /*0e20*/ 	.word	0x0002efb0


	//   ....[32]....
        /*0e24*/ 	.word	0x0002f040


	//   ....[33]....
        /*0e28*/ 	.word	0x0002f0b0


	//   ....[34]....
        /*0e2c*/ 	.word	0x0002f120


	//   ....[35]....
        /*0e30*/ 	.word	0x0002f190


	//   ....[36]....
        /*0e34*/ 	.word	0x0002f210


	//   ....[37]....
        /*0e38*/ 	.word	0x0002f280


	//   ....[38]....
        /*0e3c*/ 	.word	0x0002f320


	//   ....[39]....
        /*0e40*/ 	.word	0x0002f3b0


	//   ....[40]....
        /*0e44*/ 	.word	0x0002f4d0


	//----- nvinfo : EIATTR_REG_RECONFIG
	.align		4
.L_233:
        /*0e48*/ 	.byte	0x01, 0x54
	.zero		2


	//----- nvinfo : EIATTR_SYSCALL_OFFSETS
	.align		4
        /*0e4c*/ 	.byte	0x04, 0x46
        /*0e4e*/ 	.short	(.L_235 - .L_234)


	//   ....[0]....
.L_234:
        /*0e50*/ 	.word	0x00001e80


	//   ....[1]....
        /*0e54*/ 	.word	0x00001fd0


	//   ....[2]....
        /*0e58*/ 	.word	0x0000bcf0


	//   ....[3]....
        /*0e5c*/ 	.word	0x0000c020


	//   ....[4]....
        /*0e60*/ 	.word	0x000262c0


	//   ....[5]....
        /*0e64*/ 	.word	0x00026410


	//   ....[6]....
        /*0e68*/ 	.word	0x00026500


	//   ....[7]....
        /*0e6c*/ 	.word	0x00027450


	//----- nvinfo : EIATTR_MBARRIER_INSTR_OFFSETS
	.align		4
.L_235:
        /*0e70*/ 	.byte	0x04, 0x39
        /*0e72*/ 	.short	(.L_237 - .L_236)


	//   ....[0]....
.L_236:
        /*0e74*/ 	.word	0x00000270
        /*0e78*/ 	.word	0x000000ff
        /*0e7c*/ 	.word	0x00030800
        /*0e80*/ 	.short	0x0100
        /*0e82*/ 	.byte	0x08
	.zero		1


	//   ....[1]....
        /*0e84*/ 	.word	0x00000280
        /*0e88*/ 	.word	0x000000ff
        /*0e8c*/ 	.word	0x00030820
        /*0e90*/ 	.short	0x0100
        /*0e92*/ 	.byte	0x08
	.zero		1


	//   ....[2]....
        /*0e94*/ 	.word	0x00000370
        /*0e98*/ 	.word	0x000000ff
        /*0e9c*/ 	.word	0x00030830
        /*0ea0*/ 	.short	0x0100
        /*0ea2*/ 	.byte	0x08
	.zero		1


	//   ....[3]....
        /*0ea4*/ 	.word	0x00000380
        /*0ea8*/ 	.word	0x000000ff
        /*0eac*/ 	.word	0x00030840
        /*0eb0*/ 	.short	0x0100
        /*0eb2*/ 	.byte	0x08
	.zero		1


	//   ....[4]....
        /*0eb4*/ 	.word	0x00000390
        /*0eb8*/ 	.word	0x000000ff
        /*0ebc*/ 	.word	0x00030838
        /*0ec0*/ 	.short	0x0100
        /*0ec2*/ 	.byte	0x08
	.zero		1


	//   ....[5]....
        /*0ec4*/ 	.word	0x000003a0
        /*0ec8*/ 	.word	0x000000ff
        /*0ecc*/ 	.word	0x00030848
        /*0ed0*/ 	.short	0x0100
        /*0ed2*/ 	.byte	0x08
	.zero		1


	//   ....[6]....
        /*0ed4*/ 	.word	0x000004d0
        /*0ed8*/ 	.word	0x000000ff
        /*0edc*/ 	.word	0x00030850
        /*0ee0*/ 	.short	0x0100
        /*0ee2*/ 	.byte	0x08
	.zero		1


	//   ....[7]....
        /*0ee4*/ 	.word	0x000004e0
        /*0ee8*/ 	.word	0x000000ff
        /*0eec*/ 	.word	0x00030860
        /*0ef0*/ 	.short	0x0100
        /*0ef2*/ 	.byte	0x08
	.zero		1


	//   ....[8]....
        /*0ef4*/ 	.word	0x000004f0
        /*0ef8*/ 	.word	0x000000ff
        /*0efc*/ 	.word	0x00030858
        /*0f00*/ 	.short	0x0100
        /*0f02*/ 	.byte	0x08
	.zero		1


	//   ....[9]....
        /*0f04*/ 	.word	0x00000500
        /*0f08*/ 	.word	0x000000ff
        /*0f0c*/ 	.word	0x00030868
        /*0f10*/ 	.short	0x0100
        /*0f12*/ 	.byte	0x08
	.zero		1


	//   ....[10]....
        /*0f14*/ 	.word	0x000005f0
        /*0f18*/ 	.word	0x000000ff
        /*0f1c*/ 	.word	0x00030870
        /*0f20*/ 	.short	0x0100
        /*0f22*/ 	.byte	0x06
	.zero		1


	//   ....[11]....
        /*0f24*/ 	.word	0x00000600
        /*0f28*/ 	.word	0x000000ff
        /*0f2c*/ 	.word	0x00030880
        /*0f30*/ 	.short	0x0100
        /*0f32*/ 	.byte	0x06
	.zero		1


	//   ....[12]....
        /*0f34*/ 	.word	0x00000610
        /*0f38*/ 	.word	0x000000ff
        /*0f3c*/ 	.word	0x00030878
        /*0f40*/ 	.short	0x0100
        /*0f42*/ 	.byte	0x06
	.zero		1


	//   ....[13]....
        /*0f44*/ 	.word	0x00000620
        /*0f48*/ 	.word	0x000000ff
        /*0f4c*/ 	.word	0x00030888
        /*0f50*/ 	.short	0x0100
        /*0f52*/ 	.byte	0x06
	.zero		1


	//   ....[14]....
        /*0f54*/ 	.word	0x00000750
        /*0f58*/ 	.word	0x000000ff
        /*0f5c*/ 	.word	0x00030890
        /*0f60*/ 	.short	0x0100
        /*0f62*/ 	.byte	0x08
	.zero		1


	//   ....[15]....
        /*0f64*/ 	.word	0x00000760
        /*0f68*/ 	.word	0x000000ff
        /*0f6c*/ 	.word	0x000308a0
        /*0f70*/ 	.short	0x0100
        /*0f72*/ 	.byte	0x08
	.zero		1


	//   ....[16]....
        /*0f74*/ 	.word	0x00000770
        /*0f78*/ 	.word	0x000000ff
        /*0f7c*/ 	.word	0x00030898
        /*0f80*/ 	.short	0x0100
        /*0f82*/ 	.byte	0x08
	.zero		1


	//   ....[17]....
        /*0f84*/ 	.word	0x00000780
        /*0f88*/ 	.word	0x000000ff
        /*0f8c*/ 	.word	0x000308a8
        /*0f90*/ 	.short	0x0100
        /*0f92*/ 	.byte	0x08
	.zero		1


	//   ....[18]....
        /*0f94*/ 	.word	0x000008b0
        /*0f98*/ 	.word	0x000000ff
        /*0f9c*/ 	.word	0x000308b0
        /*0fa0*/ 	.short	0x0100
        /*0fa2*/ 	.byte	0x08
	.zero		1


	//   ....[19]....
        /*0fa4*/ 	.word	0x000008c0
        /*0fa8*/ 	.word	0x000000ff
        /*0fac*/ 	.word	0x000308c0
        /*0fb0*/ 	.short	0x0100
        /*0fb2*/ 	.byte	0x08
	.zero		1


	//   ....[20]....
        /*0fb4*/ 	.word	0x000008d0
        /*0fb8*/ 	.word	0x000000ff
        /*0fbc*/ 	.word	0x000308b8
        /*0fc0*/ 	.short	0x0100
        /*0fc2*/ 	.byte	0x08
	.zero		1


	//   ....[21]....
        /*0fc4*/ 	.word	0x000008e0
        /*0fc8*/ 	.word	0x000000ff
        /*0fcc*/ 	.word	0x000308c8
        /*0fd0*/ 	.short	0x0100
        /*0fd2*/ 	.byte	0x08
	.zero		1


	//   ....[22]....
        /*0fd4*/ 	.word	0x00003b40
        /*0fd8*/ 	.word	0x00000056
        /*0fdc*/ 	.word	0x00030890
        /*0fe0*/ 	.short	0x010a
        /*0fe2*/ 	.byte	0x3f
	.zero		1


	//   ....[23]....
        /*0fe4*/ 	.word	0x00007300
        /*0fe8*/ 	.word	0x00000056
        /*0fec*/ 	.word	0x00030890
        /*0ff0*/ 	.short	0x010a
        /*0ff2*/ 	.byte	0x3f
	.zero		1


	//   ....[24]....
        /*0ff4*/ 	.word	0x0000a3b0
        /*0ff8*/ 	.word	0x00000056
        /*0ffc*/ 	.word	0x00030890
        /*1000*/ 	.short	0x010a
        /*1002*/ 	.byte	0x3f
	.zero		1


	//   ....[25]....
        /*1004*/ 	.word	0x0000ab70
        /*1008*/ 	.word	0x0000000b
        /*100c*/ 	.word	0x00000000
        /*1010*/ 	.short	0x0101
        /*1012*/ 	.byte	0x3f
	.zero		1


	//   ....[26]....
        /*1014*/ 	.word	0x0000abb0
        /*1018*/ 	.word	0x00000056
        /*101c*/ 	.word	0x000308b0
        /*1020*/ 	.short	0x010a
        /*1022*/ 	.byte	0x3f
	.zero		1


	//   ....[27]....
        /*1024*/ 	.word	0x0000b2c0
        /*1028*/ 	.word	0x00000056
        /*102c*/ 	.word	0x00000000
        /*1030*/ 	.short	0x0101
        /*1032*/ 	.byte	0x3f
	.zero		1


	//   ....[28]....
        /*1034*/ 	.word	0x0000bd80
        /*1038*/ 	.word	0x00000012
        /*103c*/ 	.word	0x00030800
        /*1040*/ 	.short	0x010a
        /*1042*/ 	.byte	0x3f
	.zero		1


	//   ....[29]....
        /*1044*/ 	.word	0x0000bdd0
        /*1048*/ 	.word	0x00000012
        /*104c*/ 	.word	0x00030800
        /*1050*/ 	.short	0x010a
        /*1052*/ 	.byte	0x3f
	.zero		1


	//   ....[30]....
        /*1054*/ 	.word	0x0000d3f0
        /*1058*/ 	.word	0x00000012
        /*105c*/ 	.word	0x00030800
        /*1060*/ 	.short	0x010a
        /*1062*/ 	.byte	0x3f
	.zero		1


	//   ....[31]....
        /*1064*/ 	.word	0x000109d0
        /*1068*/ 	.word	0x00000012
        /*106c*/ 	.word	0x00030800
        /*1070*/ 	.short	0x010a
        /*1072*/ 	.byte	0x3f
	.zero		1


	//   ....[32]....
        /*1074*/ 	.word	0x00013490
        /*1078*/ 	.word	0x00000007
        /*107c*/ 	.word	0x00030830
        /*1080*/ 	.short	0x010a
        /*1082*/ 	.byte	0x3f
	.zero		1


	//   ....[33]....
        /*1084*/ 	.word	0x000134d0
        /*1088*/ 	.word	0x00000007
        /*108c*/ 	.word	0x00030830
        /*1090*/ 	.short	0x010a
        /*1092*/ 	.byte	0x3f
	.zero		1


	//   ....[34]....
        /*1094*/ 	.word	0x00013f00
        /*1098*/ 	.word	0x00000003
        /*109c*/ 	.word	0x00000000
        /*10a0*/ 	.short	0x0101
        /*10a2*/ 	.byte	0x3f
	.zero		1


	//   ....[35]....
        /*10a4*/ 	.word	0x000164a0
        /*10a8*/ 	.word	0x00000000
        /*10ac*/ 	.word	0x00030830
        /*10b0*/ 	.short	0x010a
        /*10b2*/ 	.byte	0x3f
	.zero		1


	//   ....[36]....
        /*10b4*/ 	.word	0x00016520
        /*10b8*/ 	.word	0x00000000
        /*10bc*/ 	.word	0x00030830
        /*10c0*/ 	.short	0x010a
        /*10c2*/ 	.byte	0x3f
	.zero		1


	//   ....[37]....
        /*10c4*/ 	.word	0x00017400
        /*10c8*/ 	.word	0x00000014
        /*10cc*/ 	.word	0x00030850
        /*10d0*/ 	.short	0x010a
        /*10d2*/ 	.byte	0x3f
	.zero		1


	//   ....[38]....
        /*10d4*/ 	.word	0x00017450
        /*10d8*/ 	.word	0x00000014
        /*10dc*/ 	.word	0x00030850
        /*10e0*/ 	.short	0x010a
        /*10e2*/ 	.byte	0x3f
	.zero		1


	//   ....[39]....
        /*10e4*/ 	.word	0x00017890
        /*10e8*/ 	.word	0x00000000
        /*10ec*/ 	.word	0x00000000
        /*10f0*/ 	.short	0x0101
        /*10f2*/ 	.byte	0x3f
	.zero		1


	//   ....[40]....
        /*10f4*/ 	.word	0x00019860
        /*10f8*/ 	.word	0x00000014
        /*10fc*/ 	.word	0x00000000
        /*1100*/ 	.short	0x0101
        /*1102*/ 	.byte	0x3f
	.zero		1


	//   ....[41]....
        /*1104*/ 	.word	0x00019e00
        /*1108*/ 	.word	0x0000000b
        /*110c*/ 	.word	0x00030830
        /*1110*/ 	.short	0x010a
        /*1112*/ 	.byte	0x3f
	.zero		1


	//   ....[42]....
        /*1114*/ 	.word	0x00019e80
        /*1118*/ 	.word	0x0000000b
        /*111c*/ 	.word	0x00030830
        /*1120*/ 	.short	0x010a
        /*1122*/ 	.byte	0x3f
	.zero		1


	//   ....[43]....
        /*1124*/ 	.word	0x0001ad60
        /*1128*/ 	.word	0x0000000e
        /*112c*/ 	.word	0x00030850
        /*1130*/ 	.short	0x010a
        /*1132*/ 	.byte	0x3f
	.zero		1


	//   ....[44]....
        /*1134*/ 	.word	0x0001adb0
        /*1138*/ 	.word	0x0000000e
        /*113c*/ 	.word	0x00030850
        /*1140*/ 	.short	0x010a
        /*1142*/ 	.byte	0x3f
	.zero		1


	//   ....[45]....
        /*1144*/ 	.word	0x0001b410
        /*1148*/ 	.word	0x0000000b
        /*114c*/ 	.word	0x00000000
        /*1150*/ 	.short	0x0101
        /*1152*/ 	.byte	0x3f
	.zero		1


	//   ....[46]....
        /*1154*/ 	.word	0x0001bed0
        /*1158*/ 	.word	0x0000000e
        /*115c*/ 	.word	0x00000000
        /*1160*/ 	.short	0x0101
        /*1162*/ 	.byte	0x3f
	.zero		1


	//   ....[47]....
        /*1164*/ 	.word	0x0001c1a0
        /*1168*/ 	.word	0x00000000
        /*116c*/ 	.word	0x00030830
        /*1170*/ 	.short	0x010a
        /*1172*/ 	.byte	0x3f
	.zero		1


	//   ....[48]....
        /*1174*/ 	.word	0x0001c220
        /*1178*/ 	.word	0x00000000
        /*117c*/ 	.word	0x00030830
        /*1180*/ 	.short	0x010a
        /*1182*/ 	.byte	0x3f
	.zero		1


	//   ....[49]....
        /*1184*/ 	.word	0x0001d100
        /*1188*/ 	.word	0x0000000b
        /*118c*/ 	.word	0x00030850
        /*1190*/ 	.short	0x010a
        /*1192*/ 	.byte	0x3f
	.zero		1


	//   ....[50]....
        /*1194*/ 	.word	0x0001d150
        /*1198*/ 	.word	0x0000000b
        /*119c*/ 	.word	0x00030850
        /*11a0*/ 	.short	0x010a
        /*11a2*/ 	.byte	0x3f
	.zero		1


	//   ....[51]....
        /*11a4*/ 	.word	0x0001d5a0
        /*11a8*/ 	.word	0x00000000
        /*11ac*/ 	.word	0x00000000
        /*11b0*/ 	.short	0x0101
        /*11b2*/ 	.byte	0x3f
	.zero		1


	//   ....[52]....
        /*11b4*/ 	.word	0x0001f550
        /*11b8*/ 	.word	0x0000000b
        /*11bc*/ 	.word	0x00000000
        /*11c0*/ 	.short	0x0101
        /*11c2*/ 	.byte	0x3f
	.zero		1


	//   ....[53]....
        /*11c4*/ 	.word	0x0001fd50
        /*11c8*/ 	.word	0x00000009
        /*11cc*/ 	.word	0x00030850
        /*11d0*/ 	.short	0x010a
        /*11d2*/ 	.byte	0x3f
	.zero		1


	//   ....[54]....
        /*11d4*/ 	.word	0x0001fdf0
        /*11d8*/ 	.word	0x00000009
        /*11dc*/ 	.word	0x00030850
        /*11e0*/ 	.short	0x010a
        /*11e2*/ 	.byte	0x3f
	.zero		1


	//   ....[55]....
        /*11e4*/ 	.word	0x00020300
        /*11e8*/ 	.word	0x00000009
        /*11ec*/ 	.word	0x00000000
        /*11f0*/ 	.short	0x0101
        /*11f2*/ 	.byte	0x3f
	.zero		1


	//   ....[56]....
        /*11f4*/ 	.word	0x00021f40
        /*11f8*/ 	.word	0x00000003
        /*11fc*/ 	.word	0x00000000
        /*1200*/ 	.short	0x0101
        /*1202*/ 	.byte	0x3f
	.zero		1


	//   ....[57]....
        /*1204*/ 	.word	0x00024930
        /*1208*/ 	.word	0x00000017
        /*120c*/ 	.word	0x00030820
        /*1210*/ 	.short	0x010a
        /*1212*/ 	.byte	0x3f
	.zero		1


	//   ....[58]....
        /*1214*/ 	.word	0x000249c0
        /*1218*/ 	.word	0x00000003
        /*121c*/ 	.word	0x000308a0
        /*1220*/ 	.short	0x010a
        /*1222*/ 	.byte	0x3f
	.zero		1


	//   ....[59]....
        /*1224*/ 	.word	0x00024e10
        /*1228*/ 	.word	0x00000003
        /*122c*/ 	.word	0x000308c0
        /*1230*/ 	.short	0x010a
        /*1232*/ 	.byte	0x3f
	.zero		1


	//   ....[60]....
        /*1234*/ 	.word	0x00025320
        /*1238*/ 	.word	0x0000000b
        /*123c*/ 	.word	0x000308a0
        /*1240*/ 	.short	0x010a
        /*1242*/ 	.byte	0x3f
	.zero		1


	//   ....[61]....
        /*1244*/ 	.word	0x00025760
        /*1248*/ 	.word	0x0000000b
        /*124c*/ 	.word	0x000308c0
        /*1250*/ 	.short	0x010a
        /*1252*/ 	.byte	0x3f
	.zero		1


	//   ....[62]....
        /*1254*/ 	.word	0x00026a90
        /*1258*/ 	.word	0x00000007
        /*125c*/ 	.word	0x00030840
        /*1260*/ 	.short	0x010a
        /*1262*/ 	.byte	0x3f
	.zero		1


	//   ....[63]....
        /*1264*/ 	.word	0x00027150
        /*1268*/ 	.word	0x00000007
        /*126c*/ 	.word	0x00030830
        /*1270*/ 	.short	0x0107
        /*1272*/ 	.byte	0x3f
	.zero		1


	//   ....[64]....
        /*1274*/ 	.word	0x00027200
        /*1278*/ 	.word	0x00000007
        /*127c*/ 	.word	0x00030830
        /*1280*/ 	.short	0x0101
        /*1282*/ 	.byte	0x3f
	.zero		1


	//   ....[65]....
        /*1284*/ 	.word	0x00027da0
        /*1288*/ 	.word	0x00000017
        /*128c*/ 	.word	0x00030800
        /*1290*/ 	.short	0x0107
        /*1292*/ 	.byte	0x3f
	.zero		1


	//   ....[66]....
        /*1294*/ 	.word	0x00027eb0
        /*1298*/ 	.word	0x00000017
        /*129c*/ 	.word	0x00030800
        /*12a0*/ 	.short	0x0101
        /*12a2*/ 	.byte	0x3f
	.zero		1


	//   ....[67]....
        /*12a4*/ 	.word	0x00027ed0
        /*12a8*/ 	.word	0x00000017
        /*12ac*/ 	.word	0x00030820
        /*12b0*/ 	.short	0x010a
        /*12b2*/ 	.byte	0x3f
	.zero		1


	//   ....[68]....
        /*12b4*/ 	.word	0x00028290
        /*12b8*/ 	.word	0x00000007
        /*12bc*/ 	.word	0x00030840
        /*12c0*/ 	.short	0x010a
        /*12c2*/ 	.byte	0x3f
	.zero		1


	//   ....[69]....
        /*12c4*/ 	.word	0x00028780
        /*12c8*/ 	.word	0x00000007
        /*12cc*/ 	.word	0x00030830
        /*12d0*/ 	.short	0x0107
        /*12d2*/ 	.byte	0x3f
	.zero		1


	//   ....[70]....
        /*12d4*/ 	.word	0x00028830
        /*12d8*/ 	.word	0x00000007
        /*12dc*/ 	.word	0x00030830
        /*12e0*/ 	.short	0x0101
        /*12e2*/ 	.byte	0x3f
	.zero		1


	//   ....[71]....
        /*12e4*/ 	.word	0x00028890
        /*12e8*/ 	.word	0x00000006
        /*12ec*/ 	.word	0x00030860
        /*12f0*/ 	.short	0x010a
        /*12f2*/ 	.byte	0x3f
	.zero		1


	//   ....[72]....
        /*12f4*/ 	.word	0x00028e10
        /*12f8*/ 	.word	0x00000006
        /*12fc*/ 	.word	0x00030850
        /*1300*/ 	.short	0x0107
        /*1302*/ 	.byte	0x3f
	.zero		1


	//   ....[73]....
        /*1304*/ 	.word	0x00028f60
        /*1308*/ 	.word	0x00000006
        /*130c*/ 	.word	0x00030850
        /*1310*/ 	.short	0x0101
        /*1312*/ 	.byte	0x3f
	.zero		1


	//   ....[74]....
        /*1314*/ 	.word	0x00029170
        /*1318*/ 	.word	0x00000000
        /*131c*/ 	.word	0x00030860
        /*1320*/ 	.short	0x010a
        /*1322*/ 	.byte	0x3f
	.zero		1


	//   ....[75]....
        /*1324*/ 	.word	0x00029690
        /*1328*/ 	.word	0x00000000
        /*132c*/ 	.word	0x00030850
        /*1330*/ 	.short	0x0107
        /*1332*/ 	.byte	0x3f
	.zero		1


	//   ....[76]....
        /*1334*/ 	.word	0x00029750
        /*1338*/ 	.word	0x00000000
        /*133c*/ 	.word	0x00030850
        /*1340*/ 	.short	0x0101
        /*1342*/ 	.byte	0x3f
	.zero		1


	//   ....[77]....
        /*1344*/ 	.word	0x0002a470
        /*1348*/ 	.word	0x00000005
        /*134c*/ 	.word	0x00030820
        /*1350*/ 	.short	0x010a
        /*1352*/ 	.byte	0x3f
	.zero		1


	//   ....[78]....
        /*1354*/ 	.word	0x0002a600
        /*1358*/ 	.word	0x00000003
        /*135c*/ 	.word	0x00030840
        /*1360*/ 	.short	0x010a
        /*1362*/ 	.byte	0x3f
	.zero		1


	//   ....[79]....
        /*1364*/ 	.word	0x0002a6a0
        /*1368*/ 	.word	0x00000005
        /*136c*/ 	.word	0x00030840
        /*1370*/ 	.short	0x010a
        /*1372*/ 	.byte	0x3f
	.zero		1


	//   ....[80]....
        /*1374*/ 	.word	0x0002a6e0
        /*1378*/ 	.word	0x00000003
        /*137c*/ 	.word	0x00030860
        /*1380*/ 	.short	0x010a
        /*1382*/ 	.byte	0x3f
	.zero		1


	//   ....[81]....
        /*1384*/ 	.word	0x0002a720
        /*1388*/ 	.word	0x00000005
        /*138c*/ 	.word	0x00030860
        /*1390*/ 	.short	0x010a
        /*1392*/ 	.byte	0x3f
	.zero		1


	//   ....[82]....
        /*1394*/ 	.word	0x0002a780
        /*1398*/ 	.word	0x00000056
        /*139c*/ 	.word	0x00030890
        /*13a0*/ 	.short	0x010a
        /*13a2*/ 	.byte	0x3f
	.zero		1


	//   ....[83]....
        /*13a4*/ 	.word	0x0002aa30
        /*13a8*/ 	.word	0x00000056
        /*13ac*/ 	.word	0x00030890
        /*13b0*/ 	.short	0x010a
        /*13b2*/ 	.byte	0x3f
	.zero		1


	//   ....[84]....
        /*13b4*/ 	.word	0x0002ace0
        /*13b8*/ 	.word	0x00000056
        /*13bc*/ 	.word	0x00030890
        /*13c0*/ 	.short	0x010a
        /*13c2*/ 	.byte	0x3f
	.zero		1


	//   ....[85]....
        /*13c4*/ 	.word	0x0002af90
        /*13c8*/ 	.word	0x00000056
        /*13cc*/ 	.word	0x000308b0
        /*13d0*/ 	.short	0x010a
        /*13d2*/ 	.byte	0x3f
	.zero		1


	//   ....[86]....
        /*13d4*/ 	.word	0x0002b370
        /*13d8*/ 	.word	0x00000012
        /*13dc*/ 	.word	0x00030800
        /*13e0*/ 	.short	0x010a
        /*13e2*/ 	.byte	0x3f
	.zero		1


	//   ....[87]....
        /*13e4*/ 	.word	0x0002b750
        /*13e8*/ 	.word	0x00000012
        /*13ec*/ 	.word	0x00030800
        /*13f0*/ 	.short	0x010a
        /*13f2*/ 	.byte	0x3f
	.zero		1


	//   ....[88]....
        /*13f4*/ 	.word	0x0002b7a0
        /*13f8*/ 	.word	0x00000007
        /*13fc*/ 	.word	0x00030830
        /*1400*/ 	.short	0x010a
        /*1402*/ 	.byte	0x3f
	.zero		1


	//   ....[89]....
        /*1404*/ 	.word	0x0002b7f0
        /*1408*/ 	.word	0x00000000
        /*140c*/ 	.word	0x00030830
        /*1410*/ 	.short	0x010a
        /*1412*/ 	.byte	0x3f
	.zero		1


	//   ....[90]....
        /*1414*/ 	.word	0x0002b840
        /*1418*/ 	.word	0x00000014
        /*141c*/ 	.word	0x00030850
        /*1420*/ 	.short	0x010a
        /*1422*/ 	.byte	0x3f
	.zero		1


	//   ....[91]....
        /*1424*/ 	.word	0x0002b890
        /*1428*/ 	.word	0x0000000b
        /*142c*/ 	.word	0x00030830
        /*1430*/ 	.short	0x010a
        /*1432*/ 	.byte	0x3f
	.zero		1


	//   ....[92]....
        /*1434*/ 	.word	0x0002b8e0
        /*1438*/ 	.word	0x0000000e
        /*143c*/ 	.word	0x00030850
        /*1440*/ 	.short	0x010a
        /*1442*/ 	.byte	0x3f
	.zero		1


	//   ....[93]....
        /*1444*/ 	.word	0x0002b930
        /*1448*/ 	.word	0x00000000
        /*144c*/ 	.word	0x00030830
        /*1450*/ 	.short	0x010a
        /*1452*/ 	.byte	0x3f
	.zero		1


	//   ....[94]....
        /*1454*/ 	.word	0x0002b980
        /*1458*/ 	.word	0x0000000b
        /*145c*/ 	.word	0x00030850
        /*1460*/ 	.short	0x010a
        /*1462*/ 	.byte	0x3f
	.zero		1


	//   ....[95]....
        /*1464*/ 	.word	0x0002b9d0
        /*1468*/ 	.word	0x00000009
        /*146c*/ 	.word	0x00030850
        /*1470*/ 	.short	0x010a
        /*1472*/ 	.byte	0x3f
	.zero		1


	//   ....[96]....
        /*1474*/ 	.word	0x0002bb70
        /*1478*/ 	.word	0x00000017
        /*147c*/ 	.word	0x00030820
        /*1480*/ 	.short	0x010a
        /*1482*/ 	.byte	0x3f
	.zero		1


	//   ....[97]....
        /*1484*/ 	.word	0x0002bbc0
        /*1488*/ 	.word	0x00000003
        /*148c*/ 	.word	0x000308a0
        /*1490*/ 	.short	0x010a
        /*1492*/ 	.byte	0x3f
	.zero		1


	//   ....[98]....
        /*1494*/ 	.word	0x0002bc10
        /*1498*/ 	.word	0x00000003
        /*149c*/ 	.word	0x000308c0
        /*14a0*/ 	.short	0x010a
        /*14a2*/ 	.byte	0x3f
	.zero		1


	//   ....[99]....
        /*14a4*/ 	.word	0x0002bc60
        /*14a8*/ 	.word	0x0000000b
        /*14ac*/ 	.word	0x000308a0
        /*14b0*/ 	.short	0x010a
        /*14b2*/ 	.byte	0x3f
	.zero		1


	//   ....[100]....
        /*14b4*/ 	.word	0x0002bcb0
        /*14b8*/ 	.word	0x0000000b
        /*14bc*/ 	.word	0x000308c0
        /*14c0*/ 	.short	0x010a
        /*14c2*/ 	.byte	0x3f
	.zero		1


	//   ....[101]....
        /*14c4*/ 	.word	0x0002bdd0
        /*14c8*/ 	.word	0x00000007
        /*14cc*/ 	.word	0x00030840
        /*14d0*/ 	.short	0x010a
        /*14d2*/ 	.byte	0x3f
	.zero		1


	//   ....[102]....
        /*14d4*/ 	.word	0x0002d1a0
        /*14d8*/ 	.word	0x00000017
        /*14dc*/ 	.word	0x00030820
        /*14e0*/ 	.short	0x010a
        /*14e2*/ 	.byte	0x3f
	.zero		1


	//   ....[103]....
        /*14e4*/ 	.word	0x0002d1f0
        /*14e8*/ 	.word	0x00000007
        /*14ec*/ 	.word	0x00030840
        /*14f0*/ 	.short	0x010a
        /*14f2*/ 	.byte	0x3f
	.zero		1


	//   ....[104]....
        /*14f4*/ 	.word	0x0002d9c0
        /*14f8*/ 	.word	0x00000006
        /*14fc*/ 	.word	0x00030860
        /*1500*/ 	.short	0x010a
        /*1502*/ 	.byte	0x3f
	.zero		1


	//   ....[105]....
        /*1504*/ 	.word	0x0002e260
        /*1508*/ 	.word	0x00000000
        /*150c*/ 	.word	0x00030860
        /*1510*/ 	.short	0x010a
        /*1512*/ 	.byte	0x3f
	.zero		1


	//   ....[106]....
        /*1514*/ 	.word	0x0002f3f0
        /*1518*/ 	.word	0x00000005
        /*151c*/ 	.word	0x00030820
        /*1520*/ 	.short	0x010a
        /*1522*/ 	.byte	0x3f
	.zero		1


	//   ....[107]....
        /*1524*/ 	.word	0x0002f590
        /*1528*/ 	.word	0x00000003
        /*152c*/ 	.word	0x00030840
        /*1530*/ 	.short	0x010a
        /*1532*/ 	.byte	0x3f
	.zero		1


	//   ....[108]....
        /*1534*/ 	.word	0x0002f5e0
        /*1538*/ 	.word	0x00000005
        /*153c*/ 	.word	0x00030840
        /*1540*/ 	.short	0x010a
        /*1542*/ 	.byte	0x3f
	.zero		1


	//   ....[109]....
        /*1544*/ 	.word	0x0002f630
        /*1548*/ 	.word	0x00000003
        /*154c*/ 	.word	0x00030860
        /*1550*/ 	.short	0x010a
        /*1552*/ 	.byte	0x3f
	.zero		1


	//----- nvinfo : EIATTR_NUM_MBARRIERS
	.align		4
.L_237:
        /*1554*/ 	.byte	0x03, 0x38
        /*1556*/ 	.short	0x0016


	//----- nvinfo : EIATTR_EXIT_INSTR_OFFSETS
	.align		4
        /*1558*/ 	.byte	0x04, 0x1c
        /*155a*/ 	.short	(.L_239 - .L_238)


	//   ....[0]....
.L_238:
        /*155c*/ 	.word	0x0002a770


	//----- nvinfo : EIATTR_MAX_THREADS
	.align		4
.L_239:
        /*1560*/ 	.byte	0x04, 0x05
        /*1562*/ 	.short	(.L_241 - .L_240)
.L_240:
        /*1564*/ 	.word	0x00000180
        /*1568*/ 	.word	0x00000001
        /*156c*/ 	.word	0x00000001


	//----- nvinfo : EIATTR_CRS_STACK_SIZE
	.align		4
.L_241:
        /*1570*/ 	.byte	0x04, 0x1e
        /*1572*/ 	.short	(.L_243 - .L_242)
.L_242:
        /*1574*/ 	.word	0x00000000


	//----- nvinfo : EIATTR_CBANK_PARAM_SIZE
	.align		4
.L_243:
        /*1578*/ 	.byte	0x03, 0x19
        /*157a*/ 	.short	0x0af0


	//----- nvinfo : EIATTR_PARAM_CBANK
	.align		4
        /*157c*/ 	.byte	0x04, 0x0a
        /*157e*/ 	.short	(.L_245 - .L_244)
	.align		4
.L_244:
        /*1580*/ 	.word	index@(.nv.constant0._ZN7cutlass13device_kernelIN5flash11enable_sm90INS1_16FlashAttnFwdSm90INS1_25CollectiveMainloopFwdSm90ILi2EN4cute5tupleIJNS5_1CILi1EEES8_S8_EEENS6_IJNS7_ILi128EEENS7_ILi96EEENS7_ILi192EEEEEELi192ENS_10bfloat16_tEfNS_4arch4Sm90ELb0ELb1ELb0ELb1ELb1ELb1ELb0ELb1ELb1ELb1ELb0ELb0EEENS1_21CollectiveEpilogueFwdINS6_IJSA_SC_SB_EEES9_SE_SG_Li256ELb1ELb1ELb0ELb0EEENS1_36VarlenDynamicPersistentTileSchedulerILi128ELi96ELi256ELi128ELb0ELb1ELb1ELb1ELb0ELb1EEEEEEEEEvNT_6ParamsE)
        /*1584*/ 	.short	0x0210
        /*1586*/ 	.short	0x0af0


	//----- nvinfo : EIATTR_SW_WAR
	.align		4
.L_245:
        /*1588*/ 	.byte	0x04, 0x36
        /*158a*/ 	.short	(.L_247 - .L_246)
.L_246:
        /*158c*/ 	.word	0x00000008
.L_247:


//--------------------- .nv.info._ZN7cutlass13device_kernelIN5flash11enable_sm90INS1_16FlashAttnFwdSm90INS1_25CollectiveMainloopFwdSm90ILi2EN4cute5tupleIJNS5_1CILi1EEES8_S8_EEENS6_IJNS7_ILi128EEENS7_ILi96EEENS7_ILi192EEEEEELi192ENS_10bfloat16_tEfNS_4arch4Sm90ELb1ELb0ELb0ELb0ELb1ELb0ELb0ELb1ELb1ELb1ELb0ELb0EEENS1_21CollectiveEpilogueFwdINS6_IJSA_SC_SB_EEES9_SE_SG_Li256ELb0ELb1ELb0ELb0EEENS1_30DynamicPersistentTileSchedulerILi256ELi128ELb0ELb1ELb1EEEEEEEEEvNT_6ParamsE --------------------------
	.section	.nv.info._ZN7cutlass13device_kernelIN5flash11enable_sm90INS1_16FlashAttnFwdSm90INS1_25CollectiveMainloopFwdSm90ILi2EN4cute5tupleIJNS5_1CILi1EEES8_S8_EEENS6_IJNS7_ILi128EEENS7_ILi96EEENS7_ILi192EEEEEELi192ENS_10bfloat16_tEfNS_4arch4Sm90ELb1ELb0ELb0ELb0ELb1ELb0ELb0ELb1ELb1ELb1ELb0ELb0EEENS1_21CollectiveEpilogueFwdINS6_IJSA_SC_SB_EEES9_SE_SG_Li256ELb0ELb1ELb0ELb0EEENS1_30DynamicPersistentTileSchedulerILi256ELi128ELb0ELb1ELb1EEEEEEEEEvNT_6ParamsE,"",@"SHT_CUDA_INFO"
	.sectionflags	@""
	.align	4


	//----- nvinfo : EIATTR_CUDA_API_VERSION
	.align		4
        /*0000*/ 	.byte	0x04, 0x37
        /*0002*/ 	.short	(.L_249 - .L_248)
.L_248:
        /*0004*/ 	.word	0x00000082


	//----- nvinfo : EIATTR_KPARAM_INFO
	.align		4
.L_249:
        /*0008*/ 	.byte	0x04, 0x17
        /*000a*/ 	.short	(.L_251 - .L_250)
.L_250:
        /*000c*/ 	.word	0x00000000
        /*0010*/ 	.short	0x0000
        /*0012*/ 	.short	0x0070
        /*0014*/ 	.byte	0x00, 0xf0, 0x01, 0x2a


	//----- nvinfo : EIATTR_SPARSE_MMA_MASK
	.align		4
.L_251:
        /*0018*/ 	.byte	0x03, 0x50
        /*001a*/ 	.short	0x0000


	//----- nvinfo : EIATTR_MAXREG_COUNT
	.align		4
        /*001c*/ 	.byte	0x03, 0x1b
        /*001e*/ 	.short	0x00a8


	//----- nvinfo : EIATTR_NUM_BARRIERS
	.align		4
        /*0020*/ 	.byte	0x02, 0x4c
        /*0022*/ 	.byte	0x09
	.zero		1


	//----- nvinfo : EIATTR_EXTERNS
	.align		4
        /*0024*/ 	.byte	0x04, 0x0f
        /*0026*/ 	.short	(.L_253 - .L_252)


	//   ....[0]....
	.align		4
.L_252:
        /*0028*/ 	.word	index@(__assertfail)


	//----- nvinfo : EIATTR_ANNOTATIONS
	.align		4
.L_253:
        /*002c*/ 	.byte	0x04, 0x55
        /*002e*/ 	.short	(.L_255 - .L_254)


	//   ....[0]....
.L_254:
        /*0030*/ 	.word	0x00000001
        /*0034*/ 	.byte	0xa0, 0x08, 0x00, 0x00, 0x01, 0x00, 0x00, 0x00, 0x60, 0x09, 0x00, 0x00, 0x01, 0x00, 0x00, 0x00
        /*0044*/ 	.byte	0xd0, 0xb3, 0x00, 0x00, 0x01, 0x00, 0x00, 0x00, 0x70, 0xb4, 0x00, 0x00, 0x01, 0x00, 0x00, 0x00
        /*0054*/ 	.byte	0xf0, 0xb4, 0x00, 0x00, 0x01, 0x00, 0x00, 0x00, 0x60, 0xd8, 0x00, 0x00, 0x01, 0x00, 0x00, 0x00
        /*0064*/ 	.byte	0x80, 0xd8, 0x00, 0x00, 0x01, 0x00, 0x00, 0x00, 0x60, 0xf2, 0x00, 0x00, 0x01, 0x00, 0x00, 0x00
        /*0074*/ 	.byte	0x00, 0xf4, 0x00, 0x00


	//----- nvinfo : EIATTR_MERCURY_ISA_VERSION
	.align		4
.L_255:
        /*0078*/ 	.byte	0x03, 0x5f
        /*007a*/ 	.short	0x0101


	//----- nvinfo : EIATTR_INT_WARP_WIDE_INSTR_OFFSETS
	.align		4
        /*007c*/ 	.byte	0x04, 0x31
        /*007e*/ 	.short	(.L_257 - .L_256)


	//   ....[0]....
.L_256:
        /*0080*/ 	.word	0x000000c0


	//   ....[1]....
        /*0084*/ 	.word	0x000000d0


	//   ....[2]....
        /*0088*/ 	.word	0x00000170


	//   ....[3]....
        /*008c*/ 	.word	0x0000bd60


	//   ....[4]....
        /*0090*/ 	.word	0x0000bdf0


	//   ....[5]....
        /*0094*/ 	.word	0x0000e9b0


	//   ....[6]....
        /*0098*/ 	.word	0x0000ea40


	//----- nvinfo : EIATTR_COOP_GROUP_MASK_REGIDS
	.align		4
.L_257:
        /*009c*/ 	.byte	0x04, 0x29
        /*009e*/ 	.short	(.L_259 - .L_258)


	//   ....[0]....
.L_258:
        /*00a0*/ 	.word	0xffffffff


	//   ....[1]....
        /*00a4*/ 	.word	0xffffffff


	//   ....[2]....
        /*00a8*/ 	.word	0xffffffff


	//   ....[3]....
        /*00ac*/ 	.word	0xffffffff


	//   ....[4]....
        /*00b0*/ 	.word	0xffffffff


	//   ....[5]....
        /*00b4*/ 	.word	0xffffffff


	//   ....[6]....
        /*00b8*/ 	.word	0xffffffff


	//   ....[7]....
        /*00bc*/ 	.word	0xffffffff


	//   ....[8]....
        /*00c0*/ 	.word	0xffffffff


	//   ....[9]....
        /*00c4*/ 	.word	0xffffffff


	//   ....[10]....
        /*00c8*/ 	.word	0xffffffff


	//   ....[11]....
        /*00cc*/ 	.word	0xffffffff


	//   ....[12]....
        /*00d0*/ 	.word	0xffffffff


	//   ....[13]....
        /*00d4*/ 	.word	0xffffffff


	//   ....[14]....
        /*00d8*/ 	.word	0xffffffff


	//   ....[15]....
        /*00dc*/ 	.word	0xffffffff


	//   ....[16]....
        /*00e0*/ 	.word	0xffffffff


	//   ....[17]....
        /*00e4*/ 	.word	0xffffffff


	//   ....[18]....
        /*00e8*/ 	.word	0xffffffff


	//   ....[19]....
        /*00ec*/ 	.word	0xffffffff


	//   ....[20]....
        /*00f0*/ 	.word	0xffffffff


	//   ....[21]....
        /*00f4*/ 	.word	0xffffffff


	//   ....[22]....
        /*00f8*/ 	.word	0xffffffff


	//   ....[23]....
        /*00fc*/ 	.word	0xffffffff


	//   ....[24]....
        /*0100*/ 	.word	0xffffffff


	//   ....[25]....
        /*0104*/ 	.word	0xffffffff


	//   ....[26]....
        /*0108*/ 	.word	0xffffffff


	//   ....[27]....
        /*010c*/ 	.word	0xffffffff


	//   ....[28]....
        /*0110*/ 	.word	0xffffffff


	//   ....[29]....
        /*0114*/ 	.word	0xffffffff


	//   ....[30]....
        /*0118*/ 	.word	0xffffffff


	//   ....[31]....
        /*011c*/ 	.word	0xffffffff


	//   ....[32]....
        /*0120*/ 	.word	0xffffffff


	//   ....[33]....
        /*0124*/ 	.word	0xffffffff


	//   ....[34]....
        /*0128*/ 	.word	0xffffffff


	//   ....[35]....
        /*012c*/ 	.word	0xffffffff


	//   ....[36]....
        /*0130*/ 	.word	0xffffffff


	//   ....[37]....
        /*0134*/ 	.word	0xffffffff


	//   ....[38]....
        /*0138*/ 	.word	0xffffffff


	//   ....[39]....
        /*013c*/ 	.word	0xffffffff


	//   ....[40]....
        /*0140*/ 	.word	0xffffffff


	//   ....[41]....
        /*0144*/ 	.word	0xffffffff


	//   ....[42]....
        /*0148*/ 	.word	0xffffffff


	//   ....[43]....
        /*014c*/ 	.word	0xffffffff


	//   ....[44]....
        /*0150*/ 	.word	0xffffffff


	//   ....[45]....
        /*0154*/ 	.word	0xffffffff


	//   ....[46]....
        /*0158*/ 	.word	0xffffffff


	//   ....[47]....
        /*015c*/ 	.word	0xffffffff


	//   ....[48]....
        /*0160*/ 	.word	0xffffffff


	//   ....[49]....
        /*0164*/ 	.word	0xffffffff


	//   ....[50]....
        /*0168*/ 	.word	0xffffffff


	//   ....[51]....
        /*016c*/ 	.word	0xffffffff


	//   ....[52]....
        /*0170*/ 	.word	0xffffffff


	//   ....[53]....
        /*0174*/ 	.word	0xffffffff


	//   ....[54]....
        /*0178*/ 	.word	0xffffffff


	//   ....[55]....
        /*017c*/ 	.word	0xffffffff


	//   ....[56]....
        /*0180*/ 	.word	0xffffffff


	//   ....[57]....
        /*0184*/ 	.word	0xffffffff


	//   ....[58]....
        /*0188*/ 	.word	0xffffffff


	//   ....[59]....
        /*018c*/ 	.word	0xffffffff


	//   ....[60]....
        /*0190*/ 	.word	0xffffffff


	//   ....[61]....
        /*0194*/ 	.word	0xffffffff


	//   ....[62]....
        /*0198*/ 	.word	0xffffffff


	//   ....[63]....
        /*019c*/ 	.word	0xffffffff


	//   ....[64]....
        /*01a0*/ 	.word	0xffffffff


	//   ....[65]....
        /*01a4*/ 	.word	0xffffffff


	//   ....[66]....
        /*01a8*/ 	.word	0xffffffff


	//   ....[67]....
        /*01ac*/ 	.word	0xffffffff


	//   ....[68]....
        /*01b0*/ 	.word	0xffffffff


	//   ....[69]....
        /*01b4*/ 	.word	0xffffffff


	//   ....[70]....
        /*01b8*/ 	.word	0xffffffff


	//   ....[71]....
        /*01bc*/ 	.word	0xffffffff


	//   ....[72]....
        /*01c0*/ 	.word	0xffffffff


	//   ....[73]....
        /*01c4*/ 	.word	0xffffffff


	//   ....[74]....
        /*01c8*/ 	.word	0xffffffff


	//   ....[75]....
        /*01cc*/ 	.word	0xffffffff


	//   ....[76]....
        /*01d0*/ 	.word	0xffffffff


	//   ....[77]....
        /*01d4*/ 	.word	0xffffffff


	//   ....[78]....
        /*01d8*/ 	.word	0xffffffff


	//   ....[79]....
        /*01dc*/ 	.word	0xffffffff


	//   ....[80]....
        /*01e0*/ 	.word	0xffffffff


	//   ....[81]....
        /*01e4*/ 	.word	0xffffffff


	//   ....[82]....
        /*01e8*/ 	.word	0xffffffff


	//   ....[83]....
        /*01ec*/ 	.word	0xffffffff


	//   ....[84]....
        /*01f0*/ 	.word	0xffffffff


	//   ....[85]....
        /*01f4*/ 	.word	0xffffffff


	//   ....[86]....
        /*01f8*/ 	.word	0xffffffff


	//   ....[87]....
        /*01fc*/ 	.word	0xffffffff


	//   ....[88]....
        /*0200*/ 	.word	0xffffffff


	//   ....[89]....
        /*0204*/ 	.word	0xffffffff


	//   ....[90]....
        /*0208*/ 	.word	0xffffffff


	//   ....[91]....
        /*020c*/ 	.word	0xffffffff


	//   ....[92]....
        /*0210*/ 	.word	0xffffffff


	//   ....[93]....
        /*0214*/ 	.word	0xffffffff


	//   ....[94]....
        /*0218*/ 	.word	0xffffffff


	//   ....[95]....
        /*021c*/ 	.word	0xffffffff


	//   ....[96]....
        /*0220*/ 	.word	0xffffffff


	//   ....[97]....
        /*0224*/ 	.word	0xffffffff


	//   ....[98]....
        /*0228*/ 	.word	0xffffffff


	//   ....[99]....
        /*022c*/ 	.word	0xffffffff


	//   ....[100]....
        /*0230*/ 	.word	0xffffffff


	//   ....[101]....
        /*0234*/ 	.word	0xffffffff


	//   ....[102]....
        /*0238*/ 	.word	0xffffffff


	//   ....[103]....
        /*023c*/ 	.word	0xffffffff


	//   ....[104]....
        /*0240*/ 	.word	0xffffffff


	//   ....[105]....
        /*0244*/ 	.word	0xffffffff


	//   ....[106]....
        /*0248*/ 	.word	0xffffffff


	//   ....[107]....
        /*024c*/ 	.word	0xffffffff


	//   ....[108]....
        /*0250*/ 	.word	0xffffffff


	//   ....[109]....
        /*0254*/ 	.word	0xffffffff


	//   ....[110]....
        /*0258*/ 	.word	0xffffffff


	//   ....[111]....
        /*025c*/ 	.word	0xffffffff


	//   ....[112]....
        /*0260*/ 	.word	0xffffffff


	//   ....[113]....
        /*0264*/ 	.word	0xffffffff


	//   ....[114]....
        /*0268*/ 	.word	0x0500000f


	//   ....[115]....
        /*026c*/ 	.word	0x0500000f


	//   ....[116]....
        /*0270*/ 	.word	0x0500000f


	//   ....[117]....
        /*0274*/ 	.word	0x0500000f


	//   ....[118]....
        /*0278*/ 	.word	0x0500000f


	//   ....[119]....
        /*027c*/ 	.word	0x0500000f


	//   ....[120]....
        /*0280*/ 	.word	0x0500000f


	//   ....[121]....
        /*0284*/ 	.word	0x0500000f


	//   ....[122]....
        /*0288*/ 	.word	0x0500000f


	//   ....[123]....
        /*028c*/ 	.word	0x0500000f


	//   ....[124]....
        /*0290*/ 	.word	0x0500000f


	//   ....[125]....
        /*0294*/ 	.word	0x0500000f


	//   ....[126]....
        /*0298*/ 	.word	0x0500000f


	//   ....[127]....
        /*029c*/ 	.word	0x0500000f


	//   ....[128]....
        /*02a0*/ 	.word	0x0500000f


	//   ....[129]....
        /*02a4*/ 	.word	0x0500000f


	//   ....[130]....
        /*02a8*/ 	.word	0x0500000f


	//   ....[131]....
        /*02ac*/ 	.word	0x0500000f


	//   ....[132]....
        /*02b0*/ 	.word	0x0500000f


	//   ....[133]....
        /*02b4*/ 	.word	0x0500000f


	//   ....[134]....
        /*02b8*/ 	.word	0x0500000f


	//   ....[135]....
        /*02bc*/ 	.word	0x0500000f


	//   ....[136]....
        /*02c0*/ 	.word	0x0500000f


	//   ....[137]....
        /*02c4*/ 	.word	0x0500000f


	//   ....[138]....
        /*02c8*/ 	.word	0x0500000f


	//   ....[139]....
        /*02cc*/ 	.word	0x0500000f


	//   ....[140]....
        /*02d0*/ 	.word	0x0500000f


	//   ....[141]....
        /*02d4*/ 	.word	0x0500000f


	//   ....[142]....
        /*02d8*/ 	.word	0x0500000f


	//   ....[143]....
        /*02dc*/ 	.word	0x0500000f


	//   ....[144]....
        /*02e0*/ 	.word	0x0500000f


	//   ....[145]....
        /*02e4*/ 	.word	0x0500000f


	//   ....[146]....
        /*02e8*/ 	.word	0x0500000f


	//   ....[147]....
        /*02ec*/ 	.word	0x0500000f


	//   ....[148]....
        /*02f0*/ 	.word	0x0500000f


	//   ....[149]....
        /*02f4*/ 	.word	0x0500000f


	//   ....[150]....
        /*02f8*/ 	.word	0x0500000f


	//   ....[151]....
        /*02fc*/ 	.word	0x0500000f


	//   ....[152]....
        /*0300*/ 	.word	0x0500000f


	//   ....[153]....
        /*0304*/ 	.word	0x0500000f


	//   ....[154]....
        /*0308*/ 	.word	0x0500000f


	//   ....[155]....
        /*030c*/ 	.word	0x0500000f


	//   ....[156]....
        /*0310*/ 	.word	0x0500000f


	//   ....[157]....
        /*0314*/ 	.word	0x0500000f


	//   ....[158]....
        /*0318*/ 	.word	0x0500000f


	//   ....[159]....
        /*031c*/ 	.word	0x0500000f


	//   ....[160]....
        /*0320*/ 	.word	0x0500000f


	//   ....[161]....
        /*0324*/ 	.word	0x0500000f


	//   ....[162]....
        /*0328*/ 	.word	0x0500000f


	//   ....[163]....
        /*032c*/ 	.word	0x0500000f


	//   ....[164]....
        /*0330*/ 	.word	0x0500000f


	//   ....[165]....
        /*0334*/ 	.word	0x0500000f


	//   ....[166]....
        /*0338*/ 	.word	0x0500000f


	//   ....[167]....
        /*033c*/ 	.word	0x0500000f


	//   ....[168]....
        /*0340*/ 	.word	0x0500000f


	//   ....[169]....
        /*0344*/ 	.word	0x0500000f


	//   ....[170]....
        /*0348*/ 	.word	0x0500000f


	//   ....[171]....
        /*034c*/ 	.word	0x0500000f


	//   ....[172]....
        /*0350*/ 	.word	0x0500000f


	//   ....[173]....
        /*0354*/ 	.word	0x0500000f


	//   ....[174]....
        /*0358*/ 	.word	0x0500000f


	//   ....[175]....
        /*035c*/ 	.word	0x0500000f


	//   ....[176]....
        /*0360*/ 	.word	0x0500000f


	//   ....[177]....
        /*0364*/ 	.word	0x0500000f


	//   ....[178]....
        /*0368*/ 	.word	0x0500000f


	//   ....[179]....
        /*036c*/ 	.word	0x0500000f


	//   ....[180]....
        /*0370*/ 	.word	0x0500000f


	//----- nvinfo : EIATTR_COOP_GROUP_INSTR_OFFSETS
	.align		4
.L_259:
        /*0374*/ 	.byte	0x04, 0x28
        /*0376*/ 	.short	(.L_261 - .L_260)


	//   ....[0]....
.L_260:
        /*0378*/ 	.word	0x00000070


	//   ....[1]....
        /*037c*/ 	.word	0x000000b0


	//   ....[2]....
        /*0380*/ 	.word	0x000002d0


	//   ....[3]....
        /*0384*/ 	.word	0x00000430


	//   ....[4]....
        /*0388*/ 	.word	0x00000550


	//   ....[5]....
        /*038c*/ 	.word	0x000006b0


	//   ....[6]....
        /*0390*/ 	.word	0x00001540


	//   ....[7]....
        /*0394*/ 	.word	0x000020a0


	//   ....[8]....
        /*0398*/ 	.word	0x000020e0


	//   ....[9]....
        /*039c*/ 	.word	0x000027e0


	//   ....[10]....
        /*03a0*/ 	.word	0x000028e0


	//   ....[11]....
        /*03a4*/ 	.word	0x00002f30


	//   ....[12]....
        /*03a8*/ 	.word	0x00002fc0


	//   ....[13]....
        /*03ac*/ 	.word	0x00004950


	//   ....[14]....
        /*03b0*/ 	.word	0x00004e30


	//   ....[15]....
        /*03b4*/ 	.word	0x00004e50


	//   ....[16]....
        /*03b8*/ 	.word	0x00004ec0


	//   ....[17]....
        /*03bc*/ 	.word	0x00005550


	//   ....[18]....
        /*03c0*/ 	.word	0x000055b0


	//   ....[19]....
        /*03c4*/ 	.word	0x00007250


	//   ....[20]....
        /*03c8*/ 	.word	0x00007260


	//   ....[21]....
        /*03cc*/ 	.word	0x00007290


	//   ....[22]....
        /*03d0*/ 	.word	0x000072a0


	//   ....[23]....
        /*03d4*/ 	.word	0x00008590


	//   ....[24]....
        /*03d8*/ 	.word	0x000085c0


	//   ....[25]....
        /*03dc*/ 	.word	0x00008680


	//   ....[26]....
        /*03e0*/ 	.word	0x00008690


	//   ....[27]....
        /*03e4*/ 	.word	0x00009ba0


	//   ....[28]....
        /*03e8*/ 	.word	0x00009c60


	//   ....[29]....
        /*03ec*/ 	.word	0x00009c90


	//   ....[30]....
        /*03f0*/ 	.word	0x00009cc0


	//   ....[31]....
        /*03f4*/ 	.word	0x0000a3f0


	//   ....[32]....
        /*03f8*/ 	.word	0x0000a410


	//   ....[33]....
        /*03fc*/ 	.word	0x0000a520


	//   ....[34]....
        /*0400*/ 	.word	0x0000a540


	//   ....[35]....
        /*0404*/ 	.word	0x0000a640


	//   ....[36]....
        /*0408*/ 	.word	0x0000a660


	//   ....[37]....
        /*040c*/ 	.word	0x0000a770


	//   ....[38]....
        /*0410*/ 	.word	0x0000a790


	//   ....[39]....
        /*0414*/ 	.word	0x0000ae80


	//   ....[40]....
        /*0418*/ 	.word	0x0000aeb0


	//   ....[41]....
        /*041c*/ 	.word	0x0000afc0


	//   ....[42]....
        /*0420*/ 	.word	0x0000afe0


	//   ....[43]....
        /*0424*/ 	.word	0x0000b0e0


	//   ....[44]....
        /*0428*/ 	.word	0x0000b100


	//   ....[45]....
        /*042c*/ 	.word	0x0000b210


	//   ....[46]....
        /*0430*/ 	.word	0x0000b230


	//   ....[47]....
        /*0434*/ 	.word	0x0000b400


	//   ....[48]....
        /*0438*/ 	.word	0x0000c8d0


	//   ....[49]....
        /*043c*/ 	.word	0x0000c8f0


	//   ....[50]....
        /*0440*/ 	.word	0x0000c900


	//   ....[51]....
        /*0444*/ 	.word	0x0000c940


	//   ....[52]....
        /*0448*/ 	.word	0x0000c9d0


	//   ....[53]....
        /*044c*/ 	.word	0x0000c9f0


	//   ....[54]....
        /*0450*/ 	.word	0x0000ca80


	//   ....[55]....
        /*0454*/ 	.word	0x0000caa0


	//   ....[56]....
        /*0458*/ 	.word	0x0000cb30


	//   ....[57]....
        /*045c*/ 	.word	0x0000cb50


	//   ....[58]....
        /*0460*/ 	.word	0x0000cbe0


	//   ....[59]....
        /*0464*/ 	.word	0x0000cc00


	//   ....[60]....
        /*0468*/ 	.word	0x0000d250


	//   ....[61]....
        /*046c*/ 	.word	0x0000d270


	//   ....[62]....
        /*0470*/ 	.word	0x0000d290


	//   ....[63]....
        /*0474*/ 	.word	0x0000d2f0


	//   ....[64]....
        /*0478*/ 	.word	0x0000d370


	//   ....[65]....
        /*047c*/ 	.word	0x0000d3a0


	//   ....[66]....
        /*0480*/ 	.word	0x0000d420


	//   ....[67]....
        /*0484*/ 	.word	0x0000d450


	//   ....[68]....
        /*0488*/ 	.word	0x0000d4d0


	//   ....[69]....
        /*048c*/ 	.word	0x0000d500


	//   ....[70]....
        /*0490*/ 	.word	0x0000d580


	//   ....[71]....
        /*0494*/ 	.word	0x0000d5b0


	//   ....[72]....
        /*0498*/ 	.word	0x0000d630


	//   ....[73]....
        /*049c*/ 	.word	0x0000d660


	//   ....[74]....
        /*04a0*/ 	.word	0x0000d6e0


	//   ....[75]....
        /*04a4*/ 	.word	0x0000d700


	//   ....[76]....
        /*04a8*/ 	.word	0x0000de20


	//   ....[77]....
        /*04ac*/ 	.word	0x0000de50


	//   ....[78]....
        /*04b0*/ 	.word	0x0000de60


	//   ....[79]....
        /*04b4*/ 	.word	0x0000de80


	//   ....[80]....
        /*04b8*/ 	.word	0x0000ded0


	//   ....[81]....
        /*04bc*/ 	.word	0x0000def0


	//   ....[82]....
        /*04c0*/ 	.word	0x0000df50


	//   ....[83]....
        /*04c4*/ 	.word	0x0000df70


	//   ....[84]....
        /*04c8*/ 	.word	0x0000dfc0


	//   ....[85]....
        /*04cc*/ 	.word	0x0000dfe0


	//   ....[86]....
        /*04d0*/ 	.word	0x0000e030


	//   ....[87]....
        /*04d4*/ 	.word	0x0000e050


	//   ....[88]....
        /*04d8*/ 	.word	0x0000e2f0


	//   ....[89]....
        /*04dc*/ 	.word	0x0000e310


	//   ....[90]....
        /*04e0*/ 	.word	0x0000e330


	//   ....[91]....
        /*04e4*/ 	.word	0x0000e3b0


	//   ....[92]....
        /*04e8*/ 	.word	0x0000e3d0


	//   ....[93]....
        /*04ec*/ 	.word	0x0000e450


	//   ....[94]....
        /*04f0*/ 	.word	0x0000e470


	//   ....[95]....
        /*04f4*/ 	.word	0x0000e4f0


	//   ....[96]....
        /*04f8*/ 	.word	0x0000e510


	//   ....[97]....
        /*04fc*/ 	.word	0x0000e590


	//   ....[98]....
        /*0500*/ 	.word	0x0000e5b0


	//   ....[99]....
        /*0504*/ 	.word	0x0000e5c0


	//   ....[100]....
        /*0508*/ 	.word	0x0000eb90


	//   ....[101]....
        /*050c*/ 	.word	0x0000ebb0


	//   ....[102]....
        /*0510*/ 	.word	0x0000ebc0


	//   ....[103]....
        /*0514*/ 	.word	0x0000ebe0


	//   ....[104]....
        /*0518*/ 	.word	0x0000ec80


	//   ....[105]....
        /*051c*/ 	.word	0x0000ecb0


	//   ....[106]....
        /*0520*/ 	.word	0x0000ed20


	//   ....[107]....
        /*0524*/ 	.word	0x0000ed50


	//   ....[108]....
        /*0528*/ 	.word	0x0000edc0


	//   ....[109]....
        /*052c*/ 	.word	0x0000edf0


	//   ....[110]....
        /*0530*/ 	.word	0x0000ee60


	//   ....[111]....
        /*0534*/ 	.word	0x0000ee90


	//   ....[112]....
        /*0538*/ 	.word	0x0000f1a0


	//   ....[113]....
        /*053c*/ 	.word	0x0000f380


	//   ....[114]....
        /*0540*/ 	.word	0x0000f930


	//   ....[115]....
        /*0544*/ 	.word	0x0000fa10


	//   ....[116]....
        /*0548*/ 	.word	0x0000fab0


	//   ....[117]....
        /*054c*/ 	.word	0x0000fb30


	//   ....[118]....
        /*0550*/ 	.word	0x0000fbf0


	//   ....[119]....
        /*0554*/ 	.word	0x0000fc70


	//   ....[120]....
        /*0558*/ 	.word	0x0000fd50


	//   ....[121]....
        /*055c*/ 	.word	0x0000fdd0


	//   ....[122]....
        /*0560*/ 	.word	0x0000feb0


	//   ....[123]....
        /*0564*/ 	.word	0x0000ff30


	//   ....[124]....
        /*0568*/ 	.word	0x00010010


	//   ....[125]....
        /*056c*/ 	.word	0x00010090


	//   ....[126]....
        /*0570*/ 	.word	0x00010160


	//   ....[127]....
        /*0574*/ 	.word	0x000101f0


	//   ....[128]....
        /*0578*/ 	.word	0x00010270


	//   ....[129]....
        /*057c*/ 	.word	0x000102f0


	//   ....[130]....
        /*0580*/ 	.word	0x000103b0


	//   ....[131]....
        /*0584*/ 	.word	0x00010420


	//   ....[132]....
        /*0588*/ 	.word	0x00010510


	//   ....[133]....
        /*058c*/ 	.word	0x00010580


	//   ....[134]....
        /*0590*/ 	.word	0x00010670


	//   ....[135]....
        /*0594*/ 	.word	0x000106e0


	//   ....[136]....
        /*0598*/ 	.word	0x000107d0


	//   ....[137]....
        /*059c*/ 	.word	0x00010840


	//   ....[138]....
        /*05a0*/ 	.word	0x00010930


	//   ....[139]....
        /*05a4*/ 	.word	0x000109a0


	//   ....[140]....
        /*05a8*/ 	.word	0x00010a90


	//   ....[141]....
        /*05ac*/ 	.word	0x00010b00


	//   ....[142]....
        /*05b0*/ 	.word	0x00010bd0


	//   ....[143]....
        /*05b4*/ 	.word	0x00010d00


	//   ....[144]....
        /*05b8*/ 	.word	0x00010da0


	//   ....[145]....
        /*05bc*/ 	.word	0x00010e10


	//   ....[146]....
        /*05c0*/ 	.word	0x00010ed0


	//   ....[147]....
        /*05c4*/ 	.word	0x00010f30


	//   ....[148]....
        /*05c8*/ 	.word	0x00010ff0


	//   ....[149]....
        /*05cc*/ 	.word	0x00011050


	//   ....[150]....
        /*05d0*/ 	.word	0x00011110


	//   ....[151]....
        /*05d4*/ 	.word	0x00011170


	//   ....[152]....
        /*05d8*/ 	.word	0x00011230


	//   ....[153]....
        /*05dc*/ 	.word	0x00011290


	//   ....[154]....
        /*05e0*/ 	.word	0x00011350


	//   ....[155]....
        /*05e4*/ 	.word	0x00011430


	//   ....[156]....
        /*05e8*/ 	.word	0x000114d0


	//   ....[157]....
        /*05ec*/ 	.word	0x00011530


	//   ....[158]....
        /*05f0*/ 	.word	0x00011620


	//   ....[159]....
        /*05f4*/ 	.word	0x00011680


	//   ....[160]....
        /*05f8*/ 	.word	0x00011770


	//   ....[161]....
        /*05fc*/ 	.word	0x000117d0


	//   ....[162]....
        /*0600*/ 	.word	0x000118c0


	//   ....[163]....
        /*0604*/ 	.word	0x00011920


	//   ....[164]....
        /*0608*/ 	.word	0x00011a10


	//   ....[165]....
        /*060c*/ 	.word	0x00011a70


	//   ....[166]....
        /*0610*/ 	.word	0x00011b30


	//   ....[167]....
        /*0614*/ 	.word	0x00011c70


	//   ....[168]....
        /*0618*/ 	.word	0x00011d10


	//   ....[169]....
        /*061c*/ 	.word	0x00011d70


	//   ....[170]....
        /*0620*/ 	.word	0x00011e40


	//   ....[171]....
        /*0624*/ 	.word	0x00011f00


	//   ....[172]....
        /*0628*/ 	.word	0x00011fc0


	//   ....[173]....
        /*062c*/ 	.word	0x00012080


	//   ....[174]....
        /*0630*/ 	.word	0x00012140


	//   ....[175]....
        /*0634*/ 	.word	0x00012200


	//   ....[176]....
        /*0638*/ 	.word	0x000122c0


	//   ....[177]....
        /*063c*/ 	.word	0x00012380


	//   ....[178]....
        /*0640*/ 	.word	0x00012440


	//   ....[179]....
        /*0644*/ 	.word	0x00012530


	//   ....[180]....
        /*0648*/ 	.word	0x00012650


	//----- nvinfo : EIATTR_REG_RECONFIG
	.align		4
.L_261:
        /*064c*/ 	.byte	0x01, 0x54
	.zero		2


	//----- nvinfo : EIATTR_SYSCALL_OFFSETS
	.align		4
        /*0650*/ 	.byte	0x04, 0x46
        /*0652*/ 	.short	(.L_263 - .L_262)


	//   ....[0]....
.L_262:
        /*0654*/ 	.word	0x00001720


	//   ....[1]....
        /*0658*/ 	.word	0x0000bf50


	//   ....[2]....
        /*065c*/ 	.word	0x0000c0a0


	//   ....[3]....
        /*0660*/ 	.word	0x0000c190


	//   ....[4]....
        /*0664*/ 	.word	0x0000cf00


	//----- nvinfo : EIATTR_MBARRIER_INSTR_OFFSETS
	.align		4
.L_263:
        /*0668*/ 	.byte	0x04, 0x39
        /*066a*/ 	.short	(.L_265 - .L_264)


	//   ....[0]....
.L_264:
        /*066c*/ 	.word	0x00000180
        /*0670*/ 	.word	0x000000ff
        /*0674*/ 	.word	0x00030800
        /*0678*/ 	.short	0x0100
        /*067a*/ 	.byte	0x08
	.zero		1


	//   ....[1]....
        /*067c*/ 	.word	0x00000190
        /*0680*/ 	.word	0x000000ff
        /*0684*/ 	.word	0x00030820
        /*0688*/ 	.short	0x0100
        /*068a*/ 	.byte	0x08
	.zero		1


	//   ....[2]....
        /*068c*/ 	.word	0x00000280
        /*0690*/ 	.word	0x000000ff
        /*0694*/ 	.word	0x00030830
        /*0698*/ 	.short	0x0100
        /*069a*/ 	.byte	0x08
	.zero		1


	//   ....[3]....
        /*069c*/ 	.word	0x00000290
        /*06a0*/ 	.word	0x000000ff
        /*06a4*/ 	.word	0x00030840
        /*06a8*/ 	.short	0x0100
        /*06aa*/ 	.byte	0x08
	.zero		1


	//   ....[4]....
        /*06ac*/ 	.word	0x000002a0
        /*06b0*/ 	.word	0x000000ff
        /*06b4*/ 	.word	0x00030838
        /*06b8*/ 	.short	0x0100
        /*06ba*/ 	.byte	0x08
	.zero		1


	//   ....[5]....
        /*06bc*/ 	.word	0x000002b0
        /*06c0*/ 	.word	0x000000ff
        /*06c4*/ 	.word	0x00030848
        /*06c8*/ 	.short	0x0100
        /*06ca*/ 	.byte	0x08
	.zero		1


	//   ....[6]....
        /*06cc*/ 	.word	0x000003e0
        /*06d0*/ 	.word	0x000000ff
        /*06d4*/ 	.word	0x00030850
        /*06d8*/ 	.short	0x0100
        /*06da*/ 	.byte	0x08
	.zero		1


	//   ....[7]....
        /*06dc*/ 	.word	0x000003f0
        /*06e0*/ 	.word	0x000000ff
        /*06e4*/ 	.word	0x00030860
        /*06e8*/ 	.short	0x0100
        /*06ea*/ 	.byte	0x08
	.zero		1


	//   ....[8]....
        /*06ec*/ 	.word	0x00000400
        /*06f0*/ 	.word	0x000000ff
        /*06f4*/ 	.word	0x00030858
        /*06f8*/ 	.short	0x0100
        /*06fa*/ 	.byte	0x08
	.zero		1


	//   ....[9]....
        /*06fc*/ 	.word	0x00000410
        /*0700*/ 	.word	0x000000ff
        /*0704*/ 	.word	0x00030868
        /*0708*/ 	.short	0x0100
        /*070a*/ 	.byte	0x08
	.zero		1


	//   ....[10]....
        /*070c*/ 	.word	0x00000500
        /*0710*/ 	.word	0x000000ff
        /*0714*/ 	.word	0x00030870
        /*0718*/ 	.short	0x0100
        /*071a*/ 	.byte	0x06
	.zero		1


	//   ....[11]....
        /*071c*/ 	.word	0x00000510
        /*0720*/ 	.word	0x000000ff
        /*0724*/ 	.word	0x00030880
        /*0728*/ 	.short	0x0100
        /*072a*/ 	.byte	0x06
	.zero		1


	//   ....[12]....
        /*072c*/ 	.word	0x00000520
        /*0730*/ 	.word	0x000000ff
        /*0734*/ 	.word	0x00030878
        /*0738*/ 	.short	0x0100
        /*073a*/ 	.byte	0x06
	.zero		1


	//   ....[13]....
        /*073c*/ 	.word	0x00000530
        /*0740*/ 	.word	0x000000ff
        /*0744*/ 	.word	0x00030888
        /*0748*/ 	.short	0x0100
        /*074a*/ 	.byte	0x06
	.zero		1


	//   ....[14]....
        /*074c*/ 	.word	0x00000660
        /*0750*/ 	.word	0x000000ff
        /*0754*/ 	.word	0x00030890
        /*0758*/ 	.short	0x0100
        /*075a*/ 	.byte	0x08
	.zero		1


	//   ....[15]....
        /*075c*/ 	.word	0x00000670
        /*0760*/ 	.word	0x000000ff
        /*0764*/ 	.word	0x000308a0
        /*0768*/ 	.short	0x0100
        /*076a*/ 	.byte	0x08
	.zero		1


	//   ....[16]....
        /*076c*/ 	.word	0x00000680
        /*0770*/ 	.word	0x000000ff
        /*0774*/ 	.word	0x00030898
        /*0778*/ 	.short	0x0100
        /*077a*/ 	.byte	0x08
	.zero		1


	//   ....[17]....
        /*077c*/ 	.word	0x00000690
        /*0780*/ 	.word	0x000000ff
        /*0784*/ 	.word	0x000308a8
        /*0788*/ 	.short	0x0100
        /*078a*/ 	.byte	0x08
	.zero		1


	//   ....[18]....
        /*078c*/ 	.word	0x000007d0
        /*0790*/ 	.word	0x000000ff
        /*0794*/ 	.word	0x000308b0
        /*0798*/ 	.short	0x0100
        /*079a*/ 	.byte	0x08
	.zero		1


	//   ....[19]....
        /*079c*/ 	.word	0x000007e0
        /*07a0*/ 	.word	0x000000ff
        /*07a4*/ 	.word	0x000308c0
        /*07a8*/ 	.short	0x0100
        /*07aa*/ 	.byte	0x08
	.zero		1


	//   ....[20]....
        /*07ac*/ 	.word	0x000007f0
        /*07b0*/ 	.word	0x000000ff
        /*07b4*/ 	.word	0x000308b8
        /*07b8*/ 	.short	0x0100
        /*07ba*/ 	.byte	0x08
	.zero		1


	//   ....[21]....
        /*07bc*/ 	.word	0x00000800
        /*07c0*/ 	.word	0x000000ff
        /*07c4*/ 	.word	0x000308c8
        /*07c8*/ 	.short	0x0100
        /*07ca*/ 	.byte	0x08
	.zero		1


	//   ....[22]....
        /*07cc*/ 	.word	0x000017c0
        /*07d0*/ 	.word	0x000000ff
        /*07d4*/ 	.word	0x00030800
        /*07d8*/ 	.short	0x010a
        /*07da*/ 	.byte	0x28
	.zero		1


	//   ....[23]....
        /*07dc*/ 	.word	0x00001840
        /*07e0*/ 	.word	0x00000000
        /*07e4*/ 	.word	0x00030830
        /*07e8*/ 	.short	0x010a
        /*07ea*/ 	.byte	0x3f
	.zero		1


	//   ....[24]....
        /*07ec*/ 	.word	0x00001880
        /*07f0*/ 	.word	0x00000000
        /*07f4*/ 	.word	0x00030830
        /*07f8*/ 	.short	0x010a
        /*07fa*/ 	.byte	0x3f
	.zero		1


	//   ....[25]....
        /*07fc*/ 	.word	0x000023a0
        /*0800*/ 	.word	0x000000ff
        /*0804*/ 	.word	0x00000000
        /*0808*/ 	.short	0x0101
        /*080a*/ 	.byte	0x05
	.zero		1


	//   ....[26]....
        /*080c*/ 	.word	0x00003a50
        /*0810*/ 	.word	0x000000ff
        /*0814*/ 	.word	0x00030830
        /*0818*/ 	.short	0x010a
        /*081a*/ 	.byte	0x07
	.zero		1


	//   ....[27]....
        /*081c*/ 	.word	0x00003a90
        /*0820*/ 	.word	0x000000ff
        /*0824*/ 	.word	0x00030830
        /*0828*/ 	.short	0x010a
        /*082a*/ 	.byte	0x07
	.zero		1


	//   ....[28]....
        /*082c*/ 	.word	0x000045d0
        /*0830*/ 	.word	0x000000ff
        /*0834*/ 	.word	0x00030850
        /*0838*/ 	.short	0x010a
        /*083a*/ 	.byte	0x0a
	.zero		1


	//   ....[29]....
        /*083c*/ 	.word	0x00004610
        /*0840*/ 	.word	0x000000ff
        /*0844*/ 	.word	0x00030850
        /*0848*/ 	.short	0x010a
        /*084a*/ 	.byte	0x0a
	.zero		1


	//   ....[30]....
        /*084c*/ 	.word	0x000049a0
        /*0850*/ 	.word	0x000000ff
        /*0854*/ 	.word	0x00000000
        /*0858*/ 	.short	0x0101
        /*085a*/ 	.byte	0x07
	.zero		1


	//   ....[31]....
        /*085c*/ 	.word	0x00005ee0
        /*0860*/ 	.word	0x000000ff
        /*0864*/ 	.word	0x00000000
        /*0868*/ 	.short	0x0101
        /*086a*/ 	.byte	0x0a
	.zero		1


	//   ....[32]....
        /*086c*/ 	.word	0x000060c0
        /*0870*/ 	.word	0x000000ff
        /*0874*/ 	.word	0x00030830
        /*0878*/ 	.short	0x010a
        /*087a*/ 	.byte	0x07
	.zero		1


	//   ....[33]....
        /*087c*/ 	.word	0x00006100
        /*0880*/ 	.word	0x000000ff
        /*0884*/ 	.word	0x00030830
        /*0888*/ 	.short	0x010a
        /*088a*/ 	.byte	0x07
	.zero		1


	//   ....[34]....
        /*088c*/ 	.word	0x00006c40
        /*0890*/ 	.word	0x000000ff
        /*0894*/ 	.word	0x00030850
        /*0898*/ 	.short	0x010a
        /*089a*/ 	.byte	0x0e
	.zero		1


	//   ....[35]....
        /*089c*/ 	.word	0x00006c80
        /*08a0*/ 	.word	0x000000ff
        /*08a4*/ 	.word	0x00030850
        /*08a8*/ 	.short	0x010a
        /*08aa*/ 	.byte	0x0e
	.zero		1


	//   ....[36]....
        /*08ac*/ 	.word	0x00007070
        /*08b0*/ 	.word	0x000000ff
        /*08b4*/ 	.word	0x00000000
        /*08b8*/ 	.short	0x0101
        /*08ba*/ 	.byte	0x05
	.zero		1


	//   ....[37]....
        /*08bc*/ 	.word	0x00007dd0
        /*08c0*/ 	.word	0x000000ff
        /*08c4*/ 	.word	0x00000000
        /*08c8*/ 	.short	0x0101
        /*08ca*/ 	.byte	0x0e
	.zero		1


	//   ....[38]....
        /*08cc*/ 	.word	0x00008500
        /*08d0*/ 	.word	0x000000ff
        /*08d4*/ 	.word	0x00030850
        /*08d8*/ 	.short	0x010a
        /*08da*/ 	.byte	0x05
	.zero		1


	//   ....[39]....
        /*08dc*/ 	.word	0x00008540
        /*08e0*/ 	.word	0x000000ff
        /*08e4*/ 	.word	0x00030850
        /*08e8*/ 	.short	0x010a
        /*08ea*/ 	.byte	0x05
	.zero		1


	//   ....[40]....
        /*08ec*/ 	.word	0x00008b70
        /*08f0*/ 	.word	0x000000ff
        /*08f4*/ 	.word	0x00000000
        /*08f8*/ 	.short	0x0101
        /*08fa*/ 	.byte	0x04
	.zero		1


	//   ....[41]....
        /*08fc*/ 	.word	0x0000a3e0
        /*0900*/ 	.word	0x00000034
        /*0904*/ 	.word	0x00000000
        /*0908*/ 	.short	0x0101
        /*090a*/ 	.byte	0x3f
	.zero		1


	//   ....[42]....
        /*090c*/ 	.word	0x0000c6e0
        /*0910*/ 	.word	0x00000000
        /*0914*/ 	.word	0x00030840
        /*0918*/ 	.short	0x010a
        /*091a*/ 	.byte	0x3f
	.zero		1


	//   ....[43]....
        /*091c*/ 	.word	0x0000ccf0
        /*0920*/ 	.word	0x00000000
        /*0924*/ 	.word	0x00030830
        /*0928*/ 	.short	0x0107
        /*092a*/ 	.byte	0x3f
	.zero		1


	//   ....[44]....
        /*092c*/ 	.word	0x0000cda0
        /*0930*/ 	.word	0x00000000
        /*0934*/ 	.word	0x00030830
        /*0938*/ 	.short	0x0101
        /*093a*/ 	.byte	0x3f
	.zero		1


	//   ....[45]....
        /*093c*/ 	.word	0x0000d7f0
        /*0940*/ 	.word	0x00000011
        /*0944*/ 	.word	0x00030800
        /*0948*/ 	.short	0x0107
        /*094a*/ 	.byte	0x3f
	.zero		1


	//   ....[46]....
        /*094c*/ 	.word	0x0000d8e0
        /*0950*/ 	.word	0x00000011
        /*0954*/ 	.word	0x00030800
        /*0958*/ 	.short	0x0101
        /*095a*/ 	.byte	0x3f
	.zero		1


	//   ....[47]....
        /*095c*/ 	.word	0x0000d900
        /*0960*/ 	.word	0x00000011
        /*0964*/ 	.word	0x00030820
        /*0968*/ 	.short	0x010a
        /*096a*/ 	.byte	0x3f
	.zero		1


	//   ....[48]....
        /*096c*/ 	.word	0x0000dc50
        /*0970*/ 	.word	0x00000006
        /*0974*/ 	.word	0x00030840
        /*0978*/ 	.short	0x010a
        /*097a*/ 	.byte	0x3f
	.zero		1


	//   ....[49]....
        /*097c*/ 	.word	0x0000e120
        /*0980*/ 	.word	0x00000006
        /*0984*/ 	.word	0x00030830
        /*0988*/ 	.short	0x0107
        /*098a*/ 	.byte	0x3f
	.zero		1


	//   ....[50]....
        /*098c*/ 	.word	0x0000e1d0
        /*0990*/ 	.word	0x00000006
        /*0994*/ 	.word	0x00030830
        /*0998*/ 	.short	0x0101
        /*099a*/ 	.byte	0x3f
	.zero		1


	//   ....[51]....
        /*099c*/ 	.word	0x0000e230
        /*09a0*/ 	.word	0x00000006
        /*09a4*/ 	.word	0x00030860
        /*09a8*/ 	.short	0x010a
        /*09aa*/ 	.byte	0x3f
	.zero		1


	//   ....[52]....
        /*09ac*/ 	.word	0x0000e790
        /*09b0*/ 	.word	0x00000006
        /*09b4*/ 	.word	0x00030850
        /*09b8*/ 	.short	0x0107
        /*09ba*/ 	.byte	0x3f
	.zero		1


	//   ....[53]....
        /*09bc*/ 	.word	0x0000e8e0
        /*09c0*/ 	.word	0x00000006
        /*09c4*/ 	.word	0x00030850
        /*09c8*/ 	.short	0x0101
        /*09ca*/ 	.byte	0x3f
	.zero		1


	//   ....[54]....
        /*09cc*/ 	.word	0x0000eaf0
        /*09d0*/ 	.word	0x00000004
        /*09d4*/ 	.word	0x00030860
        /*09d8*/ 	.short	0x010a
        /*09da*/ 	.byte	0x3f
	.zero		1


	//   ....[55]....
        /*09dc*/ 	.word	0x0000efb0
        /*09e0*/ 	.word	0x00000004
        /*09e4*/ 	.word	0x00030850
        /*09e8*/ 	.short	0x0107
        /*09ea*/ 	.byte	0x3f
	.zero		1


	//   ....[56]....
        /*09ec*/ 	.word	0x0000f060
        /*09f0*/ 	.word	0x00000004
        /*09f4*/ 	.word	0x00030850
        /*09f8*/ 	.short	0x0101
        /*09fa*/ 	.byte	0x3f
	.zero		1


	//   ....[57]....
        /*09fc*/ 	.word	0x0000f300
        /*0a00*/ 	.word	0x00000004
        /*0a04*/ 	.word	0x00030820
        /*0a08*/ 	.short	0x010a
        /*0a0a*/ 	.byte	0x3f
	.zero		1


	//   ....[58]....
        /*0a0c*/ 	.word	0x0000f4a0
        /*0a10*/ 	.word	0x00000005
        /*0a14*/ 	.word	0x00030840
        /*0a18*/ 	.short	0x010a
        /*0a1a*/ 	.byte	0x3f
	.zero		1


	//   ....[59]....
        /*0a1c*/ 	.word	0x0000f540
        /*0a20*/ 	.word	0x00000017
        /*0a24*/ 	.word	0x00030840
        /*0a28*/ 	.short	0x010a
        /*0a2a*/ 	.byte	0x3f
	.zero		1


	//   ....[60]....
        /*0a2c*/ 	.word	0x0000f580
        /*0a30*/ 	.word	0x00000005
        /*0a34*/ 	.word	0x00030860
        /*0a38*/ 	.short	0x010a
        /*0a3a*/ 	.byte	0x3f
	.zero		1


	//   ....[61]....
        /*0a3c*/ 	.word	0x0000f5c0
        /*0a40*/ 	.word	0x00000017
        /*0a44*/ 	.word	0x00030860
        /*0a48*/ 	.short	0x010a
        /*0a4a*/ 	.byte	0x3f
	.zero		1


	//   ....[62]....
        /*0a4c*/ 	.word	0x0000f630
        /*0a50*/ 	.word	0x00000003
        /*0a54*/ 	.word	0x00030800
        /*0a58*/ 	.short	0x010a
        /*0a5a*/ 	.byte	0x3f
	.zero		1


	//   ....[63]....
        /*0a5c*/ 	.word	0x0000f680
        /*0a60*/ 	.word	0x00000000
        /*0a64*/ 	.word	0x00030830
        /*0a68*/ 	.short	0x010a
        /*0a6a*/ 	.byte	0x3f
	.zero		1


	//   ....[64]....
        /*0a6c*/ 	.word	0x0000f6e0
        /*0a70*/ 	.word	0x00000004
        /*0a74*/ 	.word	0x00030830
        /*0a78*/ 	.short	0x010a
        /*0a7a*/ 	.byte	0x3f
	.zero		1


	//   ....[65]....
        /*0a7c*/ 	.word	0x0000f740
        /*0a80*/ 	.word	0x00000003
        /*0a84*/ 	.word	0x00030850
        /*0a88*/ 	.short	0x010a
        /*0a8a*/ 	.byte	0x3f
	.zero		1


	//   ....[66]....
        /*0a8c*/ 	.word	0x0000f7a0
        /*0a90*/ 	.word	0x00000004
        /*0a94*/ 	.word	0x00030830
        /*0a98*/ 	.short	0x010a
        /*0a9a*/ 	.byte	0x3f
	.zero		1


	//   ....[67]....
        /*0a9c*/ 	.word	0x0000f800
        /*0aa0*/ 	.word	0x00000003
        /*0aa4*/ 	.word	0x00030850
        /*0aa8*/ 	.short	0x010a
        /*0aaa*/ 	.byte	0x3f
	.zero		1


	//   ....[68]....
        /*0aac*/ 	.word	0x0000f860
        /*0ab0*/ 	.word	0x00000007
        /*0ab4*/ 	.word	0x00030850
        /*0ab8*/ 	.short	0x010a
        /*0aba*/ 	.byte	0x3f
	.zero		1


	//   ....[69]....
        /*0abc*/ 	.word	0x0000f960
        /*0ac0*/ 	.word	0x00000000
        /*0ac4*/ 	.word	0x00030840
        /*0ac8*/ 	.short	0x010a
        /*0aca*/ 	.byte	0x3f
	.zero		1


	//   ....[70]....
        /*0acc*/ 	.word	0x00010c00
        /*0ad0*/ 	.word	0x00000011
        /*0ad4*/ 	.word	0x00030820
        /*0ad8*/ 	.short	0x010a
        /*0ada*/ 	.byte	0x3f
	.zero		1


	//   ....[71]....
        /*0adc*/ 	.word	0x00010c50
        /*0ae0*/ 	.word	0x00000006
        /*0ae4*/ 	.word	0x00030840
        /*0ae8*/ 	.short	0x010a
        /*0aea*/ 	.byte	0x3f
	.zero		1


	//   ....[72]....
        /*0aec*/ 	.word	0x00011380
        /*0af0*/ 	.word	0x00000006
        /*0af4*/ 	.word	0x00030860
        /*0af8*/ 	.short	0x010a
        /*0afa*/ 	.byte	0x3f
	.zero		1


	//   ....[73]....
        /*0afc*/ 	.word	0x00011bc0
        /*0b00*/ 	.word	0x00000004
        /*0b04*/ 	.word	0x00030860
        /*0b08*/ 	.short	0x010a
        /*0b0a*/ 	.byte	0x3f
	.zero		1


	//   ....[74]....
        /*0b0c*/ 	.word	0x00012570
        /*0b10*/ 	.word	0x00000004
        /*0b14*/ 	.word	0x00030820
        /*0b18*/ 	.short	0x010a
        /*0b1a*/ 	.byte	0x3f
	.zero		1


	//   ....[75]....
        /*0b1c*/ 	.word	0x00012710
        /*0b20*/ 	.word	0x00000005
        /*0b24*/ 	.word	0x00030840
        /*0b28*/ 	.short	0x010a
        /*0b2a*/ 	.byte	0x3f
	.zero		1


	//   ....[76]....
        /*0b2c*/ 	.word	0x00012760
        /*0b30*/ 	.word	0x00000017
        /*0b34*/ 	.word	0x00030840
        /*0b38*/ 	.short	0x010a
        /*0b3a*/ 	.byte	0x3f
	.zero		1


	//   ....[77]....
        /*0b3c*/ 	.word	0x000127b0
        /*0b40*/ 	.word	0x00000005
        /*0b44*/ 	.word	0x00030860
        /*0b48*/ 	.short	0x010a
        /*0b4a*/ 	.byte	0x3f
	.zero		1


	//----- nvinfo : EIATTR_NUM_MBARRIERS
	.align		4
.L_265:
        /*0b4c*/ 	.byte	0x03, 0x38
        /*0b4e*/ 	.short	0x0016


	//----- nvinfo : EIATTR_EXIT_INSTR_OFFSETS
	.align		4
        /*0b50*/ 	.byte	0x04, 0x1c
        /*0b52*/ 	.short	(.L_267 - .L_266)


	//   ....[0]....
.L_266:
        /*0b54*/ 	.word	0x00000950


	//   ....[1]....
        /*0b58*/ 	.word	0x0000b370


	//   ....[2]....
        /*0b5c*/ 	.word	0x0000f610


	//----- nvinfo : EIATTR_MAX_THREADS
	.align		4
.L_267:
        /*0b60*/ 	.byte	0x04, 0x05
        /*0b62*/ 	.short	(.L_269 - .L_268)
.L_268:
        /*0b64*/ 	.word	0x00000180
        /*0b68*/ 	.word	0x00000001
        /*0b6c*/ 	.word	0x00000001


	//----- nvinfo : EIATTR_CRS_STACK_SIZE
	.align		4
.L_269:
        /*0b70*/ 	.byte	0x04, 0x1e
        /*0b72*/ 	.short	(.L_271 - .L_270)
.L_270:
        /*0b74*/ 	.word	0x00000000


	//----- nvinfo : EIATTR_CBANK_PARAM_SIZE
	.align		4
.L_271:
        /*0b78*/ 	.byte	0x03, 0x19
        /*0b7a*/ 	.short	0x0af0


	//----- nvinfo : EIATTR_PARAM_CBANK
	.align		4
        /*0b7c*/ 	.byte	0x04, 0x0a
        /*0b7e*/ 	.short	(.L_273 - .L_272)
	.align		4
.L_272:
        /*0b80*/ 	.word	index@(.nv.constant0._ZN7cutlass13device_kernelIN5flash11enable_sm90INS1_16FlashAttnFwdSm90INS1_25CollectiveMainloopFwdSm90ILi2EN4cute5tupleIJNS5_1CILi1EEES8_S8_EEENS6_IJNS7_ILi128EEENS7_ILi96EEENS7_ILi192EEEEEELi192ENS_10bfloat16_tEfNS_4arch4Sm90ELb1ELb0ELb0ELb0ELb1ELb0ELb0ELb1ELb1ELb1ELb0ELb0EEENS1_21CollectiveEpilogueFwdINS6_IJSA_SC_SB_EEES9_SE_SG_Li256ELb0ELb1ELb0ELb0EEENS1_30DynamicPersistentTileSchedulerILi256ELi128ELb0ELb1ELb1EEEEEEEEEvNT_6ParamsE)
        /*0b84*/ 	.short	0x0210
        /*0b86*/ 	.short	0x0af0


	//----- nvinfo : EIATTR_SW_WAR
	.align		4
.L_273:
        /*0b88*/ 	.byte	0x04, 0x36
        /*0b8a*/ 	.short	(.L_275 - .L_274)
.L_274:
        /*0b8c*/ 	.word	0x00000008
.L_275:


//--------------------- .nv.info._ZN7cutlass13device_kernelIN5flash11enable_sm90INS1_16FlashAttnFwdSm90INS1_25CollectiveMainloopFwdSm90ILi2EN4cute5tupleIJNS5_1CILi1EEES8_S8_EEENS6_IJNS7_ILi128EEENS7_ILi96EEENS7_ILi192EEEEEELi192ENS_10bfloat16_tEfNS_4arch4Sm90ELb1ELb0ELb0ELb1ELb1ELb0ELb0ELb1ELb1ELb1ELb0ELb0EEENS1_21CollectiveEpilogueFwdINS6_IJSA_SC_SB_EEES9_SE_SG_Li256ELb1ELb1ELb0ELb0EEENS1_36VarlenDynamicPersistentTileSchedulerILi128ELi96ELi256ELi128ELb0ELb1ELb1ELb1ELb1ELb1EEEEEEEEEvNT_6ParamsE --------------------------
	.section	.nv.info._ZN7cutlass13device_kernelIN5flash11enable_sm90INS1_16FlashAttnFwdSm90INS1_25CollectiveMainloopFwdSm90ILi2EN4cute5tupleIJNS5_1CILi1EEES8_S8_EEENS6_IJNS7_ILi128EEENS7_ILi96EEENS7_ILi192EEEEEELi192ENS_10bfloat16_tEfNS_4arch4Sm90ELb1ELb0ELb0ELb1ELb1ELb0ELb0ELb1ELb1ELb1ELb0ELb0EEENS1_21CollectiveEpilogueFwdINS6_IJSA_SC_SB_EEES9_SE_SG_Li256ELb1ELb1ELb0ELb0EEENS1_36VarlenDynamicPersistentTileSchedulerILi128ELi96ELi256ELi128ELb0ELb1ELb1ELb1ELb1ELb1EEEEEEEEEvNT_6ParamsE,"",@"SHT_CUDA_INFO"
	.sectionflags	@""
	.align	4


	//----- nvinfo : EIATTR_CUDA_API_VERSION
	.align		4
        /*0000*/ 	.byte	0x04, 0x37
        /*0002*/ 	.short	(.L_277 - .L_276)
.L_276:
        /*0004*/ 	.word	0x00000082


	//----- nvinfo : EIATTR_KPARAM_INFO
	.align		4
.L_277:
        /*0008*/ 	.byte	0x04, 0x17
        /*000a*/ 	.short	(.L_279 - .L_278)
.L_278:
        /*000c*/ 	.word	0x00000000
        /*0010*/ 	.short	0x0000
        /*0012*/ 	.short	0x0070
        /*0014*/ 	.byte	0x00, 0xf0, 0x01, 0x2a


	//----- nvinfo : EIATTR_SPARSE_MMA_MASK
	.align		4
.L_279:
        /*0018*/ 	.byte	0x03, 0x50
        /*001a*/ 	.short	0x0000


	//----- nvinfo : EIATTR_MAXREG_COUNT
	.align		4
        /*001c*/ 	.byte	0x03, 0x1b
        /*001e*/ 	.short	0x00a8


	//----- nvinfo : EIATTR_NUM_BARRIERS
	.align		4
        /*0020*/ 	.byte	0x02, 0x4c
        /*0022*/ 	.byte	0x09
	.zero		1


	//----- nvinfo : EIATTR_EXTERNS
	.align		4
        /*0024*/ 	.byte	0x04, 0x0f
        /*0026*/ 	.short	(.L_281 - .L_280)


	//   ....[0]....
	.align		4
.L_280:
        /*0028*/ 	.word	index@(__assertfail)


	//----- nvinfo : EIATTR_ANNOTATIONS
	.align		4
.L_281:
        /*002c*/ 	.byte	0x04, 0x55
        /*002e*/ 	.short	(.L_283 - .L_282)


	//   ....[0]....
.L_282:
        /* <DEDUP_REMOVED lines=17> */


	//----- nvinfo : EIATTR_MERCURY_ISA_VERSION
	.align		4
.L_283:
        /*0130*/ 	.byte	0x03, 0x5f
        /*0132*/ 	.short	0x0101


	//----- nvinfo : EIATTR_UNUSED_LOAD_BYTE_OFFSET
	.align		4
        /*0134*/ 	.byte	0x04, 0x44
        /*0136*/ 	.short	(.L_285 - .L_284)


	//   ....[0]....
.L_284:
        /*0138*/ 	.word	0x00000950
        /*013c*/ 	.word	0x0000fff0


	//   ....[1]....
        /*0140*/ 	.word	0x00009220
        /*0144*/ 	.word	0x0000fff0


	//----- nvinfo : EIATTR_INT_WARP_WIDE_INSTR_OFFSETS
	.align		4
.L_285:
        /*0148*/ 	.byte	0x04, 0x31
        /*014a*/ 	.short	(.L_287 - .L_286)


	//   ....[0]....
.L_286:
        /*014c*/ 	.word	0x000000c0


	//   ....[1]....
        /*0150*/ 	.word	0x000000d0


	//   ....[2]....
        /*0154*/ 	.word	0x00000170


	//   ....[3]....
        /*0158*/ 	.word	0x0000cd40


	//   ....[4]....
        /*015c*/ 	.word	0x0000cdd0


	//   ....[5]....
        /*0160*/ 	.word	0x0000fc40


	//   ....[6]....
        /*0164*/ 	.word	0x0000fcd0


	//----- nvinfo : EIATTR_COOP_GROUP_MASK_REGIDS
	.align		4
.L_287:
        /*0168*/ 	.byte	0x04, 0x29
        /*016a*/ 	.short	(.L_289 - .L_288)


	//   ....[0]....
.L_288:
        /*016c*/ 	.word	0xffffffff


	//   ....[1]....
        /*0170*/ 	.word	0xffffffff


	//   ....[2]....
        /*0174*/ 	.word	0xffffffff


	//   ....[3]....
        /*0178*/ 	.word	0xffffffff


	//   ....[4]....
        /*017c*/ 	.word	0xffffffff


	//   ....[5]....
        /*0180*/ 	.word	0xffffffff


	//   ....[6]....
        /*0184*/ 	.word	0xffffffff


	//   ....[7]....
        /*0188*/ 	.word	0xffffffff


	//   ....[8]....
        /*018c*/ 	.word	0xffffffff


	//   ....[9]....
        /*0190*/ 	.word	0xffffffff


	//   ....[10]....
        /*0194*/ 	.word	0xffffffff


	//   ....[11]....
        /*0198*/ 	.word	0xffffffff


	//   ....[12]....
        /*019c*/ 	.word	0xffffffff


	//   ....[13]....
        /*01a0*/ 	.word	0xffffffff


	//   ....[14]....
        /*01a4*/ 	.word	0xffffffff


	//   ....[15]....
        /*01a8*/ 	.word	0xffffffff


	//   ....[16]....
        /*01ac*/ 	.word	0xffffffff


	//   ....[17]....
        /*01b0*/ 	.word	0xffffffff


	//   ....[18]....
        /*01b4*/ 	.word	0xffffffff


	//   ....[19]....
        /*01b8*/ 	.word	0xffffffff


	//   ....[20]....
        /*01bc*/ 	.word	0xffffffff


	//   ....[21]....
        /*01c0*/ 	.word	0xffffffff


	//   ....[22]....
        /*01c4*/ 	.word	0xffffffff


	//   ....[23]....
        /*01c8*/ 	.word	0xffffffff


	//   ....[24]....
        /*01cc*/ 	.word	0xffffffff


	//   ....[25]....
        /*01d0*/ 	.word	0xffffffff


	//   ....[26]....
        /*01d4*/ 	.word	0xffffffff


	//   ....[27]....
        /*01d8*/ 	.word	0xffffffff


	//   ....[28]....
        /*01dc*/ 	.word	0xffffffff


	//   ....[29]....
        /*01e0*/ 	.word	0xffffffff


	//   ....[30]....
        /*01e4*/ 	.word	0xffffffff


	//   ....[31]....
        /*01e8*/ 	.word	0xffffffff


	//   ....[32]....
        /*01ec*/ 	.word	0xffffffff


	//   ....[33]....
        /*01f0*/ 	.word	0xffffffff


	//   ....[34]....
        /*01f4*/ 	.word	0xffffffff


	//   ....[35]....
        /*01f8*/ 	.word	0xffffffff


	//   ....[36]....
        /*01fc*/ 	.word	0xffffffff


	//   ....[37]....
        /*0200*/ 	.word	0xffffffff


	//   ....[38]....
        /*0204*/ 	.word	0xffffffff


	//   ....[39]....
        /*0208*/ 	.word	0xffffffff


	//   ....[40]....
        /*020c*/ 	.word	0xffffffff


	//   ....[41]....
        /*0210*/ 	.word	0xffffffff


	//   ....[42]....
        /*0214*/ 	.word	0xffffffff


	//   ....[43]....
        /*0218*/ 	.word	0xffffffff


	//   ....[44]....
        /*021c*/ 	.word	0xffffffff


	//   ....[45]....
        /*0220*/ 	.word	0xffffffff


	//   ....[46]....
        /*0224*/ 	.word	0xffffffff


	//   ....[47]....
        /*0228*/ 	.word	0xffffffff


	//   ....[48]....
        /*022c*/ 	.word	0xffffffff


	//   ....[49]....
        /*0230*/ 	.word	0xffffffff


	//   ....[50]....
        /*0234*/ 	.word	0xffffffff


	//   ....[51]....
        /*0238*/ 	.word	0xffffffff


	//   ....[52]....
        /*023c*/ 	.word	0xffffffff


	//   ....[53]....
        /*0240*/ 	.word	0xffffffff


	//   ....[54]....
        /*0244*/ 	.word	0xffffffff


	//   ....[55]....
        /*0248*/ 	.word	0xffffffff


	//   ....[56]....
        /*024c*/ 	.word	0xffffffff


	//   ....[57]....
        /*0250*/ 	.word	0xffffffff


	//   ....[58]....
        /*0254*/ 	.word	0xffffffff


	//   ....[59]....
        /*0258*/ 	.word	0xffffffff


	//   ....[60]....
        /*025c*/ 	.word	0xffffffff


	//   ....[61]....
        /*0260*/ 	.word	0xffffffff


	//   ....[62]....
        /*0264*/ 	.word	0xffffffff


	//   ....[63]....
        /*0268*/ 	.word	0xffffffff


	//   ....[64]....
        /*026c*/ 	.word	0xffffffff


	//   ....[65]....
        /*0270*/ 	.word	0xffffffff


	//   ....[66]....
        /*0274*/ 	.word	0xffffffff


	//   ....[67]....
        /*0278*/ 	.word	0xffffffff


	//   ....[68]....
        /*027c*/ 	.word	0xffffffff


	//   ....[69]....
        /*0280*/ 	.word	0xffffffff


	//   ....[70]....
        /*0284*/ 	.word	0xffffffff


	//   ....[71]....
        /*0288*/ 	.word	0xffffffff


	//   ....[72]....
        /*028c*/ 	.word	0xffffffff


	//   ....[73]....
        /*0290*/ 	.word	0xffffffff


	//   ....[74]....
        /*0294*/ 	.word	0xffffffff


	//   ....[75]....
        /*0298*/ 	.word	0xffffffff


	//   ....[76]....
        /*029c*/ 	.word	0xffffffff


	//   ....[77]....
        /*02a0*/ 	.word	0xffffffff


	//   ....[78]....
        /*02a4*/ 	.word	0xffffffff


	//   ....[79]....
        /*02a8*/ 	.word	0xffffffff


	//   ....[80]....
        /*02ac*/ 	.word	0xffffffff


	//   ....[81]....
        /*02b0*/ 	.word	0xffffffff


	//   ....[82]....
        /*02b4*/ 	.word	0xffffffff


	//   ....[83]....
        /*02b8*/ 	.word	0xffffffff


	//   ....[84]....
        /*02bc*/ 	.word	0xffffffff


	//   ....[85]....
        /*02c0*/ 	.word	0xffffffff


	//   ....[86]....
        /*02c4*/ 	.word	0xffffffff


	//   ....[87]....
        /*02c8*/ 	.word	0xffffffff


	//   ....[88]....
        /*02cc*/ 	.word	0xffffffff


	//   ....[89]....
        /*02d0*/ 	.word	0xffffffff


	//   ....[90]....
        /*02d4*/ 	.word	0xffffffff


	//   ....[91]....
        /*02d8*/ 	.word	0xffffffff


	//   ....[92]....
        /*02dc*/ 	.word	0xffffffff


	//   ....[93]....
        /*02e0*/ 	.word	0xffffffff


	//   ....[94]....
        /*02e4*/ 	.word	0xffffffff


	//   ....[95]....
        /*02e8*/ 	.word	0xffffffff


	//   ....[96]....
        /*02ec*/ 	.word	0xffffffff


	//   ....[97]....
        /*02f0*/ 	.word	0xffffffff


	//   ....[98]....
        /*02f4*/ 	.word	0xffffffff


	//   ....[99]....
        /*02f8*/ 	.word	0xffffffff


	//   ....[100]....
        /*02fc*/ 	.word	0xffffffff


	//   ....[101]....
        /*0300*/ 	.word	0xffffffff


	//   ....[102]....
        /*0304*/ 	.word	0xffffffff


	//   ....[103]....
        /*0308*/ 	.word	0xffffffff


	//   ....[104]....
        /*030c*/ 	.word	0xffffffff


	//   ....[105]....
        /*0310*/ 	.word	0xffffffff


	//   ....[106]....
        /*0314*/ 	.word	0xffffffff


	//   ....[107]....
        /*0318*/ 	.word	0xffffffff


	//   ....[108]....
        /*031c*/ 	.word	0xffffffff


	//   ....[109]....
        /*0320*/ 	.word	0xffffffff


	//   ....[110]....
        /*0324*/ 	.word	0xffffffff


	//   ....[111]....
        /*0328*/ 	.word	0xffffffff


	//   ....[112]....
        /*032c*/ 	.word	0xffffffff


	//   ....[113]....
        /*0330*/ 	.word	0xffffffff


	//   ....[114]....
        /*0334*/ 	.word	0xffffffff


	//   ....[115]....
        /*0338*/ 	.word	0xffffffff


	//   ....[116]....
        /*033c*/ 	.word	0xffffffff


	//   ....[117]....
        /*0340*/ 	.word	0xffffffff


	//   ....[118]....
        /*0344*/ 	.word	0xffffffff


	//   ....[119]....
        /*0348*/ 	.word	0xffffffff


	//   ....[120]....
        /*034c*/ 	.word	0xffffffff


	//   ....[121]....
        /*0350*/ 	.word	0xffffffff


	//   ....[122]....
        /*0354*/ 	.word	0xffffffff


	//   ....[123]....
        /*0358*/ 	.word	0xffffffff


	//   ....[124]....
        /*035c*/ 	.word	0xffffffff


	//   ....[125]....
        /*0360*/ 	.word	0xffffffff


	//   ....[126]....
        /*0364*/ 	.word	0xffffffff


	//   ....[127]....
        /*0368*/ 	.word	0xffffffff


	//   ....[128]....
        /*036c*/ 	.word	0xffffffff


	//   ....[129]....
        /*0370*/ 	.word	0xffffffff


	//   ....[130]....
        /*0374*/ 	.word	0xffffffff


	//   ....[131]....
        /*0378*/ 	.word	0xffffffff


	//   ....[132]....
        /*037c*/ 	.word	0xffffffff


	//   ....[133]....
        /*0380*/ 	.word	0xffffffff


	//   ....[134]....
        /*0384*/ 	.word	0xffffffff


	//   ....[135]....
        /*0388*/ 	.word	0xffffffff


	//   ....[136]....
        /*038c*/ 	.word	0xffffffff


	//   ....[137]....
        /*0390*/ 	.word	0xffffffff


	//   ....[138]....
        /*0394*/ 	.word	0xffffffff


	//   ....[139]....
        /*0398*/ 	.word	0xffffffff


	//   ....[140]....
        /*039c*/ 	.word	0xffffffff


	//   ....[141]....
        /*03a0*/ 	.word	0xffffffff


	//   ....[142]....
        /*03a4*/ 	.word	0xffffffff


	//   ....[143]....
        /*03a8*/ 	.word	0xffffffff


	//   ....[144]....
        /*03ac*/ 	.word	0xffffffff


	//   ....[145]....
        /*03b0*/ 	.word	0x0500000f


	//   ....[146]....
        /*03b4*/ 	.word	0x0500000f


	//   ....[147]....
        /*03b8*/ 	.word	0x0500000f


	//   ....[148]....
        /*03bc*/ 	.word	0x0500000f


	//   ....[149]....
        /*03c0*/ 	.word	0x0500000f


	//   ....[150]....
        /*03c4*/ 	.word	0x0500000f


	//   ....[151]....
        /*03c8*/ 	.word	0x0500000f


	//   ....[152]....
        /*03cc*/ 	.word	0x0500000f


	//   ....[153]....
        /*03d0*/ 	.word	0x0500000f


	//   ....[154]....
        /*03d4*/ 	.word	0x0500000f


	//   ....[155]....
        /*03d8*/ 	.word	0x0500000f


	//   ....[156]....
        /*03dc*/ 	.word	0x0500000f


	//   ....[157]....
        /*03e0*/ 	.word	0x0500000f


	//   ....[158]....
        /*03e4*/ 	.word	0x0500000f


	//   ....[159]....
        /*03e8*/ 	.word	0x0500000f


	//   ....[160]....
        /*03ec*/ 	.word	0x0500000f


	//   ....[161]....
        /*03f0*/ 	.word	0x0500000f


	//   ....[162]....
        /*03f4*/ 	.word	0x0500000f


	//   ....[163]....
        /*03f8*/ 	.word	0x0500000f


	//   ....[164]....
        /*03fc*/ 	.word	0x0500000f


	//   ....[165]....
        /*0400*/ 	.word	0x0500000f


	//   ....[166]....
        /*0404*/ 	.word	0x0500000f


	//   ....[167]....
        /*0408*/ 	.word	0x0500000f


	//   ....[168]....
        /*040c*/ 	.word	0x0500000f


	//   ....[169]....
        /*0410*/ 	.word	0x0500000f


	//   ....[170]....
        /*0414*/ 	.word	0x0500000f


	//   ....[171]....
        /*0418*/ 	.word	0x0500000f


	//   ....[172]....
        /*041c*/ 	.word	0x0500000f


	//   ....[173]....
        /*0420*/ 	.word	0x0500000f


	//   ....[174]....
        /*0424*/ 	.word	0x0500000f


	//   ....[175]....
        /*0428*/ 	.word	0x0500000f


	//   ....[176]....
        /*042c*/ 	.word	0x0500000f


	//   ....[177]....
        /*0430*/ 	.word	0x0500000f


	//   ....[178]....
        /*0434*/ 	.word	0x0500000f


	//   ....[179]....
        /*0438*/ 	.word	0x0500000f


	//   ....[180]....
        /*043c*/ 	.word	0x0500000f


	//   ....[181]....
        /*0440*/ 	.word	0x0500000f


	//   ....[182]....
        /*0444*/ 	.word	0x0500000f


	//   ....[183]....
        /*0448*/ 	.word	0x0500000f


	//   ....[184]....
        /*044c*/ 	.word	0x0500000f


	//   ....[185]....
        /*0450*/ 	.word	0x0500000f


	//   ....[186]....
        /*0454*/ 	.word	0x0500000f


	//   ....[187]....
        /*0458*/ 	.word	0x0500000f


	//   ....[188]....
        /*045c*/ 	.word	0x0500000f


	//   ....[189]....
        /*0460*/ 	.word	0x0500000f


	//   ....[190]....
        /*0464*/ 	.word	0x0500000f


	//   ....[191]....
        /*0468*/ 	.word	0x0500000f


	//   ....[192]....
        /*046c*/ 	.word	0x0500000f


	//   ....[193]....
        /*0470*/ 	.word	0x0500000f


	//   ....[194]....
        /*0474*/ 	.word	0x0500000f


	//   ....[195]....
        /*0478*/ 	.word	0x0500000f


	//   ....[196]....
        /*047c*/ 	.word	0x0500000f


	//   ....[197]....
        /*0480*/ 	.word	0x0500000f


	//   ....[198]....
        /*0484*/ 	.word	0x0500000f


	//   ....[199]....
        /*0488*/ 	.word	0x0500000f


	//   ....[200]....
        /*048c*/ 	.word	0x0500000f


	//   ....[201]....
        /*0490*/ 	.word	0x0500000f


	//   ....[202]....
        /*0494*/ 	.word	0x0500000f


	//   ....[203]....
        /*0498*/ 	.word	0x0500000f


	//   ....[204]....
        /*049c*/ 	.word	0x0500000f


	//   ....[205]....
        /*04a0*/ 	.word	0x0500000f


	//   ....[206]....
        /*04a4*/ 	.word	0x0500000f


	//   ....[207]....
        /*04a8*/ 	.word	0x0500000f


	//   ....[208]....
        /*04ac*/ 	.word	0x0500000f


	//   ....[209]....
        /*04b0*/ 	.word	0x0500000f


	//   ....[210]....
        /*04b4*/ 	.word	0x0500000f


	//   ....[211]....
        /*04b8*/ 	.word	0x0500000f


	//   ....[212]....
        /*04bc*/ 	.word	0x0500000f


	//   ....[213]....
        /*04c0*/ 	.word	0x0500000f


	//   ....[214]....
        /*04c4*/ 	.word	0x0500000f


	//   ....[215]....
        /*04c8*/ 	.word	0x0500000f


	//   ....[216]....
        /*04cc*/ 	.word	0x0500000f


	//   ....[217]....
        /*04d0*/ 	.word	0x0500000f


	//   ....[218]....
        /*04d4*/ 	.word	0x0500000f


	//   ....[219]....
        /*04d8*/ 	.word	0x0500000f


	//   ....[220]....
        /*04dc*/ 	.word	0x0500000f


	//   ....[221]....
        /*04e0*/ 	.word	0x0500000f


	//   ....[222]....
        /*04e4*/ 	.word	0x0500000f


	//   ....[223]....
        /*04e8*/ 	.word	0x0500000f


	//   ....[224]....
        /*04ec*/ 	.word	0x0500000f


	//   ....[225]....
        /*04f0*/ 	.word	0x0500000f


	//   ....[226]....
        /*04f4*/ 	.word	0x0500000f


	//   ....[227]....
        /*04f8*/ 	.word	0x0500000f


	//----- nvinfo : EIATTR_COOP_GROUP_INSTR_OFFSETS
	.align		4
.L_289:
        /*04fc*/ 	.byte	0x04, 0x28
        /*04fe*/ 	.short	(.L_291 - .L_290)


	//   ....[0]....
.L_290:
        /*0500*/ 	.word	0x00000070


	//   ....[1]....
        /*0504*/ 	.word	0x000000b0


	//   ....[2]....
        /*0508*/ 	.word	0x000002d0


	//   ....[3]....
        /*050c*/ 	.word	0x00000430


	//   ....[4]....
        /*0510*/ 	.word	0x00000550


	//   ....[5]....
        /*0514*/ 	.word	0x000006b0


	//   ....[6]....
        /*0518*/ 	.word	0x00001740


	//   ....[7]....
        /*051c*/ 	.word	0x000022a0


	//   ....[8]....
        /*0520*/ 	.word	0x000022e0


	//   ....[9]....
        /*0524*/ 	.word	0x00002980


	//   ....[10]....
        /*0528*/ 	.word	0x00002a80


	//   ....[11]....
        /*052c*/ 	.word	0x000030e0


	//   ....[12]....
        /*0530*/ 	.word	0x00003170


	//   ....[13]....
        /*0534*/ 	.word	0x00004b00


	//   ....[14]....
        /*0538*/ 	.word	0x00004fd0


	//   ....[15]....
        /*053c*/ 	.word	0x00004ff0


	//   ....[16]....
        /*0540*/ 	.word	0x00005060


	//   ....[17]....
        /*0544*/ 	.word	0x000056f0


	//   ....[18]....
        /*0548*/ 	.word	0x00005750


	//   ....[19]....
        /*054c*/ 	.word	0x000073f0


	//   ....[20]....
        /*0550*/ 	.word	0x00007400


	//   ....[21]....
        /*0554*/ 	.word	0x00007430


	//   ....[22]....
        /*0558*/ 	.word	0x00007440


	//   ....[23]....
        /*055c*/ 	.word	0x00008730


	//   ....[24]....
        /*0560*/ 	.word	0x00008760


	//   ....[25]....
        /*0564*/ 	.word	0x00008820


	//   ....[26]....
        /*0568*/ 	.word	0x00008830


	//   ....[27]....
        /*056c*/ 	.word	0x0000a090


	//   ....[28]....
        /*0570*/ 	.word	0x0000a0c0


	//   ....[29]....
        /*0574*/ 	.word	0x0000a110


	//   ....[30]....
        /*0578*/ 	.word	0x0000a140


	//   ....[31]....
        /*057c*/ 	.word	0x0000a810


	//   ....[32]....
        /*0580*/ 	.word	0x0000a840


	//   ....[33]....
        /*0584*/ 	.word	0x0000a950


	//   ....[34]....
        /*0588*/ 	.word	0x0000a970


	//   ....[35]....
        /*058c*/ 	.word	0x0000aa70


	//   ....[36]....
        /*0590*/ 	.word	0x0000aa90


	//   ....[37]....
        /*0594*/ 	.word	0x0000aba0


	//   ....[38]....
        /*0598*/ 	.word	0x0000abc0


	//   ....[39]....
        /*059c*/ 	.word	0x0000b520


	//   ....[40]....
        /*05a0*/ 	.word	0x0000b540


	//   ....[41]....
        /*05a4*/ 	.word	0x0000b640


	//   ....[42]....
        /*05a8*/ 	.word	0x0000b660


	//   ....[43]....
        /*05ac*/ 	.word	0x0000b760


	//   ....[44]....
        /*05b0*/ 	.word	0x0000b780


	//   ....[45]....
        /*05b4*/ 	.word	0x0000b890


	//   ....[46]....
        /*05b8*/ 	.word	0x0000b8b0


	//   ....[47]....
        /*05bc*/ 	.word	0x0000ba30


	//   ....[48]....
        /*05c0*/ 	.word	0x0000bc00


	//   ....[49]....
        /*05c4*/ 	.word	0x0000bc30


	//   ....[50]....
        /*05c8*/ 	.word	0x0000bc60


	//   ....[51]....
        /*05cc*/ 	.word	0x0000bc90


	//   ....[52]....
        /*05d0*/ 	.word	0x0000bcc0


	//   ....[53]....
        /*05d4*/ 	.word	0x0000bcf0


	//   ....[54]....
        /*05d8*/ 	.word	0x0000be40


	//   ....[55]....
        /*05dc*/ 	.word	0x0000be70


	//   ....[56]....
        /*05e0*/ 	.word	0x0000bea0


	//   ....[57]....
        /*05e4*/ 	.word	0x0000bed0


	//   ....[58]....
        /*05e8*/ 	.word	0x0000bf00


	//   ....[59]....
        /*05ec*/ 	.word	0x0000bf30


	//   ....[60]....
        /*05f0*/ 	.word	0x0000bfc0


	//   ....[61]....
        /*05f4*/ 	.word	0x0000c020


	//   ....[62]....
        /*05f8*/ 	.word	0x0000c0b0


	//   ....[63]....
        /*05fc*/ 	.word	0x0000d930


	//   ....[64]....
        /*0600*/ 	.word	0x0000d950


	//   ....[65]....
        /*0604*/ 	.word	0x0000da00


	//   ....[66]....
        /*0608*/ 	.word	0x0000da20


	//   ....[67]....
        /*060c*/ 	.word	0x0000dac0


	//   ....[68]....
        /*0610*/ 	.word	0x0000dae0


	//   ....[69]....
        /*0614*/ 	.word	0x0000db80


	//   ....[70]....
        /*0618*/ 	.word	0x0000dba0


	//   ....[71]....
        /*061c*/ 	.word	0x0000dc40


	//   ....[72]....
        /*0620*/ 	.word	0x0000dc60


	//   ....[73]....
        /*0624*/ 	.word	0x0000dc70


	//   ....[74]....
        /*0628*/ 	.word	0x0000dd00


	//   ....[75]....
        /*062c*/ 	.word	0x0000e420


	//   ....[76]....
        /*0630*/ 	.word	0x0000e450


	//   ....[77]....
        /*0634*/ 	.word	0x0000e4b0


	//   ....[78]....
        /*0638*/ 	.word	0x0000e510


	//   ....[79]....
        /*063c*/ 	.word	0x0000e560


	//   ....[80]....
        /*0640*/ 	.word	0x0000e5c0


	//   ....[81]....
        /*0644*/ 	.word	0x0000e610


	//   ....[82]....
        /*0648*/ 	.word	0x0000e670


	//   ....[83]....
        /*064c*/ 	.word	0x0000e6b0


	//   ....[84]....
        /*0650*/ 	.word	0x0000e720


	//   ....[85]....
        /*0654*/ 	.word	0x0000e770


	//   ....[86]....
        /*0658*/ 	.word	0x0000e7d0


	//   ....[87]....
        /*065c*/ 	.word	0x0000e810


	//   ....[88]....
        /*0660*/ 	.word	0x0000e870


	//   ....[89]....
        /*0664*/ 	.word	0x0000e890


	//   ....[90]....
        /*0668*/ 	.word	0x0000e8d0


	//   ....[91]....
        /*066c*/ 	.word	0x0000f090


	//   ....[92]....
        /*0670*/ 	.word	0x0000f0d0


	//   ....[93]....
        /*0674*/ 	.word	0x0000f0e0


	//   ....[94]....
        /*0678*/ 	.word	0x0000f140


	//   ....[95]....
        /*067c*/ 	.word	0x0000f150


	//   ....[96]....
        /*0680*/ 	.word	0x0000f1b0


	//   ....[97]....
        /*0684*/ 	.word	0x0000f1e0


	//   ....[98]....
        /*0688*/ 	.word	0x0000f220


	//   ....[99]....
        /*068c*/ 	.word	0x0000f250


	//   ....[100]....
        /*0690*/ 	.word	0x0000f290


	//   ....[101]....
        /*0694*/ 	.word	0x0000f2c0


	//   ....[102]....
        /*0698*/ 	.word	0x0000f300


	//   ....[103]....
        /*069c*/ 	.word	0x0000f580


	//   ....[104]....
        /*06a0*/ 	.word	0x0000f5a0


	//   ....[105]....
        /*06a4*/ 	.word	0x0000f5b0


	//   ....[106]....
        /*06a8*/ 	.word	0x0000f640


	//   ....[107]....
        /*06ac*/ 	.word	0x0000f650


	//   ....[108]....
        /*06b0*/ 	.word	0x0000f6e0


	//   ....[109]....
        /*06b4*/ 	.word	0x0000f6f0


	//   ....[110]....
        /*06b8*/ 	.word	0x0000f780


	//   ....[111]....
        /*06bc*/ 	.word	0x0000f790


	//   ....[112]....
        /*06c0*/ 	.word	0x0000f820


	//   ....[113]....
        /*06c4*/ 	.word	0x0000f830


	//   ....[114]....
        /*06c8*/ 	.word	0x0000f840


	//   ....[115]....
        /*06cc*/ 	.word	0x0000fe20


	//   ....[116]....
        /*06d0*/ 	.word	0x0000fe60


	//   ....[117]....
        /*06d4*/ 	.word	0x0000fea0


	//   ....[118]....
        /*06d8*/ 	.word	0x0000fed0


	//   ....[119]....
        /*06dc*/ 	.word	0x0000ff60


	//   ....[120]....
        /*06e0*/ 	.word	0x0000ff90


	//   ....[121]....
        /*06e4*/ 	.word	0x00010000


	//   ....[122]....
        /*06e8*/ 	.word	0x00010030


	//   ....[123]....
        /*06ec*/ 	.word	0x000100a0


	//   ....[124]....
        /*06f0*/ 	.word	0x000100d0


	//   ....[125]....
        /*06f4*/ 	.word	0x00010100


	//   ....[126]....
        /*06f8*/ 	.word	0x00010150


	//   ....[127]....
        /*06fc*/ 	.word	0x00010530


	//   ....[128]....
        /*0700*/ 	.word	0x00010560


	//   ....[129]....
        /*0704*/ 	.word	0x00010590


	//   ....[130]....
        /*0708*/ 	.word	0x000105c0


	//   ....[131]....
        /*070c*/ 	.word	0x000105f0


	//   ....[132]....
        /*0710*/ 	.word	0x00010620


	//   ....[133]....
        /*0714*/ 	.word	0x00010650


	//   ....[134]....
        /*0718*/ 	.word	0x00010680


	//   ....[135]....
        /*071c*/ 	.word	0x00010800


	//   ....[136]....
        /*0720*/ 	.word	0x00010830


	//   ....[137]....
        /*0724*/ 	.word	0x00010860


	//   ....[138]....
        /*0728*/ 	.word	0x00010890


	//   ....[139]....
        /*072c*/ 	.word	0x000108c0


	//   ....[140]....
        /*0730*/ 	.word	0x000108f0


	//   ....[141]....
        /*0734*/ 	.word	0x000109b0


	//   ....[142]....
        /*0738*/ 	.word	0x000109d0


	//   ....[143]....
        /*073c*/ 	.word	0x00010a40


	//   ....[144]....
        /*0740*/ 	.word	0x000110e0


	//   ....[145]....
        /*0744*/ 	.word	0x00011690


	//   ....[146]....
        /*0748*/ 	.word	0x00011780


	//   ....[147]....
        /*074c*/ 	.word	0x00011820


	//   ....[148]....
        /*0750*/ 	.word	0x00011880


	//   ....[149]....
        /*0754*/ 	.word	0x00011990


	//   ....[150]....
        /*0758*/ 	.word	0x00011a00


	//   ....[151]....
        /*075c*/ 	.word	0x00011b10


	//   ....[152]....
        /*0760*/ 	.word	0x00011b80


	//   ....[153]....
        /*0764*/ 	.word	0x00011c90


	//   ....[154]....
        /*0768*/ 	.word	0x00011d00


	//   ....[155]....
        /*076c*/ 	.word	0x00011e10


	//   ....[156]....
        /*0770*/ 	.word	0x00011e80


	//   ....[157]....
        /*0774*/ 	.word	0x00011f20


	//   ....[158]....
        /*0778*/ 	.word	0x00012030


	//   ....[159]....
        /*077c*/ 	.word	0x000120a0


	//   ....[160]....
        /*0780*/ 	.word	0x00012120


	//   ....[161]....
        /*0784*/ 	.word	0x000121f0


	//   ....[162]....
        /*0788*/ 	.word	0x00012270


	//   ....[163]....
        /*078c*/ 	.word	0x00012350


	//   ....[164]....
        /*0790*/ 	.word	0x000123d0


	//   ....[165]....
        /*0794*/ 	.word	0x000124b0


	//   ....[166]....
        /*0798*/ 	.word	0x00012530


	//   ....[167]....
        /*079c*/ 	.word	0x00012610


	//   ....[168]....
        /*07a0*/ 	.word	0x00012690


	//   ....[169]....
        /*07a4*/ 	.word	0x00012770


	//   ....[170]....
        /*07a8*/ 	.word	0x000127f0


	//   ....[171]....
        /*07ac*/ 	.word	0x000128c0


	//   ....[172]....
        /*07b0*/ 	.word	0x00012940


	//   ....[173]....
        /*07b4*/ 	.word	0x00012a00


	//   ....[174]....
        /*07b8*/ 	.word	0x00012b30


	//   ....[175]....
        /*07bc*/ 	.word	0x00012bf0


	//   ....[176]....
        /*07c0*/ 	.word	0x00012c70


	//   ....[177]....
        /*07c4*/ 	.word	0x00012d40


	//   ....[178]....
        /*07c8*/ 	.word	0x00012da0


	//   ....[179]....
        /*07cc*/ 	.word	0x00012e70


	//   ....[180]....
        /*07d0*/ 	.word	0x00012ed0


	//   ....[181]....
        /*07d4*/ 	.word	0x00012fa0


	//   ....[182]....
        /*07d8*/ 	.word	0x00013000


	//   ....[183]....
        /*07dc*/ 	.word	0x000130d0


	//   ....[184]....
        /*07e0*/ 	.word	0x00013130


	//   ....[185]....
        /*07e4*/ 	.word	0x00013210


	//   ....[186]....
        /*07e8*/ 	.word	0x00013300


	//   ....[187]....
        /*07ec*/ 	.word	0x000133a0


	//   ....[188]....
        /*07f0*/ 	.word	0x00013400


	//   ....[189]....
        /*07f4*/ 	.word	0x00013500


	//   ....[190]....
        /*07f8*/ 	.word	0x00013560


	//   ....[191]....
        /*07fc*/ 	.word	0x00013660


	//   ....[192]....
        /*0800*/ 	.word	0x000136c0


	//   ....[193]....
        /*0804*/ 	.word	0x000137c0


	//   ....[194]....
        /*0808*/ 	.word	0x00013820


	//   ....[195]....
        /*080c*/ 	.word	0x00013920


	//   ....[196]....
        /*0810*/ 	.word	0x00013980


	//   ....[197]....
        /*0814*/ 	.word	0x00013a50


	//   ....[198]....
        /*0818*/ 	.word	0x00013b90


	//   ....[199]....
        /*081c*/ 	.word	0x00013c40


	//   ....[200]....
        /*0820*/ 	.word	0x00013d10


	//   ....[201]....
        /*0824*/ 	.word	0x00013de0


	//   ....[202]....
        /*0828*/ 	.word	0x00013e40


	//   ....[203]....
        /*082c*/ 	.word	0x00013f30


	//   ....[204]....
        /*0830*/ 	.word	0x00013f90


	//   ....[205]....
        /*0834*/ 	.word	0x00014080


	//   ....[206]....
        /*0838*/ 	.word	0x000140e0


	//   ....[207]....
        /*083c*/ 	.word	0x000141d0


	//   ....[208]....
        /*0840*/ 	.word	0x00014230


	//   ....[209]....
        /*0844*/ 	.word	0x00014310


	//   ....[210]....
        /*0848*/ 	.word	0x000143a0


	//   ....[211]....
        /*084c*/ 	.word	0x00014440


	//   ....[212]....
        /*0850*/ 	.word	0x00014560


	//   ....[213]....
        /*0854*/ 	.word	0x000145d0


	//   ....[214]....
        /*0858*/ 	.word	0x00014640


	//   ....[215]....
        /*085c*/ 	.word	0x000146b0


	//   ....[216]....
        /*0860*/ 	.word	0x00014720


	//   ....[217]....
        /*0864*/ 	.word	0x000147a0


	//   ....[218]....
        /*0868*/ 	.word	0x00014830


	//   ....[219]....
        /*086c*/ 	.word	0x000148c0


	//   ....[220]....
        /*0870*/ 	.word	0x00014930


	//   ....[221]....
        /*0874*/ 	.word	0x000149a0


	//   ....[222]....
        /*0878*/ 	.word	0x00014a10


	//   ....[223]....
        /*087c*/ 	.word	0x00014a90


	//   ....[224]....
        /*0880*/ 	.word	0x00014b00


	//   ....[225]....
        /*0884*/ 	.word	0x00014ba0


	//   ....[226]....
        /*0888*/ 	.word	0x00014c30


	//   ....[227]....
        /*088c*/ 	.word	0x00014d50


	//----- nvinfo : EIATTR_REG_RECONFIG
	.align		4
.L_291:
        /*0890*/ 	.byte	0x01, 0x54
	.zero		2


	//----- nvinfo : EIATTR_SYSCALL_OFFSETS
	.align		4
        /*0894*/ 	.byte	0x04, 0x46
        /*0896*/ 	.short	(.L_293 - .L_292)


	//   ....[0]....
.L_292:
        /*0898*/ 	.word	0x00001920


	//   ....[1]....
        /*089c*/ 	.word	0x0000cf30


	//   ....[2]....
        /*08a0*/ 	.word	0x0000d080


	//   ....[3]....
        /*08a4*/ 	.word	0x0000d170


	//   ....[4]....
        /*08a8*/ 	.word	0x0000e090


	//----- nvinfo : EIATTR_MBARRIER_INSTR_OFFSETS
	.align		4
.L_293:
        /*08ac*/ 	.byte	0x04, 0x39
        /*08ae*/ 	.short	(.L_295 - .L_294)


	//   ....[0]....
.L_294:
        /*08b0*/ 	.word	0x00000180
        /*08b4*/ 	.word	0x000000ff
        /*08b8*/ 	.word	0x00030800
        /*08bc*/ 	.short	0x0100
        /*08be*/ 	.byte	0x08
	.zero		1


	//   ....[1]....
        /*08c0*/ 	.word	0x00000190
        /*08c4*/ 	.word	0x000000ff
        /*08c8*/ 	.word	0x00030820
        /*08cc*/ 	.short	0x0100
        /*08ce*/ 	.byte	0x08
	.zero		1


	//   ....[2]....
        /*08d0*/ 	.word	0x00000280
        /*08d4*/ 	.word	0x000000ff
        /*08d8*/ 	.word	0x00030830
        /*08dc*/ 	.short	0x0100
        /*08de*/ 	.byte	0x08
	.zero		1


	//   ....[3]....
        /*08e0*/ 	.word	0x00000290
        /*08e4*/ 	.word	0x000000ff
        /*08e8*/ 	.word	0x00030840
        /*08ec*/ 	.short	0x0100
        /*08ee*/ 	.byte	0x08
	.zero		1


	//   ....[4]....
        /*08f0*/ 	.word	0x000002a0
        /*08f4*/ 	.word	0x000000ff
        /*08f8*/ 	.word	0x00030838
        /*08fc*/ 	.short	0x0100
        /*08fe*/ 	.byte	0x08
	.zero		1


	//   ....[5]....
        /*0900*/ 	.word	0x000002b0
        /*0904*/ 	.word	0x000000ff
        /*0908*/ 	.word	0x00030848
        /*090c*/ 	.short	0x0100
        /*090e*/ 	.byte	0x08
	.zero		1


	//   ....[6]....
        /*0910*/ 	.word	0x000003e0
        /*0914*/ 	.word	0x000000ff
        /*0918*/ 	.word	0x00030850
        /*091c*/ 	.short	0x0100
        /*091e*/ 	.byte	0x08
	.zero		1


	//   ....[7]....
        /*0920*/ 	.word	0x000003f0
        /*0924*/ 	.word	0x000000ff
        /*0928*/ 	.word	0x00030860
        /*092c*/ 	.short	0x0100
        /*092e*/ 	.byte	0x08
	.zero		1


	//   ....[8]....
        /*0930*/ 	.word	0x00000400
        /*0934*/ 	.word	0x000000ff
        /*0938*/ 	.word	0x00030858
        /*093c*/ 	.short	0x0100
        /*093e*/ 	.byte	0x08
	.zero		1


	//   ....[9]....
        /*0940*/ 	.word	0x00000410
        /*0944*/ 	.word	0x000000ff
        /*0948*/ 	.word	0x00030868
        /*094c*/ 	.short	0x0100
        /*094e*/ 	.byte	0x08
	.zero		1


	//   ....[10]....
        /*0950*/ 	.word	0x00000500
        /*0954*/ 	.word	0x000000ff
        /*0958*/ 	.word	0x00030870
        /*095c*/ 	.short	0x0100
        /*095e*/ 	.byte	0x06
	.zero		1


	//   ....[11]....
        /*0960*/ 	.word	0x00000510
        /*0964*/ 	.word	0x000000ff
        /*0968*/ 	.word	0x00030880
        /*096c*/ 	.short	0x0100
        /*096e*/ 	.byte	0x06
	.zero		1


	//   ....[12]....
        /*0970*/ 	.word	0x00000520
        /*0974*/ 	.word	0x000000ff
        /*0978*/ 	.word	0x00030878
        /*097c*/ 	.short	0x0100
        /*097e*/ 	.byte	0x06
	.zero		1


	//   ....[13]....
        /*0980*/ 	.word	0x00000530
        /*0984*/ 	.word	0x000000ff
        /*0988*/ 	.word	0x00030888
        /*098c*/ 	.short	0x0100
        /*098e*/ 	.byte	0x06
	.zero		1


	//   ....[14]....
        /*0990*/ 	.word	0x00000660
        /*0994*/ 	.word	0x000000ff
        /*0998*/ 	.word	0x00030890
        /*099c*/ 	.short	0x0100
        /*099e*/ 	.byte	0x08
	.zero		1


	//   ....[15]....
        /*09a0*/ 	.word	0x00000670
        /*09a4*/ 	.word	0x000000ff
        /*09a8*/ 	.word	0x000308a0
        /*09ac*/ 	.short	0x0100
        /*09ae*/ 	.byte	0x08
	.zero		1


	//   ....[16]....
        /*09b0*/ 	.word	0x00000680
        /*09b4*/ 	.word	0x000000ff
        /*09b8*/ 	.word	0x00030898
        /*09bc*/ 	.short	0x0100
        /*09be*/ 	.byte	0x08
	.zero		1


	//   ....[17]....
        /*09c0*/ 	.word	0x00000690
        /*09c4*/ 	.word	0x000000ff
        /*09c8*/ 	.word	0x000308a8
        /*09cc*/ 	.short	0x0100
        /*09ce*/ 	.byte	0x08
	.zero		1


	//   ....[18]....
        /*09d0*/ 	.word	0x000007d0
        /*09d4*/ 	.word	0x000000ff
        /*09d8*/ 	.word	0x000308b0
        /*09dc*/ 	.short	0x0100
        /*09de*/ 	.byte	0x08
	.zero		1


	//   ....[19]....
        /*09e0*/ 	.word	0x000007e0
        /*09e4*/ 	.word	0x000000ff
        /*09e8*/ 	.word	0x000308c0
        /*09ec*/ 	.short	0x0100
        /*09ee*/ 	.byte	0x08
	.zero		1


	//   ....[20]....
        /*09f0*/ 	.word	0x000007f0
        /*09f4*/ 	.word	0x000000ff
        /*09f8*/ 	.word	0x000308b8
        /*09fc*/ 	.short	0x0100
        /*09fe*/ 	.byte	0x08
	.zero		1


	//   ....[21]....
        /*0a00*/ 	.word	0x00000800
        /*0a04*/ 	.word	0x000000ff
        /*0a08*/ 	.word	0x000308c8
        /*0a0c*/ 	.short	0x0100
        /*0a0e*/ 	.byte	0x08
	.zero		1


	//   ....[22]....
        /*0a10*/ 	.word	0x000019c0
        /*0a14*/ 	.word	0x000000ff
        /*0a18*/ 	.word	0x00030800
        /*0a1c*/ 	.short	0x010a
        /*0a1e*/ 	.byte	0x28
	.zero		1


	//   ....[23]....
        /*0a20*/ 	.word	0x00001a40
        /*0a24*/ 	.word	0x00000000
        /*0a28*/ 	.word	0x00030830
        /*0a2c*/ 	.short	0x010a
        /*0a2e*/ 	.byte	0x3f
	.zero		1


	//   ....[24]....
        /*0a30*/ 	.word	0x00001a80
        /*0a34*/ 	.word	0x00000000
        /*0a38*/ 	.word	0x00030830
        /*0a3c*/ 	.short	0x010a
        /*0a3e*/ 	.byte	0x3f
	.zero		1


	//   ....[25]....
        /*0a40*/ 	.word	0x00002520
        /*0a44*/ 	.word	0x000000ff
        /*0a48*/ 	.word	0x00000000
        /*0a4c*/ 	.short	0x0101
        /*0a4e*/ 	.byte	0x05
	.zero		1


	//   ....[26]....
        /*0a50*/ 	.word	0x00003bf0
        /*0a54*/ 	.word	0x000000ff
        /*0a58*/ 	.word	0x00030830
        /*0a5c*/ 	.short	0x010a
        /*0a5e*/ 	.byte	0x07
	.zero		1


	//   ....[27]....
        /*0a60*/ 	.word	0x00003c30
        /*0a64*/ 	.word	0x000000ff
        /*0a68*/ 	.word	0x00030830
        /*0a6c*/ 	.short	0x010a
        /*0a6e*/ 	.byte	0x07
	.zero		1


	//   ....[28]....
        /*0a70*/ 	.word	0x00004770
        /*0a74*/ 	.word	0x000000ff
        /*0a78*/ 	.word	0x00030850
        /*0a7c*/ 	.short	0x010a
        /*0a7e*/ 	.byte	0x0a
	.zero		1


	//   ....[29]....
        /*0a80*/ 	.word	0x000047b0
        /*0a84*/ 	.word	0x000000ff
        /*0a88*/ 	.word	0x00030850
        /*0a8c*/ 	.short	0x010a
        /*0a8e*/ 	.byte	0x0a
	.zero		1


	//   ....[30]....
        /*0a90*/ 	.word	0x00004b20
        /*0a94*/ 	.word	0x000000ff
        /*0a98*/ 	.word	0x00000000
        /*0a9c*/ 	.short	0x0101
        /*0a9e*/ 	.byte	0x07
	.zero		1


	//   ....[31]....
        /*0aa0*/ 	.word	0x00006080
        /*0aa4*/ 	.word	0x000000ff
        /*0aa8*/ 	.word	0x00000000
        /*0aac*/ 	.short	0x0101
        /*0aae*/ 	.byte	0x0a
	.zero		1


	//   ....[32]....
        /*0ab0*/ 	.word	0x00006260
        /*0ab4*/ 	.word	0x000000ff
        /*0ab8*/ 	.word	0x00030830
        /*0abc*/ 	.short	0x010a
        /*0abe*/ 	.byte	0x07
	.zero		1


	//   ....[33]....
        /*0ac0*/ 	.word	0x000062a0
        /*0ac4*/ 	.word	0x000000ff
        /*0ac8*/ 	.word	0x00030830
        /*0acc*/ 	.short	0x010a
        /*0ace*/ 	.byte	0x07
	.zero		1


	//   ....[34]....
        /*0ad0*/ 	.word	0x00006de0
        /*0ad4*/ 	.word	0x000000ff
        /*0ad8*/ 	.word	0x00030850
        /*0adc*/ 	.short	0x010a
        /*0ade*/ 	.byte	0x0e
	.zero		1


	//   ....[35]....
        /*0ae0*/ 	.word	0x00006e20
        /*0ae4*/ 	.word	0x000000ff
        /*0ae8*/ 	.word	0x00030850
        /*0aec*/ 	.short	0x010a
        /*0aee*/ 	.byte	0x0e
	.zero		1


	//   ....[36]....
        /*0af0*/ 	.word	0x00007210
        /*0af4*/ 	.word	0x000000ff
        /*0af8*/ 	.word	0x00000000
        /*0afc*/ 	.short	0x0101
        /*0afe*/ 	.byte	0x05
	.zero		1


	//   ....[37]....
        /*0b00*/ 	.word	0x00007f80
        /*0b04*/ 	.word	0x000000ff
        /*0b08*/ 	.word	0x00000000
        /*0b0c*/ 	.short	0x0101
        /*0b0e*/ 	.byte	0x0e
	.zero		1


	//   ....[38]....
        /*0b10*/ 	.word	0x000086a0
        /*0b14*/ 	.word	0x000000ff
        /*0b18*/ 	.word	0x00030850
        /*0b1c*/ 	.short	0x010a
        /*0b1e*/ 	.byte	0x05
	.zero		1


	//   ....[39]....
        /*0b20*/ 	.word	0x000086e0
        /*0b24*/ 	.word	0x000000ff
        /*0b28*/ 	.word	0x00030850
        /*0b2c*/ 	.short	0x010a
        /*0b2e*/ 	.byte	0x05
	.zero		1


	//   ....[40]....
        /*0b30*/ 	.word	0x00008d10
        /*0b34*/ 	.word	0x000000ff
        /*0b38*/ 	.word	0x00000000
        /*0b3c*/ 	.short	0x0101
        /*0b3e*/ 	.byte	0x04
	.zero		1


	//   ....[41]....
        /*0b40*/ 	.word	0x0000a820
        /*0b44*/ 	.word	0x0000002a
        /*0b48*/ 	.word	0x00000000
        /*0b4c*/ 	.short	0x0101
        /*0b4e*/ 	.byte	0x3f
	.zero		1


	//   ....[42]....
        /*0b50*/ 	.word	0x0000d710
        /*0b54*/ 	.word	0x00000007
        /*0b58*/ 	.word	0x00030840
        /*0b5c*/ 	.short	0x010a
        /*0b5e*/ 	.byte	0x3f
	.zero		1


	//   ....[43]....
        /*0b60*/ 	.word	0x0000ddc0
        /*0b64*/ 	.word	0x00000007
        /*0b68*/ 	.word	0x00030830
        /*0b6c*/ 	.short	0x0107
        /*0b6e*/ 	.byte	0x3f
	.zero		1


	//   ....[44]....
        /*0b70*/ 	.word	0x0000de90
        /*0b74*/ 	.word	0x00000007
        /*0b78*/ 	.word	0x00030830
        /*0b7c*/ 	.short	0x0101
        /*0b7e*/ 	.byte	0x3f
	.zero		1


	//   ....[45]....
        /*0b80*/ 	.word	0x0000e9e0
        /*0b84*/ 	.word	0x00000016
        /*0b88*/ 	.word	0x00030800
        /*0b8c*/ 	.short	0x0107
        /*0b8e*/ 	.byte	0x3f
	.zero		1


	//   ....[46]....
        /*0b90*/ 	.word	0x0000eae0
        /*0b94*/ 	.word	0x00000016
        /*0b98*/ 	.word	0x00030800
        /*0b9c*/ 	.short	0x0101
        /*0b9e*/ 	.byte	0x3f
	.zero		1


	//   ....[47]....
        /*0ba0*/ 	.word	0x0000eb00
        /*0ba4*/ 	.word	0x00000016
        /*0ba8*/ 	.word	0x00030820
        /*0bac*/ 	.short	0x010a
        /*0bae*/ 	.byte	0x3f
	.zero		1


	//   ....[48]....
        /*0bb0*/ 	.word	0x0000eed0
        /*0bb4*/ 	.word	0x00000007
        /*0bb8*/ 	.word	0x00030840
        /*0bbc*/ 	.short	0x010a
        /*0bbe*/ 	.byte	0x3f
	.zero		1


	//   ....[49]....
        /*0bc0*/ 	.word	0x0000f3b0
        /*0bc4*/ 	.word	0x00000007
        /*0bc8*/ 	.word	0x00030830
        /*0bcc*/ 	.short	0x0107
        /*0bce*/ 	.byte	0x3f
	.zero		1


	//   ....[50]....
        /*0bd0*/ 	.word	0x0000f460
        /*0bd4*/ 	.word	0x00000007
        /*0bd8*/ 	.word	0x00030830
        /*0bdc*/ 	.short	0x0101
        /*0bde*/ 	.byte	0x3f
	.zero		1


	//   ....[51]....
        /*0be0*/ 	.word	0x0000f4d0
        /*0be4*/ 	.word	0x00000006
        /*0be8*/ 	.word	0x00030860
        /*0bec*/ 	.short	0x010a
        /*0bee*/ 	.byte	0x3f
	.zero		1


	//   ....[52]....
        /*0bf0*/ 	.word	0x0000fa20
        /*0bf4*/ 	.word	0x00000006
        /*0bf8*/ 	.word	0x00030850
        /*0bfc*/ 	.short	0x0107
        /*0bfe*/ 	.byte	0x3f
	.zero		1


	//   ....[53]....
        /*0c00*/ 	.word	0x0000fb70
        /*0c04*/ 	.word	0x00000006
        /*0c08*/ 	.word	0x00030850
        /*0c0c*/ 	.short	0x0101
        /*0c0e*/ 	.byte	0x3f
	.zero		1


	//   ....[54]....
        /*0c10*/ 	.word	0x0000fd70
        /*0c14*/ 	.word	0x00000000
        /*0c18*/ 	.word	0x00030860
        /*0c1c*/ 	.short	0x010a
        /*0c1e*/ 	.byte	0x3f
	.zero		1


	//   ....[55]....
        /*0c20*/ 	.word	0x00010280
        /*0c24*/ 	.word	0x00000000
        /*0c28*/ 	.word	0x00030850
        /*0c2c*/ 	.short	0x0107
        /*0c2e*/ 	.byte	0x3f
	.zero		1


	//   ....[56]....
        /*0c30*/ 	.word	0x00010330
        /*0c34*/ 	.word	0x00000000
        /*0c38*/ 	.word	0x00030850
        /*0c3c*/ 	.short	0x0101
        /*0c3e*/ 	.byte	0x3f
	.zero		1


	//   ....[57]....
        /*0c40*/ 	.word	0x00011060
        /*0c44*/ 	.word	0x00000004
        /*0c48*/ 	.word	0x00030820
        /*0c4c*/ 	.short	0x010a
        /*0c4e*/ 	.byte	0x3f
	.zero		1


	//   ....[58]....
        /*0c50*/ 	.word	0x00011200
        /*0c54*/ 	.word	0x00000005
        /*0c58*/ 	.word	0x00030840
        /*0c5c*/ 	.short	0x010a
        /*0c5e*/ 	.byte	0x3f
	.zero		1


	//   ....[59]....
        /*0c60*/ 	.word	0x000112a0
        /*0c64*/ 	.word	0x0000001b
        /*0c68*/ 	.word	0x00030840
        /*0c6c*/ 	.short	0x010a
        /*0c6e*/ 	.byte	0x3f
	.zero		1


	//   ....[60]....
        /*0c70*/ 	.word	0x000112e0
        /*0c74*/ 	.word	0x00000005
        /*0c78*/ 	.word	0x00030860
        /*0c7c*/ 	.short	0x010a
        /*0c7e*/ 	.byte	0x3f
	.zero		1


	//   ....[61]....
        /*0c80*/ 	.word	0x00011320
        /*0c84*/ 	.word	0x0000001b
        /*0c88*/ 	.word	0x00030860
        /*0c8c*/ 	.short	0x010a
        /*0c8e*/ 	.byte	0x3f
	.zero		1


	//   ....[62]....
        /*0c90*/ 	.word	0x00011390
        /*0c94*/ 	.word	0x00000003
        /*0c98*/ 	.word	0x00030800
        /*0c9c*/ 	.short	0x010a
        /*0c9e*/ 	.byte	0x3f
	.zero		1


	//   ....[63]....
        /*0ca0*/ 	.word	0x000113e0
        /*0ca4*/ 	.word	0x00000000
        /*0ca8*/ 	.word	0x00030830
        /*0cac*/ 	.short	0x010a
        /*0cae*/ 	.byte	0x3f
	.zero		1


	//   ....[64]....
        /*0cb0*/ 	.word	0x00011440
        /*0cb4*/ 	.word	0x00000004
        /*0cb8*/ 	.word	0x00030830
        /*0cbc*/ 	.short	0x010a
        /*0cbe*/ 	.byte	0x3f
	.zero		1


	//   ....[65]....
        /*0cc0*/ 	.word	0x000114a0
        /*0cc4*/ 	.word	0x00000003
        /*0cc8*/ 	.word	0x00030850
        /*0ccc*/ 	.short	0x010a
        /*0cce*/ 	.byte	0x3f
	.zero		1


	//   ....[66]....
        /*0cd0*/ 	.word	0x00011500
        /*0cd4*/ 	.word	0x00000004
        /*0cd8*/ 	.word	0x00030830
        /*0cdc*/ 	.short	0x010a
        /*0cde*/ 	.byte	0x3f
	.zero		1


	//   ....[67]....
        /*0ce0*/ 	.word	0x00011560
        /*0ce4*/ 	.word	0x00000003
        /*0ce8*/ 	.word	0x00030850
        /*0cec*/ 	.short	0x010a
        /*0cee*/ 	.byte	0x3f
	.zero		1


	//   ....[68]....
        /*0cf0*/ 	.word	0x000115c0
        /*0cf4*/ 	.word	0x00000007
        /*0cf8*/ 	.word	0x00030850
        /*0cfc*/ 	.short	0x010a
        /*0cfe*/ 	.byte	0x3f
	.zero		1


	//   ....[69]....
        /*0d00*/ 	.word	0x000116d0
        /*0d04*/ 	.word	0x00000007
        /*0d08*/ 	.word	0x00030840
        /*0d0c*/ 	.short	0x010a
        /*0d0e*/ 	.byte	0x3f
	.zero		1


	//   ....[70]....
        /*0d10*/ 	.word	0x00012a30
        /*0d14*/ 	.word	0x00000016
        /*0d18*/ 	.word	0x00030820
        /*0d1c*/ 	.short	0x010a
        /*0d1e*/ 	.byte	0x3f
	.zero		1


	//   ....[71]....
        /*0d20*/ 	.word	0x00012a80
        /*0d24*/ 	.word	0x00000007
        /*0d28*/ 	.word	0x00030840
        /*0d2c*/ 	.short	0x010a
        /*0d2e*/ 	.byte	0x3f
	.zero		1


	//   ....[72]....
        /*0d30*/ 	.word	0x00013250
        /*0d34*/ 	.word	0x00000006
        /*0d38*/ 	.word	0x00030860
        /*0d3c*/ 	.short	0x010a
        /*0d3e*/ 	.byte	0x3f
	.zero		1


	//   ....[73]....
        /*0d40*/ 	.word	0x00013ae0
        /*0d44*/ 	.word	0x00000000
        /*0d48*/ 	.word	0x00030860
        /*0d4c*/ 	.short	0x010a
        /*0d4e*/ 	.byte	0x3f
	.zero		1


	//   ....[74]....
        /*0d50*/ 	.word	0x00014c70
        /*0d54*/ 	.word	0x00000004
        /*0d58*/ 	.word	0x00030820
        /*0d5c*/ 	.short	0x010a
        /*0d5e*/ 	.byte	0x3f
	.zero		1


	//   ....[75]....
        /*0d60*/ 	.word	0x00014e10
        /*0d64*/ 	.word	0x00000005
        /*0d68*/ 	.word	0x00030840
        /*0d6c*/ 	.short	0x010a
        /*0d6e*/ 	.byte	0x3f
	.zero		1


	//   ....[76]....
        /*0d70*/ 	.word	0x00014e60
        /*0d74*/ 	.word	0x0000001b
        /*0d78*/ 	.word	0x00030840
        /*0d7c*/ 	.short	0x010a
        /*0d7e*/ 	.byte	0x3f
	.zero		1


	//   ....[77]....
        /*0d80*/ 	.word	0x00014eb0
        /*0d84*/ 	.word	0x00000005
        /*0d88*/ 	.word	0x00030860
        /*0d8c*/ 	.short	0x010a
        /*0d8e*/ 	.byte	0x3f
	.zero		1


	//----- nvinfo : EIATTR_NUM_MBARRIERS
	.align		4
.L_295:
        /*0d90*/ 	.byte	0x03, 0x38
        /*0d92*/ 	.short	0x0016


	//----- nvinfo : EIATTR_EXIT_INSTR_OFFSETS
	.align		4
        /*0d94*/ 	.byte	0x04, 0x1c
        /*0d96*/ 	.short	(.L_297 - .L_296)


	//   ....[0]....
.L_296:
        /*0d98*/ 	.word	0x00000990


	//   ....[1]....
        /*0d9c*/ 	.word	0x0000b9e0


	//   ....[2]....
        /*0da0*/ 	.word	0x00011370


	//----- nvinfo : EIATTR_MAX_THREADS
	.align		4
.L_297:
        /*0da4*/ 	.byte	0x04, 0x05
        /*0da6*/ 	.short	(.L_299 - .L_298)
.L_298:
        /*0da8*/ 	.word	0x00000180
        /*0dac*/ 	.word	0x00000001
        /*0db0*/ 	.word	0x00000001


	//----- nvinfo : EIATTR_CRS_STACK_SIZE
	.align		4
.L_299:
        /*0db4*/ 	.byte	0x04, 0x1e
        /*0db6*/ 	.short	(.L_301 - .L_300)
.L_300:
        /*0db8*/ 	.word	0x00000000


	//----- nvinfo : EIATTR_CBANK_PARAM_SIZE
	.align		4
.L_301:
        /*0dbc*/ 	.byte	0x03, 0x19
        /*0dbe*/ 	.short	0x0af0


	//----- nvinfo : EIATTR_PARAM_CBANK
	.align		4
        /*0dc0*/ 	.byte	0x04, 0x0a
        /*0dc2*/ 	.short	(.L_303 - .L_302)
	.align		4
.L_302:
        /*0dc4*/ 	.word	index@(.nv.constant0._ZN7cutlass13device_kernelIN5flash11enable_sm90INS1_16FlashAttnFwdSm90INS1_25CollectiveMainloopFwdSm90ILi2EN4cute5tupleIJNS5_1CILi1EEES8_S8_EEENS6_IJNS7_ILi128EEENS7_ILi96EEENS7_ILi192EEEEEELi192ENS_10bfloat16_tEfNS_4arch4Sm90ELb1ELb0ELb0ELb1ELb1ELb0ELb0ELb1ELb1ELb1ELb0ELb0EEENS1_21CollectiveEpilogueFwdINS6_IJSA_SC_SB_EEES9_SE_SG_Li256ELb1ELb1ELb0ELb0EEENS1_36VarlenDynamicPersistentTileSchedulerILi128ELi96ELi256ELi128ELb0ELb1ELb1ELb1ELb1ELb1EEEEEEEEEvNT_6ParamsE)
        /*0dc8*/ 	.short	0x0210
        /*0dca*/ 	.short	0x0af0


	//----- nvinfo : EIATTR_SW_WAR
	.align		4
.L_303:
        /*0dcc*/ 	.byte	0x04, 0x36
        /*0dce*/ 	.short	(.L_305 - .L_304)
.L_304:
        /*0dd0*/ 	.word	0x00000008
.L_305:


//--------------------- .nv.info._ZN7cutlass13device_kernelIN5flash11enable_sm90INS1_16FlashAttnFwdSm90INS1_25CollectiveMainloopFwdSm90ILi2EN4cute5tupleIJNS5_1CILi1EEES8_S8_EEENS6_IJNS7_ILi128EEENS7_ILi96EEENS7_ILi192EEEEEELi192ENS_10bfloat16_tEfNS_4arch4Sm90ELb1ELb0ELb0ELb1ELb1ELb1ELb0ELb1ELb1ELb1ELb0ELb0EEENS1_21CollectiveEpilogueFwdINS6_IJSA_SC_SB_EEES9_SE_SG_Li256ELb1ELb1ELb0ELb0EEENS1_36VarlenDynamicPersistentTileSchedulerILi128ELi96ELi256ELi128ELb0ELb1ELb1ELb1ELb1ELb1EEEEEEEEEvNT_6ParamsE --------------------------
	.section	.nv.info._ZN7cutlass13device_kernelIN5flash11enable_sm90INS1_16FlashAttnFwdSm90INS1_25CollectiveMainloopFwdSm90ILi2EN4cute5tupleIJNS5_1CILi1EEES8_S8_EEENS6_IJNS7_ILi128EEENS7_ILi96EEENS7_ILi192EEEEEELi192ENS_10bfloat16_tEfNS_4arch4Sm90ELb1ELb0ELb0ELb1ELb1ELb1ELb0ELb1ELb1ELb1ELb0ELb0EEENS1_21CollectiveEpilogueFwdINS6_IJSA_SC_SB_EEES9_SE_SG_Li256ELb1ELb1ELb0ELb0EEENS1_36VarlenDynamicPersistentTileSchedulerILi128ELi96ELi256ELi128ELb0ELb1ELb1ELb1ELb1ELb1EEEEEEEEEvNT_6ParamsE,"",@"SHT_CUDA_INFO"
	.sectionflags	@""
	.align	4


	//----- nvinfo : EIATTR_CUDA_API_VERSION
	.align		4
        /*0000*/ 	.byte	0x04, 0x37
        /*0002*/ 	.short	(.L_307 - .L_306)
.L_306:
        /*0004*/ 	.word	0x00000082


	//----- nvinfo : EIATTR_KPARAM_INFO
	.align		4
.L_307:
        /*0008*/ 	.byte	0x04, 0x17
        /*000a*/ 	.short	(.L_309 - .L_308)
.L_308:
        /*000c*/ 	.word	0x00000000
        /*0010*/ 	.short	0x0000
        /*0012*/ 	.short	0x0070
        /*0014*/ 	.byte	0x00, 0xf0, 0x01, 0x2a


	//----- nvinfo : EIATTR_SPARSE_MMA_MASK
	.align		4
.L_309:
        /*0018*/ 	.byte	0x03, 0x50
        /*001a*/ 	.short	0x0000


	//----- nvinfo : EIATTR_MAXREG_COUNT
	.align		4
        /*001c*/ 	.byte	0x03, 0x1b
        /*001e*/ 	.short	0x00a8


	//----- nvinfo : EIATTR_NUM_BARRIERS
	.align		4
        /*0020*/ 	.byte	0x02, 0x4c
        /*0022*/ 	.byte	0x10
	.zero		1


	//----- nvinfo : EIATTR_EXTERNS
	.align		4
        /*0024*/ 	.byte	0x04, 0x0f
        /*0026*/ 	.short	(.L_311 - .L_310)


	//   ....[0]....
	.align		4
.L_310:
        /*0028*/ 	.word	index@(__assertfail)


	//----- nvinfo : EIATTR_ANNOTATIONS
	.align		4
.L_311:
        /*002c*/ 	.byte	0x04, 0x55
        /*002e*/ 	.short	(.L_313 - .L_312)


	//   ....[0]....
.L_312:
        /* <DEDUP_REMOVED lines=59> */
        /*03d4*/ 	.byte	0xc0, 0x79, 0x02, 0x00


	//----- nvinfo : EIATTR_MERCURY_ISA_VERSION
	.align		4
.L_313:
        /*03d8*/ 	.byte	0x03, 0x5f
        /*03da*/ 	.short	0x0101


	//----- nvinfo : EIATTR_UNUSED_LOAD_BYTE_OFFSET
	.align		4
        /*03dc*/ 	.byte	0x04, 0x44
        /*03de*/ 	.short	(.L_315 - .L_314)


	//   ....[0]....
.L_314:
        /*03e0*/ 	.word	0x00000a20
        /*03e4*/ 	.word	0x0000fff0


	//   ....[1]....
        /*03e8*/ 	.word	0x0001ae60
        /*03ec*/ 	.word	0x0000fff0


	//----- nvinfo : EIATTR_INT_WARP_WIDE_INSTR_OFFSETS
	.align		4
.L_315:
        /*03f0*/ 	.byte	0x04, 0x31
        /*03f2*/ 	.short	(.L_317 - .L_316)


	//   ....[0]....
.L_316:
        /*03f4*/ 	.word	0x00000130


	//   ....[1]....
        /*03f8*/ 	.word	0x00000170


	//   ....[2]....
        /*03fc*/ 	.word	0x000001e0


	//   ....[3]....
        /*0400*/ 	.word	0x00020040


	//   ....[4]....
        /*0404*/ 	.word	0x000200e0


	//   ....[5]....
        /*0408*/ 	.word	0x00023090


	//   ....[6]....
        /*040c*/ 	.word	0x00023130


	//----- nvinfo : EIATTR_COOP_GROUP_MASK_REGIDS
	.align		4
.L_317:
        /*0410*/ 	.byte	0x04, 0x29
        /*0412*/ 	.short	(.L_319 - .L_318)


	//   ....[0]....
.L_318:
        /*0414*/ 	.word	0xffffffff


	//   ....[1]....
        /*0418*/ 	.word	0xffffffff


	//   ....[2]....
        /*041c*/ 	.word	0xffffffff


	//   ....[3]....
        /*0420*/ 	.word	0xffffffff


	//   ....[4]....
        /*0424*/ 	.word	0xffffffff


	//   ....[5]....
        /*0428*/ 	.word	0xffffffff


	//   ....[6]....
        /*042c*/ 	.word	0xffffffff


	//   ....[7]....
        /*0430*/ 	.word	0xffffffff


	//   ....[8]....
        /*0434*/ 	.word	0xffffffff


	//   ....[9]....
        /*0438*/ 	.word	0xffffffff


	//   ....[10]....
        /*043c*/ 	.word	0xffffffff


	//   ....[11]....
        /*0440*/ 	.word	0xffffffff


	//   ....[12]....
        /*0444*/ 	.word	0xffffffff


	//   ....[13]....
        /*0448*/ 	.word	0xffffffff


	//   ....[14]....
        /*044c*/ 	.word	0xffffffff


	//   ....[15]....
        /*0450*/ 	.word	0xffffffff


	//   ....[16]....
        /*0454*/ 	.word	0xffffffff


	//   ....[17]....
        /*0458*/ 	.word	0xffffffff


	//   ....[18]....
        /*045c*/ 	.word	0xffffffff


	//   ....[19]....
        /*0460*/ 	.word	0xffffffff


	//   ....[20]....
        /*0464*/ 	.word	0xffffffff


	//   ....[21]....
        /*0468*/ 	.word	0xffffffff


	//   ....[22]....
        /*046c*/ 	.word	0xffffffff


	//   ....[23]....
        /*0470*/ 	.word	0xffffffff


	//   ....[24]....
        /*0474*/ 	.word	0xffffffff


	//   ....[25]....
        /*0478*/ 	.word	0xffffffff


	//   ....[26]....
        /*047c*/ 	.word	0xffffffff


	//   ....[27]....
        /*0480*/ 	.word	0xffffffff


	//   ....[28]....
        /*0484*/ 	.word	0xffffffff


	//   ....[29]....
        /*0488*/ 	.word	0xffffffff


	//   ....[30]....
        /*048c*/ 	.word	0xffffffff


	//   ....[31]....
        /*0490*/ 	.word	0xffffffff


	//   ....[32]....
        /*0494*/ 	.word	0xffffffff


	//   ....[33]....
        /*0498*/ 	.word	0xffffffff


	//   ....[34]....
        /*049c*/ 	.word	0xffffffff


	//   ....[35]....
        /*04a0*/ 	.word	0xffffffff


	//   ....[36]....
        /*04a4*/ 	.word	0xffffffff


	//   ....[37]....
        /*04a8*/ 	.word	0xffffffff


	//   ....[38]....
        /*04ac*/ 	.word	0xffffffff


	//   ....[39]....
        /*04b0*/ 	.word	0xffffffff


	//   ....[40]....
        /*04b4*/ 	.word	0xffffffff


	//   ....[41]....
        /*04b8*/ 	.word	0xffffffff


	//   ....[42]....
        /*04bc*/ 	.word	0xffffffff


	//   ....[43]....
        /*04c0*/ 	.word	0xffffffff


	//   ....[44]....
        /*04c4*/ 	.word	0xffffffff


	//   ....[45]....
        /*04c8*/ 	.word	0xffffffff


	//   ....[46]....
        /*04cc*/ 	.word	0xffffffff


	//   ....[47]....
        /*04d0*/ 	.word	0xffffffff


	//   ....[48]....
        /*04d4*/ 	.word	0xffffffff


	//   ....[49]....
        /*04d8*/ 	.word	0xffffffff


	//   ....[50]....
        /*04dc*/ 	.word	0xffffffff


	//   ....[51]....
        /*04e0*/ 	.word	0xffffffff


	//   ....[52]....
        /*04e4*/ 	.word	0xffffffff


	//   ....[53]....
        /*04e8*/ 	.word	0xffffffff


	//   ....[54]....
        /*04ec*/ 	.word	0xffffffff


	//   ....[55]....
        /*04f0*/ 	.word	0xffffffff


	//   ....[56]....
        /*04f4*/ 	.word	0xffffffff


	//   ....[57]....
        /*04f8*/ 	.word	0xffffffff


	//   ....[58]....
        /*04fc*/ 	.word	0xffffffff


	//   ....[59]....
        /*0500*/ 	.word	0xffffffff


	//   ....[60]....
        /*0504*/ 	.word	0xffffffff


	//   ....[61]....
        /*0508*/ 	.word	0xffffffff


	//   ....[62]....
        /*050c*/ 	.word	0xffffffff


	//   ....[63]....
        /*0510*/ 	.word	0xffffffff


	//   ....[64]....
        /*0514*/ 	.word	0xffffffff


	//   ....[65]....
        /*0518*/ 	.word	0xffffffff


	//   ....[66]....
        /*051c*/ 	.word	0xffffffff


	//   ....[67]....
        /*0520*/ 	.word	0xffffffff


	//   ....[68]....
        /*0524*/ 	.word	0xffffffff


	//   ....[69]....
        /*0528*/ 	.word	0xffffffff


	//   ....[70]....
        /*052c*/ 	.word	0xffffffff


	//   ....[71]....
        /*0530*/ 	.word	0xffffffff


	//   ....[72]....
        /*0534*/ 	.word	0xffffffff


	//   ....[73]....
        /*0538*/ 	.word	0xffffffff


	//   ....[74]....
        /*053c*/ 	.word	0xffffffff


	//   ....[75]....
        /*0540*/ 	.word	0xffffffff


	//   ....[76]....
        /*0544*/ 	.word	0xffffffff


	//   ....[77]....
        /*0548*/ 	.word	0xffffffff


	//   ....[78]....
        /*054c*/ 	.word	0xffffffff


	//   ....[79]....
        /*0550*/ 	.word	0xffffffff


	//   ....[80]....
        /*0554*/ 	.word	0xffffffff


	//   ....[81]....
        /*0558*/ 	.word	0xffffffff


	//   ....[82]....
        /*055c*/ 	.word	0xffffffff


	//   ....[83]....
        /*0560*/ 	.word	0xffffffff


	//   ....[84]....
        /*0564*/ 	.word	0xffffffff


	//   ....[85]....
        /*0568*/ 	.word	0xffffffff


	//   ....[86]....
        /*056c*/ 	.word	0xffffffff


	//   ....[87]....
        /*0570*/ 	.word	0xffffffff


	//   ....[88]....
        /*0574*/ 	.word	0xffffffff


	//   ....[89]....
        /*0578*/ 	.word	0xffffffff


	//   ....[90]....
        /*057c*/ 	.word	0xffffffff


	//   ....[91]....
        /*0580*/ 	.word	0xffffffff


	//   ....[92]....
        /*0584*/ 	.word	0xffffffff


	//   ....[93]....
        /*0588*/ 	.word	0xffffffff


	//   ....[94]....
        /*058c*/ 	.word	0xffffffff


	//   ....[95]....
        /*0590*/ 	.word	0xffffffff


	//   ....[96]....
        /*0594*/ 	.word	0xffffffff


	//   ....[97]....
        /*0598*/ 	.word	0xffffffff


	//   ....[98]....
        /*059c*/ 	.word	0xffffffff


	//   ....[99]....
        /*05a0*/ 	.word	0xffffffff


	//   ....[100]....
        /*05a4*/ 	.word	0xffffffff


	//   ....[101]....
        /*05a8*/ 	.word	0xffffffff


	//   ....[102]....
        /*05ac*/ 	.word	0xffffffff


	//   ....[103]....
        /*05b0*/ 	.word	0xffffffff


	//   ....[104]....
        /*05b4*/ 	.word	0xffffffff


	//   ....[105]....
        /*05b8*/ 	.word	0xffffffff


	//   ....[106]....
        /*05bc*/ 	.word	0xffffffff


	//   ....[107]....
        /*05c0*/ 	.word	0xffffffff


	//   ....[108]....
        /*05c4*/ 	.word	0xffffffff


	//   ....[109]....
        /*05c8*/ 	.word	0xffffffff


	//   ....[110]....
        /*05cc*/ 	.word	0xffffffff


	//   ....[111]....
        /*05d0*/ 	.word	0xffffffff


	//   ....[112]....
        /*05d4*/ 	.word	0xffffffff


	//   ....[113]....
        /*05d8*/ 	.word	0xffffffff


	//   ....[114]....
        /*05dc*/ 	.word	0xffffffff


	//   ....[115]....
        /*05e0*/ 	.word	0xffffffff


	//   ....[116]....
        /*05e4*/ 	.word	0xffffffff


	//   ....[117]....
        /*05e8*/ 	.word	0xffffffff


	//   ....[118]....
        /*05ec*/ 	.word	0xffffffff


	//   ....[119]....
        /*05f0*/ 	.word	0xffffffff


	//   ....[120]....
        /*05f4*/ 	.word	0xffffffff


	//   ....[121]....
        /*05f8*/ 	.word	0xffffffff


	//   ....[122]....
        /*05fc*/ 	.word	0xffffffff


	//   ....[123]....
        /*0600*/ 	.word	0xffffffff


	//   ....[124]....
        /*0604*/ 	.word	0xffffffff


	//   ....[125]....
        /*0608*/ 	.word	0xffffffff


	//   ....[126]....
        /*060c*/ 	.word	0xffffffff


	//   ....[127]....
        /*0610*/ 	.word	0xffffffff


	//   ....[128]....
        /*0614*/ 	.word	0xffffffff


	//   ....[129]....
        /*0618*/ 	.word	0xffffffff


	//   ....[130]....
        /*061c*/ 	.word	0xffffffff


	//   ....[131]....
        /*0620*/ 	.word	0xffffffff


	//   ....[132]....
        /*0624*/ 	.word	0xffffffff


	//   ....[133]....
        /*0628*/ 	.word	0xffffffff


	//   ....[134]....
        /*062c*/ 	.word	0xffffffff


	//   ....[135]....
        /*0630*/ 	.word	0xffffffff


	//   ....[136]....
        /*0634*/ 	.word	0xffffffff


	//   ....[137]....
        /*0638*/ 	.word	0xffffffff


	//   ....[138]....
        /*063c*/ 	.word	0xffffffff


	//   ....[139]....
        /*0640*/ 	.word	0xffffffff


	//   ....[140]....
        /*0644*/ 	.word	0xffffffff


	//   ....[141]....
        /*0648*/ 	.word	0xffffffff


	//   ....[142]....
        /*064c*/ 	.word	0xffffffff


	//   ....[143]....
        /*0650*/ 	.word	0xffffffff


	//   ....[144]....
        /*0654*/ 	.word	0xffffffff


	//   ....[145]....
        /*0658*/ 	.word	0xffffffff


	//   ....[146]....
        /*065c*/ 	.word	0xffffffff


	//   ....[147]....
        /*0660*/ 	.word	0xffffffff


	//   ....[148]....
        /*0664*/ 	.word	0xffffffff


	//   ....[149]....
        /*0668*/ 	.word	0xffffffff


	//   ....[150]....
        /*066c*/ 	.word	0xffffffff


	//   ....[151]....
        /*0670*/ 	.word	0xffffffff


	//   ....[152]....
        /*0674*/ 	.word	0xffffffff


	//   ....[153]....
        /*0678*/ 	.word	0xffffffff


	//   ....[154]....
        /*067c*/ 	.word	0xffffffff


	//   ....[155]....
        /*0680*/ 	.word	0xffffffff


	//   ....[156]....
        /*0684*/ 	.word	0xffffffff


	//   ....[157]....
        /*0688*/ 	.word	0xffffffff


	//   ....[158]....
        /*068c*/ 	.word	0xffffffff


	//   ....[159]....
        /*0690*/ 	.word	0xffffffff


	//   ....[160]....
        /*0694*/ 	.word	0xffffffff


	//   ....[161]....
        /*0698*/ 	.word	0xffffffff


	//   ....[162]....
        /*069c*/ 	.word	0xffffffff


	//   ....[163]....
        /*06a0*/ 	.word	0xffffffff


	//   ....[164]....
        /*06a4*/ 	.word	0xffffffff


	//   ....[165]....
        /*06a8*/ 	.word	0xffffffff


	//   ....[166]....
        /*06ac*/ 	.word	0xffffffff


	//   ....[167]....
        /*06b0*/ 	.word	0xffffffff


	//   ....[168]....
        /*06b4*/ 	.word	0xffffffff


	//   ....[169]....
        /*06b8*/ 	.word	0xffffffff


	//   ....[170]....
        /*06bc*/ 	.word	0xffffffff


	//   ....[171]....
        /*06c0*/ 	.word	0xffffffff


	//   ....[172]....
        /*06c4*/ 	.word	0xffffffff


	//   ....[173]....
        /*06c8*/ 	.word	0xffffffff


	//   ....[174]....
        /*06cc*/ 	.word	0xffffffff


	//   ....[175]....
        /*06d0*/ 	.word	0xffffffff


	//   ....[176]....
        /*06d4*/ 	.word	0xffffffff


	//   ....[177]....
        /*06d8*/ 	.word	0xffffffff


	//   ....[178]....
        /*06dc*/ 	.word	0xffffffff


	//   ....[179]....
        /*06e0*/ 	.word	0x0500000f


	//   ....[180]....
        /*06e4*/ 	.word	0x0500000f


	//   ....[181]....
        /*06e8*/ 	.word	0x0500000f


	//   ....[182]....
        /*06ec*/ 	.word	0x0500000f


	//   ....[183]....
        /*06f0*/ 	.word	0x0500000f


	//   ....[184]....
        /*06f4*/ 	.word	0x0500000f


	//   ....[185]....
        /*06f8*/ 	.word	0x0500000f


	//   ....[186]....
        /*06fc*/ 	.word	0x0500000f


	//   ....[187]....
        /*0700*/ 	.word	0x0500000f


	//   ....[188]....
        /*0704*/ 	.word	0x0500000f


	//   ....[189]....
        /*0708*/ 	.word	0x0500000f


	//   ....[190]....
        /*070c*/ 	.word	0x0500000f


	//   ....[191]....
        /*0710*/ 	.word	0x0500000f


	//   ....[192]....
        /*0714*/ 	.word	0x0500000f


	//   ....[193]....
        /*0718*/ 	.word	0x0500000f


	//   ....[194]....
        /*071c*/ 	.word	0x0500000f


	//   ....[195]....
        /*0720*/ 	.word	0x0500000f


	//   ....[196]....
        /*0724*/ 	.word	0x0500000f


	//   ....[197]....
        /*0728*/ 	.word	0x0500000f


	//   ....[198]....
        /*072c*/ 	.word	0x0500000f


	//   ....[199]....
        /*0730*/ 	.word	0x0500000f


	//   ....[200]....
        /*0734*/ 	.word	0x0500000f


	//   ....[201]....
        /*0738*/ 	.word	0x0500000f


	//   ....[202]....
        /*073c*/ 	.word	0x0500000f


	//   ....[203]....
        /*0740*/ 	.word	0x0500000f


	//   ....[204]....
        /*0744*/ 	.word	0x0500000f


	//   ....[205]....
        /*0748*/ 	.word	0x0500000f


	//   ....[206]....
        /*074c*/ 	.word	0x0500000f


	//   ....[207]....
        /*0750*/ 	.word	0x0500000f


	//   ....[208]....
        /*0754*/ 	.word	0x0500000f


	//   ....[209]....
        /*0758*/ 	.word	0x0500000f


	//   ....[210]....
        /*075c*/ 	.word	0x0500000f


	//   ....[211]....
        /*0760*/ 	.word	0x0500000f


	//   ....[212]....
        /*0764*/ 	.word	0x0500000f


	//   ....[213]....
        /*0768*/ 	.word	0x0500000f


	//   ....[214]....
        /*076c*/ 	.word	0x0500000f


	//   ....[215]....
        /*0770*/ 	.word	0x0500000f


	//   ....[216]....
        /*0774*/ 	.word	0x0500000f


	//   ....[217]....
        /*0778*/ 	.word	0x0500000f


	//   ....[218]....
        /*077c*/ 	.word	0x0500000f


	//   ....[219]....
        /*0780*/ 	.word	0x0500000f


	//   ....[220]....
        /*0784*/ 	.word	0x0500000f


	//   ....[221]....
        /*0788*/ 	.word	0x0500000f


	//   ....[222]....
        /*078c*/ 	.word	0x0500000f


	//   ....[223]....
        /*0790*/ 	.word	0x0500000f


	//   ....[224]....
        /*0794*/ 	.word	0x0500000f


	//   ....[225]....
        /*0798*/ 	.word	0x0500000f


	//   ....[226]....
        /*079c*/ 	.word	0x0500000f


	//   ....[227]....
        /*07a0*/ 	.word	0x0500000f


	//   ....[228]....
        /*07a4*/ 	.word	0x0500000f


	//   ....[229]....
        /*07a8*/ 	.word	0x0500000f


	//   ....[230]....
        /*07ac*/ 	.word	0x0500000f


	//   ....[231]....
        /*07b0*/ 	.word	0x0500000f


	//   ....[232]....
        /*07b4*/ 	.word	0x0500000f


	//   ....[233]....
        /*07b8*/ 	.word	0x0500000f


	//   ....[234]....
        /*07bc*/ 	.word	0x0500000f


	//   ....[235]....
        /*07c0*/ 	.word	0x0500000f


	//   ....[236]....
        /*07c4*/ 	.word	0x0500000f


	//   ....[237]....
        /*07c8*/ 	.word	0x0500000f


	//   ....[238]....
        /*07cc*/ 	.word	0x0500000f


	//   ....[239]....
        /*07d0*/ 	.word	0x0500000f


	//   ....[240]....
        /*07d4*/ 	.word	0x0500000f


	//   ....[241]....
        /*07d8*/ 	.word	0x0500000f


	//   ....[242]....
        /*07dc*/ 	.word	0x0500000f


	//   ....[243]....
        /*07e0*/ 	.word	0x0500000f


	//   ....[244]....
        /*07e4*/ 	.word	0x0500000f


	//   ....[245]....
        /*07e8*/ 	.word	0x0500000f


	//   ....[246]....
        /*07ec*/ 	.word	0x0500000f


	//   ....[247]....
        /*07f0*/ 	.word	0x0500000f


	//   ....[248]....
        /*07f4*/ 	.word	0x0500000f


	//   ....[249]....
        /*07f8*/ 	.word	0x0500000f


	//   ....[250]....
        /*07fc*/ 	.word	0x0500000f


	//   ....[251]....
        /*0800*/ 	.word	0x0500000f


	//   ....[252]....
        /*0804*/ 	.word	0x0500000f


	//   ....[253]....
        /*0808*/ 	.word	0x0500000f


	//   ....[254]....
        /*080c*/ 	.word	0x0500000f


	//   ....[255]....
        /*0810*/ 	.word	0x0500000f


	//   ....[0]....
        /*0814*/ 	.word	0x0500000f


	//   ....[1]....
        /*0818*/ 	.word	0x0500000f


	//   ....[2]....
        /*081c*/ 	.word	0x0500000f


	//   ....[3]....
        /*0820*/ 	.word	0x0500000f


	//   ....[4]....
        /*0824*/ 	.word	0x0500000f


	//   ....[5]....
        /*0828*/ 	.word	0x0500000f


	//   ....[6]....
        /*082c*/ 	.word	0x0500000f


	//   ....[7]....
        /*0830*/ 	.word	0x0500000f


	//   ....[8]....
        /*0834*/ 	.word	0x0500000f


	//   ....[9]....
        /*0838*/ 	.word	0x0500000f


	//   ....[10]....
        /*083c*/ 	.word	0x0500000f


	//   ....[11]....
        /*0840*/ 	.word	0x0500000f


	//   ....[12]....
        /*0844*/ 	.word	0x0500000f


	//   ....[13]....
        /*0848*/ 	.word	0x0500000f


	//   ....[14]....
        /*084c*/ 	.word	0x0500000f


	//   ....[15]....
        /*0850*/ 	.word	0x0500000f


	//   ....[16]....
        /*0854*/ 	.word	0x0500000f


	//   ....[17]....
        /*0858*/ 	.word	0x0500000f


	//   ....[18]....
        /*085c*/ 	.word	0x0500000f


	//   ....[19]....
        /*0860*/ 	.word	0x0500000f


	//   ....[20]....
        /*0864*/ 	.word	0x0500000f


	//   ....[21]....
        /*0868*/ 	.word	0x0500000f


	//   ....[22]....
        /*086c*/ 	.word	0x0500000f


	//   ....[23]....
        /*0870*/ 	.word	0x0500000f


	//   ....[24]....
        /*0874*/ 	.word	0x0500000f


	//   ....[25]....
        /*0878*/ 	.word	0x0500000f


	//   ....[26]....
        /*087c*/ 	.word	0x0500000f


	//   ....[27]....
        /*0880*/ 	.word	0x0500000f


	//   ....[28]....
        /*0884*/ 	.word	0x0500000f


	//   ....[29]....
        /*0888*/ 	.word	0x0500000f


	//   ....[30]....
        /*088c*/ 	.word	0x0500000f


	//   ....[31]....
        /*0890*/ 	.word	0x0500000f


	//   ....[32]....
        /*0894*/ 	.word	0x0500000f


	//   ....[33]....
        /*0898*/ 	.word	0x0500000f


	//   ....[34]....
        /*089c*/ 	.word	0x0500000f


	//----- nvinfo : EIATTR_COOP_GROUP_INSTR_OFFSETS
	.align		4
.L_319:
        /*08a0*/ 	.byte	0x04, 0x28
        /*08a2*/ 	.short	(.L_321 - .L_320)


	//   ....[0]....
.L_320:
        /*08a4*/ 	.word	0x00000060


	//   ....[1]....
        /*08a8*/ 	.word	0x00000140


	//   ....[2]....
        /*08ac*/ 	.word	0x00000190


	//   ....[3]....
        /*08b0*/ 	.word	0x000003c0


	//   ....[4]....
        /*08b4*/ 	.word	0x00000520


	//   ....[5]....
        /*08b8*/ 	.word	0x00000640


	//   ....[6]....
        /*08bc*/ 	.word	0x000007a0


	//   ....[7]....
        /*08c0*/ 	.word	0x000038a0


	//   ....[8]....
        /*08c4*/ 	.word	0x000038b0


	//   ....[9]....
        /*08c8*/ 	.word	0x00004f10


	//   ....[10]....
        /*08cc*/ 	.word	0x00004f20


	//   ....[11]....
        /*08d0*/ 	.word	0x00007170


	//   ....[12]....
        /*08d4*/ 	.word	0x00007180


	//   ....[13]....
        /*08d8*/ 	.word	0x00008990


	//   ....[14]....
        /*08dc*/ 	.word	0x000089a0


	//   ....[15]....
        /*08e0*/ 	.word	0x0000a3c0


	//   ....[16]....
        /*08e4*/ 	.word	0x0000a3d0


	//   ....[17]....
        /*08e8*/ 	.word	0x0000a670


	//   ....[18]....
        /*08ec*/ 	.word	0x0000a680


	//   ....[19]....
        /*08f0*/ 	.word	0x0000abb0


	//   ....[20]....
        /*08f4*/ 	.word	0x0000abd0


	//   ....[21]....
        /*08f8*/ 	.word	0x0000ae20


	//   ....[22]....
        /*08fc*/ 	.word	0x0000ae40


	//   ....[23]....
        /*0900*/ 	.word	0x0000b660


	//   ....[24]....
        /*0904*/ 	.word	0x0000bdd0


	//   ....[25]....
        /*0908*/ 	.word	0x0000bde0


	//   ....[26]....
        /*090c*/ 	.word	0x0000bdf0


	//   ....[27]....
        /*0910*/ 	.word	0x0000be00


	//   ....[28]....
        /*0914*/ 	.word	0x0000c680


	//   ....[29]....
        /*0918*/ 	.word	0x0000c690


	//   ....[30]....
        /*091c*/ 	.word	0x0000c6a0


	//   ....[31]....
        /*0920*/ 	.word	0x0000c6b0


	//   ....[32]....
        /*0924*/ 	.word	0x0000f7c0


	//   ....[33]....
        /*0928*/ 	.word	0x0000f7d0


	//   ....[34]....
        /*092c*/ 	.word	0x0000f7e0


	//   ....[35]....
        /*0930*/ 	.word	0x0000f7f0


	//   ....[36]....
        /*0934*/ 	.word	0x0000fea0


	//   ....[37]....
        /*0938*/ 	.word	0x0000feb0


	//   ....[38]....
        /*093c*/ 	.word	0x0000fec0


	//   ....[39]....
        /*0940*/ 	.word	0x0000fed0


	//   ....[40]....
        /*0944*/ 	.word	0x00013a80


	//   ....[41]....
        /*0948*/ 	.word	0x00013aa0


	//   ....[42]....
        /*094c*/ 	.word	0x00013f40


	//   ....[43]....
        /*0950*/ 	.word	0x00013f80


	//   ....[44]....
        /*0954*/ 	.word	0x00014740


	//   ....[45]....
        /*0958*/ 	.word	0x000147c0


	//   ....[46]....
        /*095c*/ 	.word	0x00016470


	//   ....[47]....
        /*0960*/ 	.word	0x00016940


	//   ....[48]....
        /*0964*/ 	.word	0x00016960


	//   ....[49]....
        /*0968*/ 	.word	0x00016970


	//   ....[50]....
        /*096c*/ 	.word	0x00017030


	//   ....[51]....
        /*0970*/ 	.word	0x00017080


	//   ....[52]....
        /*0974*/ 	.word	0x00018f50


	//   ....[53]....
        /*0978*/ 	.word	0x00018f70


	//   ....[54]....
        /*097c*/ 	.word	0x00018f90


	//   ....[55]....
        /*0980*/ 	.word	0x00018fb0


	//   ....[56]....
        /*0984*/ 	.word	0x0001a340


	//   ....[57]....
        /*0988*/ 	.word	0x0001a530


	//   ....[58]....
        /*098c*/ 	.word	0x0001a5b0


	//   ....[59]....
        /*0990*/ 	.word	0x0001a5d0


	//   ....[60]....
        /*0994*/ 	.word	0x0001bbc0


	//   ....[61]....
        /*0998*/ 	.word	0x0001bc40


	//   ....[62]....
        /*099c*/ 	.word	0x0001bdc0


	//   ....[63]....
        /*09a0*/ 	.word	0x0001be00


	//   ....[64]....
        /*09a4*/ 	.word	0x0001c3c0


	//   ....[65]....
        /*09a8*/ 	.word	0x0001c3f0


	//   ....[66]....
        /*09ac*/ 	.word	0x0001c520


	//   ....[67]....
        /*09b0*/ 	.word	0x0001c540


	//   ....[68]....
        /*09b4*/ 	.word	0x0001c650


	//   ....[69]....
        /*09b8*/ 	.word	0x0001c670


	//   ....[70]....
        /*09bc*/ 	.word	0x0001c790


	//   ....[71]....
        /*09c0*/ 	.word	0x0001c7b0


	//   ....[72]....
        /*09c4*/ 	.word	0x0001d0b0


	//   ....[73]....
        /*09c8*/ 	.word	0x0001d0d0


	//   ....[74]....
        /*09cc*/ 	.word	0x0001d1e0


	//   ....[75]....
        /*09d0*/ 	.word	0x0001d200


	//   ....[76]....
        /*09d4*/ 	.word	0x0001d310


	//   ....[77]....
        /*09d8*/ 	.word	0x0001d330


	//   ....[78]....
        /*09dc*/ 	.word	0x0001d450


	//   ....[79]....
        /*09e0*/ 	.word	0x0001d470


	//   ....[80]....
        /*09e4*/ 	.word	0x0001d610


	//   ....[81]....
        /*09e8*/ 	.word	0x0001d7f0


	//   ....[82]....
        /*09ec*/ 	.word	0x0001d820


	//   ....[83]....
        /*09f0*/ 	.word	0x0001d850


	//   ....[84]....
        /*09f4*/ 	.word	0x0001d880


	//   ....[85]....
        /*09f8*/ 	.word	0x0001d8b0


	//   ....[86]....
        /*09fc*/ 	.word	0x0001d8e0


	//   ....[87]....
        /*0a00*/ 	.word	0x0001da60


	//   ....[88]....
        /*0a04*/ 	.word	0x0001da90


	//   ....[89]....
        /*0a08*/ 	.word	0x0001dac0


	//   ....[90]....
        /*0a0c*/ 	.word	0x0001daf0


	//   ....[91]....
        /*0a10*/ 	.word	0x0001db20


	//   ....[92]....
        /*0a14*/ 	.word	0x0001db50


	//   ....[93]....
        /*0a18*/ 	.word	0x0001dbf0


	//   ....[94]....
        /*0a1c*/ 	.word	0x0001dc50


	//   ....[95]....
        /*0a20*/ 	.word	0x0001dce0


	//   ....[96]....
        /*0a24*/ 	.word	0x0001eb20


	//   ....[97]....
        /*0a28*/ 	.word	0x00020c70


	//   ....[98]....
        /*0a2c*/ 	.word	0x00020ca0


	//   ....[99]....
        /*0a30*/ 	.word	0x00020d50


	//   ....[100]....
        /*0a34*/ 	.word	0x00020d70


	//   ....[101]....
        /*0a38*/ 	.word	0x00020e10


	//   ....[102]....
        /*0a3c*/ 	.word	0x00020e30


	//   ....[103]....
        /*0a40*/ 	.word	0x00020ed0


	//   ....[104]....
        /*0a44*/ 	.word	0x00020ef0


	//   ....[105]....
        /*0a48*/ 	.word	0x00020f90


	//   ....[106]....
        /*0a4c*/ 	.word	0x00020fb0


	//   ....[107]....
        /*0a50*/ 	.word	0x00020fc0


	//   ....[108]....
        /*0a54*/ 	.word	0x00021050


	//   ....[109]....
        /*0a58*/ 	.word	0x000217b0


	//   ....[110]....
        /*0a5c*/ 	.word	0x000217f0


	//   ....[111]....
        /*0a60*/ 	.word	0x00021850


	//   ....[112]....
        /*0a64*/ 	.word	0x000218b0


	//   ....[113]....
        /*0a68*/ 	.word	0x00021900


	//   ....[114]....
        /*0a6c*/ 	.word	0x00021960


	//   ....[115]....
        /*0a70*/ 	.word	0x000219b0


	//   ....[116]....
        /*0a74*/ 	.word	0x00021a10


	//   ....[117]....
        /*0a78*/ 	.word	0x00021a60


	//   ....[118]....
        /*0a7c*/ 	.word	0x00021ac0


	//   ....[119]....
        /*0a80*/ 	.word	0x00021b10


	//   ....[120]....
        /*0a84*/ 	.word	0x00021b70


	//   ....[121]....
        /*0a88*/ 	.word	0x00021bb0


	//   ....[122]....
        /*0a8c*/ 	.word	0x00021c10


	//   ....[123]....
        /*0a90*/ 	.word	0x00021c30


	//   ....[124]....
        /*0a94*/ 	.word	0x00021c70


	//   ....[125]....
        /*0a98*/ 	.word	0x000224a0


	//   ....[126]....
        /*0a9c*/ 	.word	0x000224b0


	//   ....[127]....
        /*0aa0*/ 	.word	0x000224e0


	//   ....[128]....
        /*0aa4*/ 	.word	0x00022530


	//   ....[129]....
        /*0aa8*/ 	.word	0x00022540


	//   ....[130]....
        /*0aac*/ 	.word	0x000225a0


	//   ....[131]....
        /*0ab0*/ 	.word	0x000225d0


	//   ....[132]....
        /*0ab4*/ 	.word	0x00022610


	//   ....[133]....
        /*0ab8*/ 	.word	0x00022640


	//   ....[134]....
        /*0abc*/ 	.word	0x00022680


	//   ....[135]....
        /*0ac0*/ 	.word	0x000226b0


	//   ....[136]....
        /*0ac4*/ 	.word	0x000226f0


	//   ....[137]....
        /*0ac8*/ 	.word	0x000229a0


	//   ....[138]....
        /*0acc*/ 	.word	0x000229d0


	//   ....[139]....
        /*0ad0*/ 	.word	0x000229e0


	//   ....[140]....
        /*0ad4*/ 	.word	0x00022a70


	//   ....[141]....
        /*0ad8*/ 	.word	0x00022a80


	//   ....[142]....
        /*0adc*/ 	.word	0x00022b10


	//   ....[143]....
        /*0ae0*/ 	.word	0x00022b20


	//   ....[144]....
        /*0ae4*/ 	.word	0x00022bb0


	//   ....[145]....
        /*0ae8*/ 	.word	0x00022bc0


	//   ....[146]....
        /*0aec*/ 	.word	0x00022c50


	//   ....[147]....
        /*0af0*/ 	.word	0x00022c60


	//   ....[148]....
        /*0af4*/ 	.word	0x00022c70


	//   ....[149]....
        /*0af8*/ 	.word	0x00023290


	//   ....[150]....
        /*0afc*/ 	.word	0x000232d0


	//   ....[151]....
        /*0b00*/ 	.word	0x00023320


	//   ....[152]....
        /*0b04*/ 	.word	0x00023350


	//   ....[153]....
        /*0b08*/ 	.word	0x000233e0


	//   ....[154]....
        /*0b0c*/ 	.word	0x00023410


	//   ....[155]....
        /*0b10*/ 	.word	0x00023480


	//   ....[156]....
        /*0b14*/ 	.word	0x000234b0


	//   ....[157]....
        /*0b18*/ 	.word	0x00023520


	//   ....[158]....
        /*0b1c*/ 	.word	0x00023550


	//   ....[159]....
        /*0b20*/ 	.word	0x00023580


	//   ....[160]....
        /*0b24*/ 	.word	0x000235d0


	//   ....[161]....
        /*0b28*/ 	.word	0x000239f0


	//   ....[162]....
        /*0b2c*/ 	.word	0x00023a20


	//   ....[163]....
        /*0b30*/ 	.word	0x00023a50


	//   ....[164]....
        /*0b34*/ 	.word	0x00023a80


	//   ....[165]....
        /*0b38*/ 	.word	0x00023ab0


	//   ....[166]....
        /*0b3c*/ 	.word	0x00023ae0


	//   ....[167]....
        /*0b40*/ 	.word	0x00023b10


	//   ....[168]....
        /*0b44*/ 	.word	0x00023b40


	//   ....[169]....
        /*0b48*/ 	.word	0x00023cd0


	//   ....[170]....
        /*0b4c*/ 	.word	0x00023d00


	//   ....[171]....
        /*0b50*/ 	.word	0x00023d30


	//   ....[172]....
        /*0b54*/ 	.word	0x00023d60


	//   ....[173]....
        /*0b58*/ 	.word	0x00023d90


	//   ....[174]....
        /*0b5c*/ 	.word	0x00023dc0


	//   ....[175]....
        /*0b60*/ 	.word	0x00023e80


	//   ....[176]....
        /*0b64*/ 	.word	0x00023ea0


	//   ....[177]....
        /*0b68*/ 	.word	0x00023f10


	//   ....[178]....
        /*0b6c*/ 	.word	0x000245c0


	//   ....[179]....
        /*0b70*/ 	.word	0x000248e0


	//   ....[180]....
        /*0b74*/ 	.word	0x00024970


	//   ....[181]....
        /*0b78*/ 	.word	0x00024a10


	//   ....[182]....
        /*0b7c*/ 	.word	0x00024aa0


	//   ....[183]....
        /*0b80*/ 	.word	0x00024b90


	//   ....[184]....
        /*0b84*/ 	.word	0x00024c20


	//   ....[185]....
        /*0b88*/ 	.word	0x00024cc0


	//   ....[186]....
        /*0b8c*/ 	.word	0x00024d50


	//   ....[187]....
        /*0b90*/ 	.word	0x00024e40


	//   ....[188]....
        /*0b94*/ 	.word	0x00024ed0


	//   ....[189]....
        /*0b98*/ 	.word	0x00024f70


	//   ....[190]....
        /*0b9c*/ 	.word	0x00025000


	//   ....[191]....
        /*0ba0*/ 	.word	0x000250f0


	//   ....[192]....
        /*0ba4*/ 	.word	0x00025180


	//   ....[193]....
        /*0ba8*/ 	.word	0x000251d0


	//   ....[194]....
        /*0bac*/ 	.word	0x00025220


	//   ....[195]....
        /*0bb0*/ 	.word	0x000252b0


	//   ....[196]....
        /*0bb4*/ 	.word	0x00025340


	//   ....[197]....
        /*0bb8*/ 	.word	0x00025390


	//   ....[198]....
        /*0bbc*/ 	.word	0x000253e0


	//   ....[199]....
        /*0bc0*/ 	.word	0x000254d0


	//   ....[200]....
        /*0bc4*/ 	.word	0x00025560


	//   ....[201]....
        /*0bc8*/ 	.word	0x000255b0


	//   ....[202]....
        /*0bcc*/ 	.word	0x00025600


	//   ....[203]....
        /*0bd0*/ 	.word	0x00025690


	//   ....[204]....
        /*0bd4*/ 	.word	0x00025720


	//   ....[205]....
        /*0bd8*/ 	.word	0x00025770


	//   ....[206]....
        /*0bdc*/ 	.word	0x000257c0


	//   ....[207]....
        /*0be0*/ 	.word	0x00025ac0


	//   ....[208]....
        /*0be4*/ 	.word	0x00025da0


	//   ....[209]....
        /*0be8*/ 	.word	0x00025e90


	//   ....[210]....
        /*0bec*/ 	.word	0x00025f30


	//   ....[211]....
        /*0bf0*/ 	.word	0x00026060


	//   ....[212]....
        /*0bf4*/ 	.word	0x000260c0


	//   ....[213]....
        /*0bf8*/ 	.word	0x000261f0


	//   ....[214]....
        /*0bfc*/ 	.word	0x00026250


	//   ....[215]....
        /*0c00*/ 	.word	0x00026380


	//   ....[216]....
        /*0c04*/ 	.word	0x000263e0


	//   ....[217]....
        /*0c08*/ 	.word	0x00026510


	//   ....[218]....
        /*0c0c*/ 	.word	0x00026570


	//   ....[219]....
        /*0c10*/ 	.word	0x00026690


	//   ....[220]....
        /*0c14*/ 	.word	0x000266e0


	//   ....[221]....
        /*0c18*/ 	.word	0x00026790


	//   ....[222]....
        /*0c1c*/ 	.word	0x00026800


	//   ....[223]....
        /*0c20*/ 	.word	0x00026910


	//   ....[224]....
        /*0c24*/ 	.word	0x00026960


	//   ....[225]....
        /*0c28*/ 	.word	0x00026a80


	//   ....[226]....
        /*0c2c*/ 	.word	0x00026ad0


	//   ....[227]....
        /*0c30*/ 	.word	0x00026bf0


	//   ....[228]....
        /*0c34*/ 	.word	0x00026c40


	//   ....[229]....
        /*0c38*/ 	.word	0x00026d60


	//   ....[230]....
        /*0c3c*/ 	.word	0x00026db0


	//   ....[231]....
        /*0c40*/ 	.word	0x00026ed0


	//   ....[232]....
        /*0c44*/ 	.word	0x00026f20


	//   ....[233]....
        /*0c48*/ 	.word	0x00027030


	//   ....[234]....
        /*0c4c*/ 	.word	0x00027080


	//   ....[235]....
        /*0c50*/ 	.word	0x00027180


	//   ....[236]....
        /*0c54*/ 	.word	0x000271d0


	//   ....[237]....
        /*0c58*/ 	.word	0x00027300


	//   ....[238]....
        /*0c5c*/ 	.word	0x000273c0


	//   ....[239]....
        /*0c60*/ 	.word	0x00027500


	//   ....[240]....
        /*0c64*/ 	.word	0x00027550


	//   ....[241]....
        /*0c68*/ 	.word	0x00027640


	//   ....[242]....
        /*0c6c*/ 	.word	0x00027690


	//   ....[243]....
        /*0c70*/ 	.word	0x00027780


	//   ....[244]....
        /*0c74*/ 	.word	0x000277d0


	//   ....[245]....
        /*0c78*/ 	.word	0x000278c0


	//   ....[246]....
        /*0c7c*/ 	.word	0x00027910


	//   ....[247]....
        /*0c80*/ 	.word	0x00027a20


	//   ....[248]....
        /*0c84*/ 	.word	0x00027a70


	//   ....[249]....
        /*0c88*/ 	.word	0x00027b60


	//   ....[250]....
        /*0c8c*/ 	.word	0x00027c00


	//   ....[251]....
        /*0c90*/ 	.word	0x00027d20


	//   ....[252]....
        /*0c94*/ 	.word	0x00027d70


	//   ....[253]....
        /*0c98*/ 	.word	0x00027e90


	//   ....[254]....
        /*0c9c*/ 	.word	0x00027ee0


	//   ....[255]....
        /*0ca0*/ 	.word	0x00028000


	//   ....[0]....
        /*0ca4*/ 	.word	0x00028050


	//   ....[1]....
        /*0ca8*/ 	.word	0x00028170


	//   ....[2]....
        /*0cac*/ 	.word	0x000281c0


	//   ....[3]....
        /*0cb0*/ 	.word	0x000282e0


	//   ....[4]....
        /*0cb4*/ 	.word	0x00028330


	//   ....[5]....
        /*0cb8*/ 	.word	0x00028410


	//   ....[6]....
        /*0cbc*/ 	.word	0x000284b0


	//   ....[7]....
        /*0cc0*/ 	.word	0x00028620


	//   ....[8]....
        /*0cc4*/ 	.word	0x00028670


	//   ....[9]....
        /*0cc8*/ 	.word	0x00028780


	//   ....[10]....
        /*0ccc*/ 	.word	0x000287d0


	//   ....[11]....
        /*0cd0*/ 	.word	0x000288e0


	//   ....[12]....
        /*0cd4*/ 	.word	0x00028930


	//   ....[13]....
        /*0cd8*/ 	.word	0x00028a40


	//   ....[14]....
        /*0cdc*/ 	.word	0x00028a90


	//   ....[15]....
        /*0ce0*/ 	.word	0x00028b90


	//   ....[16]....
        /*0ce4*/ 	.word	0x00028be0


	//   ....[17]....
        /*0ce8*/ 	.word	0x00028c70


	//   ....[18]....
        /*0cec*/ 	.word	0x00028d10


	//   ....[19]....
        /*0cf0*/ 	.word	0x00028e40


	//   ....[20]....
        /*0cf4*/ 	.word	0x00028eb0


	//   ....[21]....
        /*0cf8*/ 	.word	0x00028f20


	//   ....[22]....
        /*0cfc*/ 	.word	0x00028f90


	//   ....[23]....
        /*0d00*/ 	.word	0x00029000


	//   ....[24]....
        /*0d04*/ 	.word	0x00029080


	//   ....[25]....
        /*0d08*/ 	.word	0x00029110


	//   ....[26]....
        /*0d0c*/ 	.word	0x000291a0


	//   ....[27]....
        /*0d10*/ 	.word	0x00029210


	//   ....[28]....
        /*0d14*/ 	.word	0x00029280


	//   ....[29]....
        /*0d18*/ 	.word	0x000292f0


	//   ....[30]....
        /*0d1c*/ 	.word	0x00029370


	//   ....[31]....
        /*0d20*/ 	.word	0x000293e0


	//   ....[32]....
        /*0d24*/ 	.word	0x00029480


	//   ....[33]....
        /*0d28*/ 	.word	0x00029510


	//   ....[34]....
        /*0d2c*/ 	.word	0x00029630


	//----- nvinfo : EIATTR_REG_RECONFIG
	.align		4
.L_321:
        /*0d30*/ 	.byte	0x01, 0x54
	.zero		2


	//----- nvinfo : EIATTR_SYSCALL_OFFSETS
	.align		4
        /*0d34*/ 	.byte	0x04, 0x46
        /*0d36*/ 	.short	(.L_323 - .L_322)


	//   ....[0]....
.L_322:
        /*0d38*/ 	.word	0x00001b70


	//   ....[1]....
        /*0d3c*/ 	.word	0x00001cc0


	//   ....[2]....
        /*0d40*/ 	.word	0x0000b800


	//   ....[3]....
        /*0d44*/ 	.word	0x0000bb30


	//   ....[4]....
        /*0d48*/ 	.word	0x00020240


	//   ....[5]....
        /*0d4c*/ 	.word	0x00020390


	//   ....[6]....
        /*0d50*/ 	.word	0x00020480


	//   ....[7]....
        /*0d54*/ 	.word	0x00021420


	//----- nvinfo : EIATTR_MBARRIER_INSTR_OFFSETS
	.align		4
.L_323:
        /*0d58*/ 	.byte	0x04, 0x39
        /*0d5a*/ 	.short	(.L_325 - .L_324)


	//   ....[0]....
.L_324:
        /*0d5c*/ 	.word	0x00000270
        /*0d60*/ 	.word	0x000000ff
        /*0d64*/ 	.word	0x00030800
        /*0d68*/ 	.short	0x0100
        /*0d6a*/ 	.byte	0x08
	.zero		1


	//   ....[1]....
        /*0d6c*/ 	.word	0x00000280
        /*0d70*/ 	.word	0x000000ff
        /*0d74*/ 	.word	0x00030820
        /*0d78*/ 	.short	0x0100
        /*0d7a*/ 	.byte	0x08
	.zero		1


	//   ....[2]....
        /*0d7c*/ 	.word	0x00000370
        /*0d80*/ 	.word	0x000000ff
        /*0d84*/ 	.word	0x00030830
        /*0d88*/ 	.short	0x0100
        /*0d8a*/ 	.byte	0x08
	.zero		1


	//   ....[3]....
        /*0d8c*/ 	.word	0x00000380
        /*0d90*/ 	.word	0x000000ff
        /*0d94*/ 	.word	0x00030840
        /*0d98*/ 	.short	0x0100
        /*0d9a*/ 	.byte	0x08
	.zero		1


	//   ....[4]....
        /*0d9c*/ 	.word	0x00000390
        /*0da0*/ 	.word	0x000000ff
        /*0da4*/ 	.word	0x00030838
        /*0da8*/ 	.short	0x0100
        /*0daa*/ 	.byte	0x08
	.zero		1


	//   ....[5]....
        /*0dac*/ 	.word	0x000003a0
        /*0db0*/ 	.word	0x000000ff
        /*0db4*/ 	.word	0x00030848
        /*0db8*/ 	.short	0x0100
        /*0dba*/ 	.byte	0x08
	.zero		1


	//   ....[6]....
        /*0dbc*/ 	.word	0x000004d0
        /*0dc0*/ 	.word	0x000000ff
        /*0dc4*/ 	.word	0x00030850
        /*0dc8*/ 	.short	0x0100
        /*0dca*/ 	.byte	0x08
	.zero		1


	//   ....[7]....
        /*0dcc*/ 	.word	0x000004e0
        /*0dd0*/ 	.word	0x000000ff
        /*0dd4*/ 	.word	0x00030860
        /*0dd8*/ 	.short	0x0100
        /*0dda*/ 	.byte	0x08
	.zero		1


	//   ....[8]....
        /*0ddc*/ 	.word	0x000004f0
        /*0de0*/ 	.word	0x000000ff
        /*0de4*/ 	.word	0x00030858
        /*0de8*/ 	.short	0x0100
        /*0dea*/ 	.byte	0x08
	.zero		1


	//   ....[9]....
        /*0dec*/ 	.word	0x00000500
        /*0df0*/ 	.word	0x000000ff
        /*0df4*/ 	.word	0x00030868
        /*0df8*/ 	.short	0x0100
        /*0dfa*/ 	.byte	0x08
	.zero		1


	//   ....[10]....
        /*0dfc*/ 	.word	0x000005f0
        /*0e00*/ 	.word	0x000000ff
        /*0e04*/ 	.word	0x00030870
        /*0e08*/ 	.short	0x0100
        /*0e0a*/ 	.byte	0x06
	.zero		1


	//   ....[11]....
        /*0e0c*/ 	.word	0x00000600
        /*0e10*/ 	.word	0x000000ff
        /*0e14*/ 	.word	0x00030880
        /*0e18*/ 	.short	0x0100
        /*0e1a*/ 	.byte	0x06
	.zero		1


	//   ....[12]....
        /*0e1c*/ 	.word	0x00000610
        /*0e20*/ 	.word	0x000000ff
        /*0e24*/ 	.word	0x00030878
        /*0e28*/ 	.short	0x0100
        /*0e2a*/ 	.byte	0x06
	.zero		1


	//   ....[13]....
        /*0e2c*/ 	.word	0x00000620
        /*0e30*/ 	.word	0x000000ff
        /*0e34*/ 	.word	0x00030888
        /*0e38*/ 	.short	0x0100
        /*0e3a*/ 	.byte	0x06
	.zero		1


	//   ....[14]....
        /*0e3c*/ 	.word	0x00000750
        /*0e40*/ 	.word	0x000000ff
        /*0e44*/ 	.word	0x00030890
        /*0e48*/ 	.short	0x0100
        /*0e4a*/ 	.byte	0x08
	.zero		1


	//   ....[15]....
        /*0e4c*/ 	.word	0x00000760
        /*0e50*/ 	.word	0x000000ff
        /*0e54*/ 	.word	0x000308a0
        /*0e58*/ 	.short	0x0100
        /*0e5a*/ 	.byte	0x08
	.zero		1


	//   ....[16]....
        /*0e5c*/ 	.word	0x00000770
        /*0e60*/ 	.word	0x000000ff
        /*0e64*/ 	.word	0x00030898
        /*0e68*/ 	.short	0x0100
        /*0e6a*/ 	.byte	0x08
	.zero		1


	//   ....[17]....
        /*0e6c*/ 	.word	0x00000780
        /*0e70*/ 	.word	0x000000ff
        /*0e74*/ 	.word	0x000308a8
        /*0e78*/ 	.short	0x0100
        /*0e7a*/ 	.byte	0x08
	.zero		1


	//   ....[18]....
        /*0e7c*/ 	.word	0x000008b0
        /*0e80*/ 	.word	0x000000ff
        /*0e84*/ 	.word	0x000308b0
        /*0e88*/ 	.short	0x0100
        /*0e8a*/ 	.byte	0x08
	.zero		1


	//   ....[19]....
        /*0e8c*/ 	.word	0x000008c0
        /*0e90*/ 	.word	0x000000ff
        /*0e94*/ 	.word	0x000308c0
        /*0e98*/ 	.short	0x0100
        /*0e9a*/ 	.byte	0x08
	.zero		1


	//   ....[20]....
        /*0e9c*/ 	.word	0x000008d0
        /*0ea0*/ 	.word	0x000000ff
        /*0ea4*/ 	.word	0x000308b8
        /*0ea8*/ 	.short	0x0100
        /*0eaa*/ 	.byte	0x08
	.zero		1


	//   ....[21]....
        /*0eac*/ 	.word	0x000008e0
        /*0eb0*/ 	.word	0x000000ff
        /*0eb4*/ 	.word	0x000308c8
        /*0eb8*/ 	.short	0x0100
        /*0eba*/ 	.byte	0x08
	.zero		1


	//   ....[22]....
        /*0ebc*/ 	.word	0x00003850
        /*0ec0*/ 	.word	0x00000057
        /*0ec4*/ 	.word	0x00030890
        /*0ec8*/ 	.short	0x010a
        /*0eca*/ 	.byte	0x3f
	.zero		1


	//   ....[23]....
        /*0ecc*/ 	.word	0x00007110
        /*0ed0*/ 	.word	0x00000057
        /*0ed4*/ 	.word	0x00030890
        /*0ed8*/ 	.short	0x010a
        /*0eda*/ 	.byte	0x3f
	.zero		1


	//   ....[24]....
        /*0edc*/ 	.word	0x0000a200
        /*0ee0*/ 	.word	0x00000057
        /*0ee4*/ 	.word	0x00030890
        /*0ee8*/ 	.short	0x010a
        /*0eea*/ 	.byte	0x3f
	.zero		1


	//   ....[25]....
        /*0eec*/ 	.word	0x0000a9e0
        /*0ef0*/ 	.word	0x0000000b
        /*0ef4*/ 	.word	0x00000000
        /*0ef8*/ 	.short	0x0101
        /*0efa*/ 	.byte	0x3f
	.zero		1


	//   ....[26]....
        /*0efc*/ 	.word	0x0000aa20
        /*0f00*/ 	.word	0x00000057
        /*0f04*/ 	.word	0x000308b0
        /*0f08*/ 	.short	0x010a
        /*0f0a*/ 	.byte	0x3f
	.zero		1


	//   ....[27]....
        /*0f0c*/ 	.word	0x0000b140
        /*0f10*/ 	.word	0x00000057
        /*0f14*/ 	.word	0x00000000
        /*0f18*/ 	.short	0x0101
        /*0f1a*/ 	.byte	0x3f
	.zero		1


	//   ....[28]....
        /*0f1c*/ 	.word	0x0000b890
        /*0f20*/ 	.word	0x00000012
        /*0f24*/ 	.word	0x00030800
        /*0f28*/ 	.short	0x010a
        /*0f2a*/ 	.byte	0x3f
	.zero		1


	//   ....[29]....
        /*0f2c*/ 	.word	0x0000b8e0
        /*0f30*/ 	.word	0x00000012
        /*0f34*/ 	.word	0x00030800
        /*0f38*/ 	.short	0x010a
        /*0f3a*/ 	.byte	0x3f
	.zero		1


	//   ....[30]....
        /*0f3c*/ 	.word	0x0000cee0
        /*0f40*/ 	.word	0x00000012
        /*0f44*/ 	.word	0x00030800
        /*0f48*/ 	.short	0x010a
        /*0f4a*/ 	.byte	0x3f
	.zero		1


	//   ....[31]....
        /*0f4c*/ 	.word	0x000104f0
        /*0f50*/ 	.word	0x00000012
        /*0f54*/ 	.word	0x00030800
        /*0f58*/ 	.short	0x010a
        /*0f5a*/ 	.byte	0x3f
	.zero		1


	//   ....[32]....
        /*0f5c*/ 	.word	0x00012f90
        /*0f60*/ 	.word	0x00000000
        /*0f64*/ 	.word	0x00030830
        /*0f68*/ 	.short	0x010a
        /*0f6a*/ 	.byte	0x3f
	.zero		1


	//   ....[33]....
        /*0f6c*/ 	.word	0x00012fd0
        /*0f70*/ 	.word	0x00000000
        /*0f74*/ 	.word	0x00030830
        /*0f78*/ 	.short	0x010a
        /*0f7a*/ 	.byte	0x3f
	.zero		1


	//   ....[34]....
        /*0f7c*/ 	.word	0x00014af0
        /*0f80*/ 	.word	0x00000007
        /*0f84*/ 	.word	0x00000000
        /*0f88*/ 	.short	0x0101
        /*0f8a*/ 	.byte	0x3f
	.zero		1


	//   ....[35]....
        /*0f8c*/ 	.word	0x00015350
        /*0f90*/ 	.word	0x0000000c
        /*0f94*/ 	.word	0x00030830
        /*0f98*/ 	.short	0x010a
        /*0f9a*/ 	.byte	0x3f
	.zero		1


	//   ....[36]....
        /*0f9c*/ 	.word	0x000153d0
        /*0fa0*/ 	.word	0x0000000c
        /*0fa4*/ 	.word	0x00030830
        /*0fa8*/ 	.short	0x010a
        /*0faa*/ 	.byte	0x3f
	.zero		1


	//   ....[37]....
        /*0fac*/ 	.word	0x00016050
        /*0fb0*/ 	.word	0x0000000d
        /*0fb4*/ 	.word	0x00030850
        /*0fb8*/ 	.short	0x010a
        /*0fba*/ 	.byte	0x3f
	.zero		1


	//   ....[38]....
        /*0fbc*/ 	.word	0x000160a0
        /*0fc0*/ 	.word	0x0000000d
        /*0fc4*/ 	.word	0x00030850
        /*0fc8*/ 	.short	0x010a
        /*0fca*/ 	.byte	0x3f
	.zero		1


	//   ....[39]....
        /*0fcc*/ 	.word	0x00016430
        /*0fd0*/ 	.word	0x0000000c
        /*0fd4*/ 	.word	0x00000000
        /*0fd8*/ 	.short	0x0101
        /*0fda*/ 	.byte	0x3f
	.zero		1


	//   ....[40]....
        /*0fdc*/ 	.word	0x00017910
        /*0fe0*/ 	.word	0x0000000d
        /*0fe4*/ 	.word	0x00000000
        /*0fe8*/ 	.short	0x0101
        /*0fea*/ 	.byte	0x3f
	.zero		1


	//   ....[41]....
        /*0fec*/ 	.word	0x00017bc0
        /*0ff0*/ 	.word	0x00000002
        /*0ff4*/ 	.word	0x00030830
        /*0ff8*/ 	.short	0x010a
        /*0ffa*/ 	.byte	0x3f
	.zero		1


	//   ....[42]....
        /*0ffc*/ 	.word	0x00017c40
        /*1000*/ 	.word	0x00000002
        /*1004*/ 	.word	0x00030830
        /*1008*/ 	.short	0x010a
        /*100a*/ 	.byte	0x3f
	.zero		1


	//   ....[43]....
        /*100c*/ 	.word	0x000188c0
        /*1010*/ 	.word	0x0000000c
        /*1014*/ 	.word	0x00030850
        /*1018*/ 	.short	0x010a
        /*101a*/ 	.byte	0x3f
	.zero		1


	//   ....[44]....
        /*101c*/ 	.word	0x00018910
        /*1020*/ 	.word	0x0000000c
        /*1024*/ 	.word	0x00030850
        /*1028*/ 	.short	0x010a
        /*102a*/ 	.byte	0x3f
	.zero		1


	//   ....[45]....
        /*102c*/ 	.word	0x000191a0
        /*1030*/ 	.word	0x00000082
        /*1034*/ 	.word	0x00000000
        /*1038*/ 	.short	0x0101
        /*103a*/ 	.byte	0x3f
	.zero		1


	//   ....[46]....
        /*103c*/ 	.word	0x00019a40
        /*1040*/ 	.word	0x0000000c
        /*1044*/ 	.word	0x00000000
        /*1048*/ 	.short	0x0101
        /*104a*/ 	.byte	0x3f
	.zero		1


	//   ....[47]....
        /*104c*/ 	.word	0x0001a240
        /*1050*/ 	.word	0x0000000a
        /*1054*/ 	.word	0x00030850
        /*1058*/ 	.short	0x010a
        /*105a*/ 	.byte	0x3f
	.zero		1


	//   ....[48]....
        /*105c*/ 	.word	0x0001a2e0
        /*1060*/ 	.word	0x0000000a
        /*1064*/ 	.word	0x00030850
        /*1068*/ 	.short	0x010a
        /*106a*/ 	.byte	0x3f
	.zero		1


	//   ....[49]....
        /*106c*/ 	.word	0x0001a7e0
        /*1070*/ 	.word	0x000000d4
        /*1074*/ 	.word	0x00000000
        /*1078*/ 	.short	0x0101
        /*107a*/ 	.byte	0x3f
	.zero		1


	//   ....[50]....
        /*107c*/ 	.word	0x0001c3b0
        /*1080*/ 	.word	0x00000000
        /*1084*/ 	.word	0x00000000
        /*1088*/ 	.short	0x0101
        /*108a*/ 	.byte	0x3f
	.zero		1


	//   ....[51]....
        /*108c*/ 	.word	0x0001ec00
        /*1090*/ 	.word	0x00000016
        /*1094*/ 	.word	0x00030820
        /*1098*/ 	.short	0x010a
        /*109a*/ 	.byte	0x3f
	.zero		1


	//   ....[52]....
        /*109c*/ 	.word	0x0001ec90
        /*10a0*/ 	.word	0x0000000b
        /*10a4*/ 	.word	0x000308a0
        /*10a8*/ 	.short	0x010a
        /*10aa*/ 	.byte	0x3f
	.zero		1


	//   ....[53]....
        /*10ac*/ 	.word	0x0001f0e0
        /*10b0*/ 	.word	0x0000000b
        /*10b4*/ 	.word	0x000308c0
        /*10b8*/ 	.short	0x010a
        /*10ba*/ 	.byte	0x3f
	.zero		1


	//   ....[54]....
        /*10bc*/ 	.word	0x0001f5f0
        /*10c0*/ 	.word	0x0000000a
        /*10c4*/ 	.word	0x000308a0
        /*10c8*/ 	.short	0x010a
        /*10ca*/ 	.byte	0x3f
	.zero		1


	//   ....[55]....
        /*10cc*/ 	.word	0x0001fa30
        /*10d0*/ 	.word	0x0000000a
        /*10d4*/ 	.word	0x000308c0
        /*10d8*/ 	.short	0x010a
        /*10da*/ 	.byte	0x3f
	.zero		1


	//   ....[56]....
        /*10dc*/ 	.word	0x00020a40
        /*10e0*/ 	.word	0x00000007
        /*10e4*/ 	.word	0x00030840
        /*10e8*/ 	.short	0x010a
        /*10ea*/ 	.byte	0x3f
	.zero		1


	//   ....[57]....
        /*10ec*/ 	.word	0x00021120
        /*10f0*/ 	.word	0x00000007
        /*10f4*/ 	.word	0x00030830
        /*10f8*/ 	.short	0x0107
        /*10fa*/ 	.byte	0x3f
	.zero		1


	//   ....[58]....
        /*10fc*/ 	.word	0x000211f0
        /*1100*/ 	.word	0x00000007
        /*1104*/ 	.word	0x00030830
        /*1108*/ 	.short	0x0101
        /*110a*/ 	.byte	0x3f
	.zero		1


	//   ....[59]....
        /*110c*/ 	.word	0x00021d90
        /*1110*/ 	.word	0x00000016
        /*1114*/ 	.word	0x00030800
        /*1118*/ 	.short	0x0107
        /*111a*/ 	.byte	0x3f
	.zero		1


	//   ....[60]....
        /*111c*/ 	.word	0x00021e90
        /*1120*/ 	.word	0x00000016
        /*1124*/ 	.word	0x00030800
        /*1128*/ 	.short	0x0101
        /*112a*/ 	.byte	0x3f
	.zero		1


	//   ....[61]....
        /*112c*/ 	.word	0x00021eb0
        /*1130*/ 	.word	0x00000016
        /*1134*/ 	.word	0x00030820
        /*1138*/ 	.short	0x010a
        /*113a*/ 	.byte	0x3f
	.zero		1


	//   ....[62]....
        /*113c*/ 	.word	0x00022290
        /*1140*/ 	.word	0x00000007
        /*1144*/ 	.word	0x00030840
        /*1148*/ 	.short	0x010a
        /*114a*/ 	.byte	0x3f
	.zero		1


	//   ....[63]....
        /*114c*/ 	.word	0x000227c0
        /*1150*/ 	.word	0x00000007
        /*1154*/ 	.word	0x00030830
        /*1158*/ 	.short	0x0107
        /*115a*/ 	.byte	0x3f
	.zero		1


	//   ....[64]....
        /*115c*/ 	.word	0x00022880
        /*1160*/ 	.word	0x00000007
        /*1164*/ 	.word	0x00030830
        /*1168*/ 	.short	0x0101
        /*116a*/ 	.byte	0x3f
	.zero		1


	//   ....[65]....
        /*116c*/ 	.word	0x000228e0
        /*1170*/ 	.word	0x00000006
        /*1174*/ 	.word	0x00030860
        /*1178*/ 	.short	0x010a
        /*117a*/ 	.byte	0x3f
	.zero		1


	//   ....[66]....
        /*117c*/ 	.word	0x00022e60
        /*1180*/ 	.word	0x00000006
        /*1184*/ 	.word	0x00030850
        /*1188*/ 	.short	0x0107
        /*118a*/ 	.byte	0x3f
	.zero		1


	//   ....[67]....
        /*118c*/ 	.word	0x00022fc0
        /*1190*/ 	.word	0x00000006
        /*1194*/ 	.word	0x00030850
        /*1198*/ 	.short	0x0101
        /*119a*/ 	.byte	0x3f
	.zero		1


	//   ....[68]....
        /*119c*/ 	.word	0x000231e0
        /*11a0*/ 	.word	0x00000000
        /*11a4*/ 	.word	0x00030860
        /*11a8*/ 	.short	0x010a
        /*11aa*/ 	.byte	0x3f
	.zero		1


	//   ....[69]....
        /*11ac*/ 	.word	0x00023710
        /*11b0*/ 	.word	0x00000000
        /*11b4*/ 	.word	0x00030850
        /*11b8*/ 	.short	0x0107
        /*11ba*/ 	.byte	0x3f
	.zero		1


	//   ....[70]....
        /*11bc*/ 	.word	0x000237d0
        /*11c0*/ 	.word	0x00000000
        /*11c4*/ 	.word	0x00030850
        /*11c8*/ 	.short	0x0101
        /*11ca*/ 	.byte	0x3f
	.zero		1


	//   ....[71]....
        /*11cc*/ 	.word	0x00024540
        /*11d0*/ 	.word	0x00000007
        /*11d4*/ 	.word	0x00030820
        /*11d8*/ 	.short	0x010a
        /*11da*/ 	.byte	0x3f
	.zero		1


	//   ....[72]....
        /*11dc*/ 	.word	0x000246b0
        /*11e0*/ 	.word	0x00000005
        /*11e4*/ 	.word	0x00030840
        /*11e8*/ 	.short	0x010a
        /*11ea*/ 	.byte	0x3f
	.zero		1


	//   ....[73]....
        /*11ec*/ 	.word	0x00024750
        /*11f0*/ 	.word	0x00000003
        /*11f4*/ 	.word	0x00030840
        /*11f8*/ 	.short	0x010a
        /*11fa*/ 	.byte	0x3f
	.zero		1


	//   ....[74]....
        /*11fc*/ 	.word	0x00024790
        /*1200*/ 	.word	0x00000005
        /*1204*/ 	.word	0x00030860
        /*1208*/ 	.short	0x010a
        /*120a*/ 	.byte	0x3f
	.zero		1


	//   ....[75]....
        /*120c*/ 	.word	0x000247d0
        /*1210*/ 	.word	0x00000003
        /*1214*/ 	.word	0x00030860
        /*1218*/ 	.short	0x010a
        /*121a*/ 	.byte	0x3f
	.zero		1


	//   ....[76]....
        /*121c*/ 	.word	0x00024830
        /*1220*/ 	.word	0x00000057
        /*1224*/ 	.word	0x00030890
        /*1228*/ 	.short	0x010a
        /*122a*/ 	.byte	0x3f
	.zero		1


	//   ....[77]....
        /*122c*/ 	.word	0x00024ae0
        /*1230*/ 	.word	0x00000057
        /*1234*/ 	.word	0x00030890
        /*1238*/ 	.short	0x010a
        /*123a*/ 	.byte	0x3f
	.zero		1


	//   ....[78]....
        /*123c*/ 	.word	0x00024d90
        /*1240*/ 	.word	0x00000057
        /*1244*/ 	.word	0x00030890
        /*1248*/ 	.short	0x010a
        /*124a*/ 	.byte	0x3f
	.zero		1


	//   ....[79]....
        /*124c*/ 	.word	0x00025040
        /*1250*/ 	.word	0x00000057
        /*1254*/ 	.word	0x000308b0
        /*1258*/ 	.short	0x010a
        /*125a*/ 	.byte	0x3f
	.zero		1


	//   ....[80]....
        /*125c*/ 	.word	0x00025420
        /*1260*/ 	.word	0x00000012
        /*1264*/ 	.word	0x00030800
        /*1268*/ 	.short	0x010a
        /*126a*/ 	.byte	0x3f
	.zero		1


	//   ....[81]....
        /*126c*/ 	.word	0x00025800
        /*1270*/ 	.word	0x00000012
        /*1274*/ 	.word	0x00030800
        /*1278*/ 	.short	0x010a
        /*127a*/ 	.byte	0x3f
	.zero		1


	//   ....[82]....
        /*127c*/ 	.word	0x00025850
        /*1280*/ 	.word	0x00000000
        /*1284*/ 	.word	0x00030830
        /*1288*/ 	.short	0x010a
        /*128a*/ 	.byte	0x3f
	.zero		1


	//   ....[83]....
        /*128c*/ 	.word	0x000258a0
        /*1290*/ 	.word	0x0000000c
        /*1294*/ 	.word	0x00030830
        /*1298*/ 	.short	0x010a
        /*129a*/ 	.byte	0x3f
	.zero		1


	//   ....[84]....
        /*129c*/ 	.word	0x000258f0
        /*12a0*/ 	.word	0x0000000d
        /*12a4*/ 	.word	0x00030850
        /*12a8*/ 	.short	0x010a
        /*12aa*/ 	.byte	0x3f
	.zero		1


	//   ....[85]....
        /*12ac*/ 	.word	0x00025940
        /*12b0*/ 	.word	0x00000002
        /*12b4*/ 	.word	0x00030830
        /*12b8*/ 	.short	0x010a
        /*12ba*/ 	.byte	0x3f
	.zero		1


	//   ....[86]....
        /*12bc*/ 	.word	0x00025990
        /*12c0*/ 	.word	0x0000000c
        /*12c4*/ 	.word	0x00030850
        /*12c8*/ 	.short	0x010a
        /*12ca*/ 	.byte	0x3f
	.zero		1


	//   ....[87]....
        /*12cc*/ 	.word	0x000259e0
        /*12d0*/ 	.word	0x0000000a
        /*12d4*/ 	.word	0x00030850
        /*12d8*/ 	.short	0x010a
        /*12da*/ 	.byte	0x3f
	.zero		1


	//   ....[88]....
        /*12dc*/ 	.word	0x00025b80
        /*12e0*/ 	.word	0x00000016
        /*12e4*/ 	.word	0x00030820
        /*12e8*/ 	.short	0x010a
        /*12ea*/ 	.byte	0x3f
	.zero		1


	//   ....[89]....
        /*12ec*/ 	.word	0x00025bd0
        /*12f0*/ 	.word	0x0000000b
        /*12f4*/ 	.word	0x000308a0
        /*12f8*/ 	.short	0x010a
        /*12fa*/ 	.byte	0x3f
	.zero		1


	//   ....[90]....
        /*12fc*/ 	.word	0x00025c20
        /*1300*/ 	.word	0x0000000b
        /*1304*/ 	.word	0x000308c0
        /*1308*/ 	.short	0x010a
        /*130a*/ 	.byte	0x3f
	.zero		1


	//   ....[91]....
        /*130c*/ 	.word	0x00025c70
        /*1310*/ 	.word	0x0000000a
        /*1314*/ 	.word	0x000308a0
        /*1318*/ 	.short	0x010a
        /*131a*/ 	.byte	0x3f
	.zero		1


	//   ....[92]....
        /*131c*/ 	.word	0x00025cc0
        /*1320*/ 	.word	0x0000000a
        /*1324*/ 	.word	0x000308c0
        /*1328*/ 	.short	0x010a
        /*132a*/ 	.byte	0x3f
	.zero		1


	//   ....[93]....
        /*132c*/ 	.word	0x00025de0
        /*1330*/ 	.word	0x00000007
        /*1334*/ 	.word	0x00030840
        /*1338*/ 	.short	0x010a
        /*133a*/ 	.byte	0x3f
	.zero		1


	//   ....[94]....
        /*133c*/ 	.word	0x00027200
        /*1340*/ 	.word	0x00000016
        /*1344*/ 	.word	0x00030820
        /*1348*/ 	.short	0x010a
        /*134a*/ 	.byte	0x3f
	.zero		1


	//   ....[95]....
        /*134c*/ 	.word	0x00027250
        /*1350*/ 	.word	0x00000007
        /*1354*/ 	.word	0x00030840
        /*1358*/ 	.short	0x010a
        /*135a*/ 	.byte	0x3f
	.zero		1


	//   ....[96]....
        /*135c*/ 	.word	0x00027ab0
        /*1360*/ 	.word	0x00000006
        /*1364*/ 	.word	0x00030860
        /*1368*/ 	.short	0x010a
        /*136a*/ 	.byte	0x3f
	.zero		1


	//   ....[97]....
        /*136c*/ 	.word	0x00028360
        /*1370*/ 	.word	0x00000000
        /*1374*/ 	.word	0x00030860
        /*1378*/ 	.short	0x010a
        /*137a*/ 	.byte	0x3f
	.zero		1


	//   ....[98]....
        /*137c*/ 	.word	0x00029550
        /*1380*/ 	.word	0x00000007
        /*1384*/ 	.word	0x00030820
        /*1388*/ 	.short	0x010a
        /*138a*/ 	.byte	0x3f
	.zero		1


	//   ....[99]....
        /*138c*/ 	.word	0x000296f0
        /*1390*/ 	.word	0x00000005
        /*1394*/ 	.word	0x00030840
        /*1398*/ 	.short	0x010a
        /*139a*/ 	.byte	0x3f
	.zero		1


	//   ....[100]....
        /*139c*/ 	.word	0x00029740
        /*13a0*/ 	.word	0x00000003
        /*13a4*/ 	.word	0x00030840
        /*13a8*/ 	.short	0x010a
        /*13aa*/ 	.byte	0x3f
	.zero		1


	//   ....[101]....
        /*13ac*/ 	.word	0x00029790
        /*13b0*/ 	.word	0x00000005
        /*13b4*/ 	.word	0x00030860
        /*13b8*/ 	.short	0x010a
        /*13ba*/ 	.byte	0x3f
	.zero		1


	//----- nvinfo : EIATTR_NUM_MBARRIERS
	.align		4
.L_325:
        /*13bc*/ 	.byte	0x03, 0x38
        /*13be*/ 	.short	0x0016


	//----- nvinfo : EIATTR_EXIT_INSTR_OFFSETS
	.align		4
        /*13c0*/ 	.byte	0x04, 0x1c
        /*13c2*/ 	.short	(.L_327 - .L_326)


	//   ....[0]....
.L_326:
        /*13c4*/ 	.word	0x00024820


	//----- nvinfo : EIATTR_MAX_THREADS
	.align		4
.L_327:
        /*13c8*/ 	.byte	0x04, 0x05
        /*13ca*/ 	.short	(.L_329 - .L_328)
.L_328:
        /*13cc*/ 	.word	0x00000180
        /*13d0*/ 	.word	0x00000001
        /*13d4*/ 	.word	0x00000001


	//----- nvinfo : EIATTR_CRS_STACK_SIZE
	.align		4
.L_329:
        /*13d8*/ 	.byte	0x04, 0x1e
        /*13da*/ 	.short	(.L_331 - .L_330)
.L_330:
        /*13dc*/ 	.word	0x00000000


	//----- nvinfo : EIATTR_CBANK_PARAM_SIZE
	.align		4
.L_331:
        /*13e0*/ 	.byte	0x03, 0x19
        /*13e2*/ 	.short	0x0af0


	//----- nvinfo : EIATTR_PARAM_CBANK
	.align		4
        /*13e4*/ 	.byte	0x04, 0x0a
        /*13e6*/ 	.short	(.L_333 - .L_332)
	.align		4
.L_332:
        /*13e8*/ 	.word	index@(.nv.constant0._ZN7cutlass13device_kernelIN5flash11enable_sm90INS1_16FlashAttnFwdSm90INS1_25CollectiveMainloopFwdSm90ILi2EN4cute5tupleIJNS5_1CILi1EEES8_S8_EEENS6_IJNS7_ILi128EEENS7_ILi96EEENS7_ILi192EEEEEELi192ENS_10bfloat16_tEfNS_4arch4Sm90ELb1ELb0ELb0ELb1ELb1ELb1ELb0ELb1ELb1ELb1ELb0ELb0EEENS1_21CollectiveEpilogueFwdINS6_IJSA_SC_SB_EEES9_SE_SG_Li256ELb1ELb1ELb0ELb0EEENS1_36VarlenDynamicPersistentTileSchedulerILi128ELi96ELi256ELi128ELb0ELb1ELb1ELb1ELb1ELb1EEEEEEEEEvNT_6ParamsE)
        /*13ec*/ 	.short	0x0210
        /*13ee*/ 	.short	0x0af0


	//----- nvinfo : EIATTR_SW_WAR
	.align		4
.L_333:
        /*13f0*/ 	.byte	0x04, 0x36
        /*13f2*/ 	.short	(.L_335 - .L_334)
.L_334:
        /*13f4*/ 	.word	0x00000008
.L_335:


//--------------------- .nv.callgraph             --------------------------
	.section	.nv.callgraph,"",@"SHT_CUDA_CALLGRAPH"
	.align	4
	.sectionentsize	8
	.align		4
        /*0000*/ 	.word	0x00000000
	.align		4
        /*0004*/ 	.word	0xffffffff
	.align		4
        /*0008*/ 	.word	index@(_ZN7cutlass13device_kernelIN5flash11enable_sm90INS1_16FlashAttnFwdSm90INS1_25CollectiveMainloopFwdSm90ILi2EN4cute5tupleIJNS5_1CILi1EEES8_S8_EEENS6_IJNS7_ILi128EEENS7_ILi96EEENS7_ILi192EEEEEELi192ENS_10bfloat16_tEfNS_4arch4Sm90ELb0ELb0ELb0ELb0ELb1ELb0ELb0ELb1ELb1ELb1ELb0ELb0EEENS1_21CollectiveEpilogueFwdINS6_IJSA_SC_SB_EEES9_SE_SG_Li256ELb0ELb1ELb0ELb0EEENS1_29StaticPersistentTileSchedulerILb0EEEEEEEEEvNT_6ParamsE)
	.align		4
        /*000c*/ 	.word	index@(__assertfail)
	.align		4
        /*0010*/ 	.word	index@(_ZN7cutlass13device_kernelIN5flash11enable_sm90INS1_16FlashAttnFwdSm90INS1_25CollectiveMainloopFwdSm90ILi2EN4cute5tupleIJNS5_1CILi1EEES8_S8_EEENS6_IJNS7_ILi128EEENS7_ILi96EEENS7_ILi192EEEEEELi192ENS_10bfloat16_tEfNS_4arch4Sm90ELb0ELb0ELb0ELb1ELb1ELb0ELb0ELb1ELb1ELb1ELb0ELb0EEENS1_21CollectiveEpilogueFwdINS6_IJSA_SC_SB_EEES9_SE_SG_Li256ELb1ELb1ELb0ELb0EEENS1_36VarlenDynamicPersistentTileSchedulerILi128ELi96ELi256ELi128ELb0ELb1ELb1ELb0ELb1ELb1EEEEEEEEEvNT_6ParamsE)
	.align		4
        /*0014*/ 	.word	index@(__assertfail)
	.align		4
        /*0018*/ 	.word	index@(_ZN7cutlass13device_kernelIN5flash11enable_sm90INS1_16FlashAttnFwdSm90INS1_25CollectiveMainloopFwdSm90ILi2EN4cute5tupleIJNS5_1CILi1EEES8_S8_EEENS6_IJNS7_ILi128EEENS7_ILi96EEENS7_ILi192EEEEEELi192ENS_10bfloat16_tEfNS_4arch4Sm90ELb0ELb0ELb0ELb1ELb1ELb1ELb0ELb1ELb1ELb1ELb0ELb0EEENS1_21CollectiveEpilogueFwdINS6_IJSA_SC_SB_EEES9_SE_SG_Li256ELb1ELb1ELb0ELb0EEENS1_36VarlenDynamicPersistentTileSchedulerILi128ELi96ELi256ELi128ELb0ELb1ELb1ELb0ELb1ELb1EEEEEEEEEvNT_6ParamsE)
	.align		4
        /*001c*/ 	.word	index@(__assertfail)
	.align		4
        /*0020*/ 	.word	index@(_ZN7cutlass13device_kernelIN5flash11enable_sm90INS1_16FlashAttnFwdSm90INS1_25CollectiveMainloopFwdSm90ILi2EN4cute5tupleIJNS5_1CILi1EEES8_S8_EEENS6_IJNS7_ILi128EEENS7_ILi96EEENS7_ILi192EEEEEELi192ENS_10bfloat16_tEfNS_4arch4Sm90ELb0ELb1ELb0ELb0ELb1ELb0ELb0ELb1ELb1ELb1ELb0ELb0EEENS1_21CollectiveEpilogueFwdINS6_IJSA_SC_SB_EEES9_SE_SG_Li256ELb0ELb1ELb0ELb0EEENS1_30DynamicPersistentTileSchedulerILi256ELi128ELb0ELb1ELb1EEEEEEEEEvNT_6ParamsE)
	.align		4
        /*0024*/ 	.word	index@(__assertfail)
	.align		4
        /*0028*/ 	.word	index@(_ZN7cutlass13device_kernelIN5flash11enable_sm90INS1_16FlashAttnFwdSm90INS1_25CollectiveMainloopFwdSm90ILi2EN4cute5tupleIJNS5_1CILi1EEES8_S8_EEENS6_IJNS7_ILi128EEENS7_ILi96EEENS7_ILi192EEEEEELi192ENS_10bfloat16_tEfNS_4arch4Sm90ELb0ELb1ELb0ELb1ELb1ELb0ELb0ELb1ELb1ELb1ELb0ELb0EEENS1_21CollectiveEpilogueFwdINS6_IJSA_SC_SB_EEES9_SE_SG_Li256ELb1ELb1ELb0ELb0EEENS1_36VarlenDynamicPersistentTileSchedulerILi128ELi96ELi256ELi128ELb0ELb1ELb1ELb1ELb0ELb1EEEEEEEEEvNT_6ParamsE)
	.align		4
        /*002c*/ 	.word	index@(__assertfail)
	.align		4
        /*0030*/ 	.word	index@(_ZN7cutlass13device_kernelIN5flash11enable_sm90INS1_16FlashAttnFwdSm90INS1_25CollectiveMainloopFwdSm90ILi2EN4cute5tupleIJNS5_1CILi1EEES8_S8_EEENS6_IJNS7_ILi128EEENS7_ILi96EEENS7_ILi192EEEEEELi192ENS_10bfloat16_tEfNS_4arch4Sm90ELb0ELb1ELb0ELb1ELb1ELb1ELb0ELb1ELb1ELb1ELb0ELb0EEENS1_21CollectiveEpilogueFwdINS6_IJSA_SC_SB_EEES9_SE_SG_Li256ELb1ELb1ELb0ELb0EEENS1_36VarlenDynamicPersistentTileSchedulerILi128ELi96ELi256ELi128ELb0ELb1ELb1ELb1ELb0ELb1EEEEEEEEEvNT_6ParamsE)
	.align		4
        /*0034*/ 	.word	index@(__assertfail)
	.align		4
        /*0038*/ 	.word	index@(_ZN7cutlass13device_kernelIN5flash11enable_sm90INS1_16FlashAttnFwdSm90INS1_25CollectiveMainloopFwdSm90ILi2EN4cute5tupleIJNS5_1CILi1EEES8_S8_EEENS6_IJNS7_ILi128EEENS7_ILi96EEENS7_ILi192EEEEEELi192ENS_10bfloat16_tEfNS_4arch4Sm90ELb1ELb0ELb0ELb0ELb1ELb0ELb0ELb1ELb1ELb1ELb0ELb0EEENS1_21CollectiveEpilogueFwdINS6_IJSA_SC_SB_EEES9_SE_SG_Li256ELb0ELb1ELb0ELb0EEENS1_30DynamicPersistentTileSchedulerILi256ELi128ELb0ELb1ELb1EEEEEEEEEvNT_6ParamsE)
	.align		4
        /*003c*/ 	.word	index@(__assertfail)
	.align		4
        /*0040*/ 	.word	index@(_ZN7cutlass13device_kernelIN5flash11enable_sm90INS1_16FlashAttnFwdSm90INS1_25CollectiveMainloopFwdSm90ILi2EN4cute5tupleIJNS5_1CILi1EEES8_S8_EEENS6_IJNS7_ILi128EEENS7_ILi96EEENS7_ILi192EEEEEELi192ENS_10bfloat16_tEfNS_4arch4Sm90ELb1ELb0ELb0ELb1ELb1ELb0ELb0ELb1ELb1ELb1ELb0ELb0EEENS1_21CollectiveEpilogueFwdINS6_IJSA_SC_SB_EEES9_SE_SG_Li256ELb1ELb1ELb0ELb0EEENS1_36VarlenDynamicPersistentTileSchedulerILi128ELi96ELi256ELi128ELb0ELb1ELb1ELb1ELb1ELb1EEEEEEEEEvNT_6ParamsE)
	.align		4
        /*0044*/ 	.word	index@(__assertfail)
	.align		4
        /*0048*/ 	.word	index@(_ZN7cutlass13device_kernelIN5flash11enable_sm90INS1_16FlashAttnFwdSm90INS1_25CollectiveMainloopFwdSm90ILi2EN4cute5tupleIJNS5_1CILi1EEES8_S8_EEENS6_IJNS7_ILi128EEENS7_ILi96EEENS7_ILi192EEEEEELi192ENS_10bfloat16_tEfNS_4arch4Sm90ELb1ELb0ELb0ELb1ELb1ELb1ELb0ELb1ELb1ELb1ELb0ELb0EEENS1_21CollectiveEpilogueFwdINS6_IJSA_SC_SB_EEES9_SE_SG_Li256ELb1ELb1ELb0ELb0EEENS1_36VarlenDynamicPersistentTileSchedulerILi128ELi96ELi256ELi128ELb0ELb1ELb1ELb1ELb1ELb1EEEEEEEEEvNT_6ParamsE)
	.align		4
        /*004c*/ 	.word	index@(__assertfail)
	.align		4
        /*0050*/ 	.word	0x00000000
	.align		4
        /*0054*/ 	.word	0xfffffffe
	.align		4
        /*0058*/ 	.word	0x00000000
	.align		4
        /*005c*/ 	.word	0xfffffffd
	.align		4
        /*0060*/ 	.word	0x00000000
	.align		4
        /*0064*/ 	.word	0xfffffffc


//--------------------- .nv.constant4             --------------------------
	.section	.nv.constant4,"a",@progbits
	.align	8
	.align		8
.nv.constant4:
        /*0000*/ 	.dword	__assertfail
	.align		8
        /*0008*/ 	.dword	__unnamed_1
	.align		8
        /*0010*/ 	.dword	__unnamed_2
	.align		8
        /*0018*/ 	.dword	__unnamed_3
	.align		8
        /*0020*/ 	.dword	__unnamed_4
	.align		8
        /*0028*/ 	.dword	__unnamed_5
	.align		8
        /*0030*/ 	.dword	_ZN72_INTERNAL_871ed516_36_flash_fwd_hdim192_bf16_paged_sm90_cu_49158569_31064cuda3std3__45__cpo5beginE
	.align		8
        /*0038*/ 	.dword	_ZN72_INTERNAL_871ed516_36_flash_fwd_hdim192_bf16_paged_sm90_cu_49158569_31064cuda3std3__45__cpo3endE
	.align		8
        /*0040*/ 	.dword	_ZN72_INTERNAL_871ed516_36_flash_fwd_hdim192_bf16_paged_sm90_cu_49158569_31064cuda3std3__45__cpo6cbeginE
	.align		8
        /*0048*/ 	.dword	_ZN72_INTERNAL_871ed516_36_flash_fwd_hdim192_bf16_paged_sm90_cu_49158569_31064cuda3std3__45__cpo4cendE
	.align		8
        /*0050*/ 	.dword	_ZN72_INTERNAL_871ed516_36_flash_fwd_hdim192_bf16_paged_sm90_cu_49158569_31064cuda3std3__474_GLOBAL__N__871ed516_36_flash_fwd_hdim192_bf16_paged_sm90_cu_49158569_31066ignoreE
	.align		8
        /*0058*/ 	.dword	_ZN72_INTERNAL_871ed516_36_flash_fwd_hdim192_bf16_paged_sm90_cu_49158569_31064cuda3std3__419piecewise_constructE
	.align		8
        /*0060*/ 	.dword	_ZN72_INTERNAL_871ed516_36_flash_fwd_hdim192_bf16_paged_sm90_cu_49158569_31064cuda3std3__48in_placeE
	.align		8
        /*0068*/ 	.dword	_ZN72_INTERNAL_871ed516_36_flash_fwd_hdim192_bf16_paged_sm90_cu_49158569_31064cuda3std6ranges3__45__cpo4swapE
	.align		8
        /*0070*/ 	.dword	_ZN72_INTERNAL_871ed516_36_flash_fwd_hdim192_bf16_paged_sm90_cu_49158569_31064cuda3std6ranges3__45__cpo9iter_moveE
	.align		8
        /*0078*/ 	.dword	_ZN72_INTERNAL_871ed516_36_flash_fwd_hdim192_bf16_paged_sm90_cu_49158569_31064cute7productE
	.align		8
        /*0080*/ 	.dword	_ZN72_INTERNAL_871ed516_36_flash_fwd_hdim192_bf16_paged_sm90_cu_49158569_31064cute1_E
	.align		8
        /*0088*/ 	.dword	$str$23
	.align		8
        /*0090*/ 	.dword	$str$24


//--------------------- .text._ZN7cutlass13device_kernelIN5flash11enable_sm90INS1_16FlashAttnFwdSm90INS1_25CollectiveMainloopFwdSm90ILi2EN4cute5tupleIJNS5_1CILi1EEES8_S8_EEENS6_IJNS7_ILi128EEENS7_ILi96EEENS7_ILi192EEEEEELi192ENS_10bfloat16_tEfNS_4arch4Sm90ELb0ELb0ELb0ELb0ELb1ELb0ELb0ELb1ELb1ELb1ELb0ELb0EEENS1_21CollectiveEpilogueFwdINS6_IJSA_SC_SB_EEES9_SE_SG_Li256ELb0ELb1ELb0ELb0EEENS1_29StaticPersistentTileSchedulerILb0EEEEEEEEEvNT_6ParamsE --------------------------
	.section	.text._ZN7cutlass13device_kernelIN5flash11enable_sm90INS1_16FlashAttnFwdSm90INS1_25CollectiveMainloopFwdSm90ILi2EN4cute5tupleIJNS5_1CILi1EEES8_S8_EEENS6_IJNS7_ILi128EEENS7_ILi96EEENS7_ILi192EEEEEELi192ENS_10bfloat16_tEfNS_4arch4Sm90ELb0ELb0ELb0ELb0ELb1ELb0ELb0ELb1ELb1ELb1ELb0ELb0EEENS1_21CollectiveEpilogueFwdINS6_IJSA_SC_SB_EEES9_SE_SG_Li256ELb0ELb1ELb0ELb0EEENS1_29StaticPersistentTileSchedulerILb0EEEEEEEEEvNT_6ParamsE,"ax",@progbits
	.align	128
.text._ZN7cutlass13device_kernelIN5flash11enable_sm90INS1_16FlashAttnFwdSm90INS1_25CollectiveMainloopFwdSm90ILi2EN4cute5tupleIJNS5_1CILi1EEES8_S8_EEENS6_IJNS7_ILi128EEENS7_ILi96EEENS7_ILi192EEEEEELi192ENS_10bfloat16_tEfNS_4arch4Sm90ELb0ELb0ELb0ELb0ELb1ELb0ELb0ELb1ELb1ELb1ELb0ELb0EEENS1_21CollectiveEpilogueFwdINS6_IJSA_SC_SB_EEES9_SE_SG_Li256ELb0ELb1ELb0ELb0EEENS1_29StaticPersistentTileSchedulerILb0EEEEEEEEEvNT_6ParamsE:
        .type           _ZN7cutlass13device_kernelIN5flash11enable_sm90INS1_16FlashAttnFwdSm90INS1_25CollectiveMainloopFwdSm90ILi2EN4cute5tupleIJNS5_1CILi1EEES8_S8_EEENS6_IJNS7_ILi128EEENS7_ILi96EEENS7_ILi192EEEEEELi192ENS_10bfloat16_tEfNS_4arch4Sm90ELb0ELb0ELb0ELb0ELb1ELb0ELb0ELb1ELb1ELb1ELb0ELb0EEENS1_21CollectiveEpilogueFwdINS6_IJSA_SC_SB_EEES9_SE_SG_Li256ELb0ELb1ELb0ELb0EEENS1_29StaticPersistentTileSchedulerILb0EEEEEEEEEvNT_6ParamsE,@function
        .size           _ZN7cutlass13device_kernelIN5flash11enable_sm90INS1_16FlashAttnFwdSm90INS1_25CollectiveMainloopFwdSm90ILi2EN4cute5tupleIJNS5_1CILi1EEES8_S8_EEENS6_IJNS7_ILi128EEENS7_ILi96EEENS7_ILi192EEEEEELi192ENS_10bfloat16_tEfNS_4arch4Sm90ELb0ELb0ELb0ELb0ELb1ELb0ELb0ELb1ELb1ELb1ELb0ELb0EEENS1_21CollectiveEpilogueFwdINS6_IJSA_SC_SB_EEES9_SE_SG_Li256ELb0ELb1ELb0ELb0EEENS1_29StaticPersistentTileSchedulerILb0EEEEEEEEEvNT_6ParamsE,(.L_x_3232 - _ZN7cutlass13device_kernelIN5flash11enable_sm90INS1_16FlashAttnFwdSm90INS1_25CollectiveMainloopFwdSm90ILi2EN4cute5tupleIJNS5_1CILi1EEES8_S8_EEENS6_IJNS7_ILi128EEENS7_ILi96EEENS7_ILi192EEEEEELi192ENS_10bfloat16_tEfNS_4arch4Sm90ELb0ELb0ELb0ELb0ELb1ELb0ELb0ELb1ELb1ELb1ELb0ELb0EEENS1_21CollectiveEpilogueFwdINS6_IJSA_SC_SB_EEES9_SE_SG_Li256ELb0ELb1ELb0ELb0EEENS1_29StaticPersistentTileSchedulerILb0EEEEEEEEEvNT_6ParamsE)
        .other          _ZN7cutlass13device_kernelIN5flash11enable_sm90INS1_16FlashAttnFwdSm90INS1_25CollectiveMainloopFwdSm90ILi2EN4cute5tupleIJNS5_1CILi1EEES8_S8_EEENS6_IJNS7_ILi128EEENS7_ILi96EEENS7_ILi192EEEEEELi192ENS_10bfloat16_tEfNS_4arch4Sm90ELb0ELb0ELb0ELb0ELb1ELb0ELb0ELb1ELb1ELb1ELb0ELb0EEENS1_21CollectiveEpilogueFwdINS6_IJSA_SC_SB_EEES9_SE_SG_Li256ELb0ELb1ELb0ELb0EEENS1_29StaticPersistentTileSchedulerILb0EEEEEEEEEvNT_6ParamsE,@"STO_CUDA_ENTRY STV_DEFAULT"
_ZN7cutlass13device_kernelIN5flash11enable_sm90INS1_16FlashAttnFwdSm90INS1_25CollectiveMainloopFwdSm90ILi2EN4cute5tupleIJNS5_1CILi1EEES8_S8_EEENS6_IJNS7_ILi128EEENS7_ILi96EEENS7_ILi192EEEEEELi192ENS_10bfloat16_tEfNS_4arch4Sm90ELb0ELb0ELb0ELb0ELb1ELb0ELb0ELb1ELb1ELb1ELb0ELb0EEENS1_21CollectiveEpilogueFwdINS6_IJSA_SC_SB_EEES9_SE_SG_Li256ELb0ELb1ELb0ELb0EEENS1_29StaticPersistentTileSchedulerILb0EEEEEEEEEvNT_6ParamsE:
[----:B------:R-:W0:Y:S02]  /*0000*/  LDC R1, c[0x0][0x28] ;  /* 0x00000a00ff017b82 */ /* 0x000e240000000800 */
[----:B0-----:R-:W-:Y:S01]  /*0010*/  VIADD R1, R1, 0xfffffff8 ;  /* 0xfffffff801017836 */ /* 0x001fe20000000000 */
[----:B------:R-:W0:Y:S01]  /*0020*/  S2R R3, SR_TID.X ;  /* 0x0000000000037919 */ /* 0x000e220000002100 */
[----:B------:R-:W-:Y:S01]  /*0030*/  ELECT P0, URZ, PT ;  /* 0x00000000003f782f */ /* 0x000fe20003800000 */
[----:B------:R-:W-:Y:S01]  /*0040*/  UMOV UR4, 0x80 ;  /* 0x0000008000047882 */ /* 0x000fe20000000000 */
[----:B------:R-:W-:Y:S01]  /*0050*/  UMOV UR7, 0x100 ;  /* 0x0000010000077882 */ /* 0x000fe20000000000 */
[----:B0-----:R-:W-:-:S05]  /*0060*/  SHF.R.U32.HI R0, RZ, 0x5, R3 ;  /* 0x00000005ff007819 */ /* 0x001fca0000011603 */
[----:B------:R-:W0:Y:S02]  /*0070*/  SHFL.IDX PT, R2, R0, RZ, 0x1f ;  /* 0x00001fff00027589 */ /* 0x000e2400000e0000 */
[C---:B0-----:R-:W-:Y:S02]  /*0080*/  ISETP.NE.OR P0, PT, R2.reuse, RZ, !P0 ;  /* 0x000000ff0200720c */ /* 0x041fe40004705670 */
[----:B------:R-:W-:Y:S02]  /*0090*/  ISETP.NE.AND P1, PT, R2, RZ, PT ;  /* 0x000000ff0200720c */ /* 0x000fe40003f25270 */
[----:B------:R-:W-:-:S06]  /*00a0*/  SHF.R.U32.HI R2, RZ, 0x7, R3 ;  /* 0x00000007ff027819 */ /* 0x000fcc0000011603 */
[----:B------:R-:W0:Y:S03]  /*00b0*/  SHFL.IDX PT, R2, R2, RZ, 0x1f ;  /* 0x00001fff02027589 */ /* 0x000e2600000e0000 */
[----:B------:R-:W-:Y:S01]  /*00c0*/  VOTEU.ALL UP0, P0 ;  /* 0x00000000003f7886 */ /* 0x000fe20000000000 */
[----:B------:R-:W-:-:S04]  /*00d0*/  VOTEU.ALL UP1, P0 ;  /* 0x00000000003f7886 */ /* 0x000fc80000020000 */
[----:B------:R-:W1:Y:S01]  /*00e0*/  @!UP0 S2UR UR8, SR_CgaCtaId ;  /* 0x00000000000889c3 */ /* 0x000e620000008800 */
[----:B------:R-:W-:Y:S01]  /*00f0*/  @!UP0 UMOV UR6, 0x400 ;  /* 0x0000040000068882 */ /* 0x000fe20000000000 */
[----:B------:R-:W-:-:S04]  /*0100*/  @!UP0 UIADD3 UR4, -UR4, 0x100000, URZ ;  /* 0x0010000004048890 */ /* 0x000fc8000fffe13f */
[----:B------:R-:W-:Y:S02]  /*0110*/  @!UP0 USHF.L.U32 UR5, UR4, 0xb, URZ ;  /* 0x0000000b04058899 */ /* 0x000fe4000800063f */
[----:B------:R-:W-:Y:S02]  /*0120*/  @!UP0 USHF.L.U32 UR4, UR4, 0x1, URZ ;  /* 0x0000000104048899 */ /* 0x000fe4000800063f */
[----:B-1----:R-:W-:Y:S02]  /*0130*/  @!UP0 ULEA UR8, UR8, UR6, 0x18 ;  /* 0x0000000608088291 */ /* 0x002fe4000f8ec03f */
[----:B------:R-:W-:-:S04]  /*0140*/  @!UP0 UIADD3 UR6, -UR7, 0x100000, URZ ;  /* 0x0010000007068890 */ /* 0x000fc8000fffe13f */
[----:B------:R-:W-:Y:S02]  /*0150*/  @!UP0 USHF.L.U32 UR7, UR6, 0xb, URZ ;  /* 0x0000000b06078899 */ /* 0x000fe4000800063f */
[----:B------:R-:W-:Y:S01]  /*0160*/  @!UP0 USHF.L.U32 UR6, UR6, 0x1, URZ ;  /* 0x0000000106068899 */ /* 0x000fe2000800063f */
[----:B------:R-:W-:-:S05]  /*0170*/  VOTEU.ALL UP0, P0 ;  /* 0x00000000003f7886 */ /* 0x000fca0000000000 */
[----:B------:R1:W2:Y:S06]  /*0180*/  @!UP0 SYNCS.EXCH.64 URZ, [UR8+0x30800], UR4 ;  /* 0x03080004083f85b2 */ /* 0x0002ac0008000100 */
[----:B------:R1:W3:Y:S02]  /*0190*/  @!UP1 SYNCS.EXCH.64 URZ, [UR8+0x30820], UR6 ;  /* 0x03082006083f95b2 */ /* 0x0002e40008000100 */
[----:B01----:R-:W-:Y:S05]  /*01a0*/  @P1 BRA `(.L_x_0) ;  /* 0x0000000000481947 */ /* 0x003fea0003800000 */
[----:B------:R-:W0:Y:S01]  /*01b0*/  S2UR UR5, SR_CgaCtaId ;  /* 0x00000000000579c3 */ /* 0x000e220000008800 */
[----:B------:R-:W-:Y:S01]  /*01c0*/  UMOV UR4, 0x400 ;  /* 0x0000040000047882 */ /* 0x000fe20000000000 */
[----:B------:R-:W-:Y:S01]  /*01d0*/  UMOV UR6, 0x80 ;  /* 0x0000008000067882 */ /* 0x000fe20000000000 */
[----:B------:R-:W-:Y:S01]  /*01e0*/  UMOV UR7, 0x100 ;  /* 0x0000010000077882 */ /* 0x000fe20000000000 */
[----:B------:R-:W-:Y:S01]  /*01f0*/  ELECT P0, URZ, PT ;  /* 0x00000000003f782f */ /* 0x000fe20003800000 */
[----:B0-----:R-:W-:Y:S02]  /*0200*/  ULEA UR8, UR5, UR4, 0x18 ;  /* 0x0000000405087291 */ /* 0x001fe4000f8ec03f */
[----:B------:R-:W-:-:S04]  /*0210*/  UIADD3 UR4, -UR6, 0x100000, URZ ;  /* 0x0010000006047890 */ /* 0x000fc8000fffe13f */
[----:B------:R-:W-:Y:S02]  /*0220*/  USHF.L.U32 UR5, UR4, 0xb, URZ ;  /* 0x0000000b04057899 */ /* 0x000fe4000800063f */
[----:B------:R-:W-:Y:S02]  /*0230*/  USHF.L.U32 UR4, UR4, 0x1, URZ ;  /* 0x0000000104047899 */ /* 0x000fe4000800063f */
[----:B------:R-:W-:-:S04]  /*0240*/  UIADD3 UR6, -UR7, 0x100000, URZ ;  /* 0x0010000007067890 */ /* 0x000fc8000fffe13f */
[----:B------:R-:W-:Y:S02]  /*0250*/  USHF.L.U32 UR7, UR6, 0xb, URZ ;  /* 0x0000000b06077899 */ /* 0x000fe4000800063f */
[----:B------:R-:W-:Y:S01]  /*0260*/  USHF.L.U32 UR6, UR6, 0x1, URZ ;  /* 0x0000000106067899 */ /* 0x000fe2000800063f */
[----:B------:R-:W0:Y:S03]  /*0270*/  FENCE.VIEW.ASYNC.S ;  /* 0x00000000000073c6 */ /* 0x000e260000000000 */
[----:B0-----:R0:W1:Y:S08]  /*0280*/  SYNCS.EXCH.64 URZ, [UR8+0x30830], UR4 ;  /* 0x03083004083f75b2 */ /* 0x0010700008000100 */
[----:B------:R0:W4:Y:S01]  /*0290*/  SYNCS.EXCH.64 URZ, [UR8+0x30840], UR6 ;  /* 0x03084006083f75b2 */ /* 0x0001220008000100 */
[----:B------:R0:W0:Y:S01]  /*02a0*/  SYNCS.EXCH.64 URZ, [UR8+0x30838], UR4 ;  /* 0x03083804083f75b2 */ /* 0x0000220008000100 */
[----:B------:R0:W0:Y:S01]  /*02b0*/  SYNCS.EXCH.64 URZ, [UR8+0x30848], UR6 ;  /* 0x03084806083f75b2 */ /* 0x0000220008000100 */
[----:B------:R-:W-:Y:S01]  /*02c0*/  NOP ;  /* 0x0000000000007918 */ /* 0x000fe20000000000 */
.L_x_0:
[----:B------:R-:W5:Y:S01]  /*02d0*/  SHFL.IDX PT, R4, R0, RZ, 0x1f ;  /* 0x00001fff00047589 */ /* 0x000f6200000e0000 */
[----:B------:R-:W-:Y:S01]  /*02e0*/  NOP ;  /* 0x0000000000007918 */ /* 0x000fe20000000000 */
[----:B-----5:R-:W-:-:S13]  /*02f0*/  ISETP.NE.AND P0, PT, R4, RZ, PT ;  /* 0x000000ff0400720c */ /* 0x020fda0003f05270 */
[----:B------:R-:W-:Y:S05]  /*0300*/  @P0 BRA `(.L_x_1) ;  /* 0x0000000000480947 */ /* 0x000fea0003800000 */
[----:B0-----:R-:W0:Y:S01]  /*0310*/  S2UR UR5, SR_CgaCtaId ;  /* 0x00000000000579c3 */ /* 0x001e220000008800 */
        /* <DEDUP_REMOVED lines=12> */
[----:B0-----:R0:W0:Y:S08]  /*03e0*/  SYNCS.EXCH.64 URZ, [UR8+0x30850], UR4 ;  /* 0x03085004083f75b2 */ /* 0x0010300008000100 */
[----:B------:R0:W0:Y:S01]  /*03f0*/  SYNCS.EXCH.64 URZ, [UR8+0x30860], UR6 ;  /* 0x03086006083f75b2 */ /* 0x0000220008000100 */
[----:B------:R0:W0:Y:S01]  /*0400*/  SYNCS.EXCH.64 URZ, [UR8+0x30858], UR4 ;  /* 0x03085804083f75b2 */ /* 0x0000220008000100 */
[----:B------:R0:W0:Y:S01]  /*0410*/  SYNCS.EXCH.64 URZ, [UR8+0x30868], UR6 ;  /* 0x03086806083f75b2 */ /* 0x0000220008000100 */
[----:B------:R-:W-:Y:S01]  /*0420*/  NOP ;  /* 0x0000000000007918 */ /* 0x000fe20000000000 */
.L_x_1:
[----:B------:R-:W5:Y:S01]  /*0430*/  SHFL.IDX PT, R4, R0, RZ, 0x1f ;  /* 0x00001fff00047589 */ /* 0x000f6200000e0000 */
[----:B------:R-:W-:Y:S01]  /*0440*/  NOP ;  /* 0x0000000000007918 */ /* 0x000fe20000000000 */
[----:B-----5:R-:W-:-:S13]  /*0450*/  ISETP.NE.AND P0, PT, R4, RZ, PT ;  /* 0x000000ff0400720c */ /* 0x020fda0003f05270 */
[----:B------:R-:W-:Y:S05]  /*0460*/  @P0 BRA `(.L_x_2) ;  /* 0x0000000000380947 */ /* 0x000fea0003800000 */
[----:B0-----:R-:W0:Y:S01]  /*0470*/  S2UR UR5, SR_CgaCtaId ;  /* 0x00000000000579c3 */ /* 0x001e220000008800 */
[----:B------:R-:W-:Y:S01]  /*0480*/  UMOV UR4, 0x400 ;  /* 0x0000040000047882 */ /* 0x000fe20000000000 */
[----:B------:R-:W-:Y:S01]  /*0490*/  UMOV UR7, 0x80 ;  /* 0x0000008000077882 */ /* 0x000fe20000000000 */
[----:B------:R-:W-:Y:S01]  /*04a0*/  ELECT P0, URZ, PT ;  /* 0x00000000003f782f */ /* 0x000fe20003800000 */
[----:B0-----:R-:W-:Y:S02]  /*04b0*/  ULEA UR6, UR5, UR4, 0x18 ;  /* 0x0000000405067291 */ /* 0x001fe4000f8ec03f */
[----:B------:R-:W-:-:S04]  /*04c0*/  UIADD3 UR4, -UR7, 0x100000, URZ ;  /* 0x0010000007047890 */ /* 0x000fc8000fffe13f */
[----:B------:R-:W-:Y:S02]  /*04d0*/  USHF.L.U32 UR5, UR4, 0xb, URZ ;  /* 0x0000000b04057899 */ /* 0x000fe4000800063f */
[----:B------:R-:W-:Y:S01]  /*04e0*/  USHF.L.U32 UR4, UR4, 0x1, URZ ;  /* 0x0000000104047899 */ /* 0x000fe2000800063f */
[----:B------:R-:W0:Y:S11]  /*04f0*/  FENCE.VIEW.ASYNC.S ;  /* 0x00000000000073c6 */ /* 0x000e360000000000 */
[----:B0-----:R0:W0:Y:S01]  /*0500*/  SYNCS.EXCH.64 URZ, [UR6+0x30870], UR4 ;  /* 0x03087004063f75b2 */ /* 0x0010220008000100 */
[----:B------:R0:W0:Y:S01]  /*0510*/  SYNCS.EXCH.64 URZ, [UR6+0x30880], UR4 ;  /* 0x03088004063f75b2 */ /* 0x0000220008000100 */
[----:B------:R0:W0:Y:S01]  /*0520*/  SYNCS.EXCH.64 URZ, [UR6+0x30878], UR4 ;  /* 0x03087804063f75b2 */ /* 0x0000220008000100 */
[----:B------:R0:W0:Y:S01]  /*0530*/  SYNCS.EXCH.64 URZ, [UR6+0x30888], UR4 ;  /* 0x03088804063f75b2 */ /* 0x0000220008000100 */
[----:B------:R-:W-:Y:S01]  /*0540*/  NOP ;  /* 0x0000000000007918 */ /* 0x000fe20000000000 */
.L_x_2:
        /* <DEDUP_REMOVED lines=22> */
.L_x_3:
[----:B------:R-:W5:Y:S01]  /*06b0*/  SHFL.IDX PT, R4, R0, RZ, 0x1f ;  /* 0x00001fff00047589 */ /* 0x000f6200000e0000 */
[----:B------:R-:W-:Y:S01]  /*06c0*/  R2UR UR9, R2 ;  /* 0x00000000020972ca */ /* 0x000fe200000e0000 */
        /* <DEDUP_REMOVED lines=21> */
.L_x_4:
[----:B------:R-:W-:Y:S01]  /*0820*/  UISETP.NE.AND UP0, UPT, UR9, URZ, UPT ;  /* 0x0000003f0900728c */ /* 0x000fe2000bf05270 */
[----:B------:R-:W-:Y:S01]  /*0830*/  NOP ;  /* 0x0000000000007918 */ /* 0x000fe20000000000 */
[----:B0-----:R-:W-:Y:S01]  /*0840*/  UMOV UR4, 0x1 ;  /* 0x0000000100047882 */ /* 0x001fe20000000000 */
[----:B------:R-:W-:Y:S01]  /*0850*/  ULDC.64 UR36, c[0x0][0x208] ;  /* 0x0000820000247ab9 */ /* 0x000fe20000000a00 */
[----:B------:R-:W-:Y:S01]  /*0860*/  USEL UR4, UR4, 0x2, !UP0 ;  /* 0x0000000204047887 */ /* 0x000fe2000c000000 */
[----:B-1234-:R-:W-:Y:S01]  /*0870*/  BAR.SYNC.DEFER_BLOCKING 0x0 ;  /* 0x0000000000007b1d */ /* 0x01efe20000010000 */
[----:B------:R-:W-:-:S04]  /*0880*/  PLOP3.LUT P0, PT, PT, PT, UP0, 0x80, 0x0 ;  /* 0x000000000000781c */ /* 0x000fc80003f0f008 */
[----:B------:R-:W-:-:S05]  /*0890*/  IMAD.U32 R2, RZ, RZ, UR4 ;  /* 0x00000004ff027e24 */ /* 0x000fca000f8e00ff */
[----:B------:R0:W-:Y:S04]  /*08a0*/  STL [R1+0x4], R2 ;  /* 0x0000040201007387 */ /* 0x0001e80000100800 */
[----:B------:R-:W-:Y:S05]  /*08b0*/  @!P0 BRA `(.L_x_5) ;  /* 0x00000074002c8947 */ /* 0x000fea0003800000 */
.L_x_6:
[----:B------:R-:W-:-:S08]  /*08c0*/  NOP ;  /* 0x0000000000007918 */ /* 0x000fd00000000000 */
[----:B------:R-:W1:Y:S02]  /*08d0*/  USETMAXREG.TRY_ALLOC.CTAPOOL UP0, 0xe8 ;  /* 0x000000e8000079c8 */ /* 0x000e640008000600 */
[----:B-1----:R-:W-:-:S13]  /*08e0*/  PLOP3.LUT P0, PT, PT, PT, UP0, 0x80, 0x0 ;  /* 0x000000000000781c */ /* 0x002fda0003f0f008 */
[----:B------:R-:W-:Y:S05]  /*08f0*/  @!P0 BRA `(.L_x_6) ;  /* 0xfffffffc00f08947 */ /* 0x000fea000383ffff */
[----:B------:R-:W1:Y:S08]  /*0900*/  S2UR UR61, SR_CTAID.X ;  /* 0x00000000003d79c3 */ /* 0x000e700000002500 */
[----:B------:R-:W-:Y:S08]  /*0910*/  BAR.ARV 0x8, 0x180 ;  /* 0x0206000000007b1d */ /* 0x000ff00000002000 */
[----:B------:R-:W1:Y:S02]  /*0920*/  LDC R0, c[0x0][0xc34] ;  /* 0x00030d00ff007b82 */ /* 0x000e640000000800 */
[----:B-1----:R-:W-:-:S13]  /*0930*/  ISETP.LE.AND P0, PT, R0, UR61, PT ;  /* 0x0000003d00007c0c */ /* 0x002fda000bf03270 */
[----:B------:R-:W-:Y:S05]  /*0940*/  @P0 EXIT ;  /* 0x000000000000094d */ /* 0x000fea0003800000 */
[----:B0-----:R-:W2:Y:S01]  /*0950*/  LDL R2, [R1+0x4] ;  /* 0x0000040001027983 */ /* 0x001ea20000100800 */
[----:B------:R-:W-:Y:S01]  /*0960*/  VIADD R19, R3, 0xffffff80 ;  /* 0xffffff8003137836 */ /* 0x000fe20000000000 */
[----:B------:R-:W-:Y:S01]  /*0970*/  UMOV UR39, URZ ;  /* 0x0000003f00277c82 */ /* 0x000fe20008000000 */
[----:B------:R-:W-:Y:S01]  /*0980*/  IMAD.MOV.U32 R198, RZ, RZ, -0x2 ;  /* 0xfffffffeffc67424 */ /* 0x000fe200078e00ff */
[----:B------:R-:W-:Y:S02]  /*0990*/  UMOV UR38, URZ ;  /* 0x0000003f00267c82 */ /* 0x000fe40008000000 */
[----:B------:R-:W-:-:S04]  /*09a0*/  SHF.R.S32.HI R0, RZ, 0x1f, R19 ;  /* 0x0000001fff007819 */ /* 0x000fc80000011413 */
[CC--:B------:R-:W-:Y:S02]  /*09b0*/  LEA.HI R3, R0.reuse, R19.reuse, RZ, 0x7 ;  /* 0x0000001300037211 */ /* 0x0c0fe400078f38ff */
[CC--:B------:R-:W-:Y:S02]  /*09c0*/  LEA.HI R4, R0.reuse, R19.reuse, RZ, 0x5 ;  /* 0x0000001300047211 */ /* 0x0c0fe400078f28ff */
[----:B------:R-:W-:Y:S02]  /*09d0*/  LOP3.LUT R192, R3, 0xffffff80, RZ, 0xc0, !PT ;  /* 0xffffff8003c07812 */ /* 0x000fe400078ec0ff */
[CC--:B------:R-:W-:Y:S02]  /*09e0*/  LEA.HI R7, R0.reuse, R19.reuse, RZ, 0x2 ;  /* 0x0000001300077211 */ /* 0x0c0fe400078f10ff */
[----:B------:R-:W-:Y:S01]  /*09f0*/  LEA.HI R22, R0, R19, RZ, 0x3 ;  /* 0x0000001300167211 */ /* 0x000fe200078f18ff */
[----:B------:R-:W-:Y:S01]  /*0a00*/  IMAD.IADD R192, R19, 0x1, -R192 ;  /* 0x0000000113c07824 */ /* 0x000fe200078e0ac0 */
[----:B------:R-:W-:-:S02]  /*0a10*/  SHF.L.U32 R6, R4, 0x5, RZ ;  /* 0x0000000504067819 */ /* 0x000fc400000006ff */
[----:B------:R-:W-:Y:S02]  /*0a20*/  LOP3.LUT R10, R7, 0xfffffffc, RZ, 0xc0, !PT ;  /* 0xfffffffc070a7812 */ /* 0x000fe400078ec0ff */
[----:B------:R-:W-:Y:S02]  /*0a30*/  SHF.R.S32.HI R5, RZ, 0x1f, R192 ;  /* 0x0000001fff057819 */ /* 0x000fe400000114c0 */
[----:B------:R-:W-:Y:S01]  /*0a40*/  LOP3.LUT R9, R6, 0xfffffc00, RZ, 0xc0, !PT ;  /* 0xfffffc0006097812 */ /* 0x000fe200078ec0ff */
[----:B------:R-:W-:Y:S01]  /*0a50*/  IMAD.IADD R10, R19, 0x1, -R10 ;  /* 0x00000001130a7824 */ /* 0x000fe200078e0a0a */
[----:B------:R-:W-:Y:S02]  /*0a60*/  SHF.R.S32.HI R194, RZ, 0x7, R3 ;  /* 0x00000007ffc27819 */ /* 0x000fe40000011403 */
[----:B------:R-:W-:Y:S02]  /*0a70*/  LOP3.LUT R12, R22, 0xfffffff8, RZ, 0xc0, !PT ;  /* 0xfffffff8160c7812 */ /* 0x000fe400078ec0ff */
[----:B------:R-:W-:-:S02]  /*0a80*/  LEA.HI R3, R3, R194, RZ, 0x1 ;  /* 0x000000c203037211 */ /* 0x000fc400078f08ff */
[----:B------:R-:W-:Y:S02]  /*0a90*/  LEA.HI R6, R10, R10, RZ, 0x1 ;  /* 0x0000000a0a067211 */ /* 0x000fe400078f08ff */
[----:B------:R-:W-:Y:S02]  /*0aa0*/  LOP3.LUT R3, R3, 0x3fffffe, RZ, 0xc0, !PT ;  /* 0x03fffffe03037812 */ /* 0x000fe400078ec0ff */
[----:B------:R-:W-:-:S03]  /*0ab0*/  SHF.R.S32.HI R22, RZ, 0x3, R22 ;  /* 0x00000003ff167819 */ /* 0x000fc60000011416 */
[----:B------:R-:W-:Y:S01]  /*0ac0*/  IMAD.IADD R3, R194, 0x1, -R3 ;  /* 0x00000001c2037824 */ /* 0x000fe200078e0a03 */
[----:B--2---:R-:W-:Y:S02]  /*0ad0*/  R2UR UR4, R2 ;  /* 0x00000000020472ca */ /* 0x004fe400000e0000 */
[----:B------:R-:W-:Y:S02]  /*0ae0*/  LEA.HI R2, R0, R19, RZ, 0x4 ;  /* 0x0000001300027211 */ /* 0x000fe400078f20ff */
[----:B------:R-:W-:Y:S02]  /*0af0*/  LEA.HI R0, R5, R192, RZ, 0x2 ;  /* 0x000000c005007211 */ /* 0x000fe400078f10ff */
[----:B------:R-:W-:Y:S02]  /*0b00*/  LOP3.LUT R4, R2, 0x3fffff0, RZ, 0xc0, !PT ;  /* 0x03fffff002047812 */ /* 0x000fe400078ec0ff */
[--C-:B------:R-:W-:Y:S02]  /*0b10*/  SHF.R.S32.HI R8, RZ, 0x2, R0.reuse ;  /* 0x00000002ff087819 */ /* 0x100fe40000011400 */
[----:B------:R-:W-:Y:S01]  /*0b20*/  SHF.R.S32.HI R11, RZ, 0x1f, R0 ;  /* 0x0000001fff0b7819 */ /* 0x000fe20000011400 */
[C---:B------:R-:W-:Y:S01]  /*0b30*/  IMAD.IADD R4, R19.reuse, 0x1, -R4 ;  /* 0x0000000113047824 */ /* 0x040fe200078e0a04 */
[----:B------:R-:W-:Y:S01]  /*0b40*/  SHF.R.S32.HI R7, RZ, 0x4, R2 ;  /* 0x00000004ff077819 */ /* 0x000fe20000011402 */
[----:B------:R-:W-:Y:S01]  /*0b50*/  IMAD.IADD R19, R19, 0x1, -R12 ;  /* 0x0000000113137824 */ /* 0x000fe200078e0a0c */
[----:B------:R-:W-:Y:S01]  /*0b60*/  LEA.HI R11, R11, R8, RZ, 0x3 ;  /* 0x000000080b0b7211 */ /* 0x000fe200078f18ff */
[----:B------:R-:W-:Y:S01]  /*0b70*/  IMAD R9, R4, 0x40, R9 ;  /* 0x0000004004097824 */ /* 0x000fe200078e0209 */
[----:B------:R-:W-:Y:S01]  /*0b80*/  LEA.HI R4, R5, R192, RZ, 0x5 ;  /* 0x000000c005047211 */ /* 0x000fe200078f28ff */
[----:B------:R-:W-:Y:S01]  /*0b90*/  IMAD.SHL.U32 R16, R19, 0x8, RZ ;  /* 0x0000000813107824 */ /* 0x000fe200078e00ff */
[----:B------:R-:W-:Y:S01]  /*0ba0*/  LOP3.LUT R11, R11, 0xfffffff8, RZ, 0xc0, !PT ;  /* 0xfffffff80b0b7812 */ /* 0x000fe200078ec0ff */
[----:B------:R-:W-:Y:S01]  /*0bb0*/  ULOP3.LUT UR4, UR4, 0x1, URZ, 0xfc, !UPT ;  /* 0x0000000104047892 */ /* 0x000fe2000f8efc3f */
[----:B------:R-:W-:Y:S01]  /*0bc0*/  LEA.HI R2, R2, R7, RZ, 0x1 ;  /* 0x0000000702027211 */ /* 0x000fe200078f08ff */
[----:B------:R-:W-:Y:S01]  /*0bd0*/  VIADD R18, R16, 0x40 ;  /* 0x0000004010127836 */ /* 0x000fe20000000000 */
[----:B------:R-:W-:Y:S01]  /*0be0*/  SHF.R.S32.HI R4, RZ, 0x5, R4 ;  /* 0x00000005ff047819 */ /* 0x000fe20000011404 */
[----:B------:R-:W-:Y:S01]  /*0bf0*/  IMAD.IADD R11, R8, 0x1, -R11 ;  /* 0x00000001080b7824 */ /* 0x000fe200078e0a0b */
[----:B------:R-:W-:Y:S01]  /*0c00*/  LOP3.LUT R2, R2, 0x1ffffffe, RZ, 0xc0, !PT ;  /* 0x1ffffffe02027812 */ /* 0x000fe200078ec0ff */
[----:B------:R-:W-:Y:S01]  /*0c10*/  VIADD R17, R16, 0x80 ;  /* 0x0000008010117836 */ /* 0x000fe20000000000 */
[----:B------:R-:W-:Y:S01]  /*0c20*/  LOP3.LUT R5, R0, 0x7ffffffc, RZ, 0xc0, !PT ;  /* 0x7ffffffc00057812 */ /* 0x000fe200078ec0ff */
[----:B------:R-:W-:Y:S01]  /*0c30*/  IMAD R4, R4, 0x10, R11 ;  /* 0x0000001004047824 */ /* 0x000fe200078e020b */
[----:B------:R-:W-:Y:S01]  /*0c40*/  IADD3 R2, R7, -R2, RZ ;  /* 0x8000000207027210 */ /* 0x000fe20007ffe0ff */
[----:B------:R-:W-:Y:S01]  /*0c50*/  IMAD.U32 R199, RZ, RZ, UR4 ;  /* 0x00000004ffc77e24 */ /* 0x000fe2000f8e00ff */
[----:B------:R-:W-:Y:S01]  /*0c60*/  LOP3.LUT R7, R6, 0x1ffffffe, RZ, 0xc0, !PT ;  /* 0x1ffffffe06077812 */ /* 0x000fe200078ec0ff */
[----:B------:R-:W-:Y:S01]  /*0c70*/  IMAD.IADD R5, R192, 0x1, -R5 ;  /* 0x00000001c0057824 */ /* 0x000fe200078e0a05 */
[----:B------:R-:W-:Y:S01]  /*0c80*/  LEA R195, R3, R4, 0x6 ;  /* 0x0000000403c37211 */ /* 0x000fe200078e30ff */
[----:B------:R-:W-:Y:S01]  /*0c90*/  UMOV UR4, URZ ;  /* 0x0000003f00047c82 */ /* 0x000fe20008000000 */
[----:B------:R-:W-:Y:S01]  /*0ca0*/  IADD3 R196, R10, -R7, RZ ;  /* 0x800000070ac47210 */ /* 0x000fe20007ffe0ff */
[----:B------:R-:W-:Y:S01]  /*0cb0*/  IMAD R197, R2, 0x8, R9 ;  /* 0x0000000802c57824 */ /* 0x000fe200078e0209 */
[----:B------:R-:W-:Y:S01]  /*0cc0*/  SHF.R.S32.HI R201, RZ, 0x1f, R18 ;  /* 0x0000001fffc97819 */ /* 0x000fe20000011412 */
[----:B------:R-:W-:Y:S01]  /*0cd0*/  IMAD R198, R5, R198, 0x60 ;  /* 0x0000006005c67424 */ /* 0x000fe200078e02c6 */
[----:B------:R-:W-:Y:S01]  /*0ce0*/  MOV R23, UR4 ;  /* 0x0000000400177c02 */ /* 0x000fe20008000f00 */
[----:B------:R-:W-:Y:S01]  /*0cf0*/  IMAD R196, R196, 0x8, R195 ;  /* 0x00000008c4c47824 */ /* 0x000fe200078e02c3 */
[----:B------:R-:W-:-:S07]  /*0d00*/  SHF.R.S32.HI R200, RZ, 0x1f, R17 ;  /* 0x0000001fffc87819 */ /* 0x000fce0000011411 */
.L_x_39:
[----:B0-----:R-:W0:Y:S01]  /*0d10*/  SHFL.IDX PT, R0, R194, RZ, 0x1f ;  /* 0x00001fffc2007589 */ /* 0x001e2200000e0000 */
[----:B-1----:R-:W1:Y:S01]  /*0d20*/  S2UR UR42, SR_CgaCtaId ;  /* 0x00000000002a79c3 */ /* 0x002e620000008800 */
[----:B------:R-:W-:Y:S01]  /*0d30*/  ULDC.64 UR6, c[0x0][0x418] ;  /* 0x0001060000067ab9 */ /* 0x000fe20000000a00 */
[----:B------:R-:W-:Y:S01]  /*0d40*/  ULDC UR4, c[0x0][0xc38] ;  /* 0x00030e0000047ab9 */ /* 0x000fe20000000800 */
[----:B------:R-:W-:Y:S02]  /*0d50*/  UISETP.NE.U32.AND UP0, UPT, UR6, URZ, UPT ;  /* 0x0000003f0600728c */ /* 0x000fe4000bf05070 */
[----:B------:R-:W-:Y:S01]  /*0d60*/  UISETP.NE.AND UP1, UPT, UR4, 0x1, UPT ;  /* 0x000000010400788c */ /* 0x000fe2000bf25270 */
[----:B------:R-:W-:Y:S02]  /*0d70*/  UMOV UR43, 0x400 ;  /* 0x00000400002b7882 */ /* 0x000fe40000000000 */
[----:B------:R-:W-:Y:S01]  /*0d80*/  ULDC UR4, c[0x0][0xc44] ;  /* 0x0003110000047ab9 */ /* 0x000fe20000000800 */
[----:B------:R-:W-:-:S02]  /*0d90*/  UISETP.NE.AND.EX UP0, UPT, UR7, URZ, UPT, UP0 ;  /* 0x0000003f0700728c */ /* 0x000fc4000bf05300 */
[----:B------:R-:W-:Y:S01]  /*0da0*/  UISETP.NE.AND UP2, UPT, UR4, 0x1, UPT ;  /* 0x000000010400788c */ /* 0x000fe2000bf45270 */
[----:B------:R-:W-:Y:S01]  /*0db0*/  ULDC UR40, c[0x0][0x424] ;  /* 0x0001090000287ab9 */ /* 0x000fe20000000800 */
[----:B------:R-:W-:Y:S01]  /*0dc0*/  ULDC UR10, c[0x0][0x2f0] ;  /* 0x0000bc00000a7ab9 */ /* 0x000fe20000000800 */
[----:B------:R-:W-:Y:S02]  /*0dd0*/  USEL UR40, UR40, 0x1, UP0 ;  /* 0x0000000128287887 */ /* 0x000fe40008000000 */
[----:B------:R-:W-:Y:S01]  /*0de0*/  @UP1 ULDC UR4, c[0x0][0xc3c] ;  /* 0x00030f0000041ab9 */ /* 0x000fe20000000800 */
[----:B------:R-:W-:Y:S01]  /*0df0*/  @UP1 ULDC UR12, c[0x0][0xc40] ;  /* 0x00031000000c1ab9 */ /* 0x000fe20000000800 */
[----:B------:R-:W-:Y:S02]  /*0e00*/  UIMAD.WIDE.U32 UR4, UR61, UR4, URZ ;  /* 0x000000043d0472a5 */ /* 0x000fe4000f8e003f */
[----:B------:R-:W-:Y:S01]  /*0e10*/  UIMAD UR40, UR40, UR10, URZ ;  /* 0x0000000a282872a4 */ /* 0x000fe2000f8e023f */
[----:B0-----:R-:W-:Y:S01]  /*0e20*/  R2UR UR6, R0 ;  /* 0x00000000000672ca */ /* 0x001fe200000e0000 */
[----:B-1----:R-:W-:Y:S01]  /*0e30*/  ULEA UR43, UR42, UR43, 0x18 ;  /* 0x0000002b2a2b7291 */ /* 0x002fe2000f8ec03f */
[----:B------:R-:W-:Y:S01]  /*0e40*/  UMOV UR13, UR61 ;  /* 0x0000003d000d7c82 */ /* 0x000fe20008000000 */
[----:B------:R-:W-:-:S02]  /*0e50*/  @UP1 USHF.R.U32.HI UR13, URZ, UR12, UR5 ;  /* 0x0000000c3f0d1299 */ /* 0x000fc40008011605 */
[----:B------:R-:W-:Y:S01]  /*0e60*/  UIADD3 UR11, UR43, 0x12400, URZ ;  /* 0x000124002b0b7890 */ /* 0x000fe2000fffe03f */
[----:B------:R-:W-:-:S03]  /*0e70*/  @UP2 ULDC.64 UR8, c[0x0][0xc48] ;  /* 0x0003120000082ab9 */ /* 0x000fc60000000a00 */
[----:B------:R-:W-:Y:S01]  /*0e80*/  ULOP3.LUT UP0, URZ, UR11, 0x1bf, URZ, 0xc0, !UPT ;  /* 0x000001bf0b3f7892 */ /* 0x000fe2000f80c03f */
[----:B------:R-:W-:Y:S01]  /*0e90*/  IMAD.U32 R193, RZ, RZ, UR13 ;  /* 0x0000000dffc17e24 */ /* 0x000fe2000f8e00ff */
[----:B------:R-:W-:Y:S02]  /*0ea0*/  UIMAD.WIDE.U32 UR4, UR13, UR8, URZ ;  /* 0x000000080d0472a5 */ /* 0x000fe4000f8e003f */
[----:B------:R-:W-:Y:S02]  /*0eb0*/  ULEA.HI UR7, UR6, UR6, URZ, 0x1 ;  /* 0x0000000606077291 */ /* 0x000fe4000f8f083f */
[----:B------:R-:W-:Y:S01]  /*0ec0*/  PLOP3.LUT P0, PT, PT, PT, UP0, 0x80, 0x0 ;  /* 0x000000000000781c */ /* 0x000fe20003f0f008 */
[----:B------:R-:W-:Y:S01]  /*0ed0*/  UMOV UR60, UR13 ;  /* 0x0000000d003c7c82 */ /* 0x000fe20008000000 */
[----:B------:R-:W-:Y:S02]  /*0ee0*/  ULOP3.LUT UR7, UR7, 0x1e, URZ, 0xc0, !UPT ;  /* 0x0000001e07077892 */ /* 0x000fe4000f8ec03f */
[----:B------:R-:W-:-:S02]  /*0ef0*/  @UP2 USHF.R.U32.HI UR60, URZ, UR9, UR5 ;  /* 0x000000093f3c2299 */ /* 0x000fc40008011605 */
[----:B------:R-:W-:Y:S02]  /*0f00*/  UIADD3 UR7, UR6, -UR7, URZ ;  /* 0x8000000706077290 */ /* 0x000fe4000fffe03f */
[----:B------:R-:W-:Y:S02]  /*0f10*/  UIADD3 UR6, UR40, 0x5f, URZ ;  /* 0x0000005f28067890 */ /* 0x000fe4000fffe03f */
[----:B------:R-:W-:Y:S02]  /*0f20*/  ULEA UR8, UR7, UR11, 0xd ;  /* 0x0000000b07087291 */ /* 0x000fe4000f8e683f */
[----:B------:R-:W-:Y:S02]  /*0f30*/  UIMAD.WIDE UR6, UR6, 0x2aaaaaab, URZ ;  /* 0x2aaaaaab060678a5 */ /* 0x000fe4000f8e023f */
[----:B------:R-:W-:Y:S02]  /*0f40*/  USHF.R.U32.HI UR8, URZ, 0x4, UR8 ;  /* 0x000000043f087899 */ /* 0x000fe40008011608 */
[----:B------:R-:W-:-:S02]  /*0f50*/  USHF.R.U32.HI UR41, URZ, 0x1f, UR7 ;  /* 0x0000001f3f297899 */ /* 0x000fc40008011607 */
[----:B------:R-:W-:Y:S02]  /*0f60*/  ULOP3.LUT UR44, UR8, 0x3fff, URZ, 0xc0, !UPT ;  /* 0x00003fff082c7892 */ /* 0x000fe4000f8ec03f */
[----:B------:R-:W-:Y:S01]  /*0f70*/  ULEA.HI.SX32 UR41, UR7, UR41, 0x1c ;  /* 0x0000002907297291 */ /* 0x000fe2000f8fe23f */
[----:B--234-:R-:W-:Y:S11]  /*0f80*/  @!P0 BRA `(.L_x_7) ;  /* 0x0000000000408947 */ /* 0x01cff60003800000 */
[----:B------:R-:W-:Y:S01]  /*0f90*/  MOV R0, 0x0 ;  /* 0x0000000000007802 */ /* 0x000fe20000000f00 */
[----:B------:R-:W-:Y:S01]  /*0fa0*/  ULDC.64 UR4, c[0x4][0x88] ;  /* 0x0100220000047ab9 */ /* 0x000fe20000000a00 */
[----:B------:R-:W-:Y:S01]  /*0fb0*/  ULDC.64 UR6, c[0x4][0x28] ;  /* 0x01000a0000067ab9 */ /* 0x000fe20000000a00 */
[----:B------:R-:W-:Y:S01]  /*0fc0*/  IMAD.U32 R4, RZ, RZ, UR4 ;  /* 0x00000004ff047e24 */ /* 0x000fe2000f8e00ff */
[----:B------:R0:W1:Y:S01]  /*0fd0*/  LDC.64 R2, c[0x4][R0] ;  /* 0x0100000000027b82 */ /* 0x0000620000000a00 */
[----:B------:R-:W-:Y:S01]  /*0fe0*/  MOV R5, UR5 ;  /* 0x0000000500057c02 */ /* 0x000fe20008000f00 */
[----:B------:R-:W-:Y:S01]  /*0ff0*/  ULDC.64 UR4, c[0x4][0x90] ;  /* 0x0100240000047ab9 */ /* 0x000fe20000000a00 */
[----:B------:R-:W-:Y:S01]  /*1000*/  IMAD.U32 R10, RZ, RZ, UR6 ;  /* 0x00000006ff0a7e24 */ /* 0x000fe2000f8e00ff */
[----:B------:R-:W-:Y:S01]  /*1010*/  MOV R11, UR7 ;  /* 0x00000007000b7c02 */ /* 0x000fe20008000f00 */
[----:B------:R-:W-:Y:S02]  /*1020*/  IMAD.U32 R6, RZ, RZ, UR4 ;  /* 0x00000004ff067e24 */ /* 0x000fe4000f8e00ff */
[----:B------:R-:W-:-:S02]  /*1030*/  IMAD.U32 R7, RZ, RZ, UR5 ;  /* 0x00000005ff077e24 */ /* 0x000fc4000f8e00ff */
[----:B------:R-:W-:Y:S02]  /*1040*/  IMAD.MOV.U32 R8, RZ, RZ, 0x70 ;  /* 0x00000070ff087424 */ /* 0x000fe400078e00ff */
[----:B------:R-:W-:Y:S02]  /*1050*/  IMAD.MOV.U32 R12, RZ, RZ, 0x1 ;  /* 0x00000001ff0c7424 */ /* 0x000fe400078e00ff */
[----:B0-----:R-:W-:-:S07]  /*1060*/  IMAD.MOV.U32 R13, RZ, RZ, RZ ;  /* 0x000000ffff0d7224 */ /* 0x001fce00078e00ff */
[----:B------:R-:W-:-:S07]  /*1070*/  LEPC R20, `(.L_x_7) ;  /* 0x000000001014794e */ /* 0x000fce0000000000 */
[----:B-1----:R-:W-:Y:S05]  /*1080*/  CALL.ABS.NOINC R2 ;  /* 0x0000000002007343 */ /* 0x002fea0003c00000 */
.L_x_7:
[----:B------:R-:W-:Y:S02]  /*1090*/  R2UR UR4, R23 ;  /* 0x00000000170472ca */ /* 0x000fe400000e0000 */
[----:B------:R-:W-:-:S11]  /*10a0*/  R2UR UR5, R199 ;  /* 0x00000000c70572ca */ /* 0x000fd600000e0000 */
[----:B------:R-:W-:Y:S02]  /*10b0*/  ULOP3.LUT UR4, UR4, 0x1, URZ, 0xc0, !UPT ;  /* 0x0000000104047892 */ /* 0x000fe4000f8ec03f */
[----:B------:R-:W-:-:S04]  /*10c0*/  IMAD.U32 R2, RZ, RZ, UR5 ;  /* 0x00000005ff027e24 */ /* 0x000fc8000f8e00ff */
[----:B------:R-:W-:Y:S02]  /*10d0*/  MOV R0, UR4 ;  /* 0x0000000400007c02 */ /* 0x000fe40008000f00 */
[----:B------:R-:W-:Y:S02]  /*10e0*/  ISETP.NE.AND P0, PT, R2, 0x3, PT ;  /* 0x000000030200780c */ /* 0x000fe40003f05270 */
[----:B------:R-:W-:-:S04]  /*10f0*/  SHF.L.U32 R0, R0, 0x1f, RZ ;  /* 0x0000001f00007819 */ /* 0x000fc800000006ff */
[----:B------:R-:W0:Y:S02]  /*1100*/  SYNCS.PHASECHK.TRANS64.TRYWAIT P1, [UR43+0x30800], R0 ;  /* 0x03080000ff0075a7 */ /* 0x000e24000802016b */
[----:B0-----:R-:W-:Y:S05]  /*1110*/  @!P1 BRA `(.L_x_8) ;  /* 0x000000a4007c9947 */ /* 0x001fea0003800000 */
.L_x_89:
[----:B------:R-:W-:Y:S05]  /*1120*/  @!P0 BRA `(.L_x_9) ;  /* 0x0000000000048947 */ /* 0x000fea0003800000 */
[----:B------:R-:W-:Y:S01]  /*1130*/  BPT.TRAP 0x1 ;  /* 0x000000040000795c */ /* 0x000fe20000300000 */
.L_x_9:
[----:B------:R-:W-:Y:S02]  /*1140*/  IMAD.U32 R2, RZ, RZ, UR38 ;  /* 0x00000026ff027e24 */ /* 0x000fe4000f8e00ff */
[----:B0-----:R-:W-:-:S03]  /*1150*/  IMAD.U32 R3, RZ, RZ, UR39 ;  /* 0x00000027ff037e24 */ /* 0x001fc6000f8e00ff */
[----:B------:R-:W-:Y:S02]  /*1160*/  LEA R2, R2, UR43, 0x3 ;  /* 0x0000002b02027c11 */ /* 0x000fe4000f8e18ff */
[----:B------:R-:W-:-:S04]  /*1170*/  SHF.L.U32 R3, R3, 0x1f, RZ ;  /* 0x0000001f03037819 */ /* 0x000fc800000006ff */
[----:B------:R0:W1:Y:S01]  /*1180*/  SYNCS.PHASECHK.TRANS64.TRYWAIT P1, [R2+URZ+0x30830], R3 ;  /* 0x03083003020075a7 */ /* 0x000062000802017f */
[----:B------:R-:W-:Y:S05]  /*1190*/  @!P0 BRA `(.L_x_10) ;  /* 0x0000000000048947 */ /* 0x000fea0003800000 */
[----:B------:R-:W-:Y:S01]  /*11a0*/  BPT.TRAP 0x1 ;  /* 0x000000040000795c */ /* 0x000fe20000300000 */
.L_x_10:
[----:B------:R-:W-:Y:S01]  /*11b0*/  MOV R119, RZ ;  /* 0x000000ff00777202 */ /* 0x000fe20000000f00 */
[----:B-1----:R-:W-:Y:S06]  /*11c0*/  @P1 BRA `(.L_x_11) ;  /* 0x0000000000081947 */ /* 0x002fec0003800000 */
[----:B------:R-:W1:Y:S02]  /*11d0*/  SYNCS.PHASECHK.TRANS64.TRYWAIT P1, [R2+URZ+0x30830], R3 ;  /* 0x03083003020075a7 */ /* 0x000e64000802017f */
[----:B-1----:R-:W-:Y:S05]  /*11e0*/  @!P1 BRA `(.L_x_12) ;  /* 0x000000a400609947 */ /* 0x002fea0003800000 */
.L_x_11:
[----:B------:R-:W-:Y:S05]  /*11f0*/  WARPSYNC.ALL ;  /* 0x0000000000007948 */ /* 0x000fea0003800000 */
[----:B------:R-:W-:Y:S01]  /*1200*/  UIADD3 UR43, UR43, 0x1e400, URZ ;  /* 0x0001e4002b2b7890 */ /* 0x000fe2000fffe03f */
[----:B------:R-:W-:Y:S01]  /*1210*/  WARPGROUP.ARRIVE ;  /* 0x00000000000079c5 */ /* 0x000fe20000000000 */
[----:B------:R-:W-:Y:S02]  /*1220*/  ULOP3.LUT UR4, UR44, 0x10000, URZ, 0xfc, !UPT ;  /* 0x000100002c047892 */ /* 0x000fe4000f8efc3f */
[----:B------:R-:W-:Y:S01]  /*1230*/  USHF.R.U32.HI UR43, URZ, 0x4, UR43 ;  /* 0x000000043f2b7899 */ /* 0x000fe2000801162b */
[----:B------:R-:W-:Y:S01]  /*1240*/  UMOV UR13, 0x40000040 ;  /* 0x40000040000d7882 */ /* 0x000fe20000000000 */
[----:B------:R-:W-:-:S02]  /*1250*/  UMOV UR15, 0x40000040 ;  /* 0x40000040000f7882 */ /* 0x000fc40000000000 */
[----:B------:R-:W-:Y:S01]  /*1260*/  ULOP3.LUT UR10, UR43, 0x3fff, URZ, 0xc0, !UPT ;  /* 0x00003fff2b0a7892 */ /* 0x000fe2000f8ec03f */
[----:B------:R-:W-:Y:S01]  /*1270*/  IMAD.U32 R9, RZ, RZ, UR13 ;  /* 0x0000000dff097e24 */ /* 0x000fe2000f8e00ff */
[----:B------:R-:W-:Y:S01]  /*1280*/  UMOV UR12, UR4 ;  /* 0x00000004000c7c82 */ /* 0x000fe20008000000 */
[----:B------:R-:W-:Y:S01]  /*1290*/  UIADD3 UR6, UR4, 0x2, URZ ;  /* 0x0000000204067890 */ /* 0x000fe2000fffe03f */
[----:B------:R-:W-:Y:S01]  /*12a0*/  IMAD.U32 R8, RZ, RZ, UR12 ;  /* 0x0000000cff087e24 */ /* 0x000fe2000f8e00ff */
[----:B------:R-:W-:Y:S02]  /*12b0*/  ULOP3.LUT UR10, UR10, 0x10000, URZ, 0xfc, !UPT ;  /* 0x000100000a0a7892 */ /* 0x000fe4000f8efc3f */
[----:B------:R-:W-:Y:S02]  /*12c0*/  UIADD3 UR56, UR4, 0x4, URZ ;  /* 0x0000000404387890 */ /* 0x000fe4000fffe03f */
[----:B------:R-:W-:Y:S01]  /*12d0*/  UIMAD UR5, UR38, 0x900, UR10 ;  /* 0x00000900260578a4 */ /* 0x000fe2000f8e020a */
[----:B------:R-:W-:Y:S01]  /*12e0*/  UMOV UR57, 0x40000040 ;  /* 0x4000004000397882 */ /* 0x000fe20000000000 */
[----:B------:R-:W-:-:S02]  /*12f0*/  UMOV UR59, 0x40000040 ;  /* 0x40000040003b7882 */ /* 0x000fc40000000000 */
[----:B------:R-:W-:Y:S02]  /*1300*/  UIADD3 UR7, UR5, 0x2, URZ ;  /* 0x0000000205077890 */ /* 0x000fe4000fffe03f */
[----:B------:R-:W-:Y:S02]  /*1310*/  UIADD3 UR58, UR5, 0x4, URZ ;  /* 0x00000004053a7890 */ /* 0x000fe4000fffe03f */
[----:B------:R-:W-:Y:S01]  /*1320*/  UMOV UR14, UR5 ;  /* 0x00000005000e7c82 */ /* 0x000fe20008000000 */
[----:B------:R-:W-:Y:S01]  /*1330*/  UIADD3 UR52, UR4, 0x6, URZ ;  /* 0x0000000604347890 */ /* 0x000fe2000fffe03f */
[----:B------:R-:W-:Y:S01]  /*1340*/  HGMMA.64x96x16.F32.BF16 R24, gdesc[UR12], RZ, !UPT, gsb0 ;  /* 0x016000000c1879f0 */ /* 0x000fe2000c0018ff */
[----:B------:R-:W-:Y:S01]  /*1350*/  UMOV UR12, UR6 ;  /* 0x00000006000c7c82 */ /* 0x000fe20008000000 */
[----:B------:R-:W-:Y:S01]  /*1360*/  UMOV UR13, 0x40000040 ;  /* 0x40000040000d7882 */ /* 0x000fe20000000000 */
[----:B------:R-:W-:Y:S01]  /*1370*/  UMOV UR14, UR7 ;  /* 0x00000007000e7c82 */ /* 0x000fe20008000000 */
[----:B------:R-:W-:Y:S01]  /*1380*/  UMOV UR15, 0x40000040 ;  /* 0x40000040000f7882 */ /* 0x000fe20000000000 */
[----:B------:R-:W-:Y:S01]  /*1390*/  UIADD3 UR54, UR5, 0x6, URZ ;  /* 0x0000000605367890 */ /* 0x000fe2000fffe03f */
[----:B------:R-:W-:Y:S01]  /*13a0*/  IMAD.U32 R6, RZ, RZ, UR12 ;  /* 0x0000000cff067e24 */ /* 0x000fe2000f8e00ff */
[----:B------:R-:W-:Y:S01]  /*13b0*/  UMOV UR53, 0x40000040 ;  /* 0x4000004000357882 */ /* 0x000fe20000000000 */
[----:B------:R-:W-:Y:S01]  /*13c0*/  UMOV UR55, 0x40000040 ;  /* 0x4000004000377882 */ /* 0x000fe20000000000 */
[----:B------:R-:W-:Y:S01]  /*13d0*/  UIADD3 UR48, UR4, 0x400, URZ ;  /* 0x0000040004307890 */ /* 0x000fe2000fffe03f */
[----:B------:R-:W-:Y:S01]  /*13e0*/  MOV R7, UR13 ;  /* 0x0000000d00077c02 */ /* 0x000fe20008000f00 */
[----:B------:R-:W-:Y:S01]  /*13f0*/  UIADD3 UR50, UR5, 0x300, URZ ;  /* 0x0000030005327890 */ /* 0x000fe2000fffe03f */
[----:B------:R-:W-:Y:S01]  /*1400*/  UMOV UR49, 0x40000040 ;  /* 0x4000004000317882 */ /* 0x000fe20000000000 */
[----:B------:R-:W-:Y:S01]  /*1410*/  UMOV UR51, 0x40000040 ;  /* 0x4000004000337882 */ /* 0x000fe20000000000 */
[----:B------:R-:W-:-:S02]  /*1420*/  UIADD3 UR16, UR4, 0x404, URZ ;  /* 0x0000040404107890 */ /* 0x000fc4000fffe03f */
[----:B------:R-:W-:Y:S01]  /*1430*/  UIADD3 UR18, UR5, 0x304, URZ ;  /* 0x0000030405127890 */ /* 0x000fe2000fffe03f */
[----:B------:R-:W-:Y:S01]  /*1440*/  UMOV UR17, 0x40000040 ;  /* 0x4000004000117882 */ /* 0x000fe20000000000 */
[----:B------:R-:W-:Y:S01]  /*1450*/  UMOV UR19, 0x40000040 ;  /* 0x4000004000137882 */ /* 0x000fe20000000000 */
[----:B------:R-:W-:Y:S02]  /*1460*/  UIADD3 UR20, UR4, 0x406, URZ ;  /* 0x0000040604147890 */ /* 0x000fe4000fffe03f */
[----:B------:R-:W-:Y:S01]  /*1470*/  UIADD3 UR22, UR5, 0x306, URZ ;  /* 0x0000030605167890 */ /* 0x000fe2000fffe03f */
[----:B------:R-:W-:Y:S01]  /*1480*/  UMOV UR21, 0x40000040 ;  /* 0x4000004000157882 */ /* 0x000fe20000000000 */
[----:B------:R-:W-:Y:S01]  /*1490*/  UMOV UR23, 0x40000040 ;  /* 0x4000004000177882 */ /* 0x000fe20000000000 */
[----:B------:R-:W-:Y:S02]  /*14a0*/  UIADD3 UR24, UR4, 0x800, URZ ;  /* 0x0000080004187890 */ /* 0x000fe4000fffe03f */
        /* <DEDUP_REMOVED lines=15> */
[----:B------:R-:W-:-:S02]  /*15a0*/  WARPGROUP.DEPBAR.LE gsb0, 0x0 ;  /* 0x00008000000079c5 */ /* 0x000fc40000010000 */
[----:B------:R-:W-:-:S06]  /*15b0*/  WARPGROUP.ARRIVE ;  /* 0x00000000000079c5 */ /* 0x000fcc0000000000 */
[----:B------:R-:W-:Y:S01]  /*15c0*/  HGMMA.64x96x16.F32.BF16 R24, gdesc[UR12], R24, gsb0 ;  /* 0x016000000c1879f0 */ /* 0x000fe20008001818 */
[----:B------:R-:W-:Y:S02]  /*15d0*/  UIADD3 UR12, UR4, 0x402, URZ ;  /* 0x00000402040c7890 */ /* 0x000fe4000fffe03f */
[----:B------:R-:W-:Y:S01]  /*15e0*/  UIADD3 UR14, UR5, 0x302, URZ ;  /* 0x00000302050e7890 */ /* 0x000fe2000fffe03f */
[----:B------:R-:W-:Y:S01]  /*15f0*/  UMOV UR13, 0x40000040 ;  /* 0x40000040000d7882 */ /* 0x000fe20000000000 */
[----:B------:R-:W-:Y:S01]  /*1600*/  UMOV UR15, 0x40000040 ;  /* 0x40000040000f7882 */ /* 0x000fe20000000000 */
[----:B------:R-:W-:Y:S02]  /*1610*/  WARPGROUP.DEPBAR.LE gsb0, 0x0 ;  /* 0x00008000000079c5 */ /* 0x000fe40000010000 */
[----:B------:R-:W-:-:S06]  /*1620*/  WARPGROUP.ARRIVE ;  /* 0x00000000000079c5 */ /* 0x000fcc0000000000 */
[----:B------:R-:W-:Y:S03]  /*1630*/  HGMMA.64x96x16.F32.BF16 R24, gdesc[UR56], R24, gsb0 ;  /* 0x01600000381879f0 */ /* 0x000fe60008001818 */
        /* <DEDUP_REMOVED lines=28> */
[----:B------:R-:W-:Y:S05]  /*1800*/  @!P0 BRA `(.L_x_13) ;  /* 0x0000000000048947 */ /* 0x000fea0003800000 */
[----:B------:R-:W-:Y:S01]  /*1810*/  BPT.TRAP 0x1 ;  /* 0x000000040000795c */ /* 0x000fe20000300000 */
.L_x_13:
[----:B------:R-:W-:Y:S01]  /*1820*/  VIADD R0, R198, UR40 ;  /* 0x00000028c6007c36 */ /* 0x000fe20008000000 */
[----:B------:R-:W-:Y:S01]  /*1830*/  ULDC UR4, c[0x0][0x988] ;  /* 0x0002620000047ab9 */ /* 0x000fe20000000800 */
[----:B01----:R-:W-:Y:S01]  /*1840*/  IMAD.U32 R3, RZ, RZ, UR41 ;  /* 0x00000029ff037e24 */ /* 0x003fe2000f8e00ff */
[----:B------:R-:W-:Y:S01]  /*1850*/  P2R R20, PR, RZ, 0x1 ;  /* 0x00000001ff147803 */ /* 0x000fe20000000000 */
[----:B------:R-:W-:Y:S01]  /*1860*/  UISETP.GE.AND UP0, UPT, UR40, 0x61, UPT ;  /* 0x000000612800788c */ /* 0x000fe2000bf06270 */
[--C-:B------:R-:W-:Y:S01]  /*1870*/  IMAD.MOV.U32 R118, RZ, RZ, R119.reuse ;  /* 0x000000ffff767224 */ /* 0x100fe200078e0077 */
[-C--:B------:R-:W-:Y:S01]  /*1880*/  MOV R116, R119.reuse ;  /* 0x0000007700747202 */ /* 0x080fe20000000f00 */
[----:B------:R-:W-:Y:S01]  /*1890*/  IMAD R0, R3, -0x60, R0 ;  /* 0xffffffa003007824 */ /* 0x000fe200078e0200 */
[-C--:B------:R-:W-:Y:S01]  /*18a0*/  MOV R112, R119.reuse ;  /* 0x0000007700707202 */ /* 0x080fe20000000f00 */
[--C-:B------:R-:W-:Y:S01]  /*18b0*/  IMAD.MOV.U32 R117, RZ, RZ, R119.reuse ;  /* 0x000000ffff757224 */ /* 0x100fe200078e0077 */
[----:B------:R-:W-:Y:S01]  /*18c0*/  MOV R108, R119 ;  /* 0x00000077006c7202 */ /* 0x000fe20000000f00 */
[--C-:B------:R-:W-:Y:S01]  /*18d0*/  IMAD.MOV.U32 R115, RZ, RZ, R119.reuse ;  /* 0x000000ffff737224 */ /* 0x100fe200078e0077 */
[C---:B------:R-:W-:Y:S01]  /*18e0*/  ISETP.GT.AND P6, PT, R0.reuse, RZ, PT ;  /* 0x000000ff0000720c */ /* 0x040fe20003fc4270 */
[--C-:B------:R-:W-:Y:S01]  /*18f0*/  IMAD.MOV.U32 R114, RZ, RZ, R119.reuse ;  /* 0x000000ffff727224 */ /* 0x100fe200078e0077 */
[C---:B------:R-:W-:Y:S01]  /*1900*/  ISETP.GT.AND P5, PT, R0.reuse, 0x1, PT ;  /* 0x000000010000780c */ /* 0x040fe20003fa4270 */
[--C-:B------:R-:W-:Y:S01]  /*1910*/  IMAD.MOV.U32 R113, RZ, RZ, R119.reuse ;  /* 0x000000ffff717224 */ /* 0x100fe200078e0077 */
[----:B------:R-:W-:Y:S01]  /*1920*/  ISETP.GT.AND P4, PT, R0, 0x8, PT ;  /* 0x000000080000780c */ /* 0x000fe20003f84270 */
[--C-:B------:R-:W-:Y:S01]  /*1930*/  IMAD.MOV.U32 R111, RZ, RZ, R119.reuse ;  /* 0x000000ffff6f7224 */ /* 0x100fe200078e0077 */
[----:B------:R-:W-:Y:S01]  /*1940*/  FSEL R3, R24, -INF , P6 ;  /* 0xff80000018037808 */ /* 0x000fe20003000000 */
[--C-:B------:R-:W-:Y:S01]  /*1950*/  IMAD.MOV.U32 R110, RZ, RZ, R119.reuse ;  /* 0x000000ffff6e7224 */ /* 0x100fe200078e0077 */
[----:B------:R-:W-:Y:S01]  /*1960*/  FSEL R25, R25, -INF , P5 ;  /* 0xff80000019197808 */ /* 0x000fe20002800000 */
[--C-:B------:R-:W-:Y:S01]  /*1970*/  IMAD.MOV.U32 R109, RZ, RZ, R119.reuse ;  /* 0x000000ffff6d7224 */ /* 0x100fe200078e0077 */
[----:B------:R-:W-:Y:S01]  /*1980*/  ISETP.GT.AND P3, PT, R0, 0x9, PT ;  /* 0x000000090000780c */ /* 0x000fe20003f64270 */
[--C-:B------:R-:W-:Y:S01]  /*1990*/  IMAD.MOV.U32 R107, RZ, RZ, R119.reuse ;  /* 0x000000ffff6b7224 */ /* 0x100fe200078e0077 */
[----:B------:R-:W-:Y:S01]  /*19a0*/  FSEL R13, R28, -INF , P4 ;  /* 0xff8000001c0d7808 */ /* 0x000fe20002000000 */
[--C-:B------:R-:W-:Y:S01]  /*19b0*/  IMAD.MOV.U32 R106, RZ, RZ, R119.reuse ;  /* 0x000000ffff6a7224 */ /* 0x100fe200078e0077 */
[----:B------:R-:W-:Y:S01]  /*19c0*/  FMNMX.FTZ R4, R3, R25, !PT ;  /* 0x0000001903047209 */ /* 0x000fe20007810000 */
[--C-:B------:R-:W-:Y:S01]  /*19d0*/  IMAD.MOV.U32 R105, RZ, RZ, R119.reuse ;  /* 0x000000ffff697224 */ /* 0x100fe200078e0077 */
[C---:B------:R-:W-:Y:S01]  /*19e0*/  ISETP.GT.AND P2, PT, R0.reuse, 0x10, PT ;  /* 0x000000100000780c */ /* 0x040fe20003f44270 */
[--C-:B------:R-:W-:Y:S01]  /*19f0*/  IMAD.MOV.U32 R102, RZ, RZ, R119.reuse ;  /* 0x000000ffff667224 */ /* 0x100fe200078e0077 */
[----:B------:R-:W-:Y:S01]  /*1a00*/  FSEL R29, R29, -INF , P3 ;  /* 0xff8000001d1d7808 */ /* 0x000fe20001800000 */
[--C-:B------:R-:W-:Y:S01]  /*1a10*/  IMAD.MOV.U32 R98, RZ, RZ, R119.reuse ;  /* 0x000000ffff627224 */ /* 0x100fe200078e0077 */
[----:B------:R-:W-:Y:S01]  /*1a20*/  FMNMX.FTZ R4, R13, R4, !PT ;  /* 0x000000040d047209 */ /* 0x000fe20007810000 */
[--C-:B------:R-:W-:Y:S01]  /*1a30*/  IMAD.MOV.U32 R94, RZ, RZ, R119.reuse ;  /* 0x000000ffff5e7224 */ /* 0x100fe200078e0077 */
[----:B------:R-:W-:Y:S01]  /*1a40*/  ISETP.GT.AND P1, PT, R0, 0x11, PT ;  /* 0x000000110000780c */ /* 0x000fe20003f24270 */
[--C-:B------:R-:W-:Y:S01]  /*1a50*/  IMAD.MOV.U32 R90, RZ, RZ, R119.reuse ;  /* 0x000000ffff5a7224 */ /* 0x100fe200078e0077 */
[----:B------:R-:W-:Y:S01]  /*1a60*/  FSEL R21, R32, -INF , P2 ;  /* 0xff80000020157808 */ /* 0x000fe20001000000 */
[--C-:B------:R-:W-:Y:S01]  /*1a70*/  IMAD.MOV.U32 R86, RZ, RZ, R119.reuse ;  /* 0x000000ffff567224 */ /* 0x100fe200078e0077 */
[----:B------:R-:W-:Y:S01]  /*1a80*/  FMNMX.FTZ R4, R29, R4, !PT ;  /* 0x000000041d047209 */ /* 0x000fe20007810000 */
[--C-:B------:R-:W-:Y:S01]  /*1a90*/  IMAD.MOV.U32 R82, RZ, RZ, R119.reuse ;  /* 0x000000ffff527224 */ /* 0x100fe200078e0077 */
[----:B------:R-:W-:Y:S01]  /*1aa0*/  FSEL R5, R26, -INF , P6 ;  /* 0xff8000001a057808 */ /* 0x000fe20003000000 */
[--C-:B------:R-:W-:Y:S01]  /*1ab0*/  IMAD.MOV.U32 R78, RZ, RZ, R119.reuse ;  /* 0x000000ffff4e7224 */ /* 0x100fe200078e0077 */
[----:B------:R-:W-:Y:S01]  /*1ac0*/  ISETP.GT.AND P6, PT, R0, 0x18, PT ;  /* 0x000000180000780c */ /* 0x000fe20003fc4270 */
[----:B------:R-:W-:Y:S01]  /*1ad0*/  IMAD.MOV.U32 R74, RZ, RZ, R119 ;  /* 0x000000ffff4a7224 */ /* 0x000fe200078e0077 */
[----:B------:R-:W-:-:S02]  /*1ae0*/  FSEL R33, R33, -INF , P1 ;  /* 0xff80000021217808 */ /* 0x000fc40000800000 */
[----:B------:R-:W-:Y:S02]  /*1af0*/  FMNMX.FTZ R4, R21, R4, !PT ;  /* 0x0000000415047209 */ /* 0x000fe40007810000 */
[----:B------:R-:W-:Y:S02]  /*1b00*/  FSEL R27, R27, -INF , P5 ;  /* 0xff8000001b1b7808 */ /* 0x000fe40002800000 */
[----:B------:R-:W-:Y:S02]  /*1b10*/  ISETP.GT.AND P5, PT, R0, 0x19, PT ;  /* 0x000000190000780c */ /* 0x000fe40003fa4270 */
[----:B------:R-:W-:Y:S02]  /*1b20*/  FSEL R73, R36, -INF , P6 ;  /* 0xff80000024497808 */ /* 0x000fe40003000000 */
[----:B------:R-:W-:Y:S02]  /*1b30*/  FMNMX.FTZ R4, R33, R4, !PT ;  /* 0x0000000421047209 */ /* 0x000fe40007810000 */
[----:B------:R-:W-:-:S02]  /*1b40*/  FSEL R11, R30, -INF , P4 ;  /* 0xff8000001e0b7808 */ /* 0x000fc40002000000 */
[C---:B------:R-:W-:Y:S02]  /*1b50*/  ISETP.GT.AND P4, PT, R0.reuse, 0x20, PT ;  /* 0x000000200000780c */ /* 0x040fe40003f84270 */
[----:B------:R-:W-:Y:S02]  /*1b60*/  FSEL R75, R37, -INF , P5 ;  /* 0xff800000254b7808 */ /* 0x000fe40002800000 */
[----:B------:R-:W-:Y:S02]  /*1b70*/  FMNMX.FTZ R4, R73, R4, !PT ;  /* 0x0000000449047209 */ /* 0x000fe40007810000 */
[----:B------:R-:W-:Y:S02]  /*1b80*/  FSEL R31, R31, -INF , P3 ;  /* 0xff8000001f1f7808 */ /* 0x000fe40001800000 */
[----:B------:R-:W-:Y:S02]  /*1b90*/  ISETP.GT.AND P3, PT, R0, 0x21, PT ;  /* 0x000000210000780c */ /* 0x000fe40003f64270 */
[----:B------:R-:W-:-:S02]  /*1ba0*/  FSEL R77, R40, -INF , P4 ;  /* 0xff800000284d7808 */ /* 0x000fc40002000000 */
[----:B------:R-:W-:Y:S02]  /*1bb0*/  FMNMX.FTZ R4, R75, R4, !PT ;  /* 0x000000044b047209 */ /* 0x000fe40007810000 */
[----:B------:R-:W-:Y:S02]  /*1bc0*/  FSEL R15, R34, -INF , P2 ;  /* 0xff800000220f7808 */ /* 0x000fe40001000000 */
[----:B------:R-:W-:Y:S02]  /*1bd0*/  ISETP.GT.AND P2, PT, R0, 0x28, PT ;  /* 0x000000280000780c */ /* 0x000fe40003f44270 */
[----:B------:R-:W-:Y:S02]  /*1be0*/  FSEL R79, R41, -INF , P3 ;  /* 0xff800000294f7808 */ /* 0x000fe40001800000 */
[----:B------:R-:W-:Y:S02]  /*1bf0*/  FMNMX.FTZ R4, R77, R4, !PT ;  /* 0x000000044d047209 */ /* 0x000fe40007810000 */
[----:B------:R-:W-:-:S02]  /*1c00*/  FSEL R35, R35, -INF , P1 ;  /* 0xff80000023237808 */ /* 0x000fc40000800000 */
[----:B------:R-:W-:Y:S02]  /*1c10*/  ISETP.GT.AND P1, PT, R0, 0x29, PT ;  /* 0x000000290000780c */ /* 0x000fe40003f24270 */
        /* <DEDUP_REMOVED lines=18> */
[----:B------:R-:W-:Y:S01]  /*1d40*/  FSEL R45, R46, -INF , P2 ;  /* 0xff8000002e2d7808 */ /* 0x000fe20001000000 */
[----:B------:R-:W-:Y:S01]  /*1d50*/  IMAD.MOV.U32 R46, RZ, RZ, R119 ;  /* 0x000000ffff2e7224 */ /* 0x000fe200078e0077 */
[----:B------:R-:W-:Y:S02]  /*1d60*/  ISETP.GT.AND P2, PT, R0, 0x40, PT ;  /* 0x000000400000780c */ /* 0x000fe40003f44270 */
[----:B------:R-:W-:Y:S02]  /*1d70*/  FSEL R91, R53, -INF , P3 ;  /* 0xff800000355b7808 */ /* 0x000fe40001800000 */
[----:B------:R-:W-:Y:S02]  /*1d80*/  FMNMX.FTZ R4, R89, R4, !PT ;  /* 0x0000000459047209 */ /* 0x000fe40007810000 */
[----:B------:R-:W-:-:S02]  /*1d90*/  FSEL R47, R47, -INF , P1 ;  /* 0xff8000002f2f7808 */ /* 0x000fc40000800000 */
[----:B------:R-:W-:Y:S02]  /*1da0*/  ISETP.GT.AND P1, PT, R0, 0x41, PT ;  /* 0x000000410000780c */ /* 0x000fe40003f24270 */
[----:B------:R-:W-:Y:S02]  /*1db0*/  FSEL R93, R56, -INF , P2 ;  /* 0xff800000385d7808 */ /* 0x000fe40001000000 */
[----:B------:R-:W-:Y:S02]  /*1dc0*/  FMNMX.FTZ R4, R91, R4, !PT ;  /* 0x000000045b047209 */ /* 0x000fe40007810000 */
[----:B------:R-:W-:Y:S01]  /*1dd0*/  FSEL R49, R50, -INF , P6 ;  /* 0xff80000032317808 */ /* 0x000fe20003000000 */
[----:B------:R-:W-:Y:S01]  /*1de0*/  IMAD.MOV.U32 R50, RZ, RZ, R119 ;  /* 0x000000ffff327224 */ /* 0x000fe200078e0077 */
[----:B------:R-:W-:Y:S02]  /*1df0*/  ISETP.GT.AND P6, PT, R0, 0x48, PT ;  /* 0x000000480000780c */ /* 0x000fe40003fc4270 */
[----:B------:R-:W-:-:S02]  /*1e00*/  FSEL R95, R57, -INF , P1 ;  /* 0xff800000395f7808 */ /* 0x000fc40000800000 */
[----:B------:R-:W-:Y:S02]  /*1e10*/  FMNMX.FTZ R4, R93, R4, !PT ;  /* 0x000000045d047209 */ /* 0x000fe40007810000 */
[----:B------:R-:W-:Y:S02]  /*1e20*/  FSEL R51, R51, -INF , P5 ;  /* 0xff80000033337808 */ /* 0x000fe40002800000 */
[----:B------:R-:W-:Y:S02]  /*1e30*/  ISETP.GT.AND P5, PT, R0, 0x49, PT ;  /* 0x000000490000780c */ /* 0x000fe40003fa4270 */
[----:B------:R-:W-:Y:S02]  /*1e40*/  FSEL R97, R60, -INF , P6 ;  /* 0xff8000003c617808 */ /* 0x000fe40003000000 */
[----:B------:R-:W-:Y:S02]  /*1e50*/  FMNMX.FTZ R4, R95, R4, !PT ;  /* 0x000000045f047209 */ /* 0x000fe40007810000 */
[----:B------:R-:W-:Y:S01]  /*1e60*/  FSEL R53, R54, -INF , P4 ;  /* 0xff80000036357808 */ /* 0x000fe20002000000 */
[----:B------:R-:W-:Y:S01]  /*1e70*/  IMAD.MOV.U32 R54, RZ, RZ, R119 ;  /* 0x000000ffff367224 */ /* 0x000fe200078e0077 */
[----:B------:R-:W-:-:S02]  /*1e80*/  ISETP.GT.AND P4, PT, R0, 0x50, PT ;  /* 0x000000500000780c */ /* 0x000fc40003f84270 */
[----:B------:R-:W-:Y:S02]  /*1e90*/  FSEL R61, R61, -INF , P5 ;  /* 0xff8000003d3d7808 */ /* 0x000fe40002800000 */
[----:B------:R-:W-:Y:S02]  /*1ea0*/  FMNMX.FTZ R4, R97, R4, !PT ;  /* 0x0000000461047209 */ /* 0x000fe40007810000 */
[----:B------:R-:W-:Y:S02]  /*1eb0*/  FSEL R55, R55, -INF , P3 ;  /* 0xff80000037377808 */ /* 0x000fe40001800000 */
[----:B------:R-:W-:Y:S02]  /*1ec0*/  ISETP.GT.AND P3, PT, R0, 0x51, PT ;  /* 0x000000510000780c */ /* 0x000fe40003f64270 */
[----:B------:R-:W-:Y:S02]  /*1ed0*/  FSEL R99, R64, -INF , P4 ;  /* 0xff80000040637808 */ /* 0x000fe40002000000 */
[----:B------:R-:W-:-:S02]  /*1ee0*/  FMNMX.FTZ R4, R61, R4, !PT ;  /* 0x000000043d047209 */ /* 0x000fc40007810000 */
[----:B------:R-:W-:Y:S01]  /*1ef0*/  FSEL R57, R58, -INF , P2 ;  /* 0xff8000003a397808 */ /* 0x000fe20001000000 */
[----:B------:R-:W-:Y:S01]  /*1f00*/  IMAD.MOV.U32 R58, RZ, RZ, R119 ;  /* 0x000000ffff3a7224 */ /* 0x000fe200078e0077 */
[C---:B------:R-:W-:Y:S02]  /*1f10*/  ISETP.GT.AND P2, PT, R0.reuse, 0x58, PT ;  /* 0x000000580000780c */ /* 0x040fe40003f44270 */
[----:B------:R-:W-:Y:S02]  /*1f20*/  FSEL R65, R65, -INF , P3 ;  /* 0xff80000041417808 */ /* 0x000fe40001800000 */
[----:B------:R-:W-:Y:S02]  /*1f30*/  FMNMX.FTZ R4, R99, R4, !PT ;  /* 0x0000000463047209 */ /* 0x000fe40007810000 */
[----:B------:R-:W-:Y:S02]  /*1f40*/  FSEL R59, R59, -INF , P1 ;  /* 0xff8000003b3b7808 */ /* 0x000fe40000800000 */
[----:B------:R-:W-:Y:S01]  /*1f50*/  ISETP.GT.AND P1, PT, R0, 0x59, PT ;  /* 0x000000590000780c */ /* 0x000fe20003f24270 */
[----:B------:R-:W-:Y:S01]  /*1f60*/  IMAD.U32 R0, RZ, RZ, UR4 ;  /* 0x00000004ff007e24 */ /* 0x000fe2000f8e00ff */
[----:B------:R-:W-:-:S02]  /*1f70*/  FSEL R101, R68, -INF , P2 ;  /* 0xff80000044657808 */ /* 0x000fc40001000000 */
[----:B------:R-:W-:Y:S02]  /*1f80*/  FMNMX.FTZ R4, R65, R4, !PT ;  /* 0x0000000441047209 */ /* 0x000fe40007810000 */
[----:B------:R-:W-:Y:S02]  /*1f90*/  FSEL R69, R69, -INF , P1 ;  /* 0xff80000045457808 */ /* 0x000fe40000800000 */
[----:B------:R-:W-:Y:S02]  /*1fa0*/  FMNMX.FTZ R4, R101, R4, !PT ;  /* 0x0000000465047209 */ /* 0x000fe40007810000 */
[----:B------:R-:W-:Y:S02]  /*1fb0*/  FSEL R63, R63, -INF , P5 ;  /* 0xff8000003f3f7808 */ /* 0x000fe40002800000 */
[----:B------:R-:W-:Y:S02]  /*1fc0*/  FMNMX.FTZ R12, R69, R4, !PT ;  /* 0x00000004450c7209 */ /* 0x000fe40007810000 */
[----:B------:R-:W-:-:S02]  /*1fd0*/  FSEL R67, R67, -INF , P3 ;  /* 0xff80000043437808 */ /* 0x000fc40001800000 */
[----:B------:R-:W-:Y:S01]  /*1fe0*/  FSEL R71, R71, -INF , P1 ;  /* 0xff80000047477808 */ /* 0x000fe20000800000 */
[----:B------:R-:W0:Y:S01]  /*1ff0*/  SHFL.BFLY PT, R103, R12, 0x2, 0x1f ;  /* 0x0c401f000c677f89 */ /* 0x000e2200000e0000 */
[----:B------:R-:W-:Y:S02]  /*2000*/  R2UR UR4, R2 ;  /* 0x00000000020472ca */ /* 0x000fe400000e0000 */
[-C--:B------:R-:W-:Y:S02]  /*2010*/  MOV R104, R119.reuse ;  /* 0x0000007700687202 */ /* 0x080fe40000000f00 */
[-C--:B------:R-:W-:Y:S02]  /*2020*/  MOV R100, R119.reuse ;  /* 0x0000007700647202 */ /* 0x080fe40000000f00 */
[-C--:B------:R-:W-:Y:S02]  /*2030*/  MOV R96, R119.reuse ;  /* 0x0000007700607202 */ /* 0x080fe40000000f00 */
[----:B------:R-:W-:-:S02]  /*2040*/  MOV R92, R119 ;  /* 0x00000077005c7202 */ /* 0x000fc40000000f00 */
[-C--:B------:R-:W-:Y:S02]  /*2050*/  MOV R88, R119.reuse ;  /* 0x0000007700587202 */ /* 0x080fe40000000f00 */
[-C--:B------:R-:W-:Y:S01]  /*2060*/  MOV R84, R119.reuse ;  /* 0x0000007700547202 */ /* 0x080fe20000000f00 */
[----:B------:R-:W-:Y:S01]  /*2070*/  UIADD3 UR4, UR4, 0x30840, URZ ;  /* 0x0003084004047890 */ /* 0x000fe2000fffe03f */
[-C--:B------:R-:W-:Y:S02]  /*2080*/  MOV R80, R119.reuse ;  /* 0x0000007700507202 */ /* 0x080fe40000000f00 */
[-C--:B------:R-:W-:Y:S01]  /*2090*/  MOV R76, R119.reuse ;  /* 0x00000077004c7202 */ /* 0x080fe20000000f00 */
[----:B------:R-:W-:Y:S01]  /*20a0*/  UPRMT UR4, UR42, 0x654, UR4 ;  /* 0x000006542a047896 */ /* 0x000fe20008000004 */
[-C--:B------:R-:W-:Y:S02]  /*20b0*/  MOV R72, R119.reuse ;  /* 0x0000007700487202 */ /* 0x080fe40000000f00 */
[----:B------:R-:W-:-:S02]  /*20c0*/  MOV R68, R119 ;  /* 0x0000007700447202 */ /* 0x000fc40000000f00 */
[----:B------:R-:W-:Y:S02]  /*20d0*/  MOV R64, R119 ;  /* 0x0000007700407202 */ /* 0x000fe40000000f00 */
[----:B0-----:R-:W-:Y:S02]  /*20e0*/  FMNMX.FTZ R103, R12, R103, !PT ;  /* 0x000000670c677209 */ /* 0x001fe40007810000 */
[----:B------:R-:W-:Y:S01]  /*20f0*/  SYNCS.ARRIVE.TRANS64.RED.A1T0 RZ, [UR4], RZ ;  /* 0x000000ffffff79a7 */ /* 0x000fe20008100404 */
[-C--:B------:R-:W-:Y:S02]  /*2100*/  MOV R60, R119.reuse ;  /* 0x00000077003c7202 */ /* 0x080fe40000000f00 */
[----:B------:R-:W0:Y:S01]  /*2110*/  SHFL.BFLY PT, R4, R103, 0x1, 0x1f ;  /* 0x0c201f0067047f89 */ /* 0x000e2200000e0000 */
[-C--:B------:R-:W-:Y:S02]  /*2120*/  MOV R56, R119.reuse ;  /* 0x0000007700387202 */ /* 0x080fe40000000f00 */
[----:B------:R-:W-:-:S02]  /*2130*/  MOV R52, R119 ;  /* 0x0000007700347202 */ /* 0x000fc40000000f00 */
[-C--:B------:R-:W-:Y:S02]  /*2140*/  MOV R48, R119.reuse ;  /* 0x0000007700307202 */ /* 0x080fe40000000f00 */
[----:B------:R-:W-:Y:S02]  /*2150*/  MOV R44, R119 ;  /* 0x00000077002c7202 */ /* 0x000fe40000000f00 */
[----:B0-----:R-:W-:-:S04]  /*2160*/  FMNMX.FTZ R4, R103, R4, !PT ;  /* 0x0000000467047209 */ /* 0x001fc80007810000 */
[C---:B------:R-:W-:Y:S01]  /*2170*/  FSETP.NEU.FTZ.AND P0, PT, R4.reuse, -INF , PT ;  /* 0xff8000000400780b */ /* 0x040fe20003f1d000 */
[----:B------:R-:W-:-:S05]  /*2180*/  FMUL.FTZ R10, R4, R0 ;  /* 0x00000000040a7220 */ /* 0x000fca0000410000 */
[----:B------:R-:W-:Y:S02]  /*2190*/  FSEL R14, R10, RZ, P0 ;  /* 0x000000ff0a0e7208 */ /* 0x000fe40000000000 */
[----:B------:R-:W-:Y:S02]  /*21a0*/  FMNMX.FTZ R10, R5, R27, !PT ;  /* 0x0000001b050a7209 */ /* 0x000fe40007810000 */
[----:B------:R-:W-:Y:S01]  /*21b0*/  ISETP.NE.AND P0, PT, R20, RZ, PT ;  /* 0x000000ff1400720c */ /* 0x000fe20003f05270 */
[--C-:B------:R-:W-:Y:S01]  /*21c0*/  FFMA.FTZ R13, R13, R0, -R14.reuse ;  /* 0x000000000d0d7223 */ /* 0x100fe2000001080e */
[----:B------:R-:W-:Y:S01]  /*21d0*/  FMNMX.FTZ R10, R11, R10, !PT ;  /* 0x0000000a0b0a7209 */ /* 0x000fe20007810000 */
[-CC-:B------:R-:W-:Y:S01]  /*21e0*/  FFMA.FTZ R21, R21, R0.reuse, -R14.reuse ;  /* 0x0000000015157223 */ /* 0x180fe2000001080e */
[--C-:B------:R-:W-:Y:S01]  /*21f0*/  FFMA.FTZ R25, R25, R0, -R14.reuse ;  /* 0x0000000019197223 */ /* 0x100fe2000001080e */
[----:B------:R0:W-:Y:S01]  /*2200*/  MUFU.EX2 R190, R13 ;  /* 0x0000000d00be7308 */ /* 0x0001e20000000800 */
[----:B------:R-:W-:Y:S01]  /*2210*/  FMNMX.FTZ R10, R31, R10, !PT ;  /* 0x0000000a1f0a7209 */ /* 0x000fe20007810000 */
[-CC-:B------:R-:W-:Y:S01]  /*2220*/  FFMA.FTZ R3, R3, R0.reuse, -R14.reuse ;  /* 0x0000000003037223 */ /* 0x180fe2000001080e */
[-CC-:B------:R-:W-:Y:S01]  /*2230*/  FFMA.FTZ R29, R29, R0.reuse, -R14.reuse ;  /* 0x000000001d1d7223 */ /* 0x180fe2000001080e */
[--C-:B------:R-:W-:Y:S01]  /*2240*/  FFMA.FTZ R33, R33, R0, -R14.reuse ;  /* 0x0000000021217223 */ /* 0x100fe2000001080e */
[----:B------:R-:W-:Y:S01]  /*2250*/  FMNMX.FTZ R10, R15, R10, !PT ;  /* 0x0000000a0f0a7209 */ /* 0x000fe20007810000 */
[-CC-:B------:R-:W-:Y:S01]  /*2260*/  FFMA.FTZ R73, R73, R0.reuse, -R14.reuse ;  /* 0x0000000049497223 */ /* 0x180fe2000001080e */
[--C-:B------:R-:W-:Y:S01]  /*2270*/  FFMA.FTZ R75, R75, R0, -R14.reuse ;  /* 0x000000004b4b7223 */ /* 0x100fe2000001080e */
[----:B------:R1:W-:Y:S01]  /*2280*/  MUFU.EX2 R184, R21 ;  /* 0x0000001500b87308 */ /* 0x0003e20000000800 */
[----:B------:R-:W-:Y:S01]  /*2290*/  FMNMX.FTZ R10, R35, R10, !PT ;  /* 0x0000000a230a7209 */ /* 0x000fe20007810000 */
[-CC-:B------:R-:W-:Y:S01]  /*22a0*/  FFMA.FTZ R77, R77, R0.reuse, -R14.reuse ;  /* 0x000000004d4d7223 */ /* 0x180fe2000001080e */
[----:B0-----:R-:W-:Y:S01]  /*22b0*/  FSEL R13, R62, -INF , P6 ;  /* 0xff8000003e0d7808 */ /* 0x001fe20003000000 */
[--C-:B------:R-:W-:Y:S01]  /*22c0*/  FFMA.FTZ R79, R79, R0, -R14.reuse ;  /* 0x000000004f4f7223 */ /* 0x100fe2000001080e */
[----:B------:R-:W-:Y:S01]  /*22d0*/  FMNMX.FTZ R10, R37, R10, !PT ;  /* 0x0000000a250a7209 */ /* 0x000fe20007810000 */
[-CC-:B------:R-:W-:Y:S01]  /*22e0*/  FFMA.FTZ R81, R81, R0.reuse, -R14.reuse ;  /* 0x0000000051517223 */ /* 0x180fe2000001080e */
[--C-:B------:R-:W-:Y:S01]  /*22f0*/  FFMA.FTZ R83, R83, R0, -R14.reuse ;  /* 0x0000000053537223 */ /* 0x100fe2000001080e */
[----:B------:R0:W-:Y:S01]  /*2300*/  MUFU.EX2 R103, R25 ;  /* 0x0000001900677308 */ /* 0x0001e20000000800 */
[----:B------:R-:W-:Y:S01]  /*2310*/  FMNMX.FTZ R10, R39, R10, !PT ;  /* 0x0000000a270a7209 */ /* 0x000fe20007810000 */
[-CC-:B------:R-:W-:Y:S01]  /*2320*/  FFMA.FTZ R85, R85, R0.reuse, -R14.reuse ;  /* 0x0000000055557223 */ /* 0x180fe2000001080e */
[----:B-1----:R-:W-:Y:S01]  /*2330*/  FSEL R21, R66, -INF , P4 ;  /* 0xff80000042157808 */ /* 0x002fe20002000000 */
[--C-:B------:R-:W-:Y:S01]  /*2340*/  FFMA.FTZ R87, R87, R0, -R14.reuse ;  /* 0x0000000057577223 */ /* 0x100fe2000001080e */
[----:B------:R-:W-:Y:S01]  /*2350*/  FMNMX.FTZ R10, R41, R10, !PT ;  /* 0x0000000a290a7209 */ /* 0x000fe20007810000 */
[-CC-:B------:R-:W-:Y:S01]  /*2360*/  FFMA.FTZ R89, R89, R0.reuse, -R14.reuse ;  /* 0x0000000059597223 */ /* 0x180fe2000001080e */
[--C-:B------:R-:W-:Y:S01]  /*2370*/  FFMA.FTZ R91, R91, R0, -R14.reuse ;  /* 0x000000005b5b7223 */ /* 0x100fe2000001080e */
[----:B------:R-:W1:Y:S01]  /*2380*/  MUFU.EX2 R188, R3 ;  /* 0x0000000300bc7308 */ /* 0x000e620000000800 */
[----:B------:R-:W-:Y:S01]  /*2390*/  FMNMX.FTZ R10, R43, R10, !PT ;  /* 0x0000000a2b0a7209 */ /* 0x000fe20007810000 */
[-CC-:B------:R-:W-:Y:S01]  /*23a0*/  FFMA.FTZ R93, R93, R0.reuse, -R14.reuse ;  /* 0x000000005d5d7223 */ /* 0x180fe2000001080e */
[----:B0-----:R-:W-:Y:S01]  /*23b0*/  FSEL R25, R70, -INF , P2 ;  /* 0xff80000046197808 */ /* 0x001fe20001000000 */
[--C-:B------:R-:W-:Y:S01]  /*23c0*/  FFMA.FTZ R95, R95, R0, -R14.reuse ;  /* 0x000000005f5f7223 */ /* 0x100fe2000001080e */
[----:B------:R-:W-:Y:S01]  /*23d0*/  FMNMX.FTZ R10, R45, R10, !PT ;  /* 0x0000000a2d0a7209 */ /* 0x000fe20007810000 */
[-CC-:B------:R-:W-:Y:S01]  /*23e0*/  FFMA.FTZ R97, R97, R0.reuse, -R14.reuse ;  /* 0x0000000061617223 */ /* 0x180fe2000001080e */
[--C-:B------:R-:W-:Y:S01]  /*23f0*/  FFMA.FTZ R61, R61, R0, -R14.reuse ;  /* 0x000000003d3d7223 */ /* 0x100fe2000001080e */
[----:B------:R-:W0:Y:S01]  /*2400*/  MUFU.EX2 R29, R29 ;  /* 0x0000001d001d7308 */ /* 0x000e220000000800 */
[----:B------:R-:W-:Y:S01]  /*2410*/  FMNMX.FTZ R10, R47, R10, !PT ;  /* 0x0000000a2f0a7209 */ /* 0x000fe20007810000 */
[-CC-:B------:R-:W-:Y:S01]  /*2420*/  FFMA.FTZ R99, R99, R0.reuse, -R14.reuse ;  /* 0x0000000063637223 */ /* 0x180fe2000001080e */
[-CC-:B------:R-:W-:Y:S01]  /*2430*/  FFMA.FTZ R65, R65, R0.reuse, -R14.reuse ;  /* 0x0000000041417223 */ /* 0x180fe2000001080e */
[--C-:B------:R-:W-:Y:S01]  /*2440*/  FFMA.FTZ R101, R101, R0, -R14.reuse ;  /* 0x0000000065657223 */ /* 0x100fe2000001080e */
[----:B------:R-:W-:Y:S01]  /*2450*/  FMNMX.FTZ R10, R49, R10, !PT ;  /* 0x0000000a310a7209 */ /* 0x000fe20007810000 */
[----:B------:R-:W-:Y:S01]  /*2460*/  FFMA.FTZ R14, R69, R0, -R14 ;  /* 0x00000000450e7223 */ /* 0x000fe2000001080e */
[--C-:B------:R-:W-:Y:S01]  /*2470*/  IMAD.MOV.U32 R70, RZ, RZ, R119.reuse ;  /* 0x000000ffff467224 */ /* 0x100fe200078e0077 */
[----:B------:R-:W-:Y:S01]  /*2480*/  MUFU.EX2 R33, R33 ;  /* 0x0000002100217308 */ /* 0x000fe20000000800 */
[----:B------:R-:W-:Y:S01]  /*2490*/  FMNMX.FTZ R10, R51, R10, !PT ;  /* 0x0000000a330a7209 */ /* 0x000fe20007810000 */
[----:B------:R-:W-:-:S02]  /*24a0*/  IMAD.MOV.U32 R69, RZ, RZ, R119 ;  /* 0x000000ffff457224 */ /* 0x000fc400078e0077 */
[--C-:B------:R-:W-:Y:S01]  /*24b0*/  IMAD.MOV.U32 R66, RZ, RZ, R119.reuse ;  /* 0x000000ffff427224 */ /* 0x100fe200078e0077 */
[----:B------:R-:W-:Y:S01]  /*24c0*/  FMNMX.FTZ R10, R53, R10, !PT ;  /* 0x0000000a350a7209 */ /* 0x000fe20007810000 */
[----:B------:R-:W-:Y:S02]  /*24d0*/  IMAD.MOV.U32 R62, RZ, RZ, R119 ;  /* 0x000000ffff3e7224 */ /* 0x000fe400078e0077 */
[----:B------:R-:W-:Y:S01]  /*24e0*/  MUFU.EX2 R73, R73 ;  /* 0x0000004900497308 */ /* 0x000fe20000000800 */
[----:B------:R-:W-:-:S04]  /*24f0*/  FMNMX.FTZ R10, R55, R10, !PT ;  /* 0x0000000a370a7209 */ /* 0x000fc80007810000 */
[----:B------:R-:W-:-:S03]  /*2500*/  FMNMX.FTZ R10, R57, R10, !PT ;  /* 0x0000000a390a7209 */ /* 0x000fc60007810000 */
[----:B------:R2:W-:Y:S01]  /*2510*/  MUFU.EX2 R186, R75 ;  /* 0x0000004b00ba7308 */ /* 0x0005e20000000800 */
[----:B------:R-:W-:-:S04]  /*2520*/  FMNMX.FTZ R10, R59, R10, !PT ;  /* 0x0000000a3b0a7209 */ /* 0x000fc80007810000 */
[----:B------:R-:W-:-:S03]  /*2530*/  FMNMX.FTZ R10, R13, R10, !PT ;  /* 0x0000000a0d0a7209 */ /* 0x000fc60007810000 */
[----:B------:R-:W-:Y:S01]  /*2540*/  MUFU.EX2 R77, R77 ;  /* 0x0000004d004d7308 */ /* 0x000fe20000000800 */
[----:B------:R-:W-:Y:S01]  /*2550*/  FMNMX.FTZ R10, R63, R10, !PT ;  /* 0x0000000a3f0a7209 */ /* 0x000fe20007810000 */
[----:B--2---:R-:W-:-:S03]  /*2560*/  IMAD.MOV.U32 R75, RZ, RZ, R119 ;  /* 0x000000ffff4b7224 */ /* 0x004fc600078e0077 */
[----:B------:R-:W-:-:S03]  /*2570*/  FMNMX.FTZ R10, R21, R10, !PT ;  /* 0x0000000a150a7209 */ /* 0x000fc60007810000 */
[----:B------:R2:W-:Y:S01]  /*2580*/  MUFU.EX2 R180, R79 ;  /* 0x0000004f00b47308 */ /* 0x0005e20000000800 */
[----:B------:R-:W-:-:S04]  /*2590*/  FMNMX.FTZ R10, R67, R10, !PT ;  /* 0x0000000a430a7209 */ /* 0x000fc80007810000 */
[----:B------:R-:W-:-:S03]  /*25a0*/  FMNMX.FTZ R10, R25, R10, !PT ;  /* 0x0000000a190a7209 */ /* 0x000fc60007810000 */
[----:B------:R-:W-:Y:S01]  /*25b0*/  MUFU.EX2 R81, R81 ;  /* 0x0000005100517308 */ /* 0x000fe20000000800 */
[----:B------:R-:W-:Y:S01]  /*25c0*/  FMNMX.FTZ R10, R71, R10, !PT ;  /* 0x0000000a470a7209 */ /* 0x000fe20007810000 */
[----:B--2---:R-:W-:-:S04]  /*25d0*/  IMAD.MOV.U32 R79, RZ, RZ, R119 ;  /* 0x000000ffff4f7224 */ /* 0x004fc800078e0077 */
[----:B------:R-:W2:Y:S02]  /*25e0*/  SHFL.BFLY PT, R3, R10, 0x2, 0x1f ;  /* 0x0c401f000a037f89 */ /* 0x000ea400000e0000 */
[----:B------:R3:W-:Y:S08]  /*25f0*/  MUFU.EX2 R182, R83 ;  /* 0x0000005300b67308 */ /* 0x0007f00000000800 */
[----:B------:R-:W-:Y:S01]  /*2600*/  MUFU.EX2 R85, R85 ;  /* 0x0000005500557308 */ /* 0x000fe20000000800 */
[----:B---3--:R-:W-:-:S07]  /*2610*/  IMAD.MOV.U32 R83, RZ, RZ, R119 ;  /* 0x000000ffff537224 */ /* 0x008fce00078e0077 */
[----:B------:R3:W-:Y:S01]  /*2620*/  MUFU.EX2 R176, R87 ;  /* 0x0000005700b07308 */ /* 0x0007e20000000800 */
[----:B--2---:R-:W-:-:S07]  /*2630*/  FMNMX.FTZ R12, R10, R3, !PT ;  /* 0x000000030a0c7209 */ /* 0x004fce0007810000 */
[----:B------:R-:W-:Y:S01]  /*2640*/  MUFU.EX2 R89, R89 ;  /* 0x0000005900597308 */ /* 0x000fe20000000800 */
[--C-:B---3--:R-:W-:Y:S01]  /*2650*/  IMAD.MOV.U32 R87, RZ, RZ, R119.reuse ;  /* 0x000000ffff577224 */ /* 0x108fe200078e0077 */
[----:B------:R-:W2:Y:S06]  /*2660*/  SHFL.BFLY PT, R3, R12, 0x1, 0x1f ;  /* 0x0c201f000c037f89 */ /* 0x000eac00000e0000 */
[----:B------:R3:W-:Y:S08]  /*2670*/  MUFU.EX2 R178, R91 ;  /* 0x0000005b00b27308 */ /* 0x0007f00000000800 */
[----:B------:R-:W-:Y:S01]  /*2680*/  MUFU.EX2 R93, R93 ;  /* 0x0000005d005d7308 */ /* 0x000fe20000000800 */
[----:B---3--:R-:W-:-:S07]  /*2690*/  IMAD.MOV.U32 R91, RZ, RZ, R119 ;  /* 0x000000ffff5b7224 */ /* 0x008fce00078e0077 */
[----:B------:R3:W-:Y:S01]  /*26a0*/  MUFU.EX2 R172, R95 ;  /* 0x0000005f00ac7308 */ /* 0x0007e20000000800 */
[----:B--2---:R-:W-:-:S04]  /*26b0*/  FMNMX.FTZ R3, R12, R3, !PT ;  /* 0x000000030c037209 */ /* 0x004fc80007810000 */
[C---:B------:R-:W-:Y:S01]  /*26c0*/  FSETP.NEU.FTZ.AND P1, PT, R3.reuse, -INF , PT ;  /* 0xff8000000300780b */ /* 0x040fe20003f3d000 */
[----:B------:R-:W-:Y:S02]  /*26d0*/  FMUL.FTZ R10, R3, R0 ;  /* 0x00000000030a7220 */ /* 0x000fe40000410000 */
[----:B------:R-:W-:Y:S01]  /*26e0*/  MUFU.EX2 R97, R97 ;  /* 0x0000006100617308 */ /* 0x000fe20000000800 */
[----:B---3--:R-:W-:Y:S02]  /*26f0*/  IMAD.MOV.U32 R95, RZ, RZ, R119 ;  /* 0x000000ffff5f7224 */ /* 0x008fe400078e0077 */
[----:B------:R-:W-:Y:S02]  /*2700*/  FSEL R10, R10, RZ, P1 ;  /* 0x000000ff0a0a7208 */ /* 0x000fe40000800000 */
[----:B------:R-:W-:-:S03]  /*2710*/  PLOP3.LUT P1, PT, PT, PT, UP0, 0x80, 0x0 ;  /* 0x000000000000781c */ /* 0x000fc60003f2f008 */
[----:B------:R-:W-:Y:S01]  /*2720*/  MUFU.EX2 R174, R61 ;  /* 0x0000003d00ae7308 */ /* 0x000fe20000000800 */
[-CC-:B------:R-:W-:Y:S01]  /*2730*/  FFMA.FTZ R5, R5, R0.reuse, -R10.reuse ;  /* 0x0000000005057223 */ /* 0x180fe2000001080a */
[-CC-:B------:R-:W-:Y:S01]  /*2740*/  FFMA.FTZ R27, R27, R0.reuse, -R10.reuse ;  /* 0x000000001b1b7223 */ /* 0x180fe2000001080a */
[-CC-:B------:R-:W-:Y:S01]  /*2750*/  FFMA.FTZ R11, R11, R0.reuse, -R10.reuse ;  /* 0x000000000b0b7223 */ /* 0x180fe2000001080a */
[-CC-:B------:R-:W-:Y:S01]  /*2760*/  FFMA.FTZ R31, R31, R0.reuse, -R10.reuse ;  /* 0x000000001f1f7223 */ /* 0x180fe2000001080a */
[-CC-:B------:R-:W-:Y:S01]  /*2770*/  FFMA.FTZ R15, R15, R0.reuse, -R10.reuse ;  /* 0x000000000f0f7223 */ /* 0x180fe2000001080a */
[-CC-:B------:R-:W-:Y:S01]  /*2780*/  FFMA.FTZ R35, R35, R0.reuse, -R10.reuse ;  /* 0x0000000023237223 */ /* 0x180fe2000001080a */
[-CC-:B------:R-:W-:Y:S01]  /*2790*/  FFMA.FTZ R37, R37, R0.reuse, -R10.reuse ;  /* 0x0000000025257223 */ /* 0x180fe2000001080a */
        /* <DEDUP_REMOVED lines=8> */
[----:B------:R1:W2:Y:S01]  /*2820*/  MUFU.EX2 R12, R27 ;  /* 0x0000001b000c7308 */ /* 0x0002a20000000800 */
[-CC-:B------:R-:W-:Y:S01]  /*2830*/  FFMA.FTZ R53, R53, R0.reuse, -R10.reuse ;  /* 0x0000000035357223 */ /* 0x180fe2000001080a */
[-CC-:B------:R-:W-:Y:S01]  /*2840*/  FFMA.FTZ R55, R55, R0.reuse, -R10.reuse ;  /* 0x0000000037377223 */ /* 0x180fe2000001080a */
[-CC-:B------:R-:W-:Y:S01]  /*2850*/  FFMA.FTZ R57, R57, R0.reuse, -R10.reuse ;  /* 0x0000000039397223 */ /* 0x180fe2000001080a */
[-CC-:B------:R-:W-:Y:S01]  /*2860*/  FFMA.FTZ R59, R59, R0.reuse, -R10.reuse ;  /* 0x000000003b3b7223 */ /* 0x180fe2000001080a */
[-CC-:B------:R-:W-:Y:S01]  /*2870*/  FFMA.FTZ R13, R13, R0.reuse, -R10.reuse ;  /* 0x000000000d0d7223 */ /* 0x180fe2000001080a */
[-CC-:B------:R-:W-:Y:S01]  /*2880*/  FFMA.FTZ R63, R63, R0.reuse, -R10.reuse ;  /* 0x000000003f3f7223 */ /* 0x180fe2000001080a */
[-CC-:B------:R-:W-:Y:S01]  /*2890*/  FFMA.FTZ R21, R21, R0.reuse, -R10.reuse ;  /* 0x0000000015157223 */ /* 0x180fe2000001080a */
[----:B------:R-:W3:Y:S01]  /*28a0*/  MUFU.EX2 R11, R11 ;  /* 0x0000000b000b7308 */ /* 0x000ee20000000800 */
[----:B-1----:R-:W-:Y:S01]  /*28b0*/  FADD.FTZ R27, R188, R103 ;  /* 0x00000067bc1b7221 */ /* 0x002fe20000010000 */
[-CC-:B------:R-:W-:Y:S01]  /*28c0*/  FFMA.FTZ R67, R67, R0.reuse, -R10.reuse ;  /* 0x0000000043437223 */ /* 0x180fe2000001080a */
[-CC-:B------:R-:W-:Y:S01]  /*28d0*/  FFMA.FTZ R25, R25, R0.reuse, -R10.reuse ;  /* 0x0000000019197223 */ /* 0x180fe2000001080a */
[----:B------:R-:W-:Y:S01]  /*28e0*/  FFMA.FTZ R71, R71, R0, -R10 ;  /* 0x0000000047477223 */ /* 0x000fe2000001080a */
[----:B------:R-:W-:Y:S01]  /*28f0*/  FADD.FTZ R34, R190, R27 ;  /* 0x0000001bbe227221 */ /* 0x000fe20000010000 */
[C---:B0-----:R-:W-:Y:S01]  /*2900*/  F2FP.BF16.F32.PACK_AB R190, R29.reuse, R190 ;  /* 0x000000be1dbe723e */ /* 0x041fe200000010ff */
[----:B------:R-:W-:Y:S01]  /*2910*/  IMAD.MOV.U32 R61, RZ, RZ, R119 ;  /* 0x000000ffff3d7224 */ /* 0x000fe200078e0077 */
[----:B------:R0:W1:Y:S01]  /*2920*/  MUFU.EX2 R20, R31 ;  /* 0x0000001f00147308 */ /* 0x0000620000000800 */
[----:B------:R-:W-:Y:S01]  /*2930*/  FADD.FTZ R27, R29, R34 ;  /* 0x000000221d1b7221 */ /* 0x000fe20000010000 */
[----:B--2---:R-:W-:Y:S01]  /*2940*/  FADD.FTZ R34, R5, R12 ;  /* 0x0000000c05227221 */ /* 0x004fe20000010000 */
[----:B------:R-:W-:-:S02]  /*2950*/  F2FP.BF16.F32.PACK_AB R189, R12, R5 ;  /* 0x000000050cbd723e */ /* 0x000fc400000010ff */
[----:B------:R-:W-:Y:S01]  /*2960*/  FADD.FTZ R36, R184, R27 ;  /* 0x0000001bb8247221 */ /* 0x000fe20000010000 */
[----:B------:R-:W-:Y:S01]  /*2970*/  F2FP.BF16.F32.PACK_AB R188, R103, R188 ;  /* 0x000000bc67bc723e */ /* 0x000fe200000010ff */
[--C-:B------:R-:W-:Y:S01]  /*2980*/  IMAD.MOV.U32 R103, RZ, RZ, R119.reuse ;  /* 0x000000ffff677224 */ /* 0x100fe200078e0077 */
[----:B------:R-:W2:Y:S01]  /*2990*/  MUFU.EX2 R15, R15 ;  /* 0x0000000f000f7308 */ /* 0x000ea20000000800 */
[----:B------:R-:W-:Y:S01]  /*29a0*/  FADD.FTZ R36, R33, R36 ;  /* 0x0000002421247221 */ /* 0x000fe20000010000 */
[----:B---3--:R-:W-:Y:S01]  /*29b0*/  FADD.FTZ R27, R11, R34 ;  /* 0x000000220b1b7221 */ /* 0x008fe20000010000 */
[----:B------:R-:W-:Y:S01]  /*29c0*/  F2FP.BF16.F32.PACK_AB R184, R33, R184 ;  /* 0x000000b821b8723e */ /* 0x000fe200000010ff */
[----:B------:R-:W-:Y:S02]  /*29d0*/  IMAD.MOV.U32 R33, RZ, RZ, R119 ;  /* 0x000000ffff217224 */ /* 0x000fe400078e0077 */
[----:B0-----:R-:W-:Y:S02]  /*29e0*/  FADD.FTZ R31, R73, R36 ;  /* 0x00000024491f7221 */ /* 0x001fe40000010000 */
[----:B------:R0:W3:Y:S01]  /*29f0*/  MUFU.EX2 R24, R35 ;  /* 0x0000002300187308 */ /* 0x0000e20000000800 */
[----:B-1----:R-:W-:Y:S01]  /*2a00*/  FADD.FTZ R36, R20, R27 ;  /* 0x0000001b14247221 */ /* 0x002fe20000010000 */
[C---:B------:R-:W-:Y:S01]  /*2a10*/  FADD.FTZ R38, R186.reuse, R31 ;  /* 0x0000001fba267221 */ /* 0x040fe20000010000 */
[----:B------:R-:W-:Y:S01]  /*2a20*/  F2FP.BF16.F32.PACK_AB R186, R186, R73 ;  /* 0x00000049baba723e */ /* 0x000fe200000010ff */
[----:B------:R-:W-:Y:S01]  /*2a30*/  IMAD.MOV.U32 R73, RZ, RZ, R119 ;  /* 0x000000ffff497224 */ /* 0x000fe200078e0077 */
[----:B------:R-:W-:Y:S01]  /*2a40*/  F2FP.BF16.F32.PACK_AB R191, R20, R11 ;  /* 0x0000000b14bf723e */ /* 0x000fe200000010ff */
[----:B------:R-:W-:Y:S01]  /*2a50*/  FADD.FTZ R31, R77, R38 ;  /* 0x000000264d1f7221 */ /* 0x000fe20000010000 */
[----:B------:R-:W-:Y:S01]  /*2a60*/  IMAD.MOV.U32 R11, RZ, RZ, 0x3f800000 ;  /* 0x3f800000ff0b7424 */ /* 0x000fe200078e00ff */
[----:B------:R-:W1:Y:S01]  /*2a70*/  MUFU.EX2 R37, R37 ;  /* 0x0000002500257308 */ /* 0x000e620000000800 */
[----:B--2---:R-:W-:Y:S01]  /*2a80*/  FADD.FTZ R27, R15, R36 ;  /* 0x000000240f1b7221 */ /* 0x004fe20000010000 */
[C---:B------:R-:W-:Y:S01]  /*2a90*/  FADD.FTZ R38, R180.reuse, R31 ;  /* 0x0000001fb4267221 */ /* 0x040fe20000010000 */
[----:B------:R-:W-:Y:S01]  /*2aa0*/  F2FP.BF16.F32.PACK_AB R180, R180, R77 ;  /* 0x0000004db4b4723e */ /* 0x000fe200000010ff */
[----:B------:R-:W-:-:S02]  /*2ab0*/  IMAD.MOV.U32 R77, RZ, RZ, R119 ;  /* 0x000000ffff4d7224 */ /* 0x000fc400078e0077 */
[----:B------:R-:W-:Y:S01]  /*2ac0*/  FADD.FTZ R31, R81, R38 ;  /* 0x00000026511f7221 */ /* 0x000fe20000010000 */
[----:B0-----:R-:W-:Y:S01]  /*2ad0*/  IMAD.MOV.U32 R35, RZ, RZ, R119 ;  /* 0x000000ffff237224 */ /* 0x001fe200078e0077 */
[----:B------:R0:W2:Y:S01]  /*2ae0*/  MUFU.EX2 R26, R39 ;  /* 0x00000027001a7308 */ /* 0x0000a20000000800 */
[----:B---3--:R-:W-:Y:S01]  /*2af0*/  FADD.FTZ R36, R24, R27 ;  /* 0x0000001b18247221 */ /* 0x008fe20000010000 */
[C---:B------:R-:W-:Y:S01]  /*2b00*/  FADD.FTZ R40, R182.reuse, R31 ;  /* 0x0000001fb6287221 */ /* 0x040fe20000010000 */
[----:B------:R-:W-:Y:S01]  /*2b10*/  F2FP.BF16.F32.PACK_AB R182, R182, R81 ;  /* 0x00000051b6b6723e */ /* 0x000fe200000010ff */
[--C-:B------:R-:W-:Y:S01]  /*2b20*/  IMAD.MOV.U32 R81, RZ, RZ, R119.reuse ;  /* 0x000000ffff517224 */ /* 0x100fe200078e0077 */
[----:B------:R-:W-:Y:S01]  /*2b30*/  F2FP.BF16.F32.PACK_AB R185, R24, R15 ;  /* 0x0000000f18b9723e */ /* 0x000fe200000010ff */
[----:B------:R-:W-:Y:S01]  /*2b40*/  FADD.FTZ R31, R85, R40 ;  /* 0x00000028551f7221 */ /* 0x000fe20000010000 */
[----:B------:R-:W-:Y:S01]  /*2b50*/  MOV R24, R119 ;  /* 0x0000007700187202 */ /* 0x000fe20000000f00 */
[----:B------:R-:W3:Y:S01]  /*2b60*/  MUFU.EX2 R41, R41 ;  /* 0x0000002900297308 */ /* 0x000ee20000000800 */
[----:B-1----:R-:W-:Y:S01]  /*2b70*/  FADD.FTZ R27, R37, R36 ;  /* 0x00000024251b7221 */ /* 0x002fe20000010000 */
[----:B0-----:R-:W-:-:S06]  /*2b80*/  IMAD.MOV.U32 R39, RZ, RZ, R119 ;  /* 0x000000ffff277224 */ /* 0x001fcc00078e0077 */
[----:B------:R0:W1:Y:S01]  /*2b90*/  MUFU.EX2 R28, R43 ;  /* 0x0000002b001c7308 */ /* 0x0000620000000800 */
[C---:B--2---:R-:W-:Y:S01]  /*2ba0*/  FADD.FTZ R38, R26.reuse, R27 ;  /* 0x0000001b1a267221 */ /* 0x044fe20000010000 */
[----:B------:R-:W-:Y:S01]  /*2bb0*/  F2FP.BF16.F32.PACK_AB R187, R26, R37 ;  /* 0x000000251abb723e */ /* 0x000fe200000010ff */
[--C-:B------:R-:W-:Y:S02]  /*2bc0*/  IMAD.MOV.U32 R37, RZ, RZ, R119.reuse ;  /* 0x000000ffff257224 */ /* 0x100fe400078e0077 */
[----:B------:R-:W-:-:S03]  /*2bd0*/  IMAD.MOV.U32 R26, RZ, RZ, R119 ;  /* 0x000000ffff1a7224 */ /* 0x000fc600078e0077 */
[----:B------:R-:W2:Y:S01]  /*2be0*/  MUFU.EX2 R45, R45 ;  /* 0x0000002d002d7308 */ /* 0x000ea20000000800 */
[----:B---3--:R-:W-:Y:S01]  /*2bf0*/  FADD.FTZ R27, R41, R38 ;  /* 0x00000026291b7221 */ /* 0x008fe20000010000 */
[C---:B------:R-:W-:Y:S01]  /*2c00*/  FADD.FTZ R38, R176.reuse, R31 ;  /* 0x0000001fb0267221 */ /* 0x040fe20000010000 */
[----:B------:R-:W-:Y:S01]  /*2c10*/  F2FP.BF16.F32.PACK_AB R176, R176, R85 ;  /* 0x00000055b0b0723e */ /* 0x000fe200000010ff */
[--C-:B------:R-:W-:Y:S02]  /*2c20*/  IMAD.MOV.U32 R85, RZ, RZ, R119.reuse ;  /* 0x000000ffff557224 */ /* 0x100fe400078e0077 */
[----:B------:R-:W-:Y:S01]  /*2c30*/  FADD.FTZ R31, R89, R38 ;  /* 0x00000026591f7221 */ /* 0x000fe20000010000 */
[----:B0-----:R-:W-:Y:S01]  /*2c40*/  IMAD.MOV.U32 R43, RZ, RZ, R119 ;  /* 0x000000ffff2b7224 */ /* 0x001fe200078e0077 */
[----:B------:R0:W3:Y:S01]  /*2c50*/  MUFU.EX2 R30, R47 ;  /* 0x0000002f001e7308 */ /* 0x0000e20000000800 */
[----:B-1----:R-:W-:Y:S01]  /*2c60*/  FADD.FTZ R2, R28, R27 ;  /* 0x0000001b1c027221 */ /* 0x002fe20000010000 */
[C---:B------:R-:W-:Y:S01]  /*2c70*/  FADD.FTZ R40, R178.reuse, R31 ;  /* 0x0000001fb2287221 */ /* 0x040fe20000010000 */
[----:B------:R-:W-:Y:S01]  /*2c80*/  F2FP.BF16.F32.PACK_AB R178, R178, R89 ;  /* 0x00000059b2b2723e */ /* 0x000fe200000010ff */
[--C-:B------:R-:W-:Y:S01]  /*2c90*/  IMAD.MOV.U32 R89, RZ, RZ, R119.reuse ;  /* 0x000000ffff597224 */ /* 0x100fe200078e0077 */
[----:B------:R-:W-:Y:S01]  /*2ca0*/  F2FP.BF16.F32.PACK_AB R181, R28, R41 ;  /* 0x000000291cb5723e */ /* 0x000fe200000010ff */
[----:B------:R-:W-:Y:S01]  /*2cb0*/  FADD.FTZ R31, R93, R40 ;  /* 0x000000285d1f7221 */ /* 0x000fe20000010000 */
[--C-:B------:R-:W-:Y:S01]  /*2cc0*/  IMAD.MOV.U32 R41, RZ, RZ, R119.reuse ;  /* 0x000000ffff297224 */ /* 0x100fe200078e0077 */
[----:B------:R-:W1:Y:S01]  /*2cd0*/  MUFU.EX2 R49, R49 ;  /* 0x0000003100317308 */ /* 0x000e620000000800 */
[----:B--2---:R-:W-:Y:S01]  /*2ce0*/  FADD.FTZ R27, R45, R2 ;  /* 0x000000022d1b7221 */ /* 0x004fe20000010000 */
[----:B0-----:R-:W-:Y:S01]  /*2cf0*/  IMAD.MOV.U32 R47, RZ, RZ, R119 ;  /* 0x000000ffff2f7224 */ /* 0x001fe200078e0077 */
[----:B------:R-:W-:-:S05]  /*2d00*/  MOV R28, R119 ;  /* 0x00000077001c7202 */ /* 0x000fca0000000f00 */
[----:B------:R0:W2:Y:S01]  /*2d10*/  MUFU.EX2 R32, R51 ;  /* 0x0000003300207308 */ /* 0x0000a20000000800 */
[C---:B---3--:R-:W-:Y:S01]  /*2d20*/  FADD.FTZ R38, R30.reuse, R27 ;  /* 0x0000001b1e267221 */ /* 0x048fe20000010000 */
[----:B------:R-:W-:Y:S01]  /*2d30*/  F2FP.BF16.F32.PACK_AB R183, R30, R45 ;  /* 0x0000002d1eb7723e */ /* 0x000fe200000010ff */
[--C-:B------:R-:W-:Y:S02]  /*2d40*/  IMAD.MOV.U32 R45, RZ, RZ, R119.reuse ;  /* 0x000000ffff2d7224 */ /* 0x100fe400078e0077 */
[----:B------:R-:W-:-:S03]  /*2d50*/  IMAD.MOV.U32 R30, RZ, RZ, R119 ;  /* 0x000000ffff1e7224 */ /* 0x000fc600078e0077 */
[----:B------:R-:W3:Y:S01]  /*2d60*/  MUFU.EX2 R53, R53 ;  /* 0x0000003500357308 */ /* 0x000ee20000000800 */
[----:B-1----:R-:W-:Y:S01]  /*2d70*/  FADD.FTZ R27, R49, R38 ;  /* 0x00000026311b7221 */ /* 0x002fe20000010000 */
[C---:B------:R-:W-:Y:S01]  /*2d80*/  FADD.FTZ R38, R172.reuse, R31 ;  /* 0x0000001fac267221 */ /* 0x040fe20000010000 */
[----:B------:R-:W-:Y:S01]  /*2d90*/  F2FP.BF16.F32.PACK_AB R172, R172, R93 ;  /* 0x0000005dacac723e */ /* 0x000fe200000010ff */
[--C-:B------:R-:W-:Y:S02]  /*2da0*/  IMAD.MOV.U32 R93, RZ, RZ, R119.reuse ;  /* 0x000000ffff5d7224 */ /* 0x100fe400078e0077 */
[----:B------:R-:W-:Y:S01]  /*2db0*/  FADD.FTZ R29, R97, R38 ;  /* 0x00000026611d7221 */ /* 0x000fe20000010000 */
[----:B0-----:R-:W-:Y:S01]  /*2dc0*/  IMAD.MOV.U32 R51, RZ, RZ, R119 ;  /* 0x000000ffff337224 */ /* 0x001fe200078e0077 */
[----:B------:R0:W1:Y:S01]  /*2dd0*/  MUFU.EX2 R34, R55 ;  /* 0x0000003700227308 */ /* 0x0000620000000800 */
[----:B--2---:R-:W-:Y:S01]  /*2de0*/  FADD.FTZ R10, R32, R27 ;  /* 0x0000001b200a7221 */ /* 0x004fe20000010000 */
[C---:B------:R-:W-:Y:S01]  /*2df0*/  FADD.FTZ R40, R174.reuse, R29 ;  /* 0x0000001dae287221 */ /* 0x040fe20000010000 */
[----:B------:R-:W-:Y:S01]  /*2e00*/  F2FP.BF16.F32.PACK_AB R174, R174, R97 ;  /* 0x00000061aeae723e */ /* 0x000fe200000010ff */
[--C-:B------:R-:W-:Y:S01]  /*2e10*/  IMAD.MOV.U32 R97, RZ, RZ, R119.reuse ;  /* 0x000000ffff617224 */ /* 0x100fe200078e0077 */
[----:B------:R-:W-:Y:S01]  /*2e20*/  F2FP.BF16.F32.PACK_AB R177, R32, R49 ;  /* 0x0000003120b1723e */ /* 0x000fe200000010ff */
[--C-:B------:R-:W-:Y:S01]  /*2e30*/  IMAD.MOV.U32 R49, RZ, RZ, R119.reuse ;  /* 0x000000ffff317224 */ /* 0x100fe200078e0077 */
[----:B------:R-:W-:Y:S01]  /*2e40*/  MOV R32, R119 ;  /* 0x0000007700207202 */ /* 0x000fe20000000f00 */
[----:B------:R-:W2:Y:S01]  /*2e50*/  MUFU.EX2 R57, R57 ;  /* 0x0000003900397308 */ /* 0x000ea20000000800 */
[----:B---3--:R-:W-:Y:S01]  /*2e60*/  FADD.FTZ R27, R53, R10 ;  /* 0x0000000a351b7221 */ /* 0x008fe20000010000 */
[----:B0-----:R-:W-:-:S02]  /*2e70*/  IMAD.MOV.U32 R55, RZ, RZ, R119 ;  /* 0x000000ffff377224 */ /* 0x001fc400078e0077 */
[----:B------:R-:W-:-:S04]  /*2e80*/  IMAD.MOV.U32 R31, RZ, RZ, R119 ;  /* 0x000000ffff1f7224 */ /* 0x000fc800078e0077 */
[----:B------:R-:W0:Y:S01]  /*2e90*/  MUFU.EX2 R99, R99 ;  /* 0x0000006300637308 */ /* 0x000e220000000800 */
[C---:B-1----:R-:W-:Y:S01]  /*2ea0*/  FADD.FTZ R10, R34.reuse, R27 ;  /* 0x0000001b220a7221 */ /* 0x042fe20000010000 */
[----:B------:R-:W-:Y:S01]  /*2eb0*/  F2FP.BF16.F32.PACK_AB R179, R34, R53 ;  /* 0x0000003522b3723e */ /* 0x000fe200000010ff */
[--C-:B------:R-:W-:Y:S02]  /*2ec0*/  IMAD.MOV.U32 R53, RZ, RZ, R119.reuse ;  /* 0x000000ffff357224 */ /* 0x100fe400078e0077 */
[----:B------:R-:W-:-:S03]  /*2ed0*/  IMAD.MOV.U32 R34, RZ, RZ, R119 ;  /* 0x000000ffff227224 */ /* 0x000fc600078e0077 */
[----:B------:R1:W3:Y:S01]  /*2ee0*/  MUFU.EX2 R36, R59 ;  /* 0x0000003b00247308 */ /* 0x0002e20000000800 */
[----:B--2---:R-:W-:-:S07]  /*2ef0*/  FADD.FTZ R27, R57, R10 ;  /* 0x0000000a391b7221 */ /* 0x004fce0000010000 */
[----:B------:R2:W4:Y:S01]  /*2f00*/  MUFU.EX2 R168, R65 ;  /* 0x0000004100a87308 */ /* 0x0005220000000800 */
[----:B0-----:R-:W-:Y:S01]  /*2f10*/  FADD.FTZ R29, R99, R40 ;  /* 0x00000028631d7221 */ /* 0x001fe20000010000 */
[----:B-1----:R-:W-:-:S06]  /*2f20*/  IMAD.MOV.U32 R59, RZ, RZ, R119 ;  /* 0x000000ffff3b7224 */ /* 0x002fcc00078e0077 */
[----:B------:R-:W0:Y:S01]  /*2f30*/  MUFU.EX2 R13, R13 ;  /* 0x0000000d000d7308 */ /* 0x000e220000000800 */
[C---:B---3--:R-:W-:Y:S01]  /*2f40*/  FADD.FTZ R10, R36.reuse, R27 ;  /* 0x0000001b240a7221 */ /* 0x048fe20000010000 */
[----:B------:R-:W-:Y:S01]  /*2f50*/  F2FP.BF16.F32.PACK_AB R173, R36, R57 ;  /* 0x0000003924ad723e */ /* 0x000fe200000010ff */
[--C-:B--2---:R-:W-:Y:S01]  /*2f60*/  IMAD.MOV.U32 R65, RZ, RZ, R119.reuse ;  /* 0x000000ffff417224 */ /* 0x104fe200078e0077 */
[----:B------:R-:W-:Y:S01]  /*2f70*/  MOV R36, R119 ;  /* 0x0000007700247202 */ /* 0x000fe20000000f00 */
[----:B------:R-:W-:-:S03]  /*2f80*/  IMAD.MOV.U32 R57, RZ, RZ, R119 ;  /* 0x000000ffff397224 */ /* 0x000fc600078e0077 */
[----:B------:R-:W1:Y:S01]  /*2f90*/  MUFU.EX2 R101, R101 ;  /* 0x0000006500657308 */ /* 0x000e620000000800 */
[C---:B----4-:R-:W-:Y:S01]  /*2fa0*/  FADD.FTZ R40, R168.reuse, R29 ;  /* 0x0000001da8287221 */ /* 0x050fe20000010000 */
[----:B------:R-:W-:Y:S01]  /*2fb0*/  F2FP.BF16.F32.PACK_AB R168, R168, R99 ;  /* 0x00000063a8a8723e */ /* 0x000fe200000010ff */
[----:B------:R-:W-:-:S05]  /*2fc0*/  IMAD.MOV.U32 R99, RZ, RZ, R119 ;  /* 0x000000ffff637224 */ /* 0x000fca00078e0077 */
[----:B------:R2:W3:Y:S01]  /*2fd0*/  MUFU.EX2 R2, R63 ;  /* 0x0000003f00027308 */ /* 0x0004e20000000800 */
[----:B0-----:R-:W-:-:S07]  /*2fe0*/  FADD.FTZ R27, R13, R10 ;  /* 0x0000000a0d1b7221 */ /* 0x001fce0000010000 */
[----:B------:R-:W0:Y:S01]  /*2ff0*/  MUFU.EX2 R21, R21 ;  /* 0x0000001500157308 */ /* 0x000e220000000800 */
[----:B-1----:R-:W-:Y:S01]  /*3000*/  FADD.FTZ R29, R101, R40 ;  /* 0x00000028651d7221 */ /* 0x002fe20000010000 */
[----:B--2---:R-:W-:-:S06]  /*3010*/  IMAD.MOV.U32 R63, RZ, RZ, R119 ;  /* 0x000000ffff3f7224 */ /* 0x004fcc00078e0077 */
[----:B------:R1:W2:Y:S01]  /*3020*/  MUFU.EX2 R38, R67 ;  /* 0x0000004300267308 */ /* 0x0002a20000000800 */
[C---:B---3--:R-:W-:Y:S01]  /*3030*/  FADD.FTZ R42, R2.reuse, R27 ;  /* 0x0000001b022a7221 */ /* 0x048fe20000010000 */
[----:B------:R-:W-:Y:S01]  /*3040*/  F2FP.BF16.F32.PACK_AB R175, R2, R13 ;  /* 0x0000000d02af723e */ /* 0x000fe200000010ff */
[----:B------:R-:W-:Y:S01]  /*3050*/  IMAD.MOV.U32 R27, RZ, RZ, R119 ;  /* 0x000000ffff1b7224 */ /* 0x000fe200078e0077 */
[----:B------:R-:W-:-:S04]  /*3060*/  MOV R2, 0x3f800000 ;  /* 0x3f80000000027802 */ /* 0x000fc80000000f00 */
[----:B------:R-:W3:Y:S01]  /*3070*/  MUFU.EX2 R25, R25 ;  /* 0x0000001900197308 */ /* 0x000ee20000000800 */
[----:B0-----:R-:W-:Y:S01]  /*3080*/  FADD.FTZ R5, R21, R42 ;  /* 0x0000002a15057221 */ /* 0x001fe20000010000 */
[--C-:B-1----:R-:W-:Y:S02]  /*3090*/  IMAD.MOV.U32 R67, RZ, RZ, R119.reuse ;  /* 0x000000ffff437224 */ /* 0x102fe400078e0077 */
[----:B------:R-:W-:-:S04]  /*30a0*/  IMAD.MOV.U32 R42, RZ, RZ, R119 ;  /* 0x000000ffff2a7224 */ /* 0x000fc800078e0077 */
[----:B------:R-:W0:Y:S01]  /*30b0*/  MUFU.EX2 R14, R14 ;  /* 0x0000000e000e7308 */ /* 0x000e220000000800 */
[C---:B--2---:R-:W-:Y:S01]  /*30c0*/  FADD.FTZ R12, R38.reuse, R5 ;  /* 0x00000005260c7221 */ /* 0x044fe20000010000 */
[----:B------:R-:W-:Y:S01]  /*30d0*/  F2FP.BF16.F32.PACK_AB R169, R38, R21 ;  /* 0x0000001526a9723e */ /* 0x000fe200000010ff */
[----:B------:R-:W-:-:S05]  /*30e0*/  IMAD.MOV.U32 R38, RZ, RZ, R119 ;  /* 0x000000ffff267224 */ /* 0x000fca00078e0077 */
[----:B------:R1:W2:Y:S01]  /*30f0*/  MUFU.EX2 R40, R71 ;  /* 0x0000004700287308 */ /* 0x0002a20000000800 */
[----:B---3--:R-:W-:Y:S01]  /*3100*/  FADD.FTZ R5, R25, R12 ;  /* 0x0000000c19057221 */ /* 0x008fe20000010000 */
[C---:B0-----:R-:W-:Y:S01]  /*3110*/  FADD.FTZ R10, R14.reuse, R29 ;  /* 0x0000001d0e0a7221 */ /* 0x041fe20000010000 */
[----:B------:R-:W-:Y:S01]  /*3120*/  F2FP.BF16.F32.PACK_AB R170, R14, R101 ;  /* 0x000000650eaa723e */ /* 0x000fe200000010ff */
[--C-:B------:R-:W-:Y:S02]  /*3130*/  IMAD.MOV.U32 R101, RZ, RZ, R119.reuse ;  /* 0x000000ffff657224 */ /* 0x100fe400078e0077 */
[--C-:B-1----:R-:W-:Y:S02]  /*3140*/  IMAD.MOV.U32 R71, RZ, RZ, R119.reuse ;  /* 0x000000ffff477224 */ /* 0x102fe400078e0077 */
[----:B------:R-:W-:Y:S02]  /*3150*/  IMAD.MOV.U32 R29, RZ, RZ, R119 ;  /* 0x000000ffff1d7224 */ /* 0x000fe400078e0077 */
[C---:B--2---:R-:W-:Y:S01]  /*3160*/  FADD.FTZ R5, R40.reuse, R5 ;  /* 0x0000000528057221 */ /* 0x044fe20000010000 */
[----:B------:R-:W-:Y:S01]  /*3170*/  F2FP.BF16.F32.PACK_AB R171, R40, R25 ;  /* 0x0000001928ab723e */ /* 0x000fe200000010ff */
[----:B------:R-:W-:Y:S01]  /*3180*/  IMAD.MOV.U32 R25, RZ, RZ, R119 ;  /* 0x000000ffff197224 */ /* 0x000fe200078e0077 */
[----:B------:R-:W-:Y:S01]  /*3190*/  MOV R40, R119 ;  /* 0x0000007700287202 */ /* 0x000fe20000000f00 */
[----:B------:R-:W-:Y:S06]  /*31a0*/  @!P1 BRA `(.L_x_14) ;  /* 0x00000020006c9947 */ /* 0x000fec0003800000 */
[----:B------:R-:W-:Y:S01]  /*31b0*/  IMAD.MOV.U32 R12, RZ, RZ, R3 ;  /* 0x000000ffff0c7224 */ /* 0x000fe200078e0003 */
[----:B------:R-:W-:Y:S01]  /*31c0*/  CS2R R118, SRZ ;  /* 0x0000000000767805 */ /* 0x000fe2000001ff00 */
[----:B------:R-:W-:Y:S01]  /*31d0*/  IMAD.MOV.U32 R13, RZ, RZ, R4 ;  /* 0x000000ffff0d7224 */ /* 0x000fe200078e0004 */
[----:B------:R-:W-:Y:S01]  /*31e0*/  CS2R R114, SRZ ;  /* 0x0000000000727805 */ /* 0x000fe2000001ff00 */
[----:B------:R-:W-:Y:S01]  /*31f0*/  IMAD.MOV.U32 R2, RZ, RZ, 0x3f800000 ;  /* 0x3f800000ff027424 */ /* 0x000fe200078e00ff */
[----:B------:R-:W-:Y:S02]  /*3200*/  CS2R R110, SRZ ;  /* 0x00000000006e7805 */ /* 0x000fe4000001ff00 */
[----:B------:R-:W-:Y:S02]  /*3210*/  CS2R R106, SRZ ;  /* 0x00000000006a7805 */ /* 0x000fe4000001ff00 */
[----:B------:R-:W-:Y:S02]  /*3220*/  CS2R R102, SRZ ;  /* 0x0000000000667805 */ /* 0x000fe4000001ff00 */
[----:B------:R-:W-:-:S02]  /*3230*/  CS2R R98, SRZ ;  /* 0x0000000000627805 */ /* 0x000fc4000001ff00 */
[----:B------:R-:W-:Y:S02]  /*3240*/  CS2R R94, SRZ ;  /* 0x00000000005e7805 */ /* 0x000fe4000001ff00 */
[----:B------:R-:W-:Y:S02]  /*3250*/  CS2R R90, SRZ ;  /* 0x00000000005a7805 */ /* 0x000fe4000001ff00 */
        /* <DEDUP_REMOVED lines=39> */
[----:B------:R-:W-:Y:S01]  /*34d0*/  CS2R R24, SRZ ;  /* 0x0000000000187805 */ /* 0x000fe2000001ff00 */
[----:B------:R-:W-:Y:S01]  /*34e0*/  UIADD3 UR4, UR41, -0x2, URZ ;  /* 0xfffffffe29047890 */ /* 0x000fe2000fffe03f */
[----:B------:R-:W-:Y:S01]  /*34f0*/  UMOV UR5, UR39 ;  /* 0x0000002700057c82 */ /* 0x000fe20008000000 */
[----:B------:R-:W-:-:S10]  /*3500*/  UMOV UR6, UR38 ;  /* 0x0000002600067c82 */ /* 0x000fd40008000000 */
.L_x_25:
[----:B------:R-:W-:-:S04]  /*3510*/  UISETP.NE.AND UP0, UPT, UR6, 0x1, UPT ;  /* 0x000000010600788c */ /* 0x000fc8000bf05270 */
[----:B------:R-:W-:-:S04]  /*3520*/  USEL UR39, URZ, 0x1, UP0 ;  /* 0x000000013f277887 */ /* 0x000fc80008000000 */
[----:B------:R-:W-:Y:S01]  /*3530*/  ULOP3.LUT UR39, UR5, UR39, URZ, 0x3c, !UPT ;  /* 0x0000002705277292 */ /* 0x000fe2000f8e3c3f */
[----:B------:R-:W-:Y:S11]  /*3540*/  @!P0 BRA `(.L_x_15) ;  /* 0x0000000000048947 */ /* 0x000ff60003800000 */
[----:B------:R-:W-:Y:S01]  /*3550*/  BPT.TRAP 0x1 ;  /* 0x000000040000795c */ /* 0x000fe20000300000 */
.L_x_15:
[----:B------:R-:W0:Y:S01]  /*3560*/  S2UR UR11, SR_CgaCtaId ;  /* 0x00000000000b79c3 */ /* 0x000e220000008800 */
[----:B------:R-:W-:Y:S01]  /*3570*/  UIADD3 UR38, UR6, 0x1, URZ ;  /* 0x0000000106267890 */ /* 0x000fe2000fffe03f */
[----:B------:R-:W-:Y:S01]  /*3580*/  MOV R0, UR39 ;  /* 0x0000002700007c02 */ /* 0x000fe20008000f00 */
[----:B------:R-:W-:Y:S02]  /*3590*/  UMOV UR7, 0x400 ;  /* 0x0000040000077882 */ /* 0x000fe40000000000 */
[----:B------:R-:W-:Y:S01]  /*35a0*/  UISETP.NE.AND UP0, UPT, UR38, 0x2, UPT ;  /* 0x000000022600788c */ /* 0x000fe2000bf05270 */
[----:B------:R-:W-:-:S03]  /*35b0*/  SHF.L.U32 R0, R0, 0x1f, RZ ;  /* 0x0000001f00007819 */ /* 0x000fc600000006ff */
[----:B------:R-:W-:Y:S02]  /*35c0*/  USEL UR38, UR38, URZ, UP0 ;  /* 0x0000003f26267287 */ /* 0x000fe40008000000 */
[----:B0-----:R-:W-:-:S04]  /*35d0*/  ULEA UR7, UR11, UR7, 0x18 ;  /* 0x000000070b077291 */ /* 0x001fc8000f8ec03f */
[----:B------:R-:W-:-:S09]  /*35e0*/  ULEA UR8, UR38, UR7, 0x3 ;  /* 0x0000000726087291 */ /* 0x000fd2000f8e183f */
[----:B------:R0:W1:Y:S01]  /*35f0*/  SYNCS.PHASECHK.TRANS64.TRYWAIT P1, [UR8+0x30830], R0 ;  /* 0x03083000ff0075a7 */ /* 0x0000620008020148 */
[----:B------:R-:W-:Y:S05]  /*3600*/  @!P0 BRA `(.L_x_16) ;  /* 0x0000000000048947 */ /* 0x000fea0003800000 */
[----:B------:R-:W-:Y:S01]  /*3610*/  BPT.TRAP 0x1 ;  /* 0x000000040000795c */ /* 0x000fe20000300000 */
.L_x_16:
[----:B-1----:R-:W-:Y:S05]  /*3620*/  @P1 BRA `(.L_x_17) ;  /* 0x0000000000081947 */ /* 0x002fea0003800000 */
[----:B------:R-:W1:Y:S02]  /*3630*/  SYNCS.PHASECHK.TRANS64.TRYWAIT P1, [UR8+0x30830], R0 ;  /* 0x03083000ff0075a7 */ /* 0x000e640008020148 */
[----:B-1----:R-:W-:Y:S05]  /*3640*/  @!P1 BRA `(.L_x_18) ;  /* 0x00000080005c9947 */ /* 0x002fea0003800000 */
.L_x_17:
[----:B------:R-:W-:Y:S01]  /*3650*/  R2UR UR40, R8 ;  /* 0x00000000082872ca */ /* 0x000fe200000e0000 */
[----:B------:R-:W-:Y:S01]  /*3660*/  UIMAD UR9, UR38, 0x900, UR10 ;  /* 0x00000900260978a4 */ /* 0x000fe2000f8e020a */
[----:B------:R-:W-:Y:S01]  /*3670*/  R2UR UR41, R9 ;  /* 0x00000000092972ca */ /* 0x000fe200000e0000 */
[----:B------:R-:W-:Y:S01]  /*3680*/  WARPGROUP.ARRIVE ;  /* 0x00000000000079c5 */ /* 0x000fe20000000000 */
[----:B------:R-:W-:Y:S01]  /*3690*/  UMOV UR43, 0x40000040 ;  /* 0x40000040002b7882 */ /* 0x000fe20000000000 */
[----:B------:R-:W-:Y:S01]  /*36a0*/  UIADD3 UR14, UR9, 0x302, URZ ;  /* 0x00000302090e7890 */ /* 0x000fe2000fffe03f */
[-C--:B------:R-:W-:Y:S01]  /*36b0*/  FMUL.FTZ R24, R24, R11.reuse ;  /* 0x0000000b18187220 */ /* 0x080fe20000410000 */
[----:B------:R-:W-:Y:S01]  /*36c0*/  UMOV UR15, 0x40000040 ;  /* 0x40000040000f7882 */ /* 0x000fe20000000000 */
[----:B------:R-:W-:Y:S01]  /*36d0*/  UMOV UR42, UR9 ;  /* 0x00000009002a7c82 */ /* 0x000fe20008000000 */
[----:B------:R-:W-:Y:S01]  /*36e0*/  UIADD3 UR18, UR9, 0x304, URZ ;  /* 0x0000030409127890 */ /* 0x000fe2000fffe03f */
[-C--:B------:R-:W-:Y:S01]  /*36f0*/  FMUL.FTZ R25, R25, R11.reuse ;  /* 0x0000000b19197220 */ /* 0x080fe20000410000 */
[----:B------:R-:W-:Y:S01]  /*3700*/  UMOV UR19, 0x40000040 ;  /* 0x4000004000137882 */ /* 0x000fe20000000000 */
[----:B------:R-:W-:Y:S01]  /*3710*/  UIADD3 UR22, UR9, 0x306, URZ ;  /* 0x0000030609167890 */ /* 0x000fe2000fffe03f */
[-C--:B------:R-:W-:Y:S01]  /*3720*/  FMUL.FTZ R28, R28, R11.reuse ;  /* 0x0000000b1c1c7220 */ /* 0x080fe20000410000 */
[----:B------:R-:W-:Y:S01]  /*3730*/  UMOV UR23, 0x40000040 ;  /* 0x4000004000177882 */ /* 0x000fe20000000000 */
[----:B------:R-:W-:Y:S01]  /*3740*/  HGMMA.64x96x16.F32.BF16 R120, gdesc[UR40], RZ, !UPT, gsb0 ;  /* 0x01600000287879f0 */ /* 0x000fe2000c0018ff */
[----:B------:R-:W-:Y:S01]  /*3750*/  R2UR UR40, R6 ;  /* 0x00000000062872ca */ /* 0x000fe200000e0000 */
[----:B------:R-:W-:Y:S01]  /*3760*/  UIADD3 UR42, UR9, 0x2, URZ ;  /* 0x00000002092a7890 */ /* 0x000fe2000fffe03f */
[----:B------:R-:W-:Y:S01]  /*3770*/  R2UR UR41, R7 ;  /* 0x00000000072972ca */ /* 0x000fe200000e0000 */
[----:B------:R-:W-:Y:S01]  /*3780*/  UMOV UR43, 0x40000040 ;  /* 0x40000040002b7882 */ /* 0x000fe20000000000 */
[----:B------:R-:W-:Y:S01]  /*3790*/  UIADD3 UR26, UR9, 0x600, URZ ;  /* 0x00000600091a7890 */ /* 0x000fe2000fffe03f */
[-C--:B------:R-:W-:Y:S01]  /*37a0*/  FMUL.FTZ R29, R29, R11.reuse ;  /* 0x0000000b1d1d7220 */ /* 0x080fe20000410000 */
[----:B------:R-:W-:Y:S01]  /*37b0*/  UMOV UR27, 0x40000040 ;  /* 0x40000040001b7882 */ /* 0x000fe20000000000 */
[----:B------:R-:W-:Y:S01]  /*37c0*/  UIADD3 UR30, UR9, 0x602, URZ ;  /* 0x00000602091e7890 */ /* 0x000fe2000fffe03f */
[-C--:B------:R-:W-:Y:S01]  /*37d0*/  FMUL.FTZ R32, R32, R11.reuse ;  /* 0x0000000b20207220 */ /* 0x080fe20000410000 */
[----:B------:R-:W-:Y:S01]  /*37e0*/  UMOV UR31, 0x40000040 ;  /* 0x40000040001f7882 */ /* 0x000fe20000000000 */
[----:B------:R-:W-:Y:S01]  /*37f0*/  UIADD3 UR34, UR9, 0x604, URZ ;  /* 0x0000060409227890 */ /* 0x000fe2000fffe03f */
[-C--:B------:R-:W-:Y:S01]  /*3800*/  FMUL.FTZ R33, R33, R11.reuse ;  /* 0x0000000b21217220 */ /* 0x080fe20000410000 */
[----:B------:R-:W-:Y:S01]  /*3810*/  UMOV UR35, 0x40000040 ;  /* 0x4000004000237882 */ /* 0x000fe20000000000 */
[-C--:B------:R-:W-:Y:S01]  /*3820*/  FMUL.FTZ R36, R36, R11.reuse ;  /* 0x0000000b24247220 */ /* 0x080fe20000410000 */
        /* <DEDUP_REMOVED lines=40> */
[----:B------:R-:W-:Y:S01]  /*3ab0*/  FMUL.FTZ R117, R117, R11 ;  /* 0x0000000b75757220 */ /* 0x000fe20000410000 */
        /* <DEDUP_REMOVED lines=46> */
[----:B------:R-:W-:-:S02]  /*3da0*/  WARPGROUP.DEPBAR.LE gsb0, 0x0 ;  /* 0x00008000000079c5 */ /* 0x000fc40000010000 */
[----:B------:R-:W-:Y:S01]  /*3db0*/  WARPGROUP.ARRIVE ;  /* 0x00000000000079c5 */ /* 0x000fe20000000000 */
[-C--:B------:R-:W-:Y:S01]  /*3dc0*/  FMUL.FTZ R118, R118, R2.reuse ;  /* 0x0000000276767220 */ /* 0x080fe20000410000 */
[----:B------:R-:W-:-:S04]  /*3dd0*/  FMUL.FTZ R119, R119, R2 ;  /* 0x0000000277777220 */ /* 0x000fc80000410000 */
[----:B------:R-:W-:Y:S01]  /*3de0*/  HGMMA.64x96x16.F32.BF16 R120, gdesc[UR40], R120, gsb0 ;  /* 0x01600000287879f0 */ /* 0x000fe20008001878 */
[----:B------:R-:W-:Y:S01]  /*3df0*/  UIADD3 UR42, UR9, 0x4, URZ ;  /* 0x00000004092a7890 */ /* 0x000fe2000fffe03f */
[----:B------:R-:W-:Y:S01]  /*3e00*/  UMOV UR40, UR56 ;  /* 0x0000003800287c82 */ /* 0x000fe20008000000 */
[----:B------:R-:W-:Y:S01]  /*3e10*/  UMOV UR41, UR57 ;  /* 0x0000003900297c82 */ /* 0x000fe20008000000 */
[----:B------:R-:W-:Y:S01]  /*3e20*/  UMOV UR43, 0x40000040 ;  /* 0x40000040002b7882 */ /* 0x000fe20000000000 */
[----:B------:R-:W-:Y:S02]  /*3e30*/  WARPGROUP.DEPBAR.LE gsb0, 0x0 ;  /* 0x00008000000079c5 */ /* 0x000fe40000010000 */
[----:B------:R-:W-:-:S06]  /*3e40*/  WARPGROUP.ARRIVE ;  /* 0x00000000000079c5 */ /* 0x000fcc0000000000 */
        /* <DEDUP_REMOVED lines=43> */
.L_x_19:
[----:B------:R-:W-:Y:S01]  /*4100*/  ULEA UR9, UR6, UR7, 0x3 ;  /* 0x0000000706097291 */ /* 0x000fe2000f8e183f */
[----:B01----:R-:W-:-:S05]  /*4110*/  IMAD.U32 R0, RZ, RZ, UR5 ;  /* 0x00000005ff007e24 */ /* 0x003fca000f8e00ff */
[----:B------:R-:W-:-:S04]  /*4120*/  SHF.L.U32 R0, R0, 0x1f, RZ ;  /* 0x0000001f00007819 */ /* 0x000fc800000006ff */
[----:B------:R0:W1:Y:S01]  /*4130*/  SYNCS.PHASECHK.TRANS64.TRYWAIT P1, [UR9+0x30850], R0 ;  /* 0x03085000ff0075a7 */ /* 0x0000620008020149 */
[----:B------:R-:W-:Y:S05]  /*4140*/  @!P0 BRA `(.L_x_20) ;  /* 0x0000000000048947 */ /* 0x000fea0003800000 */
[----:B------:R-:W-:Y:S01]  /*4150*/  BPT.TRAP 0x1 ;  /* 0x000000040000795c */ /* 0x000fe20000300000 */
.L_x_20:
[----:B-1----:R-:W-:Y:S05]  /*4160*/  @P1 BRA `(.L_x_21) ;  /* 0x0000000000081947 */ /* 0x002fea0003800000 */
[----:B------:R-:W1:Y:S02]  /*4170*/  SYNCS.PHASECHK.TRANS64.TRYWAIT P1, [UR9+0x30850], R0 ;  /* 0x03085000ff0075a7 */ /* 0x000e640008020149 */
[----:B-1----:R-:W-:Y:S05]  /*4180*/  @!P1 BRA `(.L_x_22) ;  /* 0x0000007400a49947 */ /* 0x002fea0003800000 */
.L_x_21:
[----:B------:R-:W-:Y:S01]  /*4190*/  UIADD3 UR7, UR7, 0x400, URZ ;  /* 0x0000040007077890 */ /* 0x000fe2000fffe03f */
[----:B------:R-:W-:-:S03]  /*41a0*/  WARPGROUP.ARRIVE ;  /* 0x00000000000079c5 */ /* 0x000fc60000000000 */
[----:B------:R-:W-:-:S04]  /*41b0*/  USHF.R.U32.HI UR7, URZ, 0x4, UR7 ;  /* 0x000000043f077899 */ /* 0x000fc80008011607 */
[----:B------:R-:W-:-:S04]  /*41c0*/  ULOP3.LUT UR7, UR7, 0x3fff, URZ, 0xc0, !UPT ;  /* 0x00003fff07077892 */ /* 0x000fc8000f8ec03f */
[----:B------:R-:W-:-:S03]  /*41d0*/  ULOP3.LUT UR5, UR7, 0x3000000, URZ, 0xfc, !UPT ;  /* 0x0300000007057892 */ /* 0x000fc6000f8efc3f */
[----:B------:R-:W-:Y:S01]  /*41e0*/  UMOV UR7, 0x40000040 ;  /* 0x4000004000077882 */ /* 0x000fe20000000000 */
[----:B------:R-:W-:-:S07]  /*41f0*/  UIMAD UR5, UR6, 0x900, UR5 ;  /* 0x00000900060578a4 */ /* 0x000fce000f8e0205 */
[----:B------:R-:W-:Y:S02]  /*4200*/  UMOV UR6, UR5 ;  /* 0x0000000500067c82 */ /* 0x000fe40008000000 */
[----:B------:R-:W-:Y:S01]  /*4210*/  HGMMA.64x192x16.F32.BF16 R24, R188, gdesc[UR4].tnspB, R24, gsb0 ;  /* 0x42e00004bc187df0 */ /* 0x000fe20008001818 */
[----:B------:R-:W-:Y:S01]  /*4220*/  UIADD3 UR6, UR5, 0x80, URZ ;  /* 0x0000008005067890 */ /* 0x000fe2000fffe03f */
[----:B------:R-:W-:Y:S01]  /*4230*/  UMOV UR7, 0x40000040 ;  /* 0x4000004000077882 */ /* 0x000fe20000000000 */
[----:B------:R-:W-:Y:S02]  /*4240*/  WARPGROUP.DEPBAR.LE gsb0, 0x0 ;  /* 0x00008000000079c5 */ /* 0x000fe40000010000 */
[----:B------:R-:W-:-:S15]  /*4250*/  WARPGROUP.ARRIVE ;  /* 0x00000000000079c5 */ /* 0x000fde0000000000 */
        /* <DEDUP_REMOVED lines=20> */
[----:B------:R-:W-:Y:S03]  /*43a0*/  HGMMA.64x192x16.F32.BF16 R24, R168, gdesc[UR4].tnspB, R24, gsb0 ;  /* 0x42e00004a8187df0 */ /* 0x000fe60008001818 */
[----:B------:R-:W-:Y:S02]  /*43b0*/  WARPGROUP.DEPBAR.LE gsb0, 0x0 ;  /* 0x00008000000079c5 */ /* 0x000fe40000010000 */
[----:B------:R-:W-:Y:S05]  /*43c0*/  @!P0 BRA `(.L_x_23) ;  /* 0x0000000000048947 */ /* 0x000fea0003800000 */
[----:B------:R-:W-:Y:S01]  /*43d0*/  BPT.TRAP 0x1 ;  /* 0x000000040000795c */ /* 0x000fe20000300000 */
.L_x_23:
[----:B01----:R-:W-:Y:S01]  /*43e0*/  FMNMX.FTZ R0, R120, R13, !PT ;  /* 0x0000000d78007209 */ /* 0x003fe20007810000 */
[----:B------:R-:W-:Y:S01]  /*43f0*/  UIADD3 UR8, UR8, 0x30840, URZ ;  /* 0x0003084008087890 */ /* 0x000fe2000fffe03f */
[----:B------:R-:W-:Y:S02]  /*4400*/  FMNMX.FTZ R2, R122, R12, !PT ;  /* 0x0000000c7a027209 */ /* 0x000fe40007810000 */
[----:B------:R-:W-:Y:S01]  /*4410*/  FMNMX.FTZ R3, R121, R0, !PT ;  /* 0x0000000079037209 */ /* 0x000fe20007810000 */
[----:B------:R-:W-:Y:S01]  /*4420*/  UPRMT UR8, UR11, 0x654, UR8 ;  /* 0x000006540b087896 */ /* 0x000fe20008000008 */
[----:B------:R-:W-:Y:S02]  /*4430*/  FMNMX.FTZ R11, R123, R2, !PT ;  /* 0x000000027b0b7209 */ /* 0x000fe40007810000 */
[----:B------:R-:W-:Y:S02]  /*4440*/  FMNMX.FTZ R0, R124, R3, !PT ;  /* 0x000000037c007209 */ /* 0x000fe40007810000 */
[----:B------:R-:W-:-:S02]  /*4450*/  FMNMX.FTZ R2, R126, R11, !PT ;  /* 0x0000000b7e027209 */ /* 0x000fc40007810000 */
[----:B------:R-:W-:Y:S02]  /*4460*/  FMNMX.FTZ R3, R125, R0, !PT ;  /* 0x000000007d037209 */ /* 0x000fe40007810000 */
[----:B------:R-:W-:Y:S01]  /*4470*/  FMNMX.FTZ R11, R127, R2, !PT ;  /* 0x000000027f0b7209 */ /* 0x000fe20007810000 */
[----:B------:R-:W-:Y:S01]  /*4480*/  SYNCS.ARRIVE.TRANS64.RED.A1T0 RZ, [UR8], RZ ;  /* 0x000000ffffff79a7 */ /* 0x000fe20008100408 */
[----:B------:R-:W-:Y:S02]  /*4490*/  FMNMX.FTZ R0, R128, R3, !PT ;  /* 0x0000000380007209 */ /* 0x000fe40007810000 */
[----:B------:R-:W-:Y:S02]  /*44a0*/  FMNMX.FTZ R2, R130, R11, !PT ;  /* 0x0000000b82027209 */ /* 0x000fe40007810000 */
[----:B------:R-:W-:Y:S02]  /*44b0*/  FMNMX.FTZ R3, R129, R0, !PT ;  /* 0x0000000081037209 */ /* 0x000fe40007810000 */
[----:B------:R-:W-:-:S02]  /*44c0*/  FMNMX.FTZ R11, R131, R2, !PT ;  /* 0x00000002830b7209 */ /* 0x000fc40007810000 */
[----:B------:R-:W-:Y:S02]  /*44d0*/  FMNMX.FTZ R0, R132, R3, !PT ;  /* 0x0000000384007209 */ /* 0x000fe40007810000 */
[----:B------:R-:W-:Y:S02]  /*44e0*/  FMNMX.FTZ R2, R134, R11, !PT ;  /* 0x0000000b86027209 */ /* 0x000fe40007810000 */
        /* <DEDUP_REMOVED lines=33> */
[----:B------:R-:W-:-:S03]  /*4700*/  FMNMX.FTZ R2, R167, R2, !PT ;  /* 0x00000002a7027209 */ /* 0x000fc60007810000 */
[----:B------:R-:W0:Y:S04]  /*4710*/  SHFL.BFLY PT, R0, R11, 0x2, 0x1f ;  /* 0x0c401f000b007f89 */ /* 0x000e2800000e0000 */
[----:B------:R-:W1:Y:S01]  /*4720*/  SHFL.BFLY PT, R3, R2, 0x2, 0x1f ;  /* 0x0c401f0002037f89 */ /* 0x000e6200000e0000 */
[----:B0-----:R-:W-:Y:S02]  /*4730*/  FMNMX.FTZ R14, R11, R0, !PT ;  /* 0x000000000b0e7209 */ /* 0x001fe40007810000 */
[----:B------:R-:W0:Y:S01]  /*4740*/  LDC R0, c[0x0][0x988] ;  /* 0x00026200ff007b82 */ /* 0x000e220000000800 */
[----:B-1----:R-:W-:Y:S02]  /*4750*/  FMNMX.FTZ R15, R2, R3, !PT ;  /* 0x00000003020f7209 */ /* 0x002fe40007810000 */
[----:B------:R-:W1:Y:S04]  /*4760*/  SHFL.BFLY PT, R3, R14, 0x1, 0x1f ;  /* 0x0c201f000e037f89 */ /* 0x000e6800000e0000 */
[----:B------:R-:W2:Y:S01]  /*4770*/  SHFL.BFLY PT, R20, R15, 0x1, 0x1f ;  /* 0x0c201f000f147f89 */ /* 0x000ea200000e0000 */
[----:B-1----:R-:W-:-:S02]  /*4780*/  FMNMX.FTZ R4, R14, R3, !PT ;  /* 0x000000030e047209 */ /* 0x002fc40007810000 */
[----:B--2---:R-:W-:-:S03]  /*4790*/  FMNMX.FTZ R3, R15, R20, !PT ;  /* 0x000000140f037209 */ /* 0x004fc60007810000 */
[C---:B------:R-:W-:Y:S01]  /*47a0*/  FADD.FTZ R13, -R4.reuse, R13 ;  /* 0x0000000d040d7221 */ /* 0x040fe20000010100 */
[----:B0-----:R-:W-:-:S03]  /*47b0*/  FMUL.FTZ R169, R4, R0 ;  /* 0x0000000004a97220 */ /* 0x001fc60000410000 */
[-C--:B------:R-:W-:Y:S01]  /*47c0*/  FMUL.FTZ R20, R13, R0.reuse ;  /* 0x000000000d147220 */ /* 0x080fe20000410000 */
[----:B------:R-:W-:Y:S01]  /*47d0*/  FADD.FTZ R13, -R3, R12 ;  /* 0x0000000c030d7221 */ /* 0x000fe20000010100 */
[-CC-:B------:R-:W-:Y:S01]  /*47e0*/  FFMA.FTZ R188, R120, R0.reuse, -R169.reuse ;  /* 0x0000000078bc7223 */ /* 0x180fe200000108a9 */
[-CC-:B------:R-:W-:Y:S01]  /*47f0*/  FFMA.FTZ R190, R124, R0.reuse, -R169.reuse ;  /* 0x000000007cbe7223 */ /* 0x180fe200000108a9 */
[----:B------:R0:W-:Y:S01]  /*4800*/  MUFU.EX2 R11, R20 ;  /* 0x00000014000b7308 */ /* 0x0001e20000000800 */
[-C--:B------:R-:W-:Y:S01]  /*4810*/  FMUL.FTZ R2, R13, R0.reuse ;  /* 0x000000000d027220 */ /* 0x080fe20000410000 */
[-CC-:B------:R-:W-:Y:S01]  /*4820*/  FFMA.FTZ R13, R121, R0.reuse, -R169.reuse ;  /* 0x00000000790d7223 */ /* 0x180fe200000108a9 */
[-CC-:B------:R-:W-:Y:S01]  /*4830*/  FFMA.FTZ R121, R133, R0.reuse, -R169.reuse ;  /* 0x0000000085797223 */ /* 0x180fe200000108a9 */
[-CC-:B------:R-:W-:Y:S01]  /*4840*/  FFMA.FTZ R133, R145, R0.reuse, -R169.reuse ;  /* 0x0000000091857223 */ /* 0x180fe200000108a9 */
[-CC-:B------:R-:W-:Y:S01]  /*4850*/  FFMA.FTZ R145, R157, R0.reuse, -R169.reuse ;  /* 0x000000009d917223 */ /* 0x180fe200000108a9 */
[-C--:B------:R-:W-:Y:S01]  /*4860*/  FMUL.FTZ R157, R3, R0.reuse ;  /* 0x00000000039d7220 */ /* 0x080fe20000410000 */
[-CC-:B------:R-:W-:Y:S01]  /*4870*/  FFMA.FTZ R15, R125, R0.reuse, -R169.reuse ;  /* 0x000000007d0f7223 */ /* 0x180fe200000108a9 */
[----:B------:R-:W1:Y:S01]  /*4880*/  MUFU.EX2 R188, R188 ;  /* 0x000000bc00bc7308 */ /* 0x000e620000000800 */
[-C--:B------:R-:W-:Y:S01]  /*4890*/  FFMA.FTZ R184, R128, R0.reuse, -R169 ;  /* 0x0000000080b87223 */ /* 0x080fe200000108a9 */
[-CC-:B------:R-:W-:Y:S01]  /*48a0*/  FFMA.FTZ R189, R122, R0.reuse, -R157.reuse ;  /* 0x000000007abd7223 */ /* 0x180fe2000001089d */
[-CC-:B------:R-:W-:Y:S01]  /*48b0*/  FFMA.FTZ R12, R123, R0.reuse, -R157.reuse ;  /* 0x000000007b0c7223 */ /* 0x180fe2000001089d */
[-CC-:B------:R-:W-:Y:S01]  /*48c0*/  FFMA.FTZ R191, R126, R0.reuse, -R157.reuse ;  /* 0x000000007ebf7223 */ /* 0x180fe2000001089d */
[-CC-:B------:R-:W-:Y:S01]  /*48d0*/  FFMA.FTZ R14, R127, R0.reuse, -R157.reuse ;  /* 0x000000007f0e7223 */ /* 0x180fe2000001089d */
[-C--:B------:R-:W-:Y:S01]  /*48e0*/  FFMA.FTZ R185, R130, R0.reuse, -R157 ;  /* 0x0000000082b97223 */ /* 0x080fe2000001089d */
[-C--:B------:R-:W-:Y:S01]  /*48f0*/  FFMA.FTZ R21, R129, R0.reuse, -R169 ;  /* 0x0000000081157223 */ /* 0x080fe200000108a9 */
[----:B------:R-:W-:Y:S01]  /*4900*/  MUFU.EX2 R2, R2 ;  /* 0x0000000200027308 */ /* 0x000fe20000000800 */
[-C--:B0-----:R-:W-:Y:S01]  /*4910*/  FFMA.FTZ R20, R131, R0.reuse, -R157 ;  /* 0x0000000083147223 */ /* 0x081fe2000001089d */
[-C--:B------:R-:W-:Y:S01]  /*4920*/  FFMA.FTZ R186, R132, R0.reuse, -R169 ;  /* 0x0000000084ba7223 */ /* 0x080fe200000108a9 */
[-CC-:B------:R-:W-:Y:S01]  /*4930*/  FFMA.FTZ R187, R134, R0.reuse, -R157.reuse ;  /* 0x0000000086bb7223 */ /* 0x180fe2000001089d */
[-C--:B------:R-:W-:Y:S01]  /*4940*/  FFMA.FTZ R120, R135, R0.reuse, -R157 ;  /* 0x0000000087787223 */ /* 0x080fe2000001089d */
[-C--:B------:R-:W-:Y:S01]  /*4950*/  FFMA.FTZ R180, R136, R0.reuse, -R169 ;  /* 0x0000000088b47223 */ /* 0x080fe200000108a9 */
[-C--:B------:R-:W-:Y:S01]  /*4960*/  FFMA.FTZ R181, R138, R0.reuse, -R157 ;  /* 0x000000008ab57223 */ /* 0x080fe2000001089d */
[----:B------:R-:W-:Y:S01]  /*4970*/  FFMA.FTZ R125, R137, R0, -R169 ;  /* 0x00000000897d7223 */ /* 0x000fe200000108a9 */
[----:B------:R-:W0:Y:S01]  /*4980*/  MUFU.EX2 R189, R189 ;  /* 0x000000bd00bd7308 */ /* 0x000e220000000800 */
[----:B-1----:R-:W-:Y:S01]  /*4990*/  FFMA.FTZ R10, R11, R10, R188 ;  /* 0x0000000a0b0a7223 */ /* 0x002fe200000100bc */
[-C--:B------:R-:W-:Y:S01]  /*49a0*/  FFMA.FTZ R122, R139, R0.reuse, -R157 ;  /* 0x000000008b7a7223 */ /* 0x080fe2000001089d */
[-C--:B------:R-:W-:Y:S01]  /*49b0*/  FFMA.FTZ R182, R140, R0.reuse, -R169 ;  /* 0x000000008cb67223 */ /* 0x080fe200000108a9 */
[-C--:B------:R-:W-:Y:S01]  /*49c0*/  FFMA.FTZ R183, R142, R0.reuse, -R157 ;  /* 0x000000008eb77223 */ /* 0x080fe2000001089d */
[-C--:B------:R-:W-:Y:S01]  /*49d0*/  FFMA.FTZ R129, R141, R0.reuse, -R169 ;  /* 0x000000008d817223 */ /* 0x080fe200000108a9 */
[-C--:B------:R-:W-:Y:S01]  /*49e0*/  FFMA.FTZ R124, R143, R0.reuse, -R157 ;  /* 0x000000008f7c7223 */ /* 0x080fe2000001089d */
[-C--:B------:R-:W-:Y:S01]  /*49f0*/  FFMA.FTZ R176, R144, R0.reuse, -R169 ;  /* 0x0000000090b07223 */ /* 0x080fe200000108a9 */
[----:B------:R-:W1:Y:S01]  /*4a00*/  MUFU.EX2 R13, R13 ;  /* 0x0000000d000d7308 */ /* 0x000e620000000800 */
[-CC-:B------:R-:W-:Y:S01]  /*4a10*/  FFMA.FTZ R177, R146, R0.reuse, -R157.reuse ;  /* 0x0000000092b17223 */ /* 0x180fe2000001089d */
[-C--:B------:R-:W-:Y:S01]  /*4a20*/  FFMA.FTZ R126, R147, R0.reuse, -R157 ;  /* 0x00000000937e7223 */ /* 0x080fe2000001089d */
[-C--:B------:R-:W-:Y:S01]  /*4a30*/  FFMA.FTZ R178, R148, R0.reuse, -R169 ;  /* 0x0000000094b27223 */ /* 0x080fe200000108a9 */
[-C--:B------:R-:W-:Y:S01]  /*4a40*/  FFMA.FTZ R179, R150, R0.reuse, -R157 ;  /* 0x0000000096b37223 */ /* 0x080fe2000001089d */
[-C--:B------:R-:W-:Y:S01]  /*4a50*/  FFMA.FTZ R137, R149, R0.reuse, -R169 ;  /* 0x0000000095897223 */ /* 0x080fe200000108a9 */
[-C--:B------:R-:W-:Y:S01]  /*4a60*/  FFMA.FTZ R128, R151, R0.reuse, -R157 ;  /* 0x0000000097807223 */ /* 0x080fe2000001089d */
[-C--:B------:R-:W-:Y:S01]  /*4a70*/  FFMA.FTZ R172, R152, R0.reuse, -R169 ;  /* 0x0000000098ac7223 */ /* 0x080fe200000108a9 */
[----:B------:R-:W2:Y:S01]  /*4a80*/  MUFU.EX2 R12, R12 ;  /* 0x0000000c000c7308 */ /* 0x000ea20000000800 */
[----:B0-----:R-:W-:Y:S01]  /*4a90*/  FFMA.FTZ R5, R2, R5, R189 ;  /* 0x0000000502057223 */ /* 0x001fe200000100bd */
[-C--:B------:R-:W-:Y:S01]  /*4aa0*/  FFMA.FTZ R173, R154, R0.reuse, -R157 ;  /* 0x000000009aad7223 */ /* 0x080fe2000001089d */
[-CC-:B------:R-:W-:Y:S01]  /*4ab0*/  FFMA.FTZ R141, R153, R0.reuse, -R169.reuse ;  /* 0x00000000998d7223 */ /* 0x180fe200000108a9 */
[-C--:B------:R-:W-:Y:S01]  /*4ac0*/  FFMA.FTZ R174, R156, R0.reuse, -R169 ;  /* 0x000000009cae7223 */ /* 0x080fe200000108a9 */
[-CC-:B------:R-:W-:Y:S01]  /*4ad0*/  FFMA.FTZ R175, R158, R0.reuse, -R157.reuse ;  /* 0x000000009eaf7223 */ /* 0x180fe2000001089d */
[-C--:B------:R-:W-:Y:S01]  /*4ae0*/  FFMA.FTZ R159, R159, R0.reuse, -R157 ;  /* 0x000000009f9f7223 */ /* 0x080fe2000001089d */
[-C--:B------:R-:W-:Y:S01]  /*4af0*/  FFMA.FTZ R168, R160, R0.reuse, -R169 ;  /* 0x00000000a0a87223 */ /* 0x080fe200000108a9 */
[----:B------:R-:W0:Y:S01]  /*4b00*/  MUFU.EX2 R190, R190 ;  /* 0x000000be00be7308 */ /* 0x000e220000000800 */
[----:B-1----:R-:W-:Y:S01]  /*4b10*/  FADD.FTZ R123, R13, R10 ;  /* 0x0000000a0d7b7221 */ /* 0x002fe20000010000 */
[-C--:B------:R-:W-:Y:S01]  /*4b20*/  FFMA.FTZ R162, R162, R0.reuse, -R157 ;  /* 0x00000000a2a27223 */ /* 0x080fe2000001089d */
[-C--:B------:R-:W-:Y:S01]  /*4b30*/  FFMA.FTZ R149, R161, R0.reuse, -R169 ;  /* 0x00000000a1957223 */ /* 0x080fe200000108a9 */
[-C--:B------:R-:W-:Y:S01]  /*4b40*/  FFMA.FTZ R163, R163, R0.reuse, -R157 ;  /* 0x00000000a3a37223 */ /* 0x080fe2000001089d */
[-CC-:B------:R-:W-:Y:S01]  /*4b50*/  FFMA.FTZ R170, R164, R0.reuse, -R169.reuse ;  /* 0x00000000a4aa7223 */ /* 0x180fe200000108a9 */
[-C--:B------:R-:W-:Y:S01]  /*4b60*/  FFMA.FTZ R153, R165, R0.reuse, -R169 ;  /* 0x00000000a5997223 */ /* 0x080fe200000108a9 */
[----:B------:R-:W-:Y:S01]  /*4b70*/  FFMA.FTZ R166, R166, R0, -R157 ;  /* 0x00000000a6a67223 */ /* 0x000fe2000001089d */
[----:B------:R-:W1:Y:S01]  /*4b80*/  MUFU.EX2 R191, R191 ;  /* 0x000000bf00bf7308 */ /* 0x000e620000000800 */
[----:B--2---:R-:W-:-:S07]  /*4b90*/  FADD.FTZ R10, R12, R5 ;  /* 0x000000050c0a7221 */ /* 0x004fce0000010000 */
[----:B------:R-:W2:Y:S01]  /*4ba0*/  MUFU.EX2 R15, R15 ;  /* 0x0000000f000f7308 */ /* 0x000ea20000000800 */
[----:B0-----:R-:W-:-:S07]  /*4bb0*/  FADD.FTZ R130, R190, R123 ;  /* 0x0000007bbe827221 */ /* 0x001fce0000010000 */
[----:B------:R-:W0:Y:S01]  /*4bc0*/  MUFU.EX2 R14, R14 ;  /* 0x0000000e000e7308 */ /* 0x000e220000000800 */
[----:B-1----:R-:W-:-:S07]  /*4bd0*/  FADD.FTZ R5, R191, R10 ;  /* 0x0000000abf057221 */ /* 0x002fce0000010000 */
        /* <DEDUP_REMOVED lines=9> */
[----:B0-----:R-:W-:Y:S01]  /*4c70*/  FADD.FTZ R123, R21, R130 ;  /* 0x00000082157b7221 */ /* 0x001fe20000010000 */
[-CC-:B------:R-:W-:Y:S01]  /*4c80*/  FFMA.FTZ R130, R155, R0.reuse, -R157.reuse ;  /* 0x000000009b827223 */ /* 0x180fe2000001089d */
[----:B------:R-:W-:-:S05]  /*4c90*/  FFMA.FTZ R157, R167, R0, -R157 ;  /* 0x00000000a79d7223 */ /* 0x000fca000001089d */
        /* <DEDUP_REMOVED lines=69> */
[----:B--2---:R-:W-:Y:S01]  /*50f0*/  FADD.FTZ R5, R171, R10 ;  /* 0x0000000aab057221 */ /* 0x004fe20000010000 */
[----:B0-----:R-:W-:-:S03]  /*5100*/  FADD.FTZ R10, R153, R132 ;  /* 0x00000084990a7221 */ /* 0x001fc60000010000 */
[----:B-1----:R-:W-:Y:S01]  /*5110*/  FADD.FTZ R5, R134, R5 ;  /* 0x0000000586057221 */ /* 0x002fe20000010000 */
[----:B------:R-:W-:Y:S06]  /*5120*/  @!P0 BRA `(.L_x_24) ;  /* 0x0000000000048947 */ /* 0x000fec0003800000 */
[----:B------:R-:W-:Y:S01]  /*5130*/  BPT.TRAP 0x1 ;  /* 0x000000040000795c */ /* 0x000fe20000300000 */
.L_x_24:
[----:B------:R-:W-:Y:S01]  /*5140*/  UIADD3 UR9, UR9, 0x30860, URZ ;  /* 0x0003086009097890 */ /* 0x000fe2000fffe03f */
[----:B------:R-:W-:Y:S01]  /*5150*/  ISETP.LT.AND P1, PT, RZ, UR4, PT ;  /* 0x00000004ff007c0c */ /* 0x000fe2000bf21270 */
[----:B------:R-:W-:Y:S01]  /*5160*/  UIADD3 UR4, UR4, -0x1, URZ ;  /* 0xffffffff04047890 */ /* 0x000fe2000fffe03f */
[----:B------:R-:W-:Y:S01]  /*5170*/  F2FP.BF16.F32.PACK_AB R188, R13, R188 ;  /* 0x000000bc0dbc723e */ /* 0x000fe200000010ff */
[----:B------:R-:W-:Y:S01]  /*5180*/  UPRMT UR9, UR11, 0x654, UR9 ;  /* 0x000006540b097896 */ /* 0x000fe20008000009 */
[----:B------:R-:W-:Y:S01]  /*5190*/  F2FP.BF16.F32.PACK_AB R189, R12, R189 ;  /* 0x000000bd0cbd723e */ /* 0x000fe200000010ff */
[----:B------:R-:W-:Y:S01]  /*51a0*/  UMOV UR5, UR39 ;  /* 0x0000002700057c82 */ /* 0x000fe20008000000 */
[----:B------:R-:W-:Y:S01]  /*51b0*/  UMOV UR6, UR38 ;  /* 0x0000002600067c82 */ /* 0x000fe20008000000 */
[----:B------:R-:W-:Y:S01]  /*51c0*/  F2FP.BF16.F32.PACK_AB R190, R15, R190 ;  /* 0x000000be0fbe723e */ /* 0x000fe200000010ff */
[----:B------:R-:W-:Y:S01]  /*51d0*/  IMAD.MOV.U32 R12, RZ, RZ, R3 ;  /* 0x000000ffff0c7224 */ /* 0x000fe200078e0003 */
[----:B------:R-:W-:Y:S01]  /*51e0*/  F2FP.BF16.F32.PACK_AB R191, R14, R191 ;  /* 0x000000bf0ebf723e */ /* 0x000fe200000010ff */
[----:B------:R-:W-:Y:S01]  /*51f0*/  IMAD.MOV.U32 R13, RZ, RZ, R4 ;  /* 0x000000ffff0d7224 */ /* 0x000fe200078e0004 */
[----:B------:R-:W-:Y:S01]  /*5200*/  F2FP.BF16.F32.PACK_AB R184, R21, R184 ;  /* 0x000000b815b8723e */ /* 0x000fe200000010ff */
[----:B------:R-:W-:Y:S01]  /*5210*/  SYNCS.ARRIVE.TRANS64.RED.A1T0 RZ, [UR9], RZ ;  /* 0x000000ffffff79a7 */ /* 0x000fe20008100409 */
[----:B------:R-:W-:-:S02]  /*5220*/  F2FP.BF16.F32.PACK_AB R185, R20, R185 ;  /* 0x000000b914b9723e */ /* 0x000fc400000010ff */
[----:B------:R-:W-:Y:S02]  /*5230*/  F2FP.BF16.F32.PACK_AB R186, R121, R186 ;  /* 0x000000ba79ba723e */ /* 0x000fe400000010ff */
[----:B------:R-:W-:Y:S02]  /*5240*/  F2FP.BF16.F32.PACK_AB R187, R120, R187 ;  /* 0x000000bb78bb723e */ /* 0x000fe400000010ff */
[----:B------:R-:W-:Y:S02]  /*5250*/  F2FP.BF16.F32.PACK_AB R180, R125, R180 ;  /* 0x000000b47db4723e */ /* 0x000fe400000010ff */
[----:B------:R-:W-:Y:S02]  /*5260*/  F2FP.BF16.F32.PACK_AB R181, R122, R181 ;  /* 0x000000b57ab5723e */ /* 0x000fe400000010ff */
[----:B------:R-:W-:Y:S02]  /*5270*/  F2FP.BF16.F32.PACK_AB R182, R129, R182 ;  /* 0x000000b681b6723e */ /* 0x000fe400000010ff */
        /* <DEDUP_REMOVED lines=12> */
[----:B------:R-:W-:Y:S01]  /*5340*/  F2FP.BF16.F32.PACK_AB R171, R134, R171 ;  /* 0x000000ab86ab723e */ /* 0x000fe200000010ff */
[----:B------:R-:W-:Y:S06]  /*5350*/  @P1 BRA `(.L_x_25) ;  /* 0xffffffe0006c1947 */ /* 0x000fec000383ffff */
.L_x_14:
[----:B------:R-:W-:Y:S06]  /*5360*/  BAR.ARV 0x8, 0x180 ;  /* 0x0206000000007b1d */ /* 0x000fec0000002000 */
        /* <DEDUP_REMOVED lines=96> */
[----:B------:R-:W-:Y:S06]  /*5970*/  @!P0 BRA `(.L_x_26) ;  /* 0x0000000000048947 */ /* 0x000fec0003800000 */
[----:B------:R-:W-:Y:S01]  /*5980*/  BPT.TRAP 0x1 ;  /* 0x000000040000795c */ /* 0x000fe20000300000 */
.L_x_26:
[----:B------:R-:W0:Y:S01]  /*5990*/  S2UR UR13, SR_CgaCtaId ;  /* 0x00000000000d79c3 */ /* 0x000e220000008800 */
[----:B------:R-:W-:Y:S01]  /*59a0*/  UMOV UR4, 0x400 ;  /* 0x0000040000047882 */ /* 0x000fe20000000000 */
[----:B------:R-:W-:-:S04]  /*59b0*/  MOV R2, UR39 ;  /* 0x0000002700027c02 */ /* 0x000fc80008000f00 */
[----:B------:R-:W-:Y:S01]  /*59c0*/  SHF.L.U32 R2, R2, 0x1f, RZ ;  /* 0x0000001f02027819 */ /* 0x000fe200000006ff */
[----:B0-----:R-:W-:-:S04]  /*59d0*/  ULEA UR4, UR13, UR4, 0x18 ;  /* 0x000000040d047291 */ /* 0x001fc8000f8ec03f */
[----:B------:R-:W-:-:S09]  /*59e0*/  ULEA UR10, UR38, UR4, 0x3 ;  /* 0x00000004260a7291 */ /* 0x000fd2000f8e183f */
[----:B------:R0:W1:Y:S01]  /*59f0*/  SYNCS.PHASECHK.TRANS64.TRYWAIT P1, [UR10+0x30850], R2 ;  /* 0x03085002ff0075a7 */ /* 0x000062000802014a */
[----:B------:R-:W-:Y:S05]  /*5a00*/  @!P0 BRA `(.L_x_27) ;  /* 0x0000000000048947 */ /* 0x000fea0003800000 */
[----:B------:R-:W-:Y:S01]  /*5a10*/  BPT.TRAP 0x1 ;  /* 0x000000040000795c */ /* 0x000fe20000300000 */
.L_x_27:
[----:B-1----:R-:W-:Y:S05]  /*5a20*/  @P1 BRA `(.L_x_28) ;  /* 0x0000000000081947 */ /* 0x002fea0003800000 */
[----:B------:R-:W1:Y:S02]  /*5a30*/  SYNCS.PHASECHK.TRANS64.TRYWAIT P1, [UR10+0x30850], R2 ;  /* 0x03085002ff0075a7 */ /* 0x000e64000802014a */
[----:B-1----:R-:W-:Y:S05]  /*5a40*/  @!P1 BRA `(.L_x_29) ;  /* 0x0000005c008c9947 */ /* 0x002fea0003800000 */
.L_x_28:
[----:B------:R-:W-:Y:S01]  /*5a50*/  UIADD3 UR5, UR4, 0x400, URZ ;  /* 0x0000040004057890 */ /* 0x000fe2000fffe03f */
[----:B------:R-:W-:Y:S01]  /*5a60*/  WARPGROUP.ARRIVE ;  /* 0x00000000000079c5 */ /* 0x000fe20000000000 */
[----:B------:R-:W-:Y:S01]  /*5a70*/  UMOV UR7, 0x40000040 ;  /* 0x4000004000077882 */ /* 0x000fe20000000000 */
[----:B------:R-:W-:Y:S01]  /*5a80*/  UMOV UR15, 0x40000040 ;  /* 0x40000040000f7882 */ /* 0x000fe20000000000 */
[----:B------:R-:W-:Y:S01]  /*5a90*/  USHF.R.U32.HI UR5, URZ, 0x4, UR5 ;  /* 0x000000043f057899 */ /* 0x000fe20008011605 */
[----:B-1----:R-:W1:Y:S01]  /*5aa0*/  SHFL.BFLY PT, R7, R10, 0x2, 0x1f ;  /* 0x0c401f000a077f89 */ /* 0x002e6200000e0000 */
[----:B------:R-:W-:Y:S02]  /*5ab0*/  IMAD.MOV.U32 R121, RZ, RZ, RZ ;  /* 0x000000ffff797224 */ /* 0x000fe400078e00ff */
[----:B------:R-:W-:Y:S01]  /*5ac0*/  ULOP3.LUT UR5, UR5, 0x3fff, URZ, 0xc0, !UPT ;  /* 0x00003fff05057892 */ /* 0x000fe2000f8ec03f */
[----:B0-----:R-:W0:Y:S01]  /*5ad0*/  SHFL.BFLY PT, R2, R5, 0x2, 0x1f ;  /* 0x0c401f0005027f89 */ /* 0x001e2200000e0000 */
[----:B------:R-:W-:-:S02]  /*5ae0*/  IMAD.MOV.U32 R155, RZ, RZ, RZ ;  /* 0x000000ffff9b7224 */ /* 0x000fc400078e00ff */
[----:B------:R-:W-:Y:S01]  /*5af0*/  ULOP3.LUT UR5, UR5, 0x3000000, URZ, 0xfc, !UPT ;  /* 0x0300000005057892 */ /* 0x000fe2000f8efc3f */
[----:B------:R-:W-:-:S03]  /*5b00*/  IMAD.MOV.U32 R20, RZ, RZ, -0x800000 ;  /* 0xff800000ff147424 */ /* 0x000fc600078e00ff */
[----:B------:R-:W-:-:S04]  /*5b10*/  UIMAD UR6, UR38, 0x900, UR5 ;  /* 0x00000900260678a4 */ /* 0x000fc8000f8e0205 */
[----:B------:R-:W-:-:S05]  /*5b20*/  UIADD3 UR8, UR6, 0x80, URZ ;  /* 0x0000008006087890 */ /* 0x000fca000fffe03f */
[----:B------:R-:W-:Y:S01]  /*5b30*/  HGMMA.64x192x16.F32.BF16 R24, R188, gdesc[UR4].tnspB, R24, gsb0 ;  /* 0x42e00004bc187df0 */ /* 0x000fe20008001818 */
[----:B------:R-:W-:Y:S01]  /*5b40*/  UMOV UR7, 0x40000040 ;  /* 0x4000004000077882 */ /* 0x000fe20000000000 */
[----:B------:R-:W-:Y:S01]  /*5b50*/  UMOV UR14, UR8 ;  /* 0x00000008000e7c82 */ /* 0x000fe20008000000 */
[----:B------:R-:W-:Y:S01]  /*5b60*/  UIADD3 UR8, UR6, 0x100, URZ ;  /* 0x0000010006087890 */ /* 0x000fe2000fffe03f */
[----:B-1----:R-:W-:Y:S01]  /*5b70*/  FADD.FTZ R7, R7, R10 ;  /* 0x0000000a07077221 */ /* 0x002fe20000010000 */
[----:B0-----:R-:W-:-:S04]  /*5b80*/  FADD.FTZ R6, R2, R5 ;  /* 0x0000000502067221 */ /* 0x001fc80000010000 */
[----:B------:R-:W0:Y:S04]  /*5b90*/  SHFL.BFLY PT, R2, R7, 0x1, 0x1f ;  /* 0x0c201f0007027f89 */ /* 0x000e2800000e0000 */
[----:B------:R-:W1:Y:S01]  /*5ba0*/  SHFL.BFLY PT, R9, R6, 0x1, 0x1f ;  /* 0x0c201f0006097f89 */ /* 0x000e6200000e0000 */
[----:B0-----:R-:W-:Y:S01]  /*5bb0*/  FADD.FTZ R11, R7, R2 ;  /* 0x00000002070b7221 */ /* 0x001fe20000010000 */
[----:B------:R-:W-:Y:S01]  /*5bc0*/  MOV R2, 0xff800000 ;  /* 0xff80000000027802 */ /* 0x000fe20000000f00 */
[----:B-1----:R-:W-:-:S03]  /*5bd0*/  FADD.FTZ R12, R6, R9 ;  /* 0x00000009060c7221 */ /* 0x002fc60000010000 */
[----:B------:R-:W-:Y:S02]  /*5be0*/  FSETP.NE.FTZ.AND P1, PT, R11, RZ, PT ;  /* 0x000000ff0b00720b */ /* 0x000fe40003f35000 */
[----:B------:R-:W-:-:S11]  /*5bf0*/  FSETP.NE.FTZ.AND P2, PT, R12, RZ, PT ;  /* 0x000000ff0c00720b */ /* 0x000fd60003f55000 */
[----:B------:R-:W0:Y:S01]  /*5c00*/  @P1 MUFU.LG2 R8, R11 ;  /* 0x0000000b00081308 */ /* 0x000e220000000c00 */
[C---:B------:R-:W-:Y:S01]  /*5c10*/  @P1 FMUL.FTZ R5, R0.reuse, 0.69314718246459960938 ;  /* 0x3f31721800051820 */ /* 0x040fe20000410000 */
[----:B------:R-:W-:-:S06]  /*5c20*/  @P2 FMUL.FTZ R7, R0, 0.69314718246459960938 ;  /* 0x3f31721800072820 */ /* 0x000fcc0000410000 */
[----:B------:R-:W1:Y:S08]  /*5c30*/  @P2 MUFU.LG2 R9, R12 ;  /* 0x0000000c00092308 */ /* 0x000e700000000c00 */
[----:B------:R2:W3:Y:S01]  /*5c40*/  @P1 MUFU.RCP R121, R11 ;  /* 0x0000000b00791308 */ /* 0x0004e20000001000 */
[----:B0-----:R-:W-:-:S04]  /*5c50*/  @P1 FMUL.FTZ R8, R8, 0.69314718246459960938 ;  /* 0x3f31721808081820 */ /* 0x001fc80000410000 */
[----:B------:R-:W-:-:S03]  /*5c60*/  @P1 FFMA.FTZ R20, R5, R4, R8 ;  /* 0x0000000405141223 */ /* 0x000fc60000010008 */
[----:B------:R2:W0:Y:S01]  /*5c70*/  @P2 MUFU.RCP R155, R12 ;  /* 0x0000000c009b2308 */ /* 0x0004220000001000 */
[----:B-1----:R-:W-:-:S04]  /*5c80*/  @P2 FMUL.FTZ R0, R9, 0.69314718246459960938 ;  /* 0x3f31721809002820 */ /* 0x002fc80000410000 */
[----:B------:R-:W-:Y:S01]  /*5c90*/  @P2 FFMA.FTZ R2, R7, R3, R0 ;  /* 0x0000000307022223 */ /* 0x000fe20000010000 */
[----:B------:R-:W-:Y:S02]  /*5ca0*/  WARPGROUP.DEPBAR.LE gsb0, 0x0 ;  /* 0x00008000000079c5 */ /* 0x000fe40000010000 */
[----:B------:R-:W-:-:S06]  /*5cb0*/  WARPGROUP.ARRIVE ;  /* 0x00000000000079c5 */ /* 0x000fcc0000000000 */
[----:B------:R-:W-:Y:S01]  /*5cc0*/  HGMMA.64x192x16.F32.BF16 R24, R184, gdesc[UR12].tnspB, R24, gsb0 ;  /* 0x42e0000cb8187df0 */ /* 0x000fe20008001818 */
[----:B------:R-:W-:Y:S01]  /*5cd0*/  UMOV UR14, UR8 ;  /* 0x00000008000e7c82 */ /* 0x000fe20008000000 */
[----:B------:R-:W-:Y:S01]  /*5ce0*/  UMOV UR15, 0x40000040 ;  /* 0x40000040000f7882 */ /* 0x000fe20000000000 */
[----:B------:R-:W-:Y:S01]  /*5cf0*/  UIADD3 UR8, UR6, 0x180, URZ ;  /* 0x0000018006087890 */ /* 0x000fe2000fffe03f */
[----:B------:R-:W-:Y:S02]  /*5d00*/  WARPGROUP.DEPBAR.LE gsb0, 0x0 ;  /* 0x00008000000079c5 */ /* 0x000fe40000010000 */
[----:B------:R-:W-:-:S14]  /*5d10*/  WARPGROUP.ARRIVE ;  /* 0x00000000000079c5 */ /* 0x000fdc0000000000 */
[----:B------:R-:W-:Y:S01]  /*5d20*/  HGMMA.64x192x16.F32.BF16 R24, R180, gdesc[UR12].tnspB, R24, gsb0 ;  /* 0x42e0000cb4187df0 */ /* 0x000fe20008001818 */
[----:B------:R-:W-:Y:S01]  /*5d30*/  UMOV UR14, UR8 ;  /* 0x00000008000e7c82 */ /* 0x000fe20008000000 */
[----:B------:R-:W-:Y:S01]  /*5d40*/  UMOV UR15, 0x40000040 ;  /* 0x40000040000f7882 */ /* 0x000fe20000000000 */
[----:B------:R-:W-:Y:S02]  /*5d50*/  UIADD3 UR8, UR6, 0x200, URZ ;  /* 0x0000020006087890 */ /* 0x000fe4000fffe03f */
[----:B------:R-:W-:Y:S01]  /*5d60*/  UIADD3 UR6, UR6, 0x280, URZ ;  /* 0x0000028006067890 */ /* 0x000fe2000fffe03f */
[----:B------:R-:W-:Y:S02]  /*5d70*/  WARPGROUP.DEPBAR.LE gsb0, 0x0 ;  /* 0x00008000000079c5 */ /* 0x000fe40000010000 */
[----:B------:R-:W-:-:S12]  /*5d80*/  WARPGROUP.ARRIVE ;  /* 0x00000000000079c5 */ /* 0x000fd80000000000 */
[----:B------:R-:W-:Y:S01]  /*5d90*/  HGMMA.64x192x16.F32.BF16 R24, R176, gdesc[UR12].tnspB, R24, gsb0 ;  /* 0x42e0000cb0187df0 */ /* 0x000fe20008001818 */
[----:B------:R-:W-:Y:S01]  /*5da0*/  UMOV UR14, UR8 ;  /* 0x00000008000e7c82 */ /* 0x000fe20008000000 */
[----:B------:R-:W-:Y:S01]  /*5db0*/  UMOV UR15, 0x40000040 ;  /* 0x40000040000f7882 */ /* 0x000fe20000000000 */
[----:B------:R-:W-:Y:S02]  /*5dc0*/  WARPGROUP.DEPBAR.LE gsb0, 0x0 ;  /* 0x00008000000079c5 */ /* 0x000fe40000010000 */
[----:B------:R-:W-:-:S15]  /*5dd0*/  WARPGROUP.ARRIVE ;  /* 0x00000000000079c5 */ /* 0x000fde0000000000 */
[----:B------:R-:W-:Y:S03]  /*5de0*/  HGMMA.64x192x16.F32.BF16 R24, R172, gdesc[UR12].tnspB, R24, gsb0 ;  /* 0x42e0000cac187df0 */ /* 0x000fe60008001818 */
[----:B------:R-:W-:Y:S02]  /*5df0*/  WARPGROUP.DEPBAR.LE gsb0, 0x0 ;  /* 0x00008000000079c5 */ /* 0x000fe40000010000 */
[----:B------:R-:W-:-:S15]  /*5e00*/  WARPGROUP.ARRIVE ;  /* 0x00000000000079c5 */ /* 0x000fde0000000000 */
[----:B------:R-:W-:Y:S03]  /*5e10*/  HGMMA.64x192x16.F32.BF16 R24, R168, gdesc[UR4].tnspB, R24, gsb0 ;  /* 0x42e00004a8187df0 */ /* 0x000fe60008001818 */
[----:B------:R-:W-:Y:S02]  /*5e20*/  WARPGROUP.DEPBAR.LE gsb0, 0x0 ;  /* 0x00008000000079c5 */ /* 0x000fe40000010000 */
[----:B0-23--:R-:W-:Y:S05]  /*5e30*/  @!P0 BRA `(.L_x_30) ;  /* 0x0000000000048947 */ /* 0x00dfea0003800000 */
[----:B------:R-:W-:Y:S01]  /*5e40*/  BPT.TRAP 0x1 ;  /* 0x000000040000795c */ /* 0x000fe20000300000 */
.L_x_30:
[----:B------:R-:W0:Y:S01]  /*5e50*/  S2UR UR5, SR_SWINHI ;  /* 0x00000000000579c3 */ /* 0x000e220000002f00 */
[-C--:B------:R-:W-:Y:S01]  /*5e60*/  FMUL.FTZ R130, R51, R155.reuse ;  /* 0x0000009b33827220 */ /* 0x080fe20000410000 */
[-C--:B------:R-:W-:Y:S01]  /*5e70*/  FMUL.FTZ R141, R50, R155.reuse ;  /* 0x0000009b328d7220 */ /* 0x080fe20000410000 */
[-C--:B------:R-:W-:Y:S01]  /*5e80*/  FMUL.FTZ R124, R91, R155.reuse ;  /* 0x0000009b5b7c7220 */ /* 0x080fe20000410000 */
[-C--:B------:R-:W-:Y:S01]  /*5e90*/  FMUL.FTZ R133, R90, R155.reuse ;  /* 0x0000009b5a857220 */ /* 0x080fe20000410000 */
[----:B------:R-:W-:Y:S01]  /*5ea0*/  FMUL.FTZ R146, R43, R155 ;  /* 0x0000009b2b927220 */ /* 0x000fe20000410000 */
[----:B------:R-:W-:Y:S01]  /*5eb0*/  R2UR UR14, R193 ;  /* 0x00000000c10e72ca */ /* 0x000fe200000e0000 */
[----:B------:R-:W-:Y:S01]  /*5ec0*/  FMUL.FTZ R7, R28, R121 ;  /* 0x000000791c077220 */ /* 0x000fe20000410000 */
[-C--:B------:R-:W-:Y:S01]  /*5ed0*/  FMUL.FTZ R125, R75, R155.reuse ;  /* 0x0000009b4b7d7220 */ /* 0x080fe20000410000 */
[----:B------:R-:W-:Y:S01]  /*5ee0*/  FMUL.FTZ R151, R27, R155 ;  /* 0x0000009b1b977220 */ /* 0x000fe20000410000 */
[----:B------:R-:W-:-:S02]  /*5ef0*/  IMAD R27, R22, 0x40, R16 ;  /* 0x00000040161b7824 */ /* 0x000fc400078e0210 */
[-C--:B------:R-:W-:Y:S01]  /*5f00*/  FMUL.FTZ R138, R74, R155.reuse ;  /* 0x0000009b4a8a7220 */ /* 0x080fe20000410000 */
[----:B------:R-:W-:Y:S01]  /*5f10*/  FMUL.FTZ R145, R39, R155 ;  /* 0x0000009b27917220 */ /* 0x000fe20000410000 */
[-C--:B------:R-:W-:Y:S01]  /*5f20*/  FMUL.FTZ R8, R41, R121.reuse ;  /* 0x0000007929087220 */ /* 0x080fe20000410000 */
[----:B------:R-:W-:Y:S01]  /*5f30*/  FMUL.FTZ R10, R45, R121 ;  /* 0x000000792d0a7220 */ /* 0x000fe20000410000 */
[-C--:B------:R-:W-:Y:S01]  /*5f40*/  FMUL.FTZ R135, R82, R155.reuse ;  /* 0x0000009b52877220 */ /* 0x080fe20000410000 */
[-C--:B------:R-:W-:Y:S01]  /*5f50*/  FMUL.FTZ R132, R94, R155.reuse ;  /* 0x0000009b5e847220 */ /* 0x080fe20000410000 */
[----:B------:R-:W-:Y:S01]  /*5f60*/  ULDC UR11, c[0x0][0xc44] ;  /* 0x00031100000b7ab9 */ /* 0x000fe20000000800 */
[----:B------:R-:W1:Y:S01]  /*5f70*/  LDC R94, c[0x0][0xbe8] ;  /* 0x0002fa00ff5e7b82 */ /* 0x000e620000000800 */
[----:B------:R-:W-:Y:S01]  /*5f80*/  FMUL.FTZ R122, R83, R155 ;  /* 0x0000009b537a7220 */ /* 0x000fe20000410000 */
[-C--:B------:R-:W-:Y:S01]  /*5f90*/  FMUL.FTZ R4, R25, R121.reuse ;  /* 0x0000007919047220 */ /* 0x080fe20000410000 */
[----:B------:R-:W-:Y:S01]  /*5fa0*/  FMUL.FTZ R5, R24, R121 ;  /* 0x0000007918057220 */ /* 0x000fe20000410000 */
[-C--:B------:R-:W-:Y:S01]  /*5fb0*/  FMUL.FTZ R143, R35, R155.reuse ;  /* 0x0000009b238f7220 */ /* 0x080fe20000410000 */
[----:B------:R-:W-:Y:S01]  /*5fc0*/  FMUL.FTZ R123, R87, R155 ;  /* 0x0000009b577b7220 */ /* 0x000fe20000410000 */
[----:B------:R-:W-:Y:S01]  /*5fd0*/  UMOV UR6, UR4 ;  /* 0x0000000400067c82 */ /* 0x000fe20008000000 */
[----:B0-----:R-:W-:Y:S01]  /*5fe0*/  UMOV UR7, UR5 ;  /* 0x0000000500077c82 */ /* 0x001fe20008000000 */
[----:B------:R-:W-:Y:S01]  /*5ff0*/  UIADD3 UR5, -UR60, URZ, URZ ;  /* 0x0000003f3c057290 */ /* 0x000fe2000fffe13f */
[----:B------:R-:W-:-:S02]  /*6000*/  IMAD.U32 R50, RZ, RZ, UR6 ;  /* 0x00000006ff327e24 */ /* 0x000fc4000f8e00ff */
[-C--:B------:R-:W-:Y:S01]  /*6010*/  FMUL.FTZ R6, R29, R121.reuse ;  /* 0x000000791d067220 */ /* 0x080fe20000410000 */
[----:B------:R-:W-:Y:S01]  /*6020*/  IMAD.U32 R51, RZ, RZ, UR7 ;  /* 0x00000007ff337e24 */ /* 0x000fe2000f8e00ff */
[----:B------:R-:W-:Y:S01]  /*6030*/  UIMAD UR11, UR11, UR5, UR14 ;  /* 0x000000050b0b72a4 */ /* 0x000fe2000f8e020e */
[-C--:B------:R-:W-:Y:S01]  /*6040*/  FMUL.FTZ R0, R33, R121.reuse ;  /* 0x0000007921007220 */ /* 0x080fe20000410000 */
[----:B------:R-:W-:Y:S01]  /*6050*/  FMUL.FTZ R9, R32, R121 ;  /* 0x0000007920097220 */ /* 0x000fe20000410000 */
[----:B------:R-:W-:-:S04]  /*6060*/  IMAD.WIDE R90, R197, 0x2, R50 ;  /* 0x00000002c55a7825 */ /* 0x000fc800078e0232 */
[-C--:B------:R-:W-:Y:S01]  /*6070*/  FMUL.FTZ R3, R37, R121.reuse ;  /* 0x0000007925037220 */ /* 0x080fe20000410000 */
[-C--:B------:R-:W-:Y:S01]  /*6080*/  FMUL.FTZ R120, R36, R121.reuse ;  /* 0x0000007924787220 */ /* 0x080fe20000410000 */
[----:B------:R-:W-:Y:S01]  /*6090*/  FMUL.FTZ R11, R40, R121 ;  /* 0x00000079280b7220 */ /* 0x000fe20000410000 */
[----:B------:R-:W-:Y:S01]  /*60a0*/  IMAD.WIDE R50, R27, 0x2, R50 ;  /* 0x000000021b327825 */ /* 0x000fe200078e0232 */
[----:B------:R-:W-:-:S03]  /*60b0*/  IADD3 R43, P0, R90, 0x8020, RZ ;  /* 0x000080205a2b7810 */ /* 0x000fc60007f1e0ff */
[-C--:B------:R-:W-:Y:S01]  /*60c0*/  FMUL.FTZ R15, R44, R121.reuse ;  /* 0x000000792c0f7220 */ /* 0x080fe20000410000 */
[----:B------:R-:W-:Y:S01]  /*60d0*/  IADD3 R75, P5, R90, 0x8060, RZ ;  /* 0x000080605a4b7810 */ /* 0x000fe20007fbe0ff */
[-C--:B------:R-:W-:Y:S01]  /*60e0*/  FMUL.FTZ R12, R49, R121.reuse ;  /* 0x00000079310c7220 */ /* 0x080fe20000410000 */
[----:B------:R-:W-:Y:S01]  /*60f0*/  LOP3.LUT R28, R43, 0x380, RZ, 0xc0, !PT ;  /* 0x000003802b1c7812 */ /* 0x000fe200078ec0ff */
[--C-:B------:R-:W-:Y:S01]  /*6100*/  IMAD.X R83, RZ, RZ, R91.reuse, P0 ;  /* 0x000000ffff537224 */ /* 0x100fe200000e065b */
[----:B------:R-:W-:Y:S01]  /*6110*/  LOP3.LUT R74, R75, 0x380, RZ, 0xc0, !PT ;  /* 0x000003804b4a7812 */ /* 0x000fe200078ec0ff */
[-C--:B------:R-:W-:Y:S01]  /*6120*/  FMUL.FTZ R13, R48, R121.reuse ;  /* 0x00000079300d7220 */ /* 0x080fe20000410000 */
[----:B------:R-:W-:Y:S01]  /*6130*/  SHF.R.U64 R28, R28, 0x3, RZ ;  /* 0x000000031c1c7819 */ /* 0x000fe200000012ff */
[-C--:B------:R-:W-:Y:S01]  /*6140*/  FMUL.FTZ R14, R53, R121.reuse ;  /* 0x00000079350e7220 */ /* 0x080fe20000410000 */
[----:B------:R-:W-:Y:S01]  /*6150*/  IADD3 R39, P2, R90, 0x4060, RZ ;  /* 0x000040605a277810 */ /* 0x000fe20007f5e0ff */
[-C--:B------:R-:W-:Y:S01]  /*6160*/  FMUL.FTZ R25, R52, R121.reuse ;  /* 0x0000007934197220 */ /* 0x080fe20000410000 */
[C---:B------:R-:W-:Y:S01]  /*6170*/  IADD3 R41, P1, R90.reuse, 0x8000, RZ ;  /* 0x000080005a297810 */ /* 0x040fe20007f3e0ff */
[-C--:B------:R-:W-:Y:S01]  /*6180*/  FMUL.FTZ R24, R57, R121.reuse ;  /* 0x0000007939187220 */ /* 0x080fe20000410000 */
[----:B------:R-:W-:Y:S01]  /*6190*/  LOP3.LUT R27, R90, 0x380, RZ, 0xc0, !PT ;  /* 0x000003805a1b7812 */ /* 0x000fe200078ec0ff */
[-C--:B------:R-:W-:Y:S01]  /*61a0*/  FMUL.FTZ R21, R56, R121.reuse ;  /* 0x0000007938157220 */ /* 0x080fe20000410000 */
[----:B------:R-:W-:Y:S01]  /*61b0*/  SHF.R.U64 R74, R74, 0x3, RZ ;  /* 0x000000034a4a7819 */ /* 0x000fe200000012ff */
[-C--:B------:R-:W-:Y:S01]  /*61c0*/  FMUL.FTZ R61, R61, R121.reuse ;  /* 0x000000793d3d7220 */ /* 0x080fe20000410000 */
[----:B------:R-:W-:Y:S01]  /*61d0*/  IADD3 R45, P6, R90, 0x8040, RZ ;  /* 0x000080405a2d7810 */ /* 0x000fe20007fde0ff */
[----:B------:R-:W-:Y:S01]  /*61e0*/  FMUL.FTZ R60, R60, R121 ;  /* 0x000000793c3c7220 */ /* 0x000fe20000410000 */
[----:B------:R-:W-:Y:S01]  /*61f0*/  LOP3.LUT R82, R28, R43, RZ, 0x3c, !PT ;  /* 0x0000002b1c527212 */ /* 0x000fe200078e3cff */
[-C--:B------:R-:W-:Y:S01]  /*6200*/  FMUL.FTZ R65, R65, R121.reuse ;  /* 0x0000007941417220 */ /* 0x080fe20000410000 */
[----:B------:R-:W-:Y:S01]  /*6210*/  LOP3.LUT R28, R39, 0x380, RZ, 0xc0, !PT ;  /* 0x00000380271c7812 */ /* 0x000fe200078ec0ff */
        /* <DEDUP_REMOVED lines=27> */
[----:B------:R-:W-:Y:S01]  /*63d0*/  IADD3 R35, P0, R90, 0x60, RZ ;  /* 0x000000605a237810 */ /* 0x000fe20007f1e0ff */
[--C-:B------:R-:W-:Y:S01]  /*63e0*/  IMAD.X R87, RZ, RZ, R91.reuse, P1 ;  /* 0x000000ffff577224 */ /* 0x100fe200008e065b */
[----:B------:R-:W-:Y:S01]  /*63f0*/  SHF.R.U64 R27, R27, 0x3, RZ ;  /* 0x000000031b1b7819 */ /* 0x000fe200000012ff */
[----:B------:R-:W-:Y:S01]  /*6400*/  FMUL.FTZ R121, R79, R155 ;  /* 0x0000009b4f797220 */ /* 0x000fe20000410000 */
[----:B------:R-:W-:Y:S01]  /*6410*/  LOP3.LUT R74, R74, R75, RZ, 0x3c, !PT ;  /* 0x0000004b4a4a7212 */ /* 0x000fe200078e3cff */
[-C--:B------:R-:W-:Y:S01]  /*6420*/  FMUL.FTZ R36, R31, R155.reuse ;  /* 0x0000009b1f247220 */ /* 0x080fe20000410000 */
[----:B------:R-:W-:Y:S01]  /*6430*/  IADD3 R33, P1, R90, 0x40, RZ ;  /* 0x000000405a217810 */ /* 0x000fe20007f3e0ff */
[----:B------:R-:W-:Y:S01]  /*6440*/  FMUL.FTZ R153, R30, R155 ;  /* 0x0000009b1e997220 */ /* 0x000fe20000410000 */
[----:B------:R-:W-:Y:S01]  /*6450*/  IADD3.X R75, RZ, R91, RZ, P5, !PT ;  /* 0x0000005bff4b7210 */ /* 0x000fe20002ffe4ff */
[--C-:B------:R-:W-:Y:S01]  /*6460*/  IMAD.X R79, RZ, RZ, R91.reuse, P6 ;  /* 0x000000ffff4f7224 */ /* 0x100fe200030e065b */
[----:B------:R-:W-:Y:S01]  /*6470*/  SHF.R.U64 R28, R28, 0x3, RZ ;  /* 0x000000031c1c7819 */ /* 0x000fe200000012ff */
[----:B------:R-:W-:Y:S01]  /*6480*/  USHF.R.S32.HI UR12, URZ, 0x1f, UR11 ;  /* 0x0000001f3f0c7899 */ /* 0x000fe2000801140b */
[C---:B------:R-:W-:Y:S01]  /*6490*/  IADD3 R29, P3, R90.reuse, 0x20, RZ ;  /* 0x000000205a1d7810 */ /* 0x040fe20007f7e0ff */
[----:B------:R-:W-:Y:S01]  /*64a0*/  ULDC.64 UR8, c[0x0][0xb90] ;  /* 0x0002e40000087ab9 */ /* 0x000fe20000000a00 */
[C---:B------:R-:W-:Y:S01]  /*64b0*/  IADD3 R30, P4, R90.reuse, 0x4040, RZ ;  /* 0x000040405a1e7810 */ /* 0x040fe20007f9e0ff */
[-C--:B------:R-:W-:Y:S01]  /*64c0*/  FMUL.FTZ R129, R63, R155.reuse ;  /* 0x0000009b3f817220 */ /* 0x080fe20000410000 */
[----:B------:R-:W-:Y:S01]  /*64d0*/  IADD3 R37, P5, R90, 0x4020, RZ ;  /* 0x000040205a257810 */ /* 0x000fe20007fbe0ff */
[----:B------:R-:W-:Y:S01]  /*64e0*/  FMUL.FTZ R137, R66, R155 ;  /* 0x0000009b42897220 */ /* 0x000fe20000410000 */
[----:B------:R-:W-:Y:S01]  /*64f0*/  IADD3 R31, P6, R90, 0x4000, RZ ;  /* 0x000040005a1f7810 */ /* 0x000fe20007fde0ff */
[--C-:B------:R-:W-:Y:S01]  /*6500*/  IMAD.X R63, RZ, RZ, R91.reuse, P1 ;  /* 0x000000ffff3f7224 */ /* 0x100fe200008e065b */
[----:B------:R-:W-:Y:S01]  /*6510*/  LOP3.LUT R90, R27, R90, RZ, 0x3c, !PT ;  /* 0x0000005a1b5a7212 */ /* 0x000fe200078e3cff */
[----:B------:R-:W-:Y:S01]  /*6520*/  IMAD.X R27, RZ, RZ, R91, P0 ;  /* 0x000000ffff1b7224 */ /* 0x000fe200000e065b */
[----:B------:R-:W-:Y:S01]  /*6530*/  LOP3.LUT R66, R28, R39, RZ, 0x3c, !PT ;  /* 0x000000271c427212 */ /* 0x000fe200078e3cff */
[----:B------:R-:W-:Y:S01]  /*6540*/  UIMAD UR5, UR12, UR8, URZ ;  /* 0x000000080c0572a4 */ /* 0x000fe2000f8e023f */
[C---:B------:R-:W-:Y:S01]  /*6550*/  IADD3 R43, P0, R50.reuse, 0x5000, RZ ;  /* 0x00005000322b7810 */ /* 0x040fe20007f1e0ff */
[----:B------:R-:W-:Y:S01]  /*6560*/  UIMAD.WIDE.U32 UR6, UR11, UR8, URZ ;  /* 0x000000080b0672a5 */ /* 0x000fe2000f8e003f */
[----:B------:R-:W-:Y:S01]  /*6570*/  IADD3 R39, P1, R50, 0x4000, RZ ;  /* 0x0000400032277810 */ /* 0x000fe20007f3e0ff */
[-C--:B------:R-:W-:Y:S01]  /*6580*/  FMUL.FTZ R149, R42, R155.reuse ;  /* 0x0000009b2a957220 */ /* 0x080fe20000410000 */
[-C--:B------:R-:W-:Y:S01]  /*6590*/  FMUL.FTZ R150, R38, R155.reuse ;  /* 0x0000009b26967220 */ /* 0x080fe20000410000 */
[----:B------:R-:W-:Y:S01]  /*65a0*/  UIMAD UR5, UR11, UR9, UR5 ;  /* 0x000000090b0572a4 */ /* 0x000fe2000f8e0205 */
[----:B------:R-:W-:Y:S01]  /*65b0*/  LOP3.LUT R42, R43, 0x380, RZ, 0xc0, !PT ;  /* 0x000003802b2a7812 */ /* 0x000fe200078ec0ff */
[----:B------:R-:W-:Y:S01]  /*65c0*/  IMAD.U32 R52, RZ, RZ, UR6 ;  /* 0x00000006ff347e24 */ /* 0x000fe2000f8e00ff */
[----:B------:R-:W-:Y:S01]  /*65d0*/  LOP3.LUT R38, R39, 0x380, RZ, 0xc0, !PT ;  /* 0x0000038027267812 */ /* 0x000fe200078ec0ff */
[----:B------:R-:W-:Y:S01]  /*65e0*/  UIADD3 UR6, UR7, UR5, URZ ;  /* 0x0000000507067290 */ /* 0x000fe2000fffe03f */
[----:B------:R-:W-:Y:S01]  /*65f0*/  SHF.R.U64 R42, R42, 0x3, RZ ;  /* 0x000000032a2a7819 */ /* 0x000fe200000012ff */
[----:B------:R-:W-:Y:S01]  /*6600*/  UIADD3 UR5, UR10, 0x30860, URZ ;  /* 0x000308600a057890 */ /* 0x000fe2000fffe03f */
[----:B------:R-:W-:Y:S01]  /*6610*/  SHF.R.U64 R38, R38, 0x3, RZ ;  /* 0x0000000326267819 */ /* 0x000fe200000012ff */
[----:B------:R-:W-:Y:S01]  /*6620*/  FMUL.FTZ R154, R26, R155 ;  /* 0x0000009b1a9a7220 */ /* 0x000fe20000410000 */
[----:B------:R-:W-:Y:S01]  /*6630*/  LOP3.LUT R42, R42, R43, RZ, 0x3c, !PT ;  /* 0x0000002b2a2a7212 */ /* 0x000fe200078e3cff */
[----:B------:R-:W-:Y:S01]  /*6640*/  UPRMT UR5, UR13, 0x654, UR5 ;  /* 0x000006540d057896 */ /* 0x000fe20008000005 */
[----:B------:R-:W-:Y:S01]  /*6650*/  LOP3.LUT R38, R38, R39, RZ, 0x3c, !PT ;  /* 0x0000002726267212 */ /* 0x000fe200078e3cff */
[--C-:B------:R-:W-:Y:S01]  /*6660*/  IMAD.X R43, RZ, RZ, R51.reuse, P0 ;  /* 0x000000ffff2b7224 */ /* 0x100fe200000e0633 */
[----:B------:R-:W-:Y:S01]  /*6670*/  IADD3 R156, P0, R50, 0xb000, RZ ;  /* 0x0000b000329c7810 */ /* 0x000fe20007f1e0ff */
[----:B------:R-:W-:Y:S01]  /*6680*/  IMAD.X R39, RZ, RZ, R51, P1 ;  /* 0x000000ffff277224 */ /* 0x000fe200008e0633 */
[----:B-1----:R-:W-:Y:S01]  /*6690*/  ISETP.NE.AND P1, PT, R94, 0x1, PT ;  /* 0x000000015e00780c */ /* 0x002fe20003f25270 */
        /* <DEDUP_REMOVED lines=26> */
[----:B------:R-:W-:Y:S01]  /*6840*/  LOP3.LUT R26, R41, 0x380, RZ, 0xc0, !PT ;  /* 0x00000380291a7812 */ /* 0x000fe200078ec0ff */
[----:B------:R-:W0:Y:S01]  /*6850*/  LDC R158, c[0x0][0xc38] ;  /* 0x00030e00ff9e7b82 */ /* 0x000e220000000800 */
[----:B------:R-:W-:Y:S01]  /*6860*/  LOP3.LUT R155, R156, 0x380, RZ, 0xc0, !PT ;  /* 0x000003809c9b7812 */ /* 0x000fe200078ec0ff */
[--C-:B------:R-:W-:Y:S01]  /*6870*/  IMAD.X R71, RZ, RZ, R91.reuse, P3 ;  /* 0x000000ffff477224 */ /* 0x100fe200018e065b */
[-C--:B------:R-:W-:Y:S01]  /*6880*/  IADD3.X R67, RZ, R91.reuse, RZ, P2, !PT ;  /* 0x0000005bff437210 */ /* 0x080fe200017fe4ff */
[--C-:B------:R-:W-:Y:S01]  /*6890*/  IMAD.X R55, RZ, RZ, R91.reuse, P4 ;  /* 0x000000ffff377224 */ /* 0x100fe200020e065b */
[-C--:B------:R-:W-:Y:S01]  /*68a0*/  IADD3.X R59, RZ, R91.reuse, RZ, P6, !PT ;  /* 0x0000005bff3b7210 */ /* 0x080fe200037fe4ff */
[----:B------:R-:W-:Y:S01]  /*68b0*/  IMAD.X R57, RZ, RZ, R91, P5 ;  /* 0x000000ffff397224 */ /* 0x000fe200028e065b */
[----:B------:R-:W-:Y:S01]  /*68c0*/  MOV R90, R90 ;  /* 0x0000005a005a7202 */ /* 0x000fe20000000f00 */
[----:B------:R-:W-:Y:S01]  /*68d0*/  SYNCS.ARRIVE.TRANS64.RED.A1T0 RZ, [UR5], RZ ;  /* 0x000000ffffff79a7 */ /* 0x000fe20008100405 */
[----:B------:R-:W-:Y:S01]  /*68e0*/  SHF.R.U64 R26, R26, 0x3, RZ ;  /* 0x000000031a1a7819 */ /* 0x000fe200000012ff */
[----:B------:R-:W-:Y:S01]  /*68f0*/  USHF.R.S32.HI UR10, URZ, 0x1f, UR60 ;  /* 0x0000001f3f0a7899 */ /* 0x000fe2000801143c */
[----:B------:R-:W-:Y:S01]  /*6900*/  SHF.R.U64 R91, R155, 0x3, RZ ;  /* 0x000000039b5b7819 */ /* 0x000fe200000012ff */
[----:B------:R-:W-:Y:S01]  /*6910*/  ULDC UR5, c[0x0][0xa88] ;  /* 0x0002a20000057ab9 */ /* 0x000fe20000000800 */
[----:B------:R-:W-:Y:S01]  /*6920*/  F2FP.BF16.F32.PACK_AB R6, R6, R7 ;  /* 0x000000070606723e */ /* 0x000fe200000010ff */
[----:B------:R-:W-:Y:S01]  /*6930*/  ULDC.64 UR8, c[0x0][0xae8] ;  /* 0x0002ba0000087ab9 */ /* 0x000fe20000000a00 */
[----:B------:R-:W-:-:S02]  /*6940*/  LOP3.LUT R86, R26, R41, RZ, 0x3c, !PT ;  /* 0x000000291a567212 */ /* 0x000fc400078e3cff */
[----:B------:R-:W-:Y:S02]  /*6950*/  F2FP.BF16.F32.PACK_AB R7, R36, R153 ;  /* 0x000000992407723e */ /* 0x000fe400000010ff */
[----:B------:R-:W-:Y:S02]  /*6960*/  LOP3.LUT R32, R45, 0x380, RZ, 0xc0, !PT ;  /* 0x000003802d207812 */ /* 0x000fe400078ec0ff */
[----:B------:R-:W-:Y:S02]  /*6970*/  LOP3.LUT R26, R29, 0x380, RZ, 0xc0, !PT ;  /* 0x000003801d1a7812 */ /* 0x000fe400078ec0ff */
[----:B------:R-:W-:Y:S02]  /*6980*/  LOP3.LUT R36, R91, R156, RZ, 0x3c, !PT ;  /* 0x0000009c5b247212 */ /* 0x000fe400078e3cff */
[----:B------:R-:W1:Y:S01]  /*6990*/  @P1 LDC R91, c[0x0][0xbec] ;  /* 0x0002fb00ff5b1b82 */ /* 0x000e620000000800 */
[----:B------:R-:W-:Y:S02]  /*69a0*/  SHF.R.U64 R32, R32, 0x3, RZ ;  /* 0x0000000320207819 */ /* 0x000fe400000012ff */
[----:B------:R-:W-:-:S02]  /*69b0*/  SHF.R.U64 R26, R26, 0x3, RZ ;  /* 0x000000031a1a7819 */ /* 0x000fc400000012ff */
[----:B------:R-:W-:Y:S02]  /*69c0*/  F2FP.BF16.F32.PACK_AB R4, R4, R5 ;  /* 0x000000050404723e */ /* 0x000fe400000010ff */
[----:B------:R-:W-:Y:S01]  /*69d0*/  F2FP.BF16.F32.PACK_AB R5, R151, R154 ;  /* 0x0000009a9705723e */ /* 0x000fe200000010ff */
[----:B------:R-:W-:Y:S01]  /*69e0*/  BAR.SYNC.DEFER_BLOCKING 0x1, 0x100 ;  /* 0x0044000000007b1d */ /* 0x000fe20000010000 */
[----:B------:R-:W-:Y:S02]  /*69f0*/  LOP3.LUT R78, R32, R45, RZ, 0x3c, !PT ;  /* 0x0000002d204e7212 */ /* 0x000fe400078e3cff */
[----:B------:R-:W-:Y:S02]  /*6a00*/  LOP3.LUT R70, R26, R29, RZ, 0x3c, !PT ;  /* 0x0000001d1a467212 */ /* 0x000fe400078e3cff */
[----:B------:R-:W-:-:S03]  /*6a10*/  LOP3.LUT R26, R31, 0x380, RZ, 0xc0, !PT ;  /* 0x000003801f1a7812 */ /* 0x000fc600078ec0ff */
[----:B------:R-:W2:Y:S01]  /*6a20*/  @P1 LDC R151, c[0x0][0xbf0] ;  /* 0x0002fc00ff971b82 */ /* 0x000ea20000000800 */
[----:B------:R-:W-:Y:S01]  /*6a30*/  MOV R74, R74 ;  /* 0x0000004a004a7202 */ /* 0x000fe20000000f00 */
[----:B------:R-:W-:Y:S01]  /*6a40*/  IMAD R75, RZ, RZ, -UR14 ;  /* 0x8000000eff4b7e24 */ /* 0x000fe2000f8e02ff */
[----:B------:R-:W-:Y:S02]  /*6a50*/  MOV R78, R78 ;  /* 0x0000004e004e7202 */ /* 0x000fe40000000f00 */
[----:B------:R-:W-:Y:S01]  /*6a60*/  SHF.R.U64 R26, R26, 0x3, RZ ;  /* 0x000000031a1a7819 */ /* 0x000fe200000012ff */
[----:B0-----:R-:W-:Y:S01]  /*6a70*/  IMAD R75, R158, R75, UR61 ;  /* 0x0000003d9e4b7e24 */ /* 0x001fe2000f8e024b */
[----:B------:R-:W-:Y:S02]  /*6a80*/  MOV R79, R82 ;  /* 0x00000052004f7202 */ /* 0x000fe40000000f00 */
[----:B------:R-:W-:Y:S02]  /*6a90*/  MOV R82, R66 ;  /* 0x0000004200527202 */ /* 0x000fe40000000f00 */
[----:B------:R-:W0:Y:S01]  /*6aa0*/  LDC.64 R66, c[0x0][0xb98] ;  /* 0x0002e600ff427b82 */ /* 0x000e220000000a00 */
[----:B------:R-:W-:-:S02]  /*6ab0*/  LOP3.LUT R29, R30, 0x380, RZ, 0xc0, !PT ;  /* 0x000003801e1d7812 */ /* 0x000fc400078ec0ff */
[----:B------:R-:W-:Y:S02]  /*6ac0*/  LOP3.LUT R58, R26, R31, RZ, 0x3c, !PT ;  /* 0x0000001f1a3a7212 */ /* 0x000fe400078e3cff */
[----:B------:R-:W-:Y:S02]  /*6ad0*/  LOP3.LUT R26, R35, 0x380, RZ, 0xc0, !PT ;  /* 0x00000380231a7812 */ /* 0x000fe400078ec0ff */
[----:B------:R-:W-:Y:S01]  /*6ae0*/  SHF.R.U64 R29, R29, 0x3, RZ ;  /* 0x000000031d1d7819 */ /* 0x000fe200000012ff */
[----:B------:R3:W-:Y:S01]  /*6af0*/  STSM.16.M88.4 [R90], R4 ;  /* 0x000000045a007844 */ /* 0x0007e20000000200 */
[----:B------:R-:W-:Y:S02]  /*6b00*/  LOP3.LUT R28, R37, 0x380, RZ, 0xc0, !PT ;  /* 0x00000380251c7812 */ /* 0x000fe400078ec0ff */
[----:B------:R-:W-:Y:S02]  /*6b10*/  SHF.R.U64 R26, R26, 0x3, RZ ;  /* 0x000000031a1a7819 */ /* 0x000fe400000012ff */
[----:B------:R-:W-:-:S02]  /*6b20*/  LOP3.LUT R54, R29, R30, RZ, 0x3c, !PT ;  /* 0x0000001e1d367212 */ /* 0x000fc400078e3cff */
[----:B------:R-:W-:Y:S02]  /*6b30*/  SHF.R.U64 R28, R28, 0x3, RZ ;  /* 0x000000031c1c7819 */ /* 0x000fe400000012ff */
[----:B------:R-:W-:Y:S02]  /*6b40*/  LOP3.LUT R32, R33, 0x380, RZ, 0xc0, !PT ;  /* 0x0000038021207812 */ /* 0x000fe400078ec0ff */
[----:B------:R-:W-:Y:S02]  /*6b50*/  LOP3.LUT R26, R26, R35, RZ, 0x3c, !PT ;  /* 0x000000231a1a7212 */ /* 0x000fe400078e3cff */
[C---:B------:R-:W-:Y:S02]  /*6b60*/  IADD3 R29, P4, R50.reuse, 0x1000, RZ ;  /* 0x00001000321d7810 */ /* 0x040fe40007f9e0ff */
[C---:B------:R-:W-:Y:S01]  /*6b70*/  IADD3 R31, P5, R50.reuse, 0x2000, RZ ;  /* 0x00002000321f7810 */ /* 0x040fe20007fbe0ff */
[----:B---3--:R-:W-:Y:S01]  /*6b80*/  IMAD R90, R75, 0x80, R196 ;  /* 0x000000804b5a7824 */ /* 0x008fe200078e02c4 */
[----:B------:R-:W-:-:S02]  /*6b90*/  IADD3 R35, P6, R50, 0x3000, RZ ;  /* 0x0000300032237810 */ /* 0x000fc40007fde0ff */
[----:B------:R-:W-:Y:S01]  /*6ba0*/  MOV R54, R54 ;  /* 0x0000003600367202 */ /* 0x000fe20000000f00 */
[----:B-1----:R-:W-:Y:S01]  /*6bb0*/  @P1 IMAD.HI.U32 R4, R90, R91, RZ ;  /* 0x0000005b5a041227 */ /* 0x002fe200078e00ff */
[----:B------:R-:W-:Y:S02]  /*6bc0*/  LOP3.LUT R56, R28, R37, RZ, 0x3c, !PT ;  /* 0x000000251c387212 */ /* 0x000fe400078e3cff */
[----:B------:R-:W-:Y:S01]  /*6bd0*/  SHF.R.U64 R32, R32, 0x3, RZ ;  /* 0x0000000320207819 */ /* 0x000fe200000012ff */
[----:B------:R-:W-:Y:S01]  /*6be0*/  IMAD.MOV.U32 R55, RZ, RZ, R90 ;  /* 0x000000ffff377224 */ /* 0x000fe200078e005a */
[----:B--2---:R-:W-:Y:S02]  /*6bf0*/  @P1 SHF.R.U32.HI R55, RZ, R151, R4 ;  /* 0x00000097ff371219 */ /* 0x004fe40000011604 */
[----:B------:R-:W-:Y:S02]  /*6c00*/  LOP3.LUT R28, R29, 0x380, RZ, 0xc0, !PT ;  /* 0x000003801d1c7812 */ /* 0x000fe400078ec0ff */
[----:B------:R-:W-:-:S02]  /*6c10*/  LOP3.LUT R30, R31, 0x380, RZ, 0xc0, !PT ;  /* 0x000003801f1e7812 */ /* 0x000fc400078ec0ff */
[----:B------:R-:W-:Y:S02]  /*6c20*/  LOP3.LUT R34, R35, 0x380, RZ, 0xc0, !PT ;  /* 0x0000038023227812 */ /* 0x000fe400078ec0ff */
[----:B------:R-:W-:Y:S02]  /*6c30*/  F2FP.BF16.F32.PACK_AB R6, R3, R120 ;  /* 0x000000780306723e */ /* 0x000fe400000010ff */
[----:B------:R-:W-:Y:S01]  /*6c40*/  MOV R53, UR7 ;  /* 0x0000000700357c02 */ /* 0x000fe20008000f00 */
[----:B------:R-:W-:Y:S01]  /*6c50*/  IMAD.U32 R53, RZ, RZ, UR6 ;  /* 0x00000006ff357e24 */ /* 0x000fe2000f8e00ff */
[----:B------:R-:W-:Y:S01]  /*6c60*/  LOP3.LUT R62, R32, R33, RZ, 0x3c, !PT ;  /* 0x00000021203e7212 */ /* 0x000fe200078e3cff */
[----:B------:R-:W-:Y:S01]  /*6c70*/  ULDC.64 UR6, c[0x0][0xb88] ;  /* 0x0002e20000067ab9 */ /* 0x000fe20000000a00 */
[----:B------:R-:W-:Y:S01]  /*6c80*/  LOP3.LUT R37, R50, 0x380, RZ, 0xc0, !PT ;  /* 0x0000038032257812 */ /* 0x000fe200078ec0ff */
[----:B0-----:R-:W-:Y:S01]  /*6c90*/  IMAD.WIDE.U32 R52, R66, UR60, R52 ;  /* 0x0000003c42347c25 */ /* 0x001fe2000f8e0034 */
[----:B------:R-:W-:-:S02]  /*6ca0*/  IADD3 R3, -R55, RZ, RZ ;  /* 0x000000ff37037210 */ /* 0x000fc40007ffe1ff */
[----:B------:R-:W-:Y:S02]  /*6cb0*/  SHF.R.U64 R28, R28, 0x3, RZ ;  /* 0x000000031c1c7819 */ /* 0x000fe400000012ff */
[----:B------:R-:W-:Y:S01]  /*6cc0*/  SHF.R.U64 R30, R30, 0x3, RZ ;  /* 0x000000031e1e7819 */ /* 0x000fe200000012ff */
[----:B------:R-:W-:Y:S01]  /*6cd0*/  IMAD R3, R94, R3, R90 ;  /* 0x000000035e037224 */ /* 0x000fe200078e025a */
[----:B------:R-:W-:Y:S02]  /*6ce0*/  SHF.R.U64 R34, R34, 0x3, RZ ;  /* 0x0000000322227819 */ /* 0x000fe400000012ff */
[----:B------:R-:W-:Y:S02]  /*6cf0*/  MOV R70, R70 ;  /* 0x0000004600467202 */ /* 0x000fe40000000f00 */
[----:B------:R-:W-:Y:S02]  /*6d00*/  F2FP.BF16.F32.PACK_AB R4, R0, R9 ;  /* 0x000000090004723e */ /* 0x000fe400000010ff */
[----:B------:R-:W-:-:S02]  /*6d10*/  F2FP.BF16.F32.PACK_AB R5, R143, R152 ;  /* 0x000000988f05723e */ /* 0x000fc400000010ff */
[----:B------:R-:W-:Y:S02]  /*6d20*/  F2FP.BF16.F32.PACK_AB R7, R145, R150 ;  /* 0x000000969107723e */ /* 0x000fe400000010ff */
[----:B------:R-:W-:Y:S02]  /*6d30*/  F2FP.BF16.F32.PACK_AB R8, R8, R11 ;  /* 0x0000000b0808723e */ /* 0x000fe400000010ff */
[----:B------:R-:W-:Y:S01]  /*6d40*/  SHF.R.U64 R37, R37, 0x3, RZ ;  /* 0x0000000325257819 */ /* 0x000fe200000012ff */
[----:B------:R-:W-:Y:S01]  /*6d50*/  STSM.16.M88.4 [R70], R4 ;  /* 0x0000000446007844 */ /* 0x000fe20000000200 */
[----:B------:R-:W-:Y:S02]  /*6d60*/  MOV R62, R62 ;  /* 0x0000003e003e7202 */ /* 0x000fe40000000f00 */
[----:B------:R-:W-:Y:S02]  /*6d70*/  F2FP.BF16.F32.PACK_AB R9, R146, R149 ;  /* 0x000000959209723e */ /* 0x000fe400000010ff */
[----:B------:R-:W-:-:S02]  /*6d80*/  F2FP.BF16.F32.PACK_AB R10, R10, R15 ;  /* 0x0000000f0a0a723e */ /* 0x000fc400000010ff */
[----:B------:R-:W-:Y:S02]  /*6d90*/  F2FP.BF16.F32.PACK_AB R11, R147, R148 ;  /* 0x00000094930b723e */ /* 0x000fe400000010ff */
[----:B------:R-:W-:Y:S01]  /*6da0*/  MOV R0, R26 ;  /* 0x0000001a00007202 */ /* 0x000fe20000000f00 */
[----:B------:R-:W-:Y:S01]  /*6db0*/  IMAD R26, R66, UR10, RZ ;  /* 0x0000000a421a7c24 */ /* 0x000fe2000f8e02ff */
[----:B------:R-:W-:Y:S01]  /*6dc0*/  LOP3.LUT R28, R28, R29, RZ, 0x3c, !PT ;  /* 0x0000001d1c1c7212 */ /* 0x000fe200078e3cff */
[--C-:B------:R-:W-:Y:S01]  /*6dd0*/  IMAD.X R29, RZ, RZ, R51.reuse, P4 ;  /* 0x000000ffff1d7224 */ /* 0x100fe200020e0633 */
[----:B------:R-:W-:Y:S01]  /*6de0*/  LOP3.LUT R30, R30, R31, RZ, 0x3c, !PT ;  /* 0x0000001f1e1e7212 */ /* 0x000fe200078e3cff */
[----:B------:R-:W-:Y:S01]  /*6df0*/  IMAD.X R31, RZ, RZ, R51, P5 ;  /* 0x000000ffff1f7224 */ /* 0x000fe200028e0633 */
[----:B------:R-:W-:Y:S01]  /*6e00*/  LOP3.LUT R34, R34, R35, RZ, 0x3c, !PT ;  /* 0x0000002322227212 */ /* 0x000fe200078e3cff */
[----:B------:R0:W-:Y:S01]  /*6e10*/  STSM.16.M88.4 [R62], R8 ;  /* 0x000000083e007844 */ /* 0x0001e20000000200 */
[----:B------:R-:W-:Y:S01]  /*6e20*/  IADD3.X R35, RZ, R51, RZ, P6, !PT ;  /* 0x00000033ff237210 */ /* 0x000fe200037fe4ff */
[----:B------:R-:W-:Y:S01]  /*6e30*/  IMAD R67, R67, UR60, R26 ;  /* 0x0000003c43437c24 */ /* 0x000fe2000f8e021a */
[----:B------:R-:W-:-:S02]  /*6e40*/  IADD3 R45, P2, R50, 0x6000, RZ ;  /* 0x00006000322d7810 */ /* 0x000fc40007f5e0ff */
[C---:B------:R-:W-:Y:S02]  /*6e50*/  IADD3 R49, P3, R50.reuse, 0x7000, RZ ;  /* 0x0000700032317810 */ /* 0x040fe40007f7e0ff */
[C---:B------:R-:W-:Y:S02]  /*6e60*/  IADD3 R33, P4, R50.reuse, 0x8000, RZ ;  /* 0x0000800032217810 */ /* 0x040fe40007f9e0ff */
[C---:B------:R-:W-:Y:S02]  /*6e70*/  IADD3 R41, P5, R50.reuse, 0x9000, RZ ;  /* 0x0000900032297810 */ /* 0x040fe40007fbe0ff */
[----:B------:R-:W-:Y:S02]  /*6e80*/  IADD3 R47, P6, R50, 0xa000, RZ ;  /* 0x0000a000322f7810 */ /* 0x000fe40007fde0ff */
[----:B------:R-:W-:Y:S02]  /*6e90*/  LOP3.LUT R50, R37, R50, RZ, 0x3c, !PT ;  /* 0x0000003225327212 */ /* 0x000fe400078e3cff */
[----:B------:R-:W-:-:S02]  /*6ea0*/  IADD3.X R37, RZ, R51, RZ, P0, !PT ;  /* 0x00000033ff257210 */ /* 0x000fc400007fe4ff */
[----:B0-----:R-:W-:Y:S02]  /*6eb0*/  SHF.R.S32.HI R9, RZ, 0x1f, R55 ;  /* 0x0000001fff097819 */ /* 0x001fe40000011437 */
[----:B------:R-:W-:Y:S02]  /*6ec0*/  SHF.R.S32.HI R8, RZ, 0x1f, R3 ;  /* 0x0000001fff087819 */ /* 0x000fe40000011403 */
[----:B------:R-:W-:Y:S01]  /*6ed0*/  IADD3 R52, P0, R55, R52, RZ ;  /* 0x0000003437347210 */ /* 0x000fe20007f1e0ff */
[----:B------:R-:W-:Y:S01]  /*6ee0*/  IMAD R55, R75, 0x80, R195 ;  /* 0x000000804b377824 */ /* 0x000fe200078e02c3 */
[----:B------:R-:W-:Y:S01]  /*6ef0*/  LOP3.LUT R48, R49, 0x380, RZ, 0xc0, !PT ;  /* 0x0000038031307812 */ /* 0x000fe200078ec0ff */
[----:B------:R-:W-:Y:S01]  /*6f00*/  IMAD R8, R8, UR6, RZ ;  /* 0x0000000608087c24 */ /* 0x000fe2000f8e02ff */
[----:B------:R-:W-:Y:S02]  /*6f10*/  F2FP.BF16.F32.PACK_AB R12, R12, R13 ;  /* 0x0000000d0c0c723e */ /* 0x000fe400000010ff */
[----:B------:R-:W-:-:S02]  /*6f20*/  IADD3.X R53, R9, R53, R67, P0, !PT ;  /* 0x0000003509357210 */ /* 0x000fc400007fe443 */
[----:B------:R-:W-:Y:S02]  /*6f30*/  F2FP.BF16.F32.PACK_AB R13, R130, R141 ;  /* 0x0000008d820d723e */ /* 0x000fe400000010ff */
[----:B------:R-:W-:Y:S01]  /*6f40*/  F2FP.BF16.F32.PACK_AB R14, R14, R25 ;  /* 0x000000190e0e723e */ /* 0x000fe200000010ff */
[----:B------:R-:W-:Y:S01]  /*6f50*/  IMAD.WIDE.U32 R52, R3, UR6, R52 ;  /* 0x0000000603347c25 */ /* 0x000fe2000f8e0034 */
[----:B------:R-:W-:Y:S02]  /*6f60*/  F2FP.BF16.F32.PACK_AB R15, R131, R144 ;  /* 0x00000090830f723e */ /* 0x000fe400000010ff */
[----:B------:R-:W-:Y:S02]  /*6f70*/  MOV R58, R58 ;  /* 0x0000003a003a7202 */ /* 0x000fe40000000f00 */
[----:B------:R-:W-:Y:S01]  /*6f80*/  F2FP.BF16.F32.PACK_AB R24, R24, R21 ;  /* 0x000000151818723e */ /* 0x000fe200000010ff */
[----:B------:R-:W-:Y:S01]  /*6f90*/  IMAD R21, R3, UR7, R8 ;  /* 0x0000000703157c24 */ /* 0x000fe2000f8e0208 */
[----:B------:R-:W-:Y:S01]  /*6fa0*/  F2FP.BF16.F32.PACK_AB R25, R128, R139 ;  /* 0x0000008b8019723e */ /* 0x000fe200000010ff */
[----:B------:R0:W-:Y:S01]  /*6fb0*/  STSM.16.M88.4 [R0], R12 ;  /* 0x0000000c00007844 */ /* 0x0001e20000000200 */
[----:B------:R-:W-:Y:S01]  /*6fc0*/  F2FP.BF16.F32.PACK_AB R26, R61, R60 ;  /* 0x0000003c3d1a723e */ /* 0x000fe200000010ff */
[----:B------:R-:W-:Y:S01]  /*6fd0*/  ULDC.64 UR6, c[0x0][0xb50] ;  /* 0x0002d40000067ab9 */ /* 0x000fe20000000a00 */
[----:B------:R-:W-:Y:S01]  /*6fe0*/  F2FP.BF16.F32.PACK_AB R27, R129, R142 ;  /* 0x0000008e811b723e */ /* 0x000fe200000010ff */
[----:B------:R-:W-:Y:S01]  /*6ff0*/  VIADD R3, R55, 0x8 ;  /* 0x0000000837037836 */ /* 0x000fe20000000000 */
[----:B------:R-:W-:-:S02]  /*7000*/  MOV R56, R56 ;  /* 0x0000003800387202 */ /* 0x000fc40000000f00 */
[----:B------:R-:W-:Y:S01]  /*7010*/  F2FP.BF16.F32.PACK_AB R4, R65, R64 ;  /* 0x000000404104723e */ /* 0x000fe200000010ff */
[----:B------:R-:W-:Y:S01]  /*7020*/  STSM.16.M88.4 [R58], R24 ;  /* 0x000000183a007844 */ /* 0x000fe20000000200 */
[----:B------:R-:W-:Y:S02]  /*7030*/  F2FP.BF16.F32.PACK_AB R5, R126, R137 ;  /* 0x000000897e05723e */ /* 0x000fe400000010ff */
[----:B------:R-:W-:Y:S02]  /*7040*/  F2FP.BF16.F32.PACK_AB R6, R69, R68 ;  /* 0x000000444506723e */ /* 0x000fe400000010ff */
[----:B------:R-:W-:Y:S02]  /*7050*/  F2FP.BF16.F32.PACK_AB R7, R127, R140 ;  /* 0x0000008c7f07723e */ /* 0x000fe400000010ff */
[----:B------:R-:W-:Y:S01]  /*7060*/  SHF.R.U64 R48, R48, 0x3, RZ ;  /* 0x0000000330307819 */ /* 0x000fe200000012ff */
[----:B0-----:R-:W-:Y:S01]  /*7070*/  IMAD R0, R94, UR5, RZ ;  /* 0x000000055e007c24 */ /* 0x001fe2000f8e02ff */
[----:B------:R-:W-:Y:S01]  /*7080*/  F2FP.BF16.F32.PACK_AB R8, R73, R72 ;  /* 0x000000484908723e */ /* 0x000fe200000010ff */
[----:B------:R0:W-:Y:S01]  /*7090*/  STSM.16.M88.4 [R56], R4 ;  /* 0x0000000438007844 */ /* 0x0001e20000000200 */
[----:B------:R-:W-:-:S02]  /*70a0*/  LOP3.LUT R48, R48, R49, RZ, 0x3c, !PT ;  /* 0x0000003130307212 */ /* 0x000fc400078e3cff */
[----:B------:R-:W-:Y:S02]  /*70b0*/  IADD3.X R49, RZ, R51, RZ, P3, !PT ;  /* 0x00000033ff317210 */ /* 0x000fe40001ffe4ff */
[----:B------:R-:W-:Y:S02]  /*70c0*/  LEA R12, P3, R52, UR6, 0x2 ;  /* 0x00000006340c7c11 */ /* 0x000fe4000f8610ff */
[----:B------:R-:W-:Y:S02]  /*70d0*/  F2FP.BF16.F32.PACK_AB R9, R125, R138 ;  /* 0x0000008a7d09723e */ /* 0x000fe400000010ff */
[----:B------:R-:W-:Y:S01]  /*70e0*/  F2FP.BF16.F32.PACK_AB R10, R77, R76 ;  /* 0x0000004c4d0a723e */ /* 0x000fe200000010ff */
[----:B------:R-:W-:Y:S01]  /*70f0*/  SHFL.IDX PT, R56, R12, RZ, 0x1c1f ;  /* 0x001c1fff0c387589 */ /* 0x000fe200000e0000 */
[----:B------:R-:W-:Y:S02]  /*7100*/  F2FP.BF16.F32.PACK_AB R11, R121, R136 ;  /* 0x00000088790b723e */ /* 0x000fe400000010ff */
[----:B------:R-:W-:Y:S01]  /*7110*/  F2FP.BF16.F32.PACK_AB R88, R89, R88 ;  /* 0x000000585958723e */ /* 0x000fe200000010ff */
[----:B------:R-:W-:Y:S01]  /*7120*/  SHFL.IDX PT, R58, R12, 0x1, 0x1c1f ;  /* 0x003c1f000c3a7f89 */ /* 0x000fe200000e0000 */
[----:B------:R-:W-:Y:S01]  /*7130*/  F2FP.BF16.F32.PACK_AB R96, R97, R96 ;  /* 0x000000606160723e */ /* 0x000fe200000010ff */
[----:B0-----:R-:W-:Y:S01]  /*7140*/  IMAD.IADD R5, R53, 0x1, R21 ;  /* 0x0000000135057824 */ /* 0x001fe200078e0215 */
[----:B------:R-:W-:Y:S01]  /*7150*/  F2FP.BF16.F32.PACK_AB R4, R81, R80 ;  /* 0x000000505104723e */ /* 0x000fe200000010ff */
[----:B------:R-:W-:Y:S01]  /*7160*/  STSM.16.M88.4 [R54], R8 ;  /* 0x0000000836007844 */ /* 0x000fe20000000200 */
[----:B------:R-:W-:-:S02]  /*7170*/  F2FP.BF16.F32.PACK_AB R6, R85, R84 ;  /* 0x000000545506723e */ /* 0x000fc400000010ff */
[----:B------:R-:W-:Y:S02]  /*7180*/  LEA.HI.X R52, R52, UR7, R5, 0x2, P3 ;  /* 0x0000000734347c11 */ /* 0x000fe400098f1405 */
[----:B------:R-:W-:Y:S02]  /*7190*/  F2FP.BF16.F32.PACK_AB R5, R122, R135 ;  /* 0x000000877a05723e */ /* 0x000fe400000010ff */
[----:B------:R-:W-:Y:S01]  /*71a0*/  F2FP.BF16.F32.PACK_AB R7, R123, R134 ;  /* 0x000000867b07723e */ /* 0x000fe200000010ff */
[----:B------:R-:W0:Y:S01]  /*71b0*/  SHFL.IDX PT, R57, R52, RZ, 0x1c1f ;  /* 0x001c1fff34397589 */ /* 0x000e2200000e0000 */
[----:B------:R-:W-:Y:S02]  /*71c0*/  MOV R86, R86 ;  /* 0x0000005600567202 */ /* 0x000fe40000000f00 */
[----:B------:R-:W-:Y:S01]  /*71d0*/  F2FP.BF16.F32.PACK_AB R89, R124, R133 ;  /* 0x000000857c59723e */ /* 0x000fe200000010ff */
[----:B------:R-:W-:Y:S01]  /*71e0*/  STSM.16.M88.4 [R82], R4 ;  /* 0x0000000452007844 */ /* 0x000fe20000000200 */
[----:B------:R-:W-:-:S02]  /*71f0*/  F2FP.BF16.F32.PACK_AB R90, R93, R92 ;  /* 0x0000005c5d5a723e */ /* 0x000fc400000010ff */
[----:B------:R-:W-:Y:S01]  /*7200*/  F2FP.BF16.F32.PACK_AB R91, R95, R132 ;  /* 0x000000845f5b723e */ /* 0x000fe200000010ff */
[----:B------:R-:W1:Y:S01]  /*7210*/  SHFL.IDX PT, R59, R52, 0x1, 0x1c1f ;  /* 0x003c1f00343b7f89 */ /* 0x000e6200000e0000 */
[----:B------:R-:W-:Y:S02]  /*7220*/  F2FP.BF16.F32.PACK_AB R97, R99, R98 ;  /* 0x000000626361723e */ /* 0x000fe400000010ff */
[----:B------:R-:W-:Y:S01]  /*7230*/  F2FP.BF16.F32.PACK_AB R104, R105, R104 ;  /* 0x000000686968723e */ /* 0x000fe200000010ff */
[----:B------:R-:W-:Y:S01]  /*7240*/  STSM.16.M88.4 [R86], R88 ;  /* 0x0000005856007844 */ /* 0x000fe20000000200 */
[----:B------:R-:W-:Y:S02]  /*7250*/  F2FP.BF16.F32.PACK_AB R98, R101, R100 ;  /* 0x000000646562723e */ /* 0x000fe400000010ff */
[----:B------:R-:W-:Y:S02]  /*7260*/  F2FP.BF16.F32.PACK_AB R99, R103, R102 ;  /* 0x000000666763723e */ /* 0x000fe400000010ff */
[----:B------:R-:W-:-:S02]  /*7270*/  F2FP.BF16.F32.PACK_AB R105, R107, R106 ;  /* 0x0000006a6b69723e */ /* 0x000fc400000010ff */
[----:B------:R-:W-:Y:S01]  /*7280*/  F2FP.BF16.F32.PACK_AB R112, R113, R112 ;  /* 0x000000707170723e */ /* 0x000fe200000010ff */
[----:B------:R-:W-:Y:S01]  /*7290*/  STSM.16.M88.4 [R79], R96 ;  /* 0x000000604f007844 */ /* 0x000fe20000000200 */
[----:B------:R-:W-:Y:S02]  /*72a0*/  F2FP.BF16.F32.PACK_AB R106, R109, R108 ;  /* 0x0000006c6d6a723e */ /* 0x000fe400000010ff */
[----:B------:R-:W-:Y:S02]  /*72b0*/  F2FP.BF16.F32.PACK_AB R107, R111, R110 ;  /* 0x0000006e6f6b723e */ /* 0x000fe400000010ff */
[----:B------:R-:W-:Y:S02]  /*72c0*/  F2FP.BF16.F32.PACK_AB R113, R115, R114 ;  /* 0x000000727371723e */ /* 0x000fe400000010ff */
[----:B------:R-:W-:Y:S01]  /*72d0*/  F2FP.BF16.F32.PACK_AB R114, R117, R116 ;  /* 0x000000747572723e */ /* 0x000fe200000010ff */
[----:B------:R-:W-:Y:S01]  /*72e0*/  STSM.16.M88.4 [R78], R104 ;  /* 0x000000684e007844 */ /* 0x000fe20000000200 */
[----:B------:R-:W-:-:S02]  /*72f0*/  F2FP.BF16.F32.PACK_AB R115, R119, R118 ;  /* 0x000000767773723e */ /* 0x000fc400000010ff */
[----:B------:R-:W-:Y:S02]  /*7300*/  LOP3.LUT R44, R45, 0x380, RZ, 0xc0, !PT ;  /* 0x000003802d2c7812 */ /* 0x000fe400078ec0ff */
[----:B------:R-:W-:Y:S01]  /*7310*/  LOP3.LUT P0, RZ, R192, 0x3, RZ, 0xc0, !PT ;  /* 0x00000003c0ff7812 */ /* 0x000fe2000780c0ff */
[----:B------:R-:W-:Y:S01]  /*7320*/  STSM.16.M88.4 [R74], R112 ;  /* 0x000000704a007844 */ /* 0x000fe20000000200 */
[----:B------:R-:W-:Y:S02]  /*7330*/  SHF.R.U64 R44, R44, 0x3, RZ ;  /* 0x000000032c2c7819 */ /* 0x000fe400000012ff */
[----:B------:R-:W-:Y:S02]  /*7340*/  LOP3.LUT R32, R33, 0x380, RZ, 0xc0, !PT ;  /* 0x0000038021207812 */ /* 0x000fe400078ec0ff */
[----:B------:R-:W-:Y:S01]  /*7350*/  LOP3.LUT R44, R44, R45, RZ, 0x3c, !PT ;  /* 0x0000002d2c2c7212 */ /* 0x000fe200078e3cff */
[----:B------:R-:W-:Y:S01]  /*7360*/  IMAD.X R45, RZ, RZ, R51, P2 ;  /* 0x000000ffff2d7224 */ /* 0x000fe200010e0633 */
[-C--:B------:R-:W-:Y:S01]  /*7370*/  ISETP.GE.OR P2, PT, R55, R0.reuse, P0 ;  /* 0x000000003700720c */ /* 0x080fe20000746670 */
[----:B------:R-:W-:Y:S01]  /*7380*/  BAR.SYNC.DEFER_BLOCKING 0x1, 0x100 ;  /* 0x0044000000007b1d */ /* 0x000fe20000010000 */
[----:B------:R-:W-:Y:S01]  /*7390*/  ISETP.GE.OR P0, PT, R3, R0, P0 ;  /* 0x000000000300720c */ /* 0x000fe20000706670 */
[----:B------:R-:W-:Y:S01]  /*73a0*/  UIMAD UR5, UR12, UR8, URZ ;  /* 0x000000080c0572a4 */ /* 0x000fe2000f8e023f */
[----:B------:R-:W-:Y:S01]  /*73b0*/  LOP3.LUT R40, R41, 0x380, RZ, 0xc0, !PT ;  /* 0x0000038029287812 */ /* 0x000fe200078ec0ff */
[----:B------:R-:W-:Y:S01]  /*73c0*/  UIMAD.WIDE.U32 UR6, UR11, UR8, URZ ;  /* 0x000000080b0672a5 */ /* 0x000fe2000f8e003f */
[----:B------:R-:W-:-:S03]  /*73d0*/  LOP3.LUT R46, R47, 0x380, RZ, 0xc0, !PT ;  /* 0x000003802f2e7812 */ /* 0x000fc600078ec0ff */
[----:B------:R-:W2:Y:S01]  /*73e0*/  @P1 LDC R3, c[0x0][0xbec] ;  /* 0x0002fb00ff031b82 */ /* 0x000ea20000000800 */
[----:B------:R-:W-:-:S03]  /*73f0*/  SHF.R.U64 R32, R32, 0x3, RZ ;  /* 0x0000000320207819 */ /* 0x000fc600000012ff */
[----:B0-----:R-:W-:Y:S01]  /*7400*/  @!P2 ST.E desc[UR36][R56.64], R20 ;  /* 0x000000143800a985 */ /* 0x001fe2000c101924 */
[----:B------:R-:W-:Y:S01]  /*7410*/  UIMAD UR5, UR11, UR9, UR5 ;  /* 0x000000090b0572a4 */ /* 0x000fe2000f8e0205 */
[----:B------:R-:W-:Y:S02]  /*7420*/  SHF.R.U64 R40, R40, 0x3, RZ ;  /* 0x0000000328287819 */ /* 0x000fe400000012ff */
[----:B-1----:R0:W-:Y:S01]  /*7430*/  @!P0 ST.E desc[UR36][R58.64], R2 ;  /* 0x000000023a008985 */ /* 0x0021e2000c101924 */
[----:B------:R-:W-:Y:S01]  /*7440*/  ULDC.64 UR8, c[0x0][0xaf0] ;  /* 0x0002bc0000087ab9 */ /* 0x000fe20000000a00 */
[----:B------:R-:W-:Y:S01]  /*7450*/  UIADD3 UR7, UR7, UR5, URZ ;  /* 0x0000000507077290 */ /* 0x000fe2000fffe03f */
[----:B------:R-:W-:Y:S01]  /*7460*/  SHF.R.U64 R46, R46, 0x3, RZ ;  /* 0x000000032e2e7819 */ /* 0x000fe200000012ff */
[----:B------:R1:W5:Y:S01]  /*7470*/  LD.E.128 R8, desc[UR36][R30.64] ;  /* 0x000000241e087980 */ /* 0x000362000c101d00 */
[----:B------:R-:W-:Y:S02]  /*7480*/  LOP3.LUT R32, R32, R33, RZ, 0x3c, !PT ;  /* 0x0000002120207212 */ /* 0x000fe400078e3cff */
[----:B------:R-:W-:Y:S01]  /*7490*/  LOP3.LUT R40, R40, R41, RZ, 0x3c, !PT ;  /* 0x0000002928287212 */ /* 0x000fe200078e3cff */
[----:B------:R3:W5:Y:S01]  /*74a0*/  LD.E.128 R24, desc[UR36][R28.64] ;  /* 0x000000241c187980 */ /* 0x000762000c101d00 */
[----:B0-----:R-:W-:Y:S01]  /*74b0*/  LEA R2, R19, R22, 0x5 ;  /* 0x0000001613027211 */ /* 0x001fe200078e28ff */
[----:B------:R-:W-:Y:S01]  /*74c0*/  UIMAD UR5, UR10, UR8, URZ ;  /* 0x000000080a0572a4 */ /* 0x000fe2000f8e023f */
[----:B-1----:R-:W0:Y:S01]  /*74d0*/  @P1 LDC R30, c[0x0][0xbf0] ;  /* 0x0002fc00ff1e1b82 */ /* 0x002e220000000800 */
[----:B------:R-:W-:Y:S01]  /*74e0*/  UIMAD.WIDE.U32 UR6, UR60, UR8, UR6 ;  /* 0x000000083c0672a5 */ /* 0x000fe2000f8e0006 */
[----:B------:R-:W-:Y:S01]  /*74f0*/  LOP3.LUT R46, R46, R47, RZ, 0x3c, !PT ;  /* 0x0000002f2e2e7212 */ /* 0x000fe200078e3cff */
[--C-:B------:R-:W-:Y:S01]  /*7500*/  IMAD.X R33, RZ, RZ, R51.reuse, P4 ;  /* 0x000000ffff217224 */ /* 0x100fe200020e0633 */
[----:B------:R-:W5:Y:S01]  /*7510*/  LD.E.128 R60, desc[UR36][R50.64] ;  /* 0x00000024323c7980 */ /* 0x000f62000c101d00 */
[----:B------:R-:W-:-:S03]  /*7520*/  IMAD.X R41, RZ, RZ, R51, P5 ;  /* 0x000000ffff297224 */ /* 0x000fc600028e0633 */
[----:B---3--:R-:W1:Y:S01]  /*7530*/  LDC.64 R28, c[0x0][0xae0] ;  /* 0x0002b800ff1c7b82 */ /* 0x008e620000000a00 */
[----:B------:R-:W-:Y:S01]  /*7540*/  IMAD R20, R75, 0x80, R2 ;  /* 0x000000804b147824 */ /* 0x000fe200078e0202 */
[----:B------:R-:W-:Y:S01]  /*7550*/  UIMAD UR5, UR60, UR9, UR5 ;  /* 0x000000093c0572a4 */ /* 0x000fe2000f8e0205 */
[----:B------:R-:W-:Y:S01]  /*7560*/  IMAD.X R47, RZ, RZ, R51, P6 ;  /* 0x000000ffff2f7224 */ /* 0x000fe200030e0633 */
[----:B------:R-:W5:Y:S01]  /*7570*/  LD.E.128 R4, desc[UR36][R34.64] ;  /* 0x0000002422047980 */ /* 0x000f62000c101d00 */
[----:B--2---:R-:W-:-:S03]  /*7580*/  @P1 IMAD.HI.U32 R3, R20, R3, RZ ;  /* 0x0000000314031227 */ /* 0x004fc600078e00ff */
[----:B------:R-:W5:Y:S01]  /*7590*/  LD.E.128 R80, desc[UR36][R38.64] ;  /* 0x0000002426507980 */ /* 0x000f62000c101d00 */
[----:B------:R-:W-:Y:S01]  /*75a0*/  IMAD.MOV.U32 R2, RZ, RZ, R20 ;  /* 0x000000ffff027224 */ /* 0x000fe200078e0014 */
[----:B------:R-:W-:Y:S02]  /*75b0*/  UIADD3 UR7, UR7, UR5, URZ ;  /* 0x0000000507077290 */ /* 0x000fe4000fffe03f */
[----:B------:R-:W5:Y:S01]  /*75c0*/  LD.E.128 R64, desc[UR36][R42.64] ;  /* 0x000000242a407980 */ /* 0x000f62000c101d00 */
[----:B0-----:R-:W-:-:S03]  /*75d0*/  @P1 SHF.R.U32.HI R2, RZ, R30, R3 ;  /* 0x0000001eff021219 */ /* 0x001fc60000011603 */
[----:B------:R-:W5:Y:S01]  /*75e0*/  LD.E.128 R52, desc[UR36][R44.64] ;  /* 0x000000242c347980 */ /* 0x000f62000c101d00 */
[--C-:B------:R-:W-:Y:S01]  /*75f0*/  SHF.R.S32.HI R3, RZ, 0x1f, R2.reuse ;  /* 0x0000001fff037819 */ /* 0x100fe20000011402 */
[----:B------:R-:W-:Y:S02]  /*7600*/  IMAD.MOV R21, RZ, RZ, -R2 ;  /* 0x000000ffff157224 */ /* 0x000fe400078e0a02 */
[----:B------:R-:W5:Y:S02]  /*7610*/  LD.E.128 R12, desc[UR36][R48.64] ;  /* 0x00000024300c7980 */ /* 0x000f64000c101d00 */
[-C--:B-1----:R-:W-:Y:S02]  /*7620*/  IMAD R3, R3, R28.reuse, RZ ;  /* 0x0000001c03037224 */ /* 0x082fe400078e02ff */
[----:B------:R0:W5:Y:S01]  /*7630*/  LD.E.128 R84, desc[UR36][R32.64] ;  /* 0x0000002420547980 */ /* 0x000162000c101d00 */
[----:B------:R-:W-:Y:S02]  /*7640*/  IMAD R21, R94, R21, R20 ;  /* 0x000000155e157224 */ /* 0x000fe400078e0214 */
[C---:B------:R-:W-:Y:S01]  /*7650*/  IMAD R29, R2.reuse, R29, R3 ;  /* 0x0000001d021d7224 */ /* 0x040fe200078e0203 */
[----:B------:R1:W5:Y:S01]  /*7660*/  LD.E.128 R76, desc[UR36][R40.64] ;  /* 0x00000024284c7980 */ /* 0x000362000c101d00 */
[----:B------:R-:W-:Y:S01]  /*7670*/  IMAD.WIDE.U32 R2, R2, R28, UR6 ;  /* 0x0000000602027e25 */ /* 0x000fe2000f8e001c */
[----:B------:R-:W-:Y:S01]  /*7680*/  SHF.R.S32.HI R20, RZ, 0x1f, R21 ;  /* 0x0000001fff147819 */ /* 0x000fe20000011415 */
[----:B------:R-:W-:Y:S01]  /*7690*/  ULDC.64 UR6, c[0x0][0xad8] ;  /* 0x0002b60000067ab9 */ /* 0x000fe20000000a00 */
[----:B------:R1:W5:Y:S04]  /*76a0*/  LD.E.128 R68, desc[UR36][R46.64] ;  /* 0x000000242e447980 */ /* 0x000368000c101d00 */
[----:B------:R1:W5:Y:S01]  /*76b0*/  LD.E.128 R56, desc[UR36][R36.64] ;  /* 0x0000002424387980 */ /* 0x000362000c101d00 */
[----:B------:R-:W-:Y:S01]  /*76c0*/  @!PT LDS RZ, [RZ] ;  /* 0x00000000fffff984 */ /* 0x000fe20000000800 */
[----:B------:R-:W-:Y:S01]  /*76d0*/  @!PT LDS RZ, [RZ] ;  /* 0x00000000fffff984 */ /* 0x000fe20000000800 */
[----:B------:R-:W-:Y:S01]  /*76e0*/  @!PT LDS RZ, [RZ] ;  /* 0x00000000fffff984 */ /* 0x000fe20000000800 */
[----:B------:R-:W-:Y:S01]  /*76f0*/  @!PT LDS RZ, [RZ] ;  /* 0x00000000fffff984 */ /* 0x000fe20000000800 */
[----:B------:R2:W-:Y:S06]  /*7700*/  MEMBAR.ALL.CTA ;  /* 0x0000000000007992 */ /* 0x0005ec0000008000 */
[----:B--2---:R-:W2:Y:S01]  /*7710*/  FENCE.VIEW.ASYNC.S ;  /* 0x00000000000073c6 */ /* 0x004ea20000000000 */
[----:B------:R-:W-:Y:S01]  /*7720*/  IADD3 R3, R3, R29, RZ ;  /* 0x0000001d03037210 */ /* 0x000fe20007ffe0ff */
[----:B------:R-:W-:-:S02]  /*7730*/  IMAD R20, R20, UR6, RZ ;  /* 0x0000000614147c24 */ /* 0x000fc4000f8e02ff */
[----:B------:R-:W-:Y:S01]  /*7740*/  IMAD R75, R75, 0x80, R22 ;  /* 0x000000804b4b7824 */ /* 0x000fe200078e0216 */
[----:B------:R-:W-:Y:S01]  /*7750*/  UIADD3 UR4, UR4, 0x30820, URZ ;  /* 0x0003082004047890 */ /* 0x000fe2000fffe03f */
[C---:B------:R-:W-:Y:S02]  /*7760*/  IMAD R31, R21.reuse, UR7, R20 ;  /* 0x00000007151f7c24 */ /* 0x040fe4000f8e0214 */
[----:B------:R-:W-:Y:S01]  /*7770*/  IMAD.WIDE.U32 R2, R21, UR6, R2 ;  /* 0x0000000615027c25 */ /* 0x000fe2000f8e0002 */
[----:B------:R-:W-:Y:S01]  /*7780*/  UIADD3 UR38, UR38, 0x1, URZ ;  /* 0x0000000126267890 */ /* 0x000fe2000fffe03f */
[----:B------:R-:W-:Y:S01]  /*7790*/  ISETP.GE.AND P2, PT, R75, R0, PT ;  /* 0x000000004b00720c */ /* 0x000fe20003f46270 */
[----:B------:R-:W-:Y:S01]  /*77a0*/  ULDC.64 UR6, c[0x0][0xa80] ;  /* 0x0002a00000067ab9 */ /* 0x000fe20000000a00 */
[----:B------:R-:W-:Y:S01]  /*77b0*/  UPRMT UR4, URZ, 0x654, UR4 ;  /* 0x000006543f047896 */ /* 0x000fe20008000004 */
[----:B------:R-:W-:Y:S01]  /*77c0*/  IADD3 R3, R3, R31, RZ ;  /* 0x0000001f03037210 */ /* 0x000fe20007ffe0ff */
[----:B------:R-:W-:Y:S01]  /*77d0*/  UISETP.NE.AND UP0, UPT, UR38, 0x2, UPT ;  /* 0x000000022600788c */ /* 0x000fe2000bf05270 */
[----:B0-----:R-:W-:Y:S01]  /*77e0*/  LEA R32, P3, R2, UR6, 0x1 ;  /* 0x0000000602207c11 */ /* 0x001fe2000f8608ff */
[----:B------:R-:W-:-:S02]  /*77f0*/  VIADD R21, R75, 0x40 ;  /* 0x000000404b157836 */ /* 0x000fc40000000000 */
[----:B------:R-:W-:Y:S01]  /*7800*/  USEL UR6, URZ, 0x1, UP0 ;  /* 0x000000013f067887 */ /* 0x000fe20008000000 */
[----:B------:R-:W-:Y:S01]  /*7810*/  LEA.HI.X R33, R2, UR7, R3, 0x1, P3 ;  /* 0x0000000702217c11 */ /* 0x000fe200098f0c03 */
[----:B------:R-:W-:Y:S01]  /*7820*/  ULDC UR5, c[0x0][0xc] ;  /* 0x0000030000057ab9 */ /* 0x000fe20000000800 */
[----:B------:R-:W-:Y:S01]  /*7830*/  VIADD R29, R75, 0x20 ;  /* 0x000000204b1d7836 */ /* 0x000fe20000000000 */
[-C--:B------:R-:W-:Y:S01]  /*7840*/  ISETP.GE.AND P1, PT, R21, R0.reuse, PT ;  /* 0x000000001500720c */ /* 0x080fe20003f26270 */
[----:B------:R-:W-:Y:S01]  /*7850*/  UIADD3 UR61, UR5, UR61, URZ ;  /* 0x0000003d053d7290 */ /* 0x000fe2000fffe03f */
[----:B--2---:R1:W0:Y:S01]  /*7860*/  SHFL.IDX PT, R20, R32, RZ, 0x181f ;  /* 0x00181fff20147589 */ /* 0x00422200000e0000 */
[----:B------:R-:W-:Y:S01]  /*7870*/  USEL UR38, UR38, URZ, UP0 ;  /* 0x0000003f26267287 */ /* 0x000fe20008000000 */
[----:B------:R-:W-:Y:S01]  /*7880*/  SYNCS.ARRIVE.TRANS64.RED.A1T0 RZ, [UR4], RZ ;  /* 0x000000ffffff79a7 */ /* 0x000fe20008100404 */
[----:B------:R-:W-:Y:S01]  /*7890*/  ULOP3.LUT UR39, UR39, UR6, URZ, 0x3c, !UPT ;  /* 0x0000000627277292 */ /* 0x000fe2000f8e3c3f */
[----:B------:R1:W2:Y:S01]  /*78a0*/  SHFL.IDX PT, R21, R33, RZ, 0x181f ;  /* 0x00181fff21157589 */ /* 0x0002a200000e0000 */
[----:B------:R-:W-:Y:S01]  /*78b0*/  BSSY B0, `(.L_x_31) ;  /* 0x000000f000007945 */ /* 0x000fe20003800000 */
[----:B------:R-:W-:-:S03]  /*78c0*/  ISETP.GE.AND P0, PT, R29, R0, PT ;  /* 0x000000001d00720c */ /* 0x000fc60003f06270 */
[----:B------:R-:W-:Y:S10]  /*78d0*/  @P2 BRA `(.L_x_32) ;  /* 0x0000000000302947 */ /* 0x000ff40003800000 */
[----:B------:R-:W-:Y:S02]  /*78e0*/  ULDC UR4, c[0x0][0xac8] ;  /* 0x0002b20000047ab9 */ /* 0x000fe40000000800 */
[----:B------:R-:W-:Y:S02]  /*78f0*/  ISETP.GE.AND P3, PT, R18, UR4, PT ;  /* 0x0000000412007c0c */ /* 0x000fe4000bf66270 */
[----:B------:R-:W-:Y:S02]  /*7900*/  ISETP.GE.AND P4, PT, R17, UR4, PT ;  /* 0x0000000411007c0c */ /* 0x000fe4000bf86270 */
[----:B------:R-:W-:-:S09]  /*7910*/  ISETP.GE.AND P2, PT, R16, UR4, PT ;  /* 0x0000000410007c0c */ /* 0x000fd2000bf46270 */
[-C--:B0-----:R-:W-:Y:S02]  /*7920*/  @!P3 LEA R28, P5, R18, R20.reuse, 0x1 ;  /* 0x00000014121cb211 */ /* 0x081fe400078a08ff */
[C---:B------:R-:W-:Y:S02]  /*7930*/  @!P4 LEA R30, P6, R17.reuse, R20, 0x1 ;  /* 0x00000014111ec211 */ /* 0x040fe400078c08ff */
[----:B--2---:R-:W-:Y:S01]  /*7940*/  @!P2 IMAD.WIDE R2, R16, 0x2, R20 ;  /* 0x000000021002a825 */ /* 0x004fe200078e0214 */
[-C--:B------:R-:W-:Y:S02]  /*7950*/  @!P3 LEA.HI.X R29, R18, R21.reuse, R201, 0x1, P5 ;  /* 0x00000015121db211 */ /* 0x080fe400028f0cc9 */
[----:B------:R-:W-:Y:S02]  /*7960*/  @!P4 LEA.HI.X R31, R17, R21, R200, 0x1, P6 ;  /* 0x00000015111fc211 */ /* 0x000fe400030f0cc8 */
[----:B-----5:R3:W-:Y:S04]  /*7970*/  @!P2 ST.E.128 desc[UR36][R2.64], R60 ;  /* 0x0000003c0200a985 */ /* 0x0207e8000c101d24 */
[----:B------:R3:W-:Y:S04]  /*7980*/  @!P3 ST.E.128 desc[UR36][R28.64], R80 ;  /* 0x000000501c00b985 */ /* 0x0007e8000c101d24 */
[----:B------:R3:W-:Y:S02]  /*7990*/  @!P4 ST.E.128 desc[UR36][R30.64], R84 ;  /* 0x000000541e00c985 */ /* 0x0007e4000c101d24 */
.L_x_32:
[----:B------:R-:W-:Y:S05]  /*79a0*/  BSYNC B0 ;  /* 0x0000000000007941 */ /* 0x000fea0003800000 */
.L_x_31:
[----:B--2---:R2:W4:Y:S01]  /*79b0*/  SHFL.IDX PT, R21, R33, 0x1, 0x181f ;  /* 0x00381f0021157f89 */ /* 0x00452200000e0000 */
[----:B------:R-:W-:Y:S03]  /*79c0*/  BSSY B0, `(.L_x_33) ;  /* 0x000000f000007945 */ /* 0x000fe60003800000 */
[----:B0-----:R2:W0:Y:S01]  /*79d0*/  SHFL.IDX PT, R20, R32, 0x1, 0x181f ;  /* 0x00381f0020147f89 */ /* 0x00142200000e0000 */
[----:B------:R-:W-:Y:S05]  /*79e0*/  @P0 BRA `(.L_x_34) ;  /* 0x0000000000300947 */ /* 0x000fea0003800000 */
[----:B------:R-:W-:Y:S02]  /*79f0*/  ULDC UR4, c[0x0][0xac8] ;  /* 0x0002b20000047ab9 */ /* 0x000fe40000000800 */
[----:B------:R-:W-:Y:S02]  /*7a00*/  ISETP.GE.AND P4, PT, R18, UR4, PT ;  /* 0x0000000412007c0c */ /* 0x000fe4000bf86270 */
[----:B------:R-:W-:Y:S02]  /*7a10*/  ISETP.GE.AND P5, PT, R17, UR4, PT ;  /* 0x0000000411007c0c */ /* 0x000fe4000bfa6270 */
[----:B------:R-:W-:-:S09]  /*7a20*/  ISETP.GE.AND P3, PT, R16, UR4, PT ;  /* 0x0000000410007c0c */ /* 0x000fd2000bf66270 */
[-C--:B0--3--:R-:W-:Y:S02]  /*7a30*/  @!P4 LEA R28, P0, R18, R20.reuse, 0x1 ;  /* 0x00000014121cc211 */ /* 0x089fe400078008ff */
[C---:B------:R-:W-:Y:S02]  /*7a40*/  @!P5 LEA R30, P2, R17.reuse, R20, 0x1 ;  /* 0x00000014111ed211 */ /* 0x040fe400078408ff */
[----:B----4-:R-:W-:Y:S01]  /*7a50*/  @!P3 IMAD.WIDE R2, R16, 0x2, R20 ;  /* 0x000000021002b825 */ /* 0x010fe200078e0214 */
[-C--:B------:R-:W-:Y:S02]  /*7a60*/  @!P4 LEA.HI.X R29, R18, R21.reuse, R201, 0x1, P0 ;  /* 0x00000015121dc211 */ /* 0x080fe400000f0cc9 */
[----:B------:R-:W-:Y:S02]  /*7a70*/  @!P5 LEA.HI.X R31, R17, R21, R200, 0x1, P2 ;  /* 0x00000015111fd211 */ /* 0x000fe400010f0cc8 */
[----:B-----5:R0:W-:Y:S04]  /*7a80*/  @!P3 ST.E.128 desc[UR36][R2.64], R24 ;  /* 0x000000180200b985 */ /* 0x0201e8000c101d24 */
[----:B------:R0:W-:Y:S04]  /*7a90*/  @!P4 ST.E.128 desc[UR36][R28.64], R64 ;  /* 0x000000401c00c985 */ /* 0x0001e8000c101d24 */
[----:B------:R0:W-:Y:S02]  /*7aa0*/  @!P5 ST.E.128 desc[UR36][R30.64], R76 ;  /* 0x0000004c1e00d985 */ /* 0x0001e4000c101d24 */
.L_x_34:
[----:B------:R-:W-:Y:S05]  /*7ab0*/  BSYNC B0 ;  /* 0x0000000000007941 */ /* 0x000fea0003800000 */
.L_x_33:
[----:B----4-:R4:W1:Y:S01]  /*7ac0*/  SHFL.IDX PT, R21, R33, 0x2, 0x181f ;  /* 0x00581f0021157f89 */ /* 0x01086200000e0000 */
[----:B------:R-:W-:Y:S03]  /*7ad0*/  BSSY B0, `(.L_x_35) ;  /* 0x000000f000007945 */ /* 0x000fe60003800000 */
[----:B0-----:R4:W0:Y:S01]  /*7ae0*/  SHFL.IDX PT, R20, R32, 0x2, 0x181f ;  /* 0x00581f0020147f89 */ /* 0x00182200000e0000 */
[----:B------:R-:W-:Y:S05]  /*7af0*/  @P1 BRA `(.L_x_36) ;  /* 0x0000000000301947 */ /* 0x000fea0003800000 */
[----:B------:R-:W-:Y:S02]  /*7b00*/  ULDC UR4, c[0x0][0xac8] ;  /* 0x0002b20000047ab9 */ /* 0x000fe40000000800 */
[----:B------:R-:W-:Y:S02]  /*7b10*/  ISETP.GE.AND P3, PT, R18, UR4, PT ;  /* 0x0000000412007c0c */ /* 0x000fe4000bf66270 */
[----:B------:R-:W-:Y:S02]  /*7b20*/  ISETP.GE.AND P4, PT, R17, UR4, PT ;  /* 0x0000000411007c0c */ /* 0x000fe4000bf86270 */
[----:B------:R-:W-:-:S09]  /*7b30*/  ISETP.GE.AND P2, PT, R16, UR4, PT ;  /* 0x0000000410007c0c */ /* 0x000fd2000bf46270 */
[-C--:B0----5:R-:W-:Y:S02]  /*7b40*/  @!P3 LEA R24, P0, R18, R20.reuse, 0x1 ;  /* 0x000000141218b211 */ /* 0x0a1fe400078008ff */
[C---:B------:R-:W-:Y:S02]  /*7b50*/  @!P4 LEA R26, P1, R17.reuse, R20, 0x1 ;  /* 0x00000014111ac211 */ /* 0x040fe400078208ff */
[----:B-1-3--:R-:W-:Y:S01]  /*7b60*/  @!P2 IMAD.WIDE R2, R16, 0x2, R20 ;  /* 0x000000021002a825 */ /* 0x00afe200078e0214 */
[-C--:B------:R-:W-:Y:S02]  /*7b70*/  @!P3 LEA.HI.X R25, R18, R21.reuse, R201, 0x1, P0 ;  /* 0x000000151219b211 */ /* 0x080fe400000f0cc9 */
[----:B------:R-:W-:Y:S02]  /*7b80*/  @!P4 LEA.HI.X R27, R17, R21, R200, 0x1, P1 ;  /* 0x00000015111bc211 */ /* 0x000fe400008f0cc8 */
[----:B------:R0:W-:Y:S04]  /*7b90*/  @!P2 ST.E.128 desc[UR36][R2.64], R8 ;  /* 0x000000080200a985 */ /* 0x0001e8000c101d24 */
[----:B------:R0:W-:Y:S04]  /*7ba0*/  @!P3 ST.E.128 desc[UR36][R24.64], R52 ;  /* 0x000000341800b985 */ /* 0x0001e8000c101d24 */
[----:B------:R0:W-:Y:S02]  /*7bb0*/  @!P4 ST.E.128 desc[UR36][R26.64], R68 ;  /* 0x000000441a00c985 */ /* 0x0001e4000c101d24 */
.L_x_36:
[----:B------:R-:W-:Y:S05]  /*7bc0*/  BSYNC B0 ;  /* 0x0000000000007941 */ /* 0x000fea0003800000 */
.L_x_35:
[----:B------:R-:W-:Y:S01]  /*7bd0*/  R2UR UR4, R23 ;  /* 0x00000000170472ca */ /* 0x000fe200000e0000 */
[----:B0--3--:R-:W-:Y:S01]  /*7be0*/  VIADD R3, R75, 0x60 ;  /* 0x000000604b037836 */ /* 0x009fe20000000000 */
[----:B-----5:R0:W3:Y:S01]  /*7bf0*/  SHFL.IDX PT, R9, R33, 0x3, 0x181f ;  /* 0x00781f0021097f89 */ /* 0x0200e200000e0000 */
[----:B------:R-:W-:Y:S03]  /*7c00*/  BSSY B0, `(.L_x_37) ;  /* 0x0000012000007945 */ /* 0x000fe60003800000 */
[----:B------:R-:W-:Y:S01]  /*7c10*/  ISETP.GE.AND P0, PT, R3, R0, PT ;  /* 0x000000000300720c */ /* 0x000fe20003f06270 */
[----:B------:R0:W0:Y:S06]  /*7c20*/  SHFL.IDX PT, R8, R32, 0x3, 0x181f ;  /* 0x00781f0020087f89 */ /* 0x00002c00000e0000 */
[----:B------:R-:W-:-:S06]  /*7c30*/  UIADD3 UR4, UR4, 0x1, URZ ;  /* 0x0000000104047890 */ /* 0x000fcc000fffe03f */
[----:B------:R-:W-:Y:S01]  /*7c40*/  IMAD.U32 R23, RZ, RZ, UR4 ;  /* 0x00000004ff177e24 */ /* 0x000fe2000f8e00ff */
[----:B------:R-:W-:Y:S06]  /*7c50*/  @P0 BRA `(.L_x_38) ;  /* 0x0000000000300947 */ /* 0x000fec0003800000 */
[----:B------:R-:W-:Y:S02]  /*7c60*/  ULDC UR4, c[0x0][0xac8] ;  /* 0x0002b20000047ab9 */ /* 0x000fe40000000800 */
[----:B------:R-:W-:Y:S02]  /*7c70*/  ISETP.GE.AND P3, PT, R18, UR4, PT ;  /* 0x0000000412007c0c */ /* 0x000fe4000bf66270 */
[----:B------:R-:W-:Y:S02]  /*7c80*/  ISETP.GE.AND P4, PT, R17, UR4, PT ;  /* 0x0000000411007c0c */ /* 0x000fe4000bf86270 */
[----:B------:R-:W-:-:S09]  /*7c90*/  ISETP.GE.AND P2, PT, R16, UR4, PT ;  /* 0x0000000410007c0c */ /* 0x000fd2000bf46270 */
[-C--:B0-----:R-:W-:Y:S02]  /*7ca0*/  @!P3 LEA R10, P0, R18, R8.reuse, 0x1 ;  /* 0x00000008120ab211 */ /* 0x081fe400078008ff */
[C---:B------:R-:W-:Y:S02]  /*7cb0*/  @!P4 LEA R20, P1, R17.reuse, R8, 0x1 ;  /* 0x000000081114c211 */ /* 0x040fe400078208ff */
[----:B---3--:R-:W-:Y:S01]  /*7cc0*/  @!P2 IMAD.WIDE R2, R16, 0x2, R8 ;  /* 0x000000021002a825 */ /* 0x008fe200078e0208 */
[-C--:B------:R-:W-:Y:S02]  /*7cd0*/  @!P3 LEA.HI.X R11, R18, R9.reuse, R201, 0x1, P0 ;  /* 0x00000009120bb211 */ /* 0x080fe400000f0cc9 */
[----:B-1----:R-:W-:Y:S02]  /*7ce0*/  @!P4 LEA.HI.X R21, R17, R9, R200, 0x1, P1 ;  /* 0x000000091115c211 */ /* 0x002fe400008f0cc8 */
[----:B------:R0:W-:Y:S04]  /*7cf0*/  @!P2 ST.E.128 desc[UR36][R2.64], R4 ;  /* 0x000000040200a985 */ /* 0x0001e8000c101d24 */
[----:B------:R0:W-:Y:S04]  /*7d00*/  @!P3 ST.E.128 desc[UR36][R10.64], R12 ;  /* 0x0000000c0a00b985 */ /* 0x0001e8000c101d24 */
[----:B------:R0:W-:Y:S02]  /*7d10*/  @!P4 ST.E.128 desc[UR36][R20.64], R56 ;  /* 0x000000381400c985 */ /* 0x0001e4000c101d24 */
.L_x_38:
[----:B------:R-:W-:Y:S05]  /*7d20*/  BSYNC B0 ;  /* 0x0000000000007941 */ /* 0x000fea0003800000 */
.L_x_37:
[----:B------:R-:W5:Y:S02]  /*7d30*/  LDC R0, c[0x0][0xc34] ;  /* 0x00030d00ff007b82 */ /* 0x000f640000000800 */
[----:B-----5:R-:W-:-:S13]  /*7d40*/  ISETP.LE.AND P0, PT, R0, UR61, PT ;  /* 0x0000003d00007c0c */ /* 0x020fda000bf03270 */
[----:B------:R-:W-:Y:S05]  /*7d50*/  @!P0 BRA `(.L_x_39) ;  /* 0xffffff8c00ec8947 */ /* 0x000fea000383ffff */
[----:B------:R-:W-:Y:S05]  /*7d60*/  EXIT ;  /* 0x000000000000794d */ /* 0x000fea0003800000 */
.L_x_5:
[----:B------:R-:W-:-:S08]  /*7d70*/  NOP ;  /* 0x0000000000007918 */ /* 0x000fd00000000000 */
[----:B0-----:R-:W0:-:S00]  /*7d80*/  USETMAXREG.DEALLOC.CTAPOOL 0x28 ;  /* 0x00000028000079c8 */ /* 0x001e0000080e0500 */
[----:B------:R-:W1:Y:S01]  /*7d90*/  S2UR UR9, SR_CTAID.X ;  /* 0x00000000000979c3 */ /* 0x000e620000002500 */
[----:B0-----:R-:W-:Y:S01]  /*7da0*/  IMAD.MOV.U32 R0, RZ, RZ, 0x1 ;  /* 0x00000001ff007424 */ /* 0x001fe200078e00ff */
[----:B------:R-:W-:Y:S01]  /*7db0*/  MOV R22, RZ ;  /* 0x000000ff00167202 */ /* 0x000fe20000000f00 */
[----:B------:R-:W-:-:S05]  /*7dc0*/  IMAD.MOV.U32 R25, RZ, RZ, 0x1 ;  /* 0x00000001ff197424 */ /* 0x000fca00078e00ff */
[----:B------:R-:W1:Y:S02]  /*7dd0*/  LDC R2, c[0x0][0xc34] ;  /* 0x00030d00ff027b82 */ /* 0x000e640000000800 */
[----:B-1----:R-:W-:-:S13]  /*7de0*/  ISETP.LE.AND P0, PT, R2, UR9, PT ;  /* 0x0000000902007c0c */ /* 0x002fda000bf03270 */
[----:B------:R-:W-:Y:S05]  /*7df0*/  @P0 BRA `(.L_x_40) ;  /* 0x0000003400680947 */ /* 0x000fea0003800000 */
[----:B------:R-:W2:Y:S01]  /*7e00*/  LDL R4, [R1+0x4] ;  /* 0x0000040001047983 */ /* 0x000ea20000100800 */
[----:B------:R-:W-:Y:S01]  /*7e10*/  IMAD.SHL.U32 R27, R3, 0x8, RZ ;  /* 0x00000008031b7824 */ /* 0x000fe200078e00ff */
[----:B------:R-:W-:Y:S01]  /*7e20*/  ULDC.64 UR6, c[0x0][0x2f0] ;  /* 0x0000bc0000067ab9 */ /* 0x000fe20000000a00 */
[----:B------:R-:W-:Y:S01]  /*7e30*/  ULDC UR8, c[0x0][0x2b8] ;  /* 0x0000ae0000087ab9 */ /* 0x000fe20000000800 */
[----:B------:R-:W-:Y:S01]  /*7e40*/  LOP3.LUT R16, R16, 0xfffffffd, RZ, 0xc0, !PT ;  /* 0xfffffffd10107812 */ /* 0x000fe200078ec0ff */
[----:B------:R-:W-:Y:S01]  /*7e50*/  ULDC.64 UR4, c[0x0][0x418] ;  /* 0x0001060000047ab9 */ /* 0x000fe20000000a00 */
[C---:B------:R-:W-:Y:S01]  /*7e60*/  LOP3.LUT R0, R27.reuse, 0x1f8, RZ, 0xc0, !PT ;  /* 0x000001f81b007812 */ /* 0x040fe200078ec0ff */
[----:B------:R-:W-:Y:S01]  /*7e70*/  UISETP.NE.U32.AND UP0, UPT, UR4, URZ, UPT ;  /* 0x0000003f0400728c */ /* 0x000fe2000bf05070 */
[----:B------:R-:W-:Y:S01]  /*7e80*/  LOP3.LUT R37, R27, 0x38, RZ, 0xc0, !PT ;  /* 0x000000381b257812 */ /* 0x000fe200078ec0ff */
[----:B------:R0:W-:Y:S01]  /*7e90*/  STL [R1], RZ ;  /* 0x000000ff01007387 */ /* 0x0001e20000100800 */
[----:B------:R-:W-:Y:S01]  /*7ea0*/  LOP3.LUT R0, R0, 0x38, R3, 0x78, !PT ;  /* 0x0000003800007812 */ /* 0x000fe200078e7803 */
[----:B------:R-:W-:Y:S01]  /*7eb0*/  UISETP.NE.AND.EX UP0, UPT, UR5, URZ, UPT, UP0 ;  /* 0x0000003f0500728c */ /* 0x000fe2000bf05300 */
[C---:B------:R-:W-:Y:S01]  /*7ec0*/  LOP3.LUT R2, R37.reuse, 0x80, RZ, 0xfc, !PT ;  /* 0x0000008025027812 */ /* 0x040fe200078efcff */
[----:B------:R-:W-:Y:S01]  /*7ed0*/  ULDC UR4, c[0x0][0x424] ;  /* 0x0001090000047ab9 */ /* 0x000fe20000000800 */
[----:B------:R-:W-:Y:S01]  /*7ee0*/  LOP3.LUT R27, R0, 0x200, R27, 0xf8, !PT ;  /* 0x00000200001b7812 */ /* 0x000fe200078ef81b */
[----:B------:R-:W-:Y:S01]  /*7ef0*/  USEL UR4, UR4, 0x1, UP0 ;  /* 0x0000000104047887 */ /* 0x000fe20008000000 */
[----:B------:R-:W-:Y:S01]  /*7f00*/  LOP3.LUT R0, R37, 0x40, RZ, 0xfc, !PT ;  /* 0x0000004025007812 */ /* 0x000fe200078efcff */
[----:B------:R-:W-:Y:S01]  /*7f10*/  UMOV UR39, 0x400 ;  /* 0x0000040000277882 */ /* 0x000fe20000000000 */
[----:B------:R-:W-:Y:S01]  /*7f20*/  SHF.R.U32.HI R34, RZ, 0x3, R3 ;  /* 0x00000003ff227819 */ /* 0x000fe20000011603 */
[----:B------:R-:W-:Y:S01]  /*7f30*/  UIMAD UR38, UR4, UR6, URZ ;  /* 0x00000006042672a4 */ /* 0x000fe2000f8e023f */
[C---:B------:R-:W-:Y:S01]  /*7f40*/  ISETP.GE.AND P2, PT, R0.reuse, UR7, PT ;  /* 0x0000000700007c0c */ /* 0x040fe2000bf46270 */
[----:B------:R-:W-:Y:S01]  /*7f50*/  IMAD.SHL.U32 R3, R3, 0x10, RZ ;  /* 0x0000001003037824 */ /* 0x000fe200078e00ff */
[C---:B------:R-:W-:Y:S01]  /*7f60*/  ISETP.GE.AND P1, PT, R0.reuse, UR8, PT ;  /* 0x0000000800007c0c */ /* 0x040fe2000bf26270 */
[----:B------:R-:W-:Y:S01]  /*7f70*/  UIADD3 UR4, UR38, 0x5f, URZ ;  /* 0x0000005f26047890 */ /* 0x000fe2000fffe03f */
[----:B------:R-:W-:Y:S01]  /*7f80*/  ISETP.GE.AND P0, PT, R0, UR7, PT ;  /* 0x0000000700007c0c */ /* 0x000fe2000bf06270 */
[----:B------:R-:W1:Y:S01]  /*7f90*/  S2UR UR6, SR_CgaCtaId ;  /* 0x00000000000679c3 */ /* 0x000e620000008800 */
[----:B------:R-:W-:Y:S01]  /*7fa0*/  LOP3.LUT R34, R34, 0xf, RZ, 0xc0, !PT ;  /* 0x0000000f22227812 */ /* 0x000fe200078ec0ff */
[----:B------:R-:W-:Y:S01]  /*7fb0*/  UIMAD.WIDE UR4, UR4, 0x2aaaaaab, URZ ;  /* 0x2aaaaaab040478a5 */ /* 0x000fe2000f8e023f */
[----:B------:R-:W-:Y:S01]  /*7fc0*/  IMAD.U32 R36, RZ, RZ, UR9 ;  /* 0x00000009ff247e24 */ /* 0x000fe2000f8e00ff */
[----:B------:R-:W-:Y:S01]  /*7fd0*/  ULDC UR40, c[0x0][0x448] ;  /* 0x0001120000287ab9 */ /* 0x000fe20000000800 */
[----:B------:R-:W-:Y:S01]  /*7fe0*/  LOP3.LUT R26, R34, 0x70, R3, 0xf8, !PT ;  /* 0x00000070221a7812 */ /* 0x000fe200078ef803 */
[----:B------:R-:W-:Y:S01]  /*7ff0*/  USHF.R.U32.HI UR4, URZ, 0x1f, UR5 ;  /* 0x0000001f3f047899 */ /* 0x000fe20008011605 */
[----:B------:R-:W-:Y:S01]  /*8000*/  IMAD.MOV.U32 R25, RZ, RZ, 0x1 ;  /* 0x00000001ff197424 */ /* 0x000fe200078e00ff */
[----:B------:R-:W-:Y:S01]  /*8010*/  @P2 LOP3.LUT R16, R16, 0x2, RZ, 0xfc, !PT ;  /* 0x0000000210102812 */ /* 0x000fe200078efcff */
[----:B------:R-:W-:Y:S01]  /*8020*/  IMAD.MOV.U32 R22, RZ, RZ, RZ ;  /* 0x000000ffff167224 */ /* 0x000fe200078e00ff */
[----:B------:R-:W-:Y:S01]  /*8030*/  ULEA.HI.SX32 UR5, UR5, UR4, 0x1c ;  /* 0x0000000405057291 */ /* 0x000fe2000f8fe23f */
[----:B------:R-:W-:Y:S01]  /*8040*/  ISETP.GE.AND P2, PT, R37, UR7, PT ;  /* 0x0000000725007c0c */ /* 0x000fe2000bf46270 */
[----:B------:R-:W-:Y:S01]  /*8050*/  ULDC UR44, c[0x0][0xc] ;  /* 0x00000300002c7ab9 */ /* 0x000fe20000000800 */
[----:B------:R-:W-:Y:S01]  /*8060*/  LOP3.LUT R16, R16, 0xfffffbff, RZ, 0xc0, !PT ;  /* 0xfffffbff10107812 */ /* 0x000fe200078ec0ff */
[----:B------:R-:W-:Y:S01]  /*8070*/  UIADD3 UR43, UR5, -0x1, URZ ;  /* 0xffffffff052b7890 */ /* 0x000fe2000fffe03f */
[----:B------:R-:W-:-:S02]  /*8080*/  ULDC UR4, c[0x0][0x288] ;  /* 0x0000a20000047ab9 */ /* 0x000fc40000000800 */
[----:B------:R-:W-:Y:S01]  /*8090*/  @P1 LOP3.LUT R16, R16, 0x400, RZ, 0xfc, !PT ;  /* 0x0000040010101812 */ /* 0x000fe200078efcff */
[----:B------:R-:W-:Y:S01]  /*80a0*/  UIMAD UR40, UR40, UR4, URZ ;  /* 0x00000004282872a4 */ /* 0x000fe2000f8e023f */
[----:B------:R-:W-:Y:S01]  /*80b0*/  ISETP.GE.AND P1, PT, R2, UR8, PT ;  /* 0x0000000802007c0c */ /* 0x000fe2000bf26270 */
[----:B------:R-:W-:Y:S01]  /*80c0*/  UIADD3 UR41, UR5, -0x2, URZ ;  /* 0xfffffffe05297890 */ /* 0x000fe2000fffe03f */
[----:B------:R-:W-:Y:S02]  /*80d0*/  LOP3.LUT R16, R16, 0xffffffef, RZ, 0xc0, !PT ;  /* 0xffffffef10107812 */ /* 0x000fe400078ec0ff */
[----:B------:R-:W-:Y:S01]  /*80e0*/  MOV R3, UR43 ;  /* 0x0000002b00037c02 */ /* 0x000fe20008000f00 */
[----:B-1----:R-:W-:Y:S01]  /*80f0*/  ULEA UR39, UR6, UR39, 0x18 ;  /* 0x0000002706277291 */ /* 0x002fe2000f8ec03f */
[----:B------:R-:W-:Y:S01]  /*8100*/  @P0 LOP3.LUT R16, R16, 0x10, RZ, 0xfc, !PT ;  /* 0x0000001010100812 */ /* 0x000fe200078efcff */
[----:B------:R-:W-:Y:S01]  /*8110*/  UIMAD UR6, UR43, -0x60, UR38 ;  /* 0xffffffa02b0678a4 */ /* 0x000fe2000f8e0226 */
[----:B------:R-:W-:-:S02]  /*8120*/  ISETP.GE.AND P0, PT, R2, UR7, PT ;  /* 0x0000000702007c0c */ /* 0x000fc4000bf06270 */
[----:B------:R-:W-:Y:S02]  /*8130*/  LOP3.LUT R16, R16, 0xfffffffe, RZ, 0xc0, !PT ;  /* 0xfffffffe10107812 */ /* 0x000fe400078ec0ff */
[----:B------:R-:W-:Y:S02]  /*8140*/  LEA R0, R27, UR39, 0x1 ;  /* 0x000000271b007c11 */ /* 0x000fe4000f8e08ff */
[----:B------:R-:W-:-:S07]  /*8150*/  IADD3 R33, -R34, UR6, RZ ;  /* 0x0000000622217c10 */ /* 0x000fce000fffe1ff */
[----:B------:R-:W-:Y:S02]  /*8160*/  @P0 LOP3.LUT R16, R16, 0x1, RZ, 0xfc, !PT ;  /* 0x0000000110100812 */ /* 0x000fe400078efcff */
[----:B------:R-:W-:Y:S02]  /*8170*/  ISETP.GE.AND P0, PT, R2, UR7, PT ;  /* 0x0000000702007c0c */ /* 0x000fe4000bf06270 */
[----:B------:R-:W-:-:S04]  /*8180*/  LOP3.LUT R16, R16, 0xfffffdff, RZ, 0xc0, !PT ;  /* 0xfffffdff10107812 */ /* 0x000fc800078ec0ff */
[----:B------:R-:W-:Y:S02]  /*8190*/  @P1 LOP3.LUT R16, R16, 0x200, RZ, 0xfc, !PT ;  /* 0x0000020010101812 */ /* 0x000fe400078efcff */
[----:B------:R-:W-:Y:S02]  /*81a0*/  ISETP.GE.AND P1, PT, R37, UR7, PT ;  /* 0x0000000725007c0c */ /* 0x000fe4000bf26270 */
[----:B------:R-:W-:-:S04]  /*81b0*/  LOP3.LUT R16, R16, 0xfffffff7, RZ, 0xc0, !PT ;  /* 0xfffffff710107812 */ /* 0x000fc800078ec0ff */
[----:B------:R-:W-:-:S04]  /*81c0*/  @P0 LOP3.LUT R16, R16, 0x8, RZ, 0xfc, !PT ;  /* 0x0000000810100812 */ /* 0x000fc800078efcff */
[----:B------:R-:W-:Y:S02]  /*81d0*/  LOP3.LUT R16, R16, 0xfffffeff, RZ, 0xc0, !PT ;  /* 0xfffffeff10107812 */ /* 0x000fe400078ec0ff */
[----:B--2---:R-:W-:Y:S01]  /*81e0*/  R2UR UR10, R4 ;  /* 0x00000000040a72ca */ /* 0x004fe200000e0000 */
[----:B------:R-:W-:-:S05]  /*81f0*/  IMAD R4, R3, 0x60, R26 ;  /* 0x0000006003047824 */ /* 0x000fca00078e021a */
[----:B------:R-:W-:-:S04]  /*8200*/  ISETP.GE.AND P0, PT, R4, UR38, PT ;  /* 0x0000002604007c0c */ /* 0x000fc8000bf06270 */
[----:B------:R-:W-:-:S03]  /*8210*/  ISETP.LT.U32.AND P0, PT, R26, 0x60, !P0 ;  /* 0x000000601a00780c */ /* 0x000fc60004701070 */
[----:B------:R-:W-:-:S10]  /*8220*/  ULOP3.LUT UR42, UR10, 0x2, URZ, 0xfc, !UPT ;  /* 0x000000020a2a7892 */ /* 0x000fd4000f8efc3f */
[----:B------:R-:W-:Y:S02]  /*8230*/  @P0 LOP3.LUT R16, R16, 0x100, RZ, 0xfc, !PT ;  /* 0x0000010010100812 */ /* 0x000fe400078efcff */
[----:B------:R-:W-:Y:S02]  /*8240*/  ISETP.GE.AND P0, PT, R37, UR8, PT ;  /* 0x0000000825007c0c */ /* 0x000fe4000bf06270 */
[----:B------:R-:W-:-:S04]  /*8250*/  LOP3.LUT R16, R16, 0xfffffffb, RZ, 0xc0, !PT ;  /* 0xfffffffb10107812 */ /* 0x000fc800078ec0ff */
[----:B------:R-:W-:-:S04]  /*8260*/  @P2 LOP3.LUT R16, R16, 0x4, RZ, 0xfc, !PT ;  /* 0x0000000410102812 */ /* 0x000fc800078efcff */
[----:B------:R-:W-:-:S04]  /*8270*/  LOP3.LUT R16, R16, 0xfffff7ff, RZ, 0xc0, !PT ;  /* 0xfffff7ff10107812 */ /* 0x000fc800078ec0ff */
[----:B------:R-:W-:-:S04]  /*8280*/  LOP3.LUT R16, R16, 0xffffffdf, RZ, 0xc0, !PT ;  /* 0xffffffdf10107812 */ /* 0x000fc800078ec0ff */
[----:B------:R-:W-:-:S04]  /*8290*/  @P1 LOP3.LUT R16, R16, 0x20, RZ, 0xfc, !PT ;  /* 0x0000002010101812 */ /* 0x000fc800078efcff */
[----:B0-----:R-:W-:-:S07]  /*82a0*/  @P0 LOP3.LUT R16, R16, 0x800, RZ, 0xfc, !PT ;  /* 0x0000080010100812 */ /* 0x001fce00078efcff */
.L_x_75:
[----:B0-----:R-:W0:Y:S01]  /*82b0*/  LDC R0, c[0x0][0xc38] ;  /* 0x00030e00ff007b82 */ /* 0x001e220000000800 */
[----:B------:R-:W-:Y:S01]  /*82c0*/  MOV R24, R36 ;  /* 0x0000002400187202 */ /* 0x000fe20000000f00 */
[----:B------:R-:W-:Y:S05]  /*82d0*/  YIELD ;  /* 0x0000000000007946 */ /* 0x000fea0003800000 */
[----:B------:R-:W-:Y:S01]  /*82e0*/  ULDC.64 UR4, c[0x0][0xa28] ;  /* 0x00028a0000047ab9 */ /* 0x000fe20000000a00 */
[----:B------:R-:W-:Y:S01]  /*82f0*/  IMAD.MOV.U32 R31, RZ, RZ, RZ ;  /* 0x000000ffff1f7224 */ /* 0x000fe200078e00ff */
[----:B0-----:R-:W-:-:S13]  /*8300*/  ISETP.NE.AND P0, PT, R0, 0x1, PT ;  /* 0x000000010000780c */ /* 0x001fda0003f05270 */
[----:B------:R-:W0:Y:S08]  /*8310*/  @P0 LDC R3, c[0x0][0xc3c] ;  /* 0x00030f00ff030b82 */ /* 0x000e300000000800 */
[----:B------:R-:W1:Y:S01]  /*8320*/  @P0 LDC R5, c[0x0][0xc40] ;  /* 0x00031000ff050b82 */ /* 0x000e620000000800 */
[----:B0-----:R-:W-:-:S05]  /*8330*/  @P0 IMAD.HI.U32 R0, R36, R3, RZ ;  /* 0x0000000324000227 */ /* 0x001fca00078e00ff */
[----:B-1----:R-:W-:Y:S02]  /*8340*/  @P0 SHF.R.U32.HI R24, RZ, R5, R0 ;  /* 0x00000005ff180219 */ /* 0x002fe40000011600 */
[----:B------:R-:W0:Y:S03]  /*8350*/  LDC R0, c[0x0][0xc44] ;  /* 0x00031100ff007b82 */ /* 0x000e260000000800 */
[----:B------:R-:W-:Y:S01]  /*8360*/  IMAD.MOV.U32 R23, RZ, RZ, R24 ;  /* 0x000000ffff177224 */ /* 0x000fe200078e0018 */
[----:B0-----:R-:W-:-:S13]  /*8370*/  ISETP.NE.AND P0, PT, R0, 0x1, PT ;  /* 0x000000010000780c */ /* 0x001fda0003f05270 */
[----:B------:R-:W0:Y:S02]  /*8380*/  @P0 LDC.64 R2, c[0x0][0xc48] ;  /* 0x00031200ff020b82 */ /* 0x000e240000000a00 */
[----:B0-----:R-:W-:-:S05]  /*8390*/  @P0 IMAD.HI.U32 R0, R24, R2, RZ ;  /* 0x0000000218000227 */ /* 0x001fca00078e00ff */
[----:B------:R-:W-:Y:S02]  /*83a0*/  @P0 SHF.R.U32.HI R23, RZ, R3, R0 ;  /* 0x00000003ff170219 */ /* 0x000fe40000011600 */
[----:B------:R-:W-:-:S04]  /*83b0*/  ISETP.NE.U32.AND P0, PT, RZ, UR4, PT ;  /* 0x00000004ff007c0c */ /* 0x000fc8000bf05070 */
[----:B------:R-:W-:-:S13]  /*83c0*/  ISETP.NE.AND.EX P0, PT, RZ, UR5, PT, P0 ;  /* 0x00000005ff007c0c */ /* 0x000fda000bf05300 */
[----:B------:R-:W0:Y:S01]  /*83d0*/  @P0 LDC.64 R2, c[0x0][0xa28] ;  /* 0x00028a00ff020b82 */ /* 0x000e220000000a00 */
[----:B------:R-:W-:-:S04]  /*83e0*/  UIADD3 UR4, UR39, 0x1e400, URZ ;  /* 0x0001e40027047890 */ /* 0x000fc8000fffe03f */
[----:B------:R-:W-:Y:S01]  /*83f0*/  ULOP3.LUT UP0, URZ, UR4, 0x3ff, URZ, 0xc0, !UPT ;  /* 0x000003ff043f7892 */ /* 0x000fe2000f80c03f */
[----:B0-----:R-:W-:-:S05]  /*8400*/  @P0 IMAD.WIDE R2, R23, 0x4, R2 ;  /* 0x0000000417020825 */ /* 0x001fca00078e0202 */
[----:B------:R0:W5:Y:S01]  /*8410*/  @P0 LDG.E R31, desc[UR36][R2.64] ;  /* 0x00000024021f0981 */ /* 0x000162000c1e1900 */
[----:B------:R-:W-:-:S13]  /*8420*/  PLOP3.LUT P0, PT, PT, PT, UP0, 0x80, 0x0 ;  /* 0x000000000000781c */ /* 0x000fda0003f0f008 */
[----:B0-----:R-:W-:Y:S05]  /*8430*/  @!P0 BRA `(.L_x_41) ;  /* 0x0000000000408947 */ /* 0x001fea0003800000 */
[----:B------:R-:W-:Y:S01]  /*8440*/  MOV R2, 0x0 ;  /* 0x0000000000027802 */ /* 0x000fe20000000f00 */
[----:B------:R-:W-:Y:S01]  /*8450*/  ULDC.64 UR4, c[0x4][0x88] ;  /* 0x0100220000047ab9 */ /* 0x000fe20000000a00 */
[----:B------:R-:W-:Y:S01]  /*8460*/  ULDC.64 UR6, c[0x4][0x90] ;  /* 0x0100240000067ab9 */ /* 0x000fe20000000a00 */
[----:B------:R-:W-:Y:S01]  /*8470*/  IMAD.U32 R4, RZ, RZ, UR4 ;  /* 0x00000004ff047e24 */ /* 0x000fe2000f8e00ff */
[----:B------:R-:W-:Y:S01]  /*8480*/  MOV R5, UR5 ;  /* 0x0000000500057c02 */ /* 0x000fe20008000f00 */
[----:B------:R-:W-:Y:S01]  /*8490*/  ULDC.64 UR4, c[0x4][0x8] ;  /* 0x0100020000047ab9 */ /* 0x000fe20000000a00 */
[----:B------:R-:W0:Y:S01]  /*84a0*/  LDC.64 R2, c[0x4][R2] ;  /* 0x0100000002027b82 */ /* 0x000e220000000a00 */
[----:B------:R-:W-:Y:S01]  /*84b0*/  IMAD.U32 R6, RZ, RZ, UR6 ;  /* 0x00000006ff067e24 */ /* 0x000fe2000f8e00ff */
[----:B------:R-:W-:Y:S01]  /*84c0*/  MOV R11, UR5 ;  /* 0x00000005000b7c02 */ /* 0x000fe20008000f00 */
[----:B------:R-:W-:Y:S02]  /*84d0*/  IMAD.U32 R7, RZ, RZ, UR7 ;  /* 0x00000007ff077e24 */ /* 0x000fe4000f8e00ff */
[----:B------:R-:W-:-:S02]  /*84e0*/  IMAD.U32 R10, RZ, RZ, UR4 ;  /* 0x00000004ff0a7e24 */ /* 0x000fc4000f8e00ff */
[----:B------:R-:W-:Y:S02]  /*84f0*/  IMAD.MOV.U32 R8, RZ, RZ, 0x70 ;  /* 0x00000070ff087424 */ /* 0x000fe400078e00ff */
[----:B------:R-:W-:Y:S02]  /*8500*/  IMAD.MOV.U32 R12, RZ, RZ, 0x1 ;  /* 0x00000001ff0c7424 */ /* 0x000fe400078e00ff */
[----:B------:R-:W-:-:S07]  /*8510*/  IMAD.MOV.U32 R13, RZ, RZ, RZ ;  /* 0x000000ffff0d7224 */ /* 0x000fce00078e00ff */
[----:B------:R-:W-:-:S07]  /*8520*/  LEPC R20, `(.L_x_41) ;  /* 0x000000001014794e */ /* 0x000fce0000000000 */
[----:B0----5:R-:W-:Y:S05]  /*8530*/  CALL.ABS.NOINC R2 ;  /* 0x0000000002007343 */ /* 0x021fea0003c00000 */
.L_x_41:
[----:B------:R-:W-:-:S04]  /*8540*/  UIADD3 UR4, UR39, 0x400, URZ ;  /* 0x0000040027047890 */ /* 0x000fc8000fffe03f */
[----:B------:R-:W-:-:S06]  /*8550*/  ULOP3.LUT UP0, URZ, UR4, 0x3ff, URZ, 0xc0, !UPT ;  /* 0x000003ff043f7892 */ /* 0x000fcc000f80c03f */
[----:B------:R-:W-:-:S13]  /*8560*/  PLOP3.LUT P0, PT, PT, PT, UP0, 0x80, 0x0 ;  /* 0x000000000000781c */ /* 0x000fda0003f0f008 */
[----:B------:R-:W-:Y:S05]  /*8570*/  @!P0 BRA `(.L_x_42) ;  /* 0x00000000007c8947 */ /* 0x000fea0003800000 */
[----:B------:R-:W-:Y:S01]  /*8580*/  MOV R17, 0x0 ;  /* 0x0000000000117802 */ /* 0x000fe20000000f00 */
[----:B------:R-:W-:Y:S01]  /*8590*/  ULDC.64 UR6, c[0x4][0x88] ;  /* 0x0100220000067ab9 */ /* 0x000fe20000000a00 */
[----:B------:R-:W-:Y:S01]  /*85a0*/  ULDC.64 UR8, c[0x4][0x90] ;  /* 0x0100240000087ab9 */ /* 0x000fe20000000a00 */
[----:B------:R-:W-:Y:S01]  /*85b0*/  ULDC.64 UR4, c[0x4][0x10] ;  /* 0x0100040000047ab9 */ /* 0x000fe20000000a00 */
[----:B------:R0:W1:Y:S01]  /*85c0*/  LDC.64 R2, c[0x4][R17] ;  /* 0x0100000011027b82 */ /* 0x0000620000000a00 */
[----:B------:R-:W-:Y:S01]  /*85d0*/  MOV R4, UR6 ;  /* 0x0000000600047c02 */ /* 0x000fe20008000f00 */
[----:B------:R-:W-:Y:S01]  /*85e0*/  IMAD.U32 R5, RZ, RZ, UR7 ;  /* 0x00000007ff057e24 */ /* 0x000fe2000f8e00ff */
[----:B------:R-:W-:Y:S01]  /*85f0*/  MOV R10, UR4 ;  /* 0x00000004000a7c02 */ /* 0x000fe20008000f00 */
[----:B------:R-:W-:Y:S01]  /*8600*/  IMAD.U32 R6, RZ, RZ, UR8 ;  /* 0x00000008ff067e24 */ /* 0x000fe2000f8e00ff */
[----:B------:R-:W-:Y:S01]  /*8610*/  MOV R13, RZ ;  /* 0x000000ff000d7202 */ /* 0x000fe20000000f00 */
[----:B------:R-:W-:-:S02]  /*8620*/  IMAD.U32 R7, RZ, RZ, UR9 ;  /* 0x00000009ff077e24 */ /* 0x000fc4000f8e00ff */
[----:B------:R-:W-:Y:S02]  /*8630*/  IMAD.U32 R11, RZ, RZ, UR5 ;  /* 0x00000005ff0b7e24 */ /* 0x000fe4000f8e00ff */
[----:B------:R-:W-:Y:S02]  /*8640*/  IMAD.MOV.U32 R8, RZ, RZ, 0x70 ;  /* 0x00000070ff087424 */ /* 0x000fe400078e00ff */
[----:B0-----:R-:W-:-:S07]  /*8650*/  IMAD.MOV.U32 R12, RZ, RZ, 0x1 ;  /* 0x00000001ff0c7424 */ /* 0x001fce00078e00ff */
[----:B------:R-:W-:-:S07]  /*8660*/  LEPC R20, `(.L_x_43) ;  /* 0x000000001014794e */ /* 0x000fce0000000000 */
[----:B-1---5:R-:W-:Y:S05]  /*8670*/  CALL.ABS.NOINC R2 ;  /* 0x0000000002007343 */ /* 0x022fea0003c00000 */
.L_x_43:
[----:B------:R0:W1:Y:S01]  /*8680*/  LDC.64 R2, c[0x4][R17] ;  /* 0x0100000011027b82 */ /* 0x0000620000000a00 */
[----:B------:R-:W-:Y:S01]  /*8690*/  ULDC.64 UR4, c[0x4][0x88] ;  /* 0x0100220000047ab9 */ /* 0x000fe20000000a00 */
[----:B------:R-:W-:Y:S01]  /*86a0*/  ULDC.64 UR6, c[0x4][0x90] ;  /* 0x0100240000067ab9 */ /* 0x000fe20000000a00 */
[----:B------:R-:W-:Y:S01]  /*86b0*/  IMAD.U32 R4, RZ, RZ, UR4 ;  /* 0x00000004ff047e24 */ /* 0x000fe2000f8e00ff */
[----:B------:R-:W-:Y:S01]  /*86c0*/  MOV R7, UR7 ;  /* 0x0000000700077c02 */ /* 0x000fe20008000f00 */
[----:B------:R-:W-:Y:S01]  /*86d0*/  IMAD.U32 R5, RZ, RZ, UR5 ;  /* 0x00000005ff057e24 */ /* 0x000fe2000f8e00ff */
[----:B------:R-:W-:Y:S01]  /*86e0*/  ULDC.64 UR4, c[0x4][0x18] ;  /* 0x0100060000047ab9 */ /* 0x000fe20000000a00 */
[----:B------:R-:W-:Y:S01]  /*86f0*/  IMAD.U32 R6, RZ, RZ, UR6 ;  /* 0x00000006ff067e24 */ /* 0x000fe2000f8e00ff */
[----:B------:R-:W-:Y:S01]  /*8700*/  MOV R12, 0x1 ;  /* 0x00000001000c7802 */ /* 0x000fe20000000f00 */
[----:B------:R-:W-:Y:S02]  /*8710*/  IMAD.U32 R10, RZ, RZ, UR4 ;  /* 0x00000004ff0a7e24 */ /* 0x000fe4000f8e00ff */
[----:B------:R-:W-:-:S02]  /*8720*/  IMAD.U32 R11, RZ, RZ, UR5 ;  /* 0x00000005ff0b7e24 */ /* 0x000fc4000f8e00ff */
[----:B------:R-:W-:Y:S02]  /*8730*/  IMAD.MOV.U32 R8, RZ, RZ, 0x70 ;  /* 0x00000070ff087424 */ /* 0x000fe400078e00ff */
[----:B0-----:R-:W-:-:S07]  /*8740*/  IMAD.MOV.U32 R13, RZ, RZ, RZ ;  /* 0x000000ffff0d7224 */ /* 0x001fce00078e00ff */
[----:B------:R-:W-:-:S07]  /*8750*/  LEPC R20, `(.L_x_42) ;  /* 0x000000001014794e */ /* 0x000fce0000000000 */
[----:B-1----:R-:W-:Y:S05]  /*8760*/  CALL.ABS.NOINC R2 ;  /* 0x0000000002007343 */ /* 0x002fea0003c00000 */
.L_x_42:
[----:B------:R-:W-:Y:S01]  /*8770*/  ULDC.64 UR4, c[0x0][0x9f8] ;  /* 0x00027e0000047ab9 */ /* 0x000fe20000000a00 */
[--C-:B------:R-:W-:Y:S01]  /*8780*/  IMAD.MOV.U32 R30, RZ, RZ, R23.reuse ;  /* 0x000000ffff1e7224 */ /* 0x100fe200078e0017 */
[----:B------:R-:W-:Y:S01]  /*8790*/  ISETP.NE.U32.AND P0, PT, RZ, UR4, PT ;  /* 0x00000004ff007c0c */ /* 0x000fe2000bf05070 */
[----:B------:R-:W0:Y:S01]  /*87a0*/  LDC R8, c[0x0][0x430] ;  /* 0x00010c00ff087b82 */ /* 0x000e220000000800 */
[----:B------:R-:W-:Y:S01]  /*87b0*/  IMAD.MOV R19, RZ, RZ, -R23 ;  /* 0x000000ffff137224 */ /* 0x000fe200078e0a17 */
[----:B------:R-:W-:Y:S01]  /*87c0*/  ULDC UR4, c[0x0][0xc44] ;  /* 0x0003110000047ab9 */ /* 0x000fe20000000800 */
[----:B------:R-:W-:-:S13]  /*87d0*/  ISETP.NE.AND.EX P0, PT, RZ, UR5, PT, P0 ;  /* 0x00000005ff007c0c */ /* 0x000fda000bf05300 */
[----:B------:R-:W1:Y:S02]  /*87e0*/  @P0 LDC.64 R2, c[0x0][0x9f8] ;  /* 0x00027e00ff020b82 */ /* 0x000e640000000a00 */
[----:B-1----:R-:W-:-:S05]  /*87f0*/  @P0 IMAD.WIDE R2, R23, 0x4, R2 ;  /* 0x0000000417020825 */ /* 0x002fca00078e0202 */
[----:B------:R1:W5:Y:S01]  /*8800*/  @P0 LDG.E R30, desc[UR36][R2.64] ;  /* 0x00000024021e0981 */ /* 0x000362000c1e1900 */
[----:B------:R-:W-:Y:S01]  /*8810*/  UMOV UR5, 0xffffffff ;  /* 0xffffffff00057882 */ /* 0x000fe20000000000 */
[----:B------:R-:W-:Y:S02]  /*8820*/  IMAD R19, R19, UR4, R24 ;  /* 0x0000000413137c24 */ /* 0x000fe4000f8e0218 */
[----:B0-----:R-:W-:Y:S05]  /*8830*/  BRA.DIV UR5, `(.L_x_44) ;  /* 0x0000003205287947 */ /* 0x001fea000b800000 */
.L_x_92:
[----:B------:R-:W-:Y:S02]  /*8840*/  ISETP.NE.AND P0, PT, R8, 0x1, PT ;  /* 0x000000010800780c */ /* 0x000fe40003f05270 */
[C---:B------:R-:W-:Y:S02]  /*8850*/  LOP3.LUT P1, RZ, R16.reuse, 0x100, RZ, 0xc0, !PT ;  /* 0x0000010010ff7812 */ /* 0x040fe4000782c0ff */
[----:B------:R-:W-:Y:S02]  /*8860*/  MOV R0, UR43 ;  /* 0x0000002b00007c02 */ /* 0x000fe40008000f00 */
[----:B-----5:R-:W-:Y:S02]  /*8870*/  SHF.R.S32.HI R32, RZ, 0x1f, R30 ;  /* 0x0000001fff207819 */ /* 0x020fe4000001141e */
[----:B------:R-:W-:Y:S01]  /*8880*/  LOP3.LUT R16, R16, 0xffffff7f, RZ, 0xc0, !PT ;  /* 0xffffff7f10107812 */ /* 0x000fe200078ec0ff */
[----:B------:R-:W-:-:S04]  /*8890*/  IMAD R0, R0, 0x60, R26 ;  /* 0x0000006000007824 */ /* 0x000fc800078e021a */
[----:B-1----:R-:W0:Y:S01]  /*88a0*/  @P0 LDC R3, c[0x0][0x434] ;  /* 0x00010d00ff030b82 */ /* 0x002e220000000800 */
[----:B------:R-:W-:Y:S01]  /*88b0*/  IMAD.IADD R0, R0, 0x1, R31 ;  /* 0x0000000100007824 */ /* 0x000fe200078e021f */
[----:B------:R-:W-:-:S03]  /*88c0*/  @P0 LOP3.LUT R16, R16, 0x80, RZ, 0xfc, !PT ;  /* 0x0000008010100812 */ /* 0x000fc600078efcff */
[----:B------:R-:W-:-:S03]  /*88d0*/  IMAD.MOV.U32 R9, RZ, RZ, R0 ;  /* 0x000000ffff097224 */ /* 0x000fc600078e0000 */
[----:B------:R-:W1:Y:S08]  /*88e0*/  @P0 LDC R5, c[0x0][0x438] ;  /* 0x00010e00ff050b82 */ /* 0x000e700000000800 */
[----:B------:R-:W2:Y:S01]  /*88f0*/  @P1 LDC.64 R6, c[0x0][0x428] ;  /* 0x00010a00ff061b82 */ /* 0x000ea20000000a00 */
[----:B0-----:R-:W-:-:S05]  /*8900*/  @P0 IMAD.HI.U32 R2, R0, R3, RZ ;  /* 0x0000000300020227 */ /* 0x001fca00078e00ff */
[----:B-1----:R-:W-:Y:S02]  /*8910*/  @P0 SHF.R.U32.HI R9, RZ, R5, R2 ;  /* 0x00000005ff090219 */ /* 0x002fe40000011602 */
[----:B------:R-:W0:Y:S02]  /*8920*/  @P1 LDC.64 R4, c[0x0][0x418] ;  /* 0x00010600ff041b82 */ /* 0x000e240000000a00 */
[----:B------:R-:W-:Y:S01]  /*8930*/  @P1 SHF.R.S32.HI R3, RZ, 0x1f, R9 ;  /* 0x0000001fff031819 */ /* 0x000fe20000011409 */
[----:B--2---:R-:W-:-:S04]  /*8940*/  @P1 IMAD R2, R32, R6, RZ ;  /* 0x0000000620021224 */ /* 0x004fc800078e02ff */
[----:B------:R-:W-:Y:S02]  /*8950*/  @P1 IMAD R7, R30, R7, R2 ;  /* 0x000000071e071224 */ /* 0x000fe400078e0202 */
[----:B------:R-:W-:-:S04]  /*8960*/  @P1 IMAD.MOV.U32 R2, RZ, RZ, R9 ;  /* 0x000000ffff021224 */ /* 0x000fc800078e0009 */
[----:B------:R-:W-:-:S04]  /*8970*/  @P1 IMAD.WIDE.U32 R2, R30, R6, R2 ;  /* 0x000000061e021225 */ /* 0x000fc800078e0002 */
[----:B------:R-:W-:Y:S01]  /*8980*/  IMAD.MOV.U32 R6, RZ, RZ, RZ ;  /* 0x000000ffff067224 */ /* 0x000fe200078e00ff */
[----:B------:R-:W-:Y:S02]  /*8990*/  @P1 IADD3 R3, R3, R7, RZ ;  /* 0x0000000703031210 */ /* 0x000fe40007ffe0ff */
[----:B0-----:R-:W-:-:S04]  /*89a0*/  @P1 LEA R4, P0, R2, R4, 0x2 ;  /* 0x0000000402041211 */ /* 0x001fc800078010ff */
[----:B------:R-:W-:Y:S01]  /*89b0*/  @P1 LEA.HI.X R5, R2, R5, R3, 0x2, P0 ;  /* 0x0000000502051211 */ /* 0x000fe200000f1403 */
[----:B------:R-:W-:-:S04]  /*89c0*/  IMAD.MOV R3, RZ, RZ, -R9 ;  /* 0x000000ffff037224 */ /* 0x000fc800078e0a09 */
[----:B------:R0:W5:Y:S01]  /*89d0*/  @P1 LDG.E R6, desc[UR36][R4.64] ;  /* 0x0000002404061981 */ /* 0x000162000c1e1900 */
[----:B------:R-:W-:Y:S02]  /*89e0*/  LOP3.LUT R16, R16, 0xffffffbf, RZ, 0xc0, !PT ;  /* 0xffffffbf10107812 */ /* 0x000fe400078ec0ff */
[----:B------:R-:W-:Y:S01]  /*89f0*/  SHF.R.S32.HI R29, RZ, 0x1f, R19 ;  /* 0x0000001fff1d7819 */ /* 0x000fe20000011413 */
[----:B0-----:R-:W-:Y:S02]  /*8a00*/  IMAD R5, R8, R3, R0 ;  /* 0x0000000308057224 */ /* 0x001fe400078e0200 */
[----:B------:R-:W-:-:S05]  /*8a10*/  IMAD.U32 R0, RZ, RZ, UR42 ;  /* 0x0000002aff007e24 */ /* 0x000fca000f8e00ff */
[----:B------:R-:W-:-:S13]  /*8a20*/  ISETP.NE.AND P0, PT, R0, 0x3, PT ;  /* 0x000000030000780c */ /* 0x000fda0003f05270 */
[----:B------:R-:W-:Y:S01]  /*8a30*/  @P0 LOP3.LUT R16, R16, 0x40, RZ, 0xfc, !PT ;  /* 0x0000004010100812 */ /* 0x000fe200078efcff */
[----:B------:R-:W-:Y:S06]  /*8a40*/  @!P0 BRA `(.L_x_45) ;  /* 0x0000000000048947 */ /* 0x000fec0003800000 */
[----:B------:R-:W-:Y:S01]  /*8a50*/  BPT.TRAP 0x1 ;  /* 0x000000040000795c */ /* 0x000fe20000300000 */
.L_x_45:
[----:B------:R-:W-:Y:S01]  /*8a60*/  SHF.R.S32.HI R7, RZ, 0x1f, R5 ;  /* 0x0000001fff077819 */ /* 0x000fe20000011405 */
[----:B------:R-:W-:Y:S01]  /*8a70*/  ULDC.64 UR4, c[0x0][0x328] ;  /* 0x0000ca0000047ab9 */ /* 0x000fe20000000a00 */
[----:B-----5:R-:W-:Y:S01]  /*8a80*/  SHF.R.S32.HI R4, RZ, 0x1f, R6 ;  /* 0x0000001fff047819 */ /* 0x020fe20000011406 */
[----:B------:R-:W-:Y:S01]  /*8a90*/  IMAD.WIDE.U32 R2, R5, UR4, RZ ;  /* 0x0000000405027c25 */ /* 0x000fe2000f8e00ff */
[----:B------:R-:W-:Y:S03]  /*8aa0*/  BSSY B0, `(.L_x_46) ;  /* 0x0000015000007945 */ /* 0x000fe60003800000 */
[----:B------:R-:W-:-:S04]  /*8ab0*/  IMAD R0, R7, UR4, RZ ;  /* 0x0000000407007c24 */ /* 0x000fc8000f8e02ff */
[----:B------:R-:W-:Y:S01]  /*8ac0*/  IMAD R9, R5, UR5, R0 ;  /* 0x0000000505097c24 */ /* 0x000fe2000f8e0200 */
[----:B------:R-:W-:-:S04]  /*8ad0*/  ULDC.64 UR4, c[0x0][0x338] ;  /* 0x0000ce0000047ab9 */ /* 0x000fc80000000a00 */
[----:B------:R-:W-:Y:S01]  /*8ae0*/  IADD3 R3, R3, R9, RZ ;  /* 0x0000000903037210 */ /* 0x000fe20007ffe0ff */
[----:B------:R-:W-:-:S04]  /*8af0*/  IMAD R9, R4, UR4, RZ ;  /* 0x0000000404097c24 */ /* 0x000fc8000f8e02ff */
[C---:B------:R-:W-:Y:S02]  /*8b00*/  IMAD R9, R6.reuse, UR5, R9 ;  /* 0x0000000506097c24 */ /* 0x040fe4000f8e0209 */
[----:B------:R-:W-:Y:S01]  /*8b10*/  IMAD.WIDE.U32 R2, R6, UR4, R2 ;  /* 0x0000000406027c25 */ /* 0x000fe2000f8e0002 */
[----:B------:R-:W-:-:S03]  /*8b20*/  ULDC.64 UR4, c[0x0][0x330] ;  /* 0x0000cc0000047ab9 */ /* 0x000fc60000000a00 */
[----:B------:R-:W-:Y:S02]  /*8b30*/  IMAD.IADD R3, R3, 0x1, R9 ;  /* 0x0000000103037824 */ /* 0x000fe400078e0209 */
[----:B------:R-:W-:Y:S02]  /*8b40*/  IMAD R0, R29, UR4, RZ ;  /* 0x000000041d007c24 */ /* 0x000fe4000f8e02ff */
[----:B------:R-:W-:-:S04]  /*8b50*/  IMAD.WIDE.U32 R2, R19, UR4, R2 ;  /* 0x0000000413027c25 */ /* 0x000fc8000f8e0002 */
[----:B------:R-:W-:Y:S01]  /*8b60*/  IMAD R9, R19, UR5, R0 ;  /* 0x0000000513097c24 */ /* 0x000fe2000f8e0200 */
[----:B------:R-:W-:Y:S01]  /*8b70*/  ULDC.64 UR4, c[0x0][0x318] ;  /* 0x0000c60000047ab9 */ /* 0x000fe20000000a00 */
[----:B------:R-:W-:Y:S02]  /*8b80*/  LEA R0, R22, UR39, 0x3 ;  /* 0x0000002716007c11 */ /* 0x000fe4000f8e18ff */
[----:B------:R-:W-:Y:S01]  /*8b90*/  LEA R17, P0, R2, UR4, 0x1 ;  /* 0x0000000402117c11 */ /* 0x000fe2000f8008ff */
[----:B------:R-:W-:-:S05]  /*8ba0*/  IMAD.IADD R3, R3, 0x1, R9 ;  /* 0x0000000103037824 */ /* 0x000fca00078e0209 */
[----:B------:R-:W-:Y:S02]  /*8bb0*/  LEA.HI.X R18, R2, UR5, R3, 0x1, P0 ;  /* 0x0000000502127c11 */ /* 0x000fe400080f0c03 */
[----:B------:R-:W-:-:S04]  /*8bc0*/  SHF.L.U32 R3, R25, 0x1f, RZ ;  /* 0x0000001f19037819 */ /* 0x000fc800000006ff */
[----:B------:R-:W0:Y:S02]  /*8bd0*/  SYNCS.PHASECHK.TRANS64.TRYWAIT P0, [R0+URZ+0x30840], R3 ;  /* 0x03084003000075a7 */ /* 0x000e24000800017f */
[----:B0-----:R-:W-:Y:S05]  /*8be0*/  @!P0 BRA `(.L_x_47) ;  /* 0x0000002c00708947 */ /* 0x001fea0003800000 */
.L_x_93:
[----:B------:R-:W-:Y:S05]  /*8bf0*/  BSYNC B0 ;  /* 0x0000000000007941 */ /* 0x000fea0003800000 */
.L_x_46:
[----:B------:R-:W-:Y:S01]  /*8c00*/  ULDC.64 UR4, c[0x0][0x300] ;  /* 0x0000c00000047ab9 */ /* 0x000fe20000000a00 */
[C---:B------:R-:W-:Y:S01]  /*8c10*/  LOP3.LUT P4, RZ, R16.reuse, 0x4, RZ, 0xc0, !PT ;  /* 0x0000000410ff7812 */ /* 0x040fe2000788c0ff */
[----:B------:R-:W-:Y:S01]  /*8c20*/  IMAD R2, R7, UR4, RZ ;  /* 0x0000000407027c24 */ /* 0x000fe2000f8e02ff */
[C---:B------:R-:W-:Y:S02]  /*8c30*/  LOP3.LUT P3, RZ, R16.reuse, 0x2, RZ, 0xc0, !PT ;  /* 0x0000000210ff7812 */ /* 0x040fe4000786c0ff */
[----:B------:R-:W-:Y:S01]  /*8c40*/  LOP3.LUT P2, RZ, R16, 0x1, RZ, 0xc0, !PT ;  /* 0x0000000110ff7812 */ /* 0x000fe2000784c0ff */
[C---:B------:R-:W-:Y:S02]  /*8c50*/  IMAD R7, R5.reuse, UR5, R2 ;  /* 0x0000000505077c24 */ /* 0x040fe4000f8e0202 */
[----:B0-----:R-:W-:Y:S01]  /*8c60*/  IMAD.WIDE.U32 R2, R5, UR4, RZ ;  /* 0x0000000405027c25 */ /* 0x001fe2000f8e00ff */
[----:B------:R-:W-:-:S03]  /*8c70*/  ULDC.64 UR4, c[0x0][0x310] ;  /* 0x0000c40000047ab9 */ /* 0x000fc60000000a00 */
[----:B------:R-:W-:Y:S02]  /*8c80*/  IMAD.IADD R3, R3, 0x1, R7 ;  /* 0x0000000103037824 */ /* 0x000fe400078e0207 */
[----:B------:R-:W-:Y:S02]  /*8c90*/  IMAD R5, R4, UR4, RZ ;  /* 0x0000000404057c24 */ /* 0x000fe4000f8e02ff */
[----:B------:R-:W-:-:S04]  /*8ca0*/  IMAD.WIDE.U32 R2, R6, UR4, R2 ;  /* 0x0000000406027c25 */ /* 0x000fc8000f8e0002 */
[----:B------:R-:W-:Y:S01]  /*8cb0*/  IMAD R5, R6, UR5, R5 ;  /* 0x0000000506057c24 */ /* 0x000fe2000f8e0205 */
[----:B------:R-:W-:Y:S02]  /*8cc0*/  ULDC.64 UR4, c[0x0][0x308] ;  /* 0x0000c20000047ab9 */ /* 0x000fe40000000a00 */
[----:B------:R-:W-:Y:S02]  /*8cd0*/  IMAD R4, R29, UR4, RZ ;  /* 0x000000041d047c24 */ /* 0x000fe4000f8e02ff */
[----:B------:R-:W-:Y:S02]  /*8ce0*/  IADD3 R3, R3, R5, RZ ;  /* 0x0000000503037210 */ /* 0x000fe40007ffe0ff */
[C---:B------:R-:W-:Y:S02]  /*8cf0*/  IMAD R5, R19.reuse, UR5, R4 ;  /* 0x0000000513057c24 */ /* 0x040fe4000f8e0204 */
[----:B------:R-:W-:Y:S01]  /*8d00*/  IMAD.WIDE.U32 R2, R19, UR4, R2 ;  /* 0x0000000413027c25 */ /* 0x000fe2000f8e0002 */
[----:B------:R-:W-:-:S03]  /*8d10*/  ULDC.64 UR4, c[0x0][0x2e8] ;  /* 0x0000ba0000047ab9 */ /* 0x000fc60000000a00 */
[----:B------:R-:W-:Y:S01]  /*8d20*/  IMAD.IADD R3, R3, 0x1, R5 ;  /* 0x0000000103037824 */ /* 0x000fe200078e0205 */
[----:B------:R-:W-:Y:S01]  /*8d30*/  LEA R4, P0, R2, UR4, 0x1 ;  /* 0x0000000402047c11 */ /* 0x000fe2000f8008ff */
[----:B------:R-:W-:Y:S01]  /*8d40*/  UMOV UR4, 0xffffffff ;  /* 0xffffffff00047882 */ /* 0x000fe20000000000 */
[----:B------:R-:W-:Y:S02]  /*8d50*/  IMAD R5, R22, 0x4800, R27 ;  /* 0x0000480016057824 */ /* 0x000fe400078e021b */
[----:B------:R-:W-:Y:S01]  /*8d60*/  LEA.HI.X R6, R2, UR5, R3, 0x1, P0 ;  /* 0x0000000502067c11 */ /* 0x000fe200080f0c03 */
[----:B------:R-:W-:Y:S08]  /*8d70*/  BRA.DIV UR4, `(.L_x_48) ;  /* 0x0000002e04207947 */ /* 0x000ff0000b800000 */
[----:B------:R-:W0:Y:S01]  /*8d80*/  SHFL.IDX PT, R14, R4, RZ, 0x181f ;  /* 0x00181fff040e7589 */ /* 0x000e2200000e0000 */
[----:B------:R-:W-:-:S03]  /*8d90*/  ISETP.GE.AND P0, PT, R33, 0x1, PT ;  /* 0x000000012100780c */ /* 0x000fc60003f06270 */
[----:B------:R-:W1:Y:S04]  /*8da0*/  SHFL.IDX PT, R2, R6, RZ, 0x181f ;  /* 0x00181fff06027589 */ /* 0x000e6800000e0000 */
[----:B------:R-:W-:Y:S06]  /*8db0*/  SHFL.IDX PT, R8, R6, 0x1, 0x181f ;  /* 0x00381f0006087f89 */ /* 0x000fec00000e0000 */
[----:B------:R-:W-:-:S02]  /*8dc0*/  @P0 LEA R7, R5, UR39, 0x1 ;  /* 0x0000002705070c11 */ /* 0x000fc4000f8e08ff */
[----:B0-----:R-:W-:-:S05]  /*8dd0*/  @P0 LEA R14, P1, R37, R14, 0x1 ;  /* 0x0000000e250e0211 */ /* 0x001fca00078208ff */
[----:B-1----:R-:W-:Y:S02]  /*8de0*/  @P0 IMAD.X R3, RZ, RZ, R2, P1 ;  /* 0x000000ffff030224 */ /* 0x002fe400008e0602 */
[----:B------:R-:W-:Y:S02]  /*8df0*/  @P0 IMAD.MOV.U32 R2, RZ, RZ, R14 ;  /* 0x000000ffff020224 */ /* 0x000fe400078e000e */
[----:B------:R-:W0:Y:S04]  /*8e00*/  SHFL.IDX PT, R14, R4, 0x1, 0x181f ;  /* 0x00381f00040e7f89 */ /* 0x000e2800000e0000 */
[----:B------:R-:W-:Y:S04]  /*8e10*/  @P0 LDGSTS.E.BYPASS.LTC128B.128 [R7+0x1e400], desc[UR36][R2.64], !P4 ;  /* 0x1e40000002070fae */ /* 0x000fe8000e101d64 */
[----:B------:R-:W-:Y:S04]  /*8e20*/  @P0 LDGSTS.E.BYPASS.LTC128B.128 [R7+0x21400], desc[UR36][R2.64+0x80], !P3 ;  /* 0x2140008002070fae */ /* 0x000fe8000d901d64 */
[----:B------:R1:W-:Y:S01]  /*8e30*/  @P0 LDGSTS.E.BYPASS.LTC128B.128 [R7+0x24400], desc[UR36][R2.64+0x100], !P2 ;  /* 0x2440010002070fae */ /* 0x0003e2000d101d64 */
[----:B------:R-:W-:-:S03]  /*8e40*/  ISETP.GE.AND P0, PT, R33, 0x11, PT ;  /* 0x000000112100780c */ /* 0x000fc60003f06270 */
[----:B-1----:R-:W-:Y:S10]  /*8e50*/  SHFL.IDX PT, R7, R6, 0x2, 0x181f ;  /* 0x00581f0006077f89 */ /* 0x002ff400000e0000 */
[----:B0-----:R-:W-:-:S02]  /*8e60*/  @P0 LEA R14, P1, R37, R14, 0x1 ;  /* 0x0000000e250e0211 */ /* 0x001fc400078208ff */
[----:B------:R-:W-:Y:S02]  /*8e70*/  @P0 LEA R21, R5, UR39, 0x1 ;  /* 0x0000002705150c11 */ /* 0x000fe4000f8e08ff */
[----:B------:R-:W-:Y:S01]  /*8e80*/  @P0 IADD3.X R9, RZ, R8, RZ, P1, !PT ;  /* 0x00000008ff090210 */ /* 0x000fe20000ffe4ff */
[----:B------:R-:W-:Y:S02]  /*8e90*/  @P0 IMAD.MOV.U32 R2, RZ, RZ, R14 ;  /* 0x000000ffff020224 */ /* 0x000fe400078e000e */
[----:B------:R-:W0:Y:S02]  /*8ea0*/  SHFL.IDX PT, R14, R4, 0x2, 0x181f ;  /* 0x00581f00040e7f89 */ /* 0x000e2400000e0000 */
[----:B------:R-:W-:-:S05]  /*8eb0*/  @P0 IMAD.MOV.U32 R3, RZ, RZ, R9 ;  /* 0x000000ffff030224 */ /* 0x000fca00078e0009 */
[----:B------:R-:W-:Y:S04]  /*8ec0*/  @P0 LDGSTS.E.BYPASS.LTC128B.128 [R21+0x1ec00], desc[UR36][R2.64], !P4 ;  /* 0x1ec0000002150fae */ /* 0x000fe8000e101d64 */
[----:B------:R-:W-:Y:S04]  /*8ed0*/  @P0 LDGSTS.E.BYPASS.LTC128B.128 [R21+0x21c00], desc[UR36][R2.64+0x80], !P3 ;  /* 0x21c0008002150fae */ /* 0x000fe8000d901d64 */
[----:B------:R1:W-:Y:S01]  /*8ee0*/  @P0 LDGSTS.E.BYPASS.LTC128B.128 [R21+0x24c00], desc[UR36][R2.64+0x100], !P2 ;  /* 0x24c0010002150fae */ /* 0x0003e2000d101d64 */
[----:B------:R-:W-:-:S13]  /*8ef0*/  ISETP.GE.AND P0, PT, R33, 0x21, PT ;  /* 0x000000212100780c */ /* 0x000fda0003f06270 */
[----:B0-----:R-:W-:Y:S02]  /*8f00*/  @P0 LEA R14, P1, R37, R14, 0x1 ;  /* 0x0000000e250e0211 */ /* 0x001fe400078208ff */
[----:B------:R-:W-:Y:S02]  /*8f10*/  @P0 LEA R9, R5, UR39, 0x1 ;  /* 0x0000002705090c11 */ /* 0x000fe4000f8e08ff */
[----:B-1----:R-:W-:Y:S01]  /*8f20*/  @P0 MOV R2, R14 ;  /* 0x0000000e00020202 */ /* 0x002fe20000000f00 */
[----:B------:R-:W-:Y:S01]  /*8f30*/  @P0 IMAD.X R7, RZ, RZ, R7, P1 ;  /* 0x000000ffff070224 */ /* 0x000fe200008e0607 */
[----:B------:R-:W0:Y:S03]  /*8f40*/  SHFL.IDX PT, R14, R4, 0x3, 0x181f ;  /* 0x00781f00040e7f89 */ /* 0x000e2600000e0000 */
[----:B------:R-:W-:Y:S02]  /*8f50*/  @P0 IMAD.MOV.U32 R3, RZ, RZ, R7 ;  /* 0x000000ffff030224 */ /* 0x000fe400078e0007 */
[----:B------:R-:W1:Y:S04]  /*8f60*/  SHFL.IDX PT, R7, R6, 0x3, 0x181f ;  /* 0x00781f0006077f89 */ /* 0x000e6800000e0000 */
[----:B------:R-:W-:Y:S04]  /*8f70*/  @P0 LDGSTS.E.BYPASS.LTC128B.128 [R9+0x1f400], desc[UR36][R2.64], !P4 ;  /* 0x1f40000002090fae */ /* 0x000fe8000e101d64 */
[----:B------:R-:W-:Y:S04]  /*8f80*/  @P0 LDGSTS.E.BYPASS.LTC128B.128 [R9+0x22400], desc[UR36][R2.64+0x80], !P3 ;  /* 0x2240008002090fae */ /* 0x000fe8000d901d64 */
[----:B------:R2:W-:Y:S01]  /*8f90*/  @P0 LDGSTS.E.BYPASS.LTC128B.128 [R9+0x25400], desc[UR36][R2.64+0x100], !P2 ;  /* 0x2540010002090fae */ /* 0x0005e2000d101d64 */
[----:B------:R-:W-:-:S13]  /*8fa0*/  ISETP.GE.AND P0, PT, R33, 0x31, PT ;  /* 0x000000312100780c */ /* 0x000fda0003f06270 */
[----:B0-----:R-:W-:Y:S02]  /*8fb0*/  @P0 LEA R14, P1, R37, R14, 0x1 ;  /* 0x0000000e250e0211 */ /* 0x001fe400078208ff */
[----:B------:R-:W-:-:S03]  /*8fc0*/  @P0 LEA R21, R5, UR39, 0x1 ;  /* 0x0000002705150c11 */ /* 0x000fc6000f8e08ff */
[----:B-1----:R-:W-:Y:S02]  /*8fd0*/  @P0 IMAD.X R7, RZ, RZ, R7, P1 ;  /* 0x000000ffff070224 */ /* 0x002fe400008e0607 */
[----:B--2---:R-:W-:Y:S02]  /*8fe0*/  @P0 IMAD.MOV.U32 R2, RZ, RZ, R14 ;  /* 0x000000ffff020224 */ /* 0x004fe400078e000e */
[----:B------:R-:W0:Y:S01]  /*8ff0*/  SHFL.IDX PT, R14, R4, 0x4, 0x181f ;  /* 0x00981f00040e7f89 */ /* 0x000e2200000e0000 */
[----:B------:R-:W-:-:S03]  /*9000*/  @P0 MOV R3, R7 ;  /* 0x0000000700030202 */ /* 0x000fc60000000f00 */
        /* <DEDUP_REMOVED lines=9> */
[----:B------:R-:W-:Y:S01]  /*90a0*/  @P0 IMAD.MOV.U32 R3, RZ, RZ, R7 ;  /* 0x000000ffff030224 */ /* 0x000fe200078e0007 */
[----:B------:R0:W1:Y:S04]  /*90b0*/  SHFL.IDX PT, R14, R4, 0x5, 0x181f ;  /* 0x00b81f00040e7f89 */ /* 0x00006800000e0000 */
[----:B------:R0:W-:Y:S04]  /*90c0*/  @P0 LDGSTS.E.BYPASS.LTC128B.128 [R9+0x20400], desc[UR36][R2.64], !P4 ;  /* 0x2040000002090fae */ /* 0x0001e8000e101d64 */
[----:B------:R0:W-:Y:S04]  /*90d0*/  @P0 LDGSTS.E.BYPASS.LTC128B.128 [R9+0x23400], desc[UR36][R2.64+0x80], !P3 ;  /* 0x2340008002090fae */ /* 0x0001e8000d901d64 */
[----:B------:R0:W-:Y:S04]  /*90e0*/  @P0 LDGSTS.E.BYPASS.LTC128B.128 [R9+0x26400], desc[UR36][R2.64+0x100], !P2 ;  /* 0x2640010002090fae */ /* 0x0001e8000d101d64 */
[----:B------:R0:W2:Y:S02]  /*90f0*/  SHFL.IDX PT, R7, R6, 0x5, 0x181f ;  /* 0x00b81f0006077f89 */ /* 0x0000a400000e0000 */
.L_x_107:
[----:B------:R-:W-:-:S13]  /*9100*/  ISETP.GE.AND P0, PT, R33, 0x51, PT ;  /* 0x000000512100780c */ /* 0x000fda0003f06270 */
[----:B01----:R-:W-:Y:S02]  /*9110*/  @P0 LEA R2, P1, R37, R14, 0x1 ;  /* 0x0000000e25020211 */ /* 0x003fe400078208ff */
[----:B------:R-:W-:Y:S02]  /*9120*/  @P0 LEA R5, R5, UR39, 0x1 ;  /* 0x0000002705050c11 */ /* 0x000fe4000f8e08ff */
[----:B--2---:R-:W-:-:S05]  /*9130*/  @P0 IADD3.X R3, RZ, R7, RZ, P1, !PT ;  /* 0x00000007ff030210 */ /* 0x004fca0000ffe4ff */
[----:B------:R-:W-:Y:S01]  /*9140*/  @!PT LDS RZ, [RZ] ;  /* 0x00000000fffff984 */ /* 0x000fe20000000800 */
[----:B------:R-:W-:Y:S01]  /*9150*/  @!PT LDS RZ, [RZ] ;  /* 0x00000000fffff984 */ /* 0x000fe20000000800 */
[----:B------:R-:W-:Y:S01]  /*9160*/  @!PT LDS RZ, [RZ] ;  /* 0x00000000fffff984 */ /* 0x000fe20000000800 */
[----:B------:R0:W-:Y:S04]  /*9170*/  @P0 LDGSTS.E.BYPASS.LTC128B.128 [R5+0x20c00], desc[UR36][R2.64], !P4 ;  /* 0x20c0000002050fae */ /* 0x0001e8000e101d64 */
[----:B------:R0:W-:Y:S04]  /*9180*/  @P0 LDGSTS.E.BYPASS.LTC128B.128 [R5+0x23c00], desc[UR36][R2.64+0x80], !P3 ;  /* 0x23c0008002050fae */ /* 0x0001e8000d901d64 */
[----:B------:R0:W-:Y:S01]  /*9190*/  @P0 LDGSTS.E.BYPASS.LTC128B.128 [R5+0x26c00], desc[UR36][R2.64+0x100], !P2 ;  /* 0x26c0010002050fae */ /* 0x0001e2000d101d64 */
[----:B------:R-:W-:Y:S01]  /*91a0*/  PLOP3.LUT P0, PT, PT, PT, PT, 0x80, 0x0 ;  /* 0x000000000000781c */ /* 0x000fe20003f0f070 */
[----:B------:R-:W-:-:S12]  /*91b0*/  NOP ;  /* 0x0000000000007918 */ /* 0x000fd80000000000 */
.L_x_49:
[----:B------:R-:W-:Y:S02]  /*91c0*/  PLOP3.LUT P1, PT, P1, P0, PT, 0xa2, 0x0 ;  /* 0x000000000000781c */ /* 0x000fe40000f21472 */
[----:B------:R-:W-:-:S08]  /*91d0*/  @P0 R2UR P1, UR4, R0 ;  /* 0x00000000000402ca */ /* 0x000fd00000020000 */
[----:B------:R-:W-:-:S05]  /*91e0*/  @P0 PLOP3.LUT P0, PT, P1, PT, PT, 0x80, 0x0 ;  /* 0x000000000000081c */ /* 0x000fca0000f0f070 */
[----:B------:R-:W-:Y:S01]  /*91f0*/  @!P1 SYNCS.ARRIVE.TRANS64.RED.A0T1 RZ, [UR4+0x30830], RZ ;  /* 0x030830ffffff99a7 */ /* 0x000fe20008200404 */
[----:B------:R-:W-:Y:S07]  /*9200*/  @!P1 ARRIVES.LDGSTSBAR.64.TRANSCNT [UR4+0x30830] ;  /* 0x03083000ff0099b0 */ /* 0x000fee0008000a84 */
[----:B------:R-:W-:Y:S05]  /*9210*/  @P0 BRA.U.ANY `(.L_x_49) ;  /* 0xfffffffd00e80947 */ /* 0x000fea000393ffff */
[----:B------:R-:W-:Y:S01]  /*9220*/  NOP ;  /* 0x0000000000007918 */ /* 0x000fe20000000000 */
[----:B------:R-:W-:-:S13]  /*9230*/  LOP3.LUT P2, RZ, R16, 0x40, RZ, 0xc0, !PT ;  /* 0x0000004010ff7812 */ /* 0x000fda000784c0ff */
[----:B------:R-:W-:Y:S05]  /*9240*/  @!P2 BRA `(.L_x_50) ;  /* 0x000000000004a947 */ /* 0x000fea0003800000 */
[----:B------:R-:W-:Y:S01]  /*9250*/  BPT.TRAP 0x1 ;  /* 0x000000040000795c */ /* 0x000fe20000300000 */
.L_x_50:
[----:B------:R1:W-:Y:S02]  /*9260*/  SYNCS.ARRIVE.TRANS64.A1T0 RZ, [R0+URZ+0x30830], RZ ;  /* 0x030830ff00ff79a7 */ /* 0x0003e4000810003f */
[----:B------:R-:W-:Y:S05]  /*9270*/  WARPSYNC.ALL ;  /* 0x0000000000007948 */ /* 0x000fea0003800000 */
[----:B------:R-:W-:-:S04]  /*9280*/  UIADD3 UR4, UR39, 0x12400, URZ ;  /* 0x0001240027047890 */ /* 0x000fc8000fffe03f */
[----:B------:R-:W-:Y:S01]  /*9290*/  ULOP3.LUT UP0, URZ, UR4, 0x3ff, URZ, 0xc0, !UPT ;  /* 0x000003ff043f7892 */ /* 0x000fe2000f80c03f */
[----:B------:R-:W-:Y:S05]  /*92a0*/  BAR.SYNC.DEFER_BLOCKING 0x8, 0x180 ;  /* 0x0206000000007b1d */ /* 0x000fea0000010000 */
[----:B------:R-:W-:-:S13]  /*92b0*/  PLOP3.LUT P0, PT, PT, PT, UP0, 0x80, 0x0 ;  /* 0x000000000000781c */ /* 0x000fda0003f0f008 */
[----:B------:R-:W-:Y:S05]  /*92c0*/  @!P0 BRA `(.L_x_51) ;  /* 0x0000000000408947 */ /* 0x000fea0003800000 */
[----:B0-----:R-:W-:Y:S01]  /*92d0*/  MOV R2, 0x0 ;  /* 0x0000000000027802 */ /* 0x001fe20000000f00 */
[----:B------:R-:W-:Y:S01]  /*92e0*/  ULDC.64 UR6, c[0x4][0x88] ;  /* 0x0100220000067ab9 */ /* 0x000fe20000000a00 */
[----:B------:R-:W-:Y:S01]  /*92f0*/  ULDC.64 UR8, c[0x4][0x90] ;  /* 0x0100240000087ab9 */ /* 0x000fe20000000a00 */
[----:B------:R-:W-:Y:S01]  /*9300*/  ULDC.64 UR4, c[0x4][0x20] ;  /* 0x0100080000047ab9 */ /* 0x000fe20000000a00 */
[----:B------:R-:W-:Y:S01]  /*9310*/  IMAD.U32 R4, RZ, RZ, UR6 ;  /* 0x00000006ff047e24 */ /* 0x000fe2000f8e00ff */
[----:B------:R-:W-:Y:S01]  /*9320*/  MOV R7, UR9 ;  /* 0x0000000900077c02 */ /* 0x000fe20008000f00 */
[----:B------:R-:W0:Y:S01]  /*9330*/  LDC.64 R2, c[0x4][R2] ;  /* 0x0100000002027b82 */ /* 0x000e220000000a00 */
[----:B------:R-:W-:Y:S01]  /*9340*/  IMAD.U32 R5, RZ, RZ, UR7 ;  /* 0x00000007ff057e24 */ /* 0x000fe2000f8e00ff */
[----:B------:R-:W-:Y:S01]  /*9350*/  MOV R12, 0x1 ;  /* 0x00000001000c7802 */ /* 0x000fe20000000f00 */
[----:B------:R-:W-:Y:S02]  /*9360*/  IMAD.U32 R6, RZ, RZ, UR8 ;  /* 0x00000008ff067e24 */ /* 0x000fe4000f8e00ff */
[----:B------:R-:W-:-:S02]  /*9370*/  IMAD.U32 R10, RZ, RZ, UR4 ;  /* 0x00000004ff0a7e24 */ /* 0x000fc4000f8e00ff */
[----:B------:R-:W-:Y:S02]  /*9380*/  IMAD.U32 R11, RZ, RZ, UR5 ;  /* 0x00000005ff0b7e24 */ /* 0x000fe4000f8e00ff */
[----:B------:R-:W-:Y:S02]  /*9390*/  IMAD.MOV.U32 R8, RZ, RZ, 0x70 ;  /* 0x00000070ff087424 */ /* 0x000fe400078e00ff */
[----:B------:R-:W-:-:S07]  /*93a0*/  IMAD.MOV.U32 R13, RZ, RZ, RZ ;  /* 0x000000ffff0d7224 */ /* 0x000fce00078e00ff */
[----:B------:R-:W-:-:S07]  /*93b0*/  LEPC R20, `(.L_x_51) ;  /* 0x000000001014794e */ /* 0x000fce0000000000 */
[----:B01----:R-:W-:Y:S05]  /*93c0*/  CALL.ABS.NOINC R2 ;  /* 0x0000000002007343 */ /* 0x003fea0003c00000 */
.L_x_51:
[----:B-1----:R-:W1:Y:S01]  /*93d0*/  LDC R0, c[0x0][0x448] ;  /* 0x00011200ff007b82 */ /* 0x002e620000000800 */
[----:B0-----:R-:W-:Y:S01]  /*93e0*/  IMAD.MOV R3, RZ, RZ, -R24 ;  /* 0x000000ffff037224 */ /* 0x001fe200078e0a18 */
[----:B------:R-:W-:Y:S01]  /*93f0*/  ULDC UR4, c[0x0][0xc38] ;  /* 0x00030e0000047ab9 */ /* 0x000fe20000000800 */
[----:B------:R-:W-:Y:S02]  /*9400*/  SHF.R.S32.HI R6, RZ, 0x1f, R23 ;  /* 0x0000001fff067819 */ /* 0x000fe40000011417 */
[----:B------:R-:W-:Y:S01]  /*9410*/  IMAD R4, R3, UR4, R36 ;  /* 0x0000000403047c24 */ /* 0x000fe2000f8e0224 */
[----:B------:R-:W-:Y:S01]  /*9420*/  ULDC.64 UR4, c[0x0][0x2d8] ;  /* 0x0000b60000047ab9 */ /* 0x000fe20000000a00 */
[----:B------:R-:W-:Y:S02]  /*9430*/  LOP3.LUT P3, RZ, R16, 0x800, RZ, 0xc0, !PT ;  /* 0x0000080010ff7812 */ /* 0x000fe4000786c0ff */
[----:B------:R-:W-:Y:S01]  /*9440*/  IMAD.SHL.U32 R4, R4, 0x80, RZ ;  /* 0x0000008004047824 */ /* 0x000fe200078e00ff */
[----:B------:R-:W-:-:S02]  /*9450*/  LOP3.LUT P4, RZ, R16, 0x400, RZ, 0xc0, !PT ;  /* 0x0000040010ff7812 */ /* 0x000fc4000788c0ff */
[----:B------:R-:W-:Y:S02]  /*9460*/  LOP3.LUT P5, RZ, R16, 0x200, RZ, 0xc0, !PT ;  /* 0x0000020010ff7812 */ /* 0x000fe400078ac0ff */
[----:B------:R-:W-:Y:S02]  /*9470*/  LOP3.LUT R7, R26, R4, RZ, 0xfc, !PT ;  /* 0x000000041a077212 */ /* 0x000fe400078efcff */
[----:B------:R-:W-:Y:S02]  /*9480*/  LEA R20, R27, UR39, 0x1 ;  /* 0x000000271b147c11 */ /* 0x000fe4000f8e08ff */
[----:B------:R-:W-:Y:S02]  /*9490*/  MOV R5, R7 ;  /* 0x0000000700057202 */ /* 0x000fe40000000f00 */
[----:B-1----:R-:W-:-:S13]  /*94a0*/  ISETP.NE.AND P0, PT, R0, 0x1, PT ;  /* 0x000000010000780c */ /* 0x002fda0003f05270 */
[----:B------:R-:W0:Y:S08]  /*94b0*/  @P0 LDC R2, c[0x0][0x44c] ;  /* 0x00011300ff020b82 */ /* 0x000e300000000800 */
[----:B------:R-:W1:Y:S01]  /*94c0*/  @P0 LDC R9, c[0x0][0x450] ;  /* 0x00011400ff090b82 */ /* 0x000e620000000800 */
[----:B0-----:R-:W-:-:S05]  /*94d0*/  @P0 IMAD.HI.U32 R2, R7, R2, RZ ;  /* 0x0000000207020227 */ /* 0x001fca00078e00ff */
[----:B-1----:R-:W-:Y:S01]  /*94e0*/  @P0 SHF.R.U32.HI R5, RZ, R9, R2 ;  /* 0x00000009ff050219 */ /* 0x002fe20000011602 */
[----:B------:R-:W-:-:S04]  /*94f0*/  IMAD R2, R29, UR4, RZ ;  /* 0x000000041d027c24 */ /* 0x000fc8000f8e02ff */
[C---:B------:R-:W-:Y:S02]  /*9500*/  IMAD R9, R19.reuse, UR5, R2 ;  /* 0x0000000513097c24 */ /* 0x040fe4000f8e0202 */
[----:B------:R-:W-:Y:S01]  /*9510*/  IMAD.WIDE.U32 R2, R19, UR4, RZ ;  /* 0x0000000413027c25 */ /* 0x000fe2000f8e00ff */
[----:B------:R-:W-:-:S03]  /*9520*/  ULDC.64 UR4, c[0x0][0x2e0] ;  /* 0x0000b80000047ab9 */ /* 0x000fc60000000a00 */
[----:B------:R-:W-:Y:S02]  /*9530*/  IMAD R6, R6, UR4, RZ ;  /* 0x0000000406067c24 */ /* 0x000fe4000f8e02ff */
[----:B------:R-:W-:Y:S02]  /*9540*/  IMAD.IADD R3, R3, 0x1, R9 ;  /* 0x0000000103037824 */ /* 0x000fe400078e0209 */
[C---:B------:R-:W-:Y:S02]  /*9550*/  IMAD R9, R23.reuse, UR5, R6 ;  /* 0x0000000517097c24 */ /* 0x040fe4000f8e0206 */
[----:B------:R-:W-:Y:S02]  /*9560*/  IMAD.MOV R6, RZ, RZ, -R5 ;  /* 0x000000ffff067224 */ /* 0x000fe400078e0a05 */
[----:B------:R-:W-:Y:S01]  /*9570*/  IMAD.WIDE.U32 R2, R23, UR4, R2 ;  /* 0x0000000417027c25 */ /* 0x000fe2000f8e0002 */
[----:B------:R-:W-:-:S03]  /*9580*/  ULDC.64 UR4, c[0x0][0x2d0] ;  /* 0x0000b40000047ab9 */ /* 0x000fc60000000a00 */
[----:B------:R-:W-:Y:S01]  /*9590*/  IMAD R7, R0, R6, R7 ;  /* 0x0000000600077224 */ /* 0x000fe200078e0207 */
[----:B------:R-:W-:Y:S01]  /*95a0*/  SHF.R.S32.HI R0, RZ, 0x1f, R5 ;  /* 0x0000001fff007819 */ /* 0x000fe20000011405 */
[----:B------:R-:W-:-:S04]  /*95b0*/  IMAD.IADD R3, R3, 0x1, R9 ;  /* 0x0000000103037824 */ /* 0x000fc800078e0209 */
[----:B------:R-:W-:Y:S02]  /*95c0*/  IMAD R0, R0, UR4, RZ ;  /* 0x0000000400007c24 */ /* 0x000fe4000f8e02ff */
[----:B------:R-:W-:-:S04]  /*95d0*/  IMAD.WIDE.U32 R2, R5, UR4, R2 ;  /* 0x0000000405027c25 */ /* 0x000fc8000f8e0002 */
[----:B------:R-:W-:Y:S01]  /*95e0*/  IMAD R5, R5, UR5, R0 ;  /* 0x0000000505057c24 */ /* 0x000fe2000f8e0200 */
[----:B------:R-:W-:Y:S01]  /*95f0*/  SHF.R.S32.HI R0, RZ, 0x1f, R7 ;  /* 0x0000001fff007819 */ /* 0x000fe20000011407 */
[----:B------:R-:W-:-:S03]  /*9600*/  ULDC.64 UR4, c[0x0][0x2c8] ;  /* 0x0000b20000047ab9 */ /* 0x000fc60000000a00 */
[----:B------:R-:W-:Y:S01]  /*9610*/  IADD3 R3, R3, R5, RZ ;  /* 0x0000000503037210 */ /* 0x000fe20007ffe0ff */
[----:B------:R-:W-:-:S04]  /*9620*/  IMAD R0, R0, UR4, RZ ;  /* 0x0000000400007c24 */ /* 0x000fc8000f8e02ff */
[C---:B------:R-:W-:Y:S02]  /*9630*/  IMAD R5, R7.reuse, UR5, R0 ;  /* 0x0000000507057c24 */ /* 0x040fe4000f8e0200 */
[----:B------:R-:W-:Y:S01]  /*9640*/  IMAD.WIDE.U32 R2, R7, UR4, R2 ;  /* 0x0000000407027c25 */ /* 0x000fe2000f8e0002 */
[----:B------:R-:W-:-:S03]  /*9650*/  ULDC.64 UR4, c[0x0][0x280] ;  /* 0x0000a00000047ab9 */ /* 0x000fc60000000a00 */
[----:B------:R-:W-:Y:S01]  /*9660*/  IMAD.IADD R5, R3, 0x1, R5 ;  /* 0x0000000103057824 */ /* 0x000fe200078e0205 */
[----:B------:R-:W-:Y:S01]  /*9670*/  LEA R0, P0, R2, UR4, 0x1 ;  /* 0x0000000402007c11 */ /* 0x000fe2000f8008ff */
[----:B------:R-:W-:-:S03]  /*9680*/  UMOV UR4, 0xffffffff ;  /* 0xffffffff00047882 */ /* 0x000fc60000000000 */
[----:B------:R-:W-:Y:S01]  /*9690*/  LEA.HI.X R5, R2, UR5, R5, 0x1, P0 ;  /* 0x0000000502057c11 */ /* 0x000fe200080f0c05 */
[----:B------:R-:W-:Y:S08]  /*96a0*/  BRA.DIV UR4, `(.L_x_52) ;  /* 0x0000002a04d07947 */ /* 0x000ff0000b800000 */
[----:B------:R-:W0:Y:S01]  /*96b0*/  SHFL.IDX PT, R14, R0, RZ, 0x181f ;  /* 0x00181fff000e7589 */ /* 0x000e2200000e0000 */
[----:B------:R-:W-:-:S03]  /*96c0*/  IMAD.IADD R4, R34, 0x1, R4 ;  /* 0x0000000122047824 */ /* 0x000fc600078e0204 */
[----:B------:R-:W1:Y:S01]  /*96d0*/  SHFL.IDX PT, R2, R5, RZ, 0x181f ;  /* 0x00181fff05027589 */ /* 0x000e6200000e0000 */
[C---:B------:R-:W-:Y:S01]  /*96e0*/  VIADD R7, R4.reuse, 0x10 ;  /* 0x0000001004077836 */ /* 0x040fe20000000000 */
[----:B------:R-:W-:Y:S02]  /*96f0*/  ISETP.GE.AND P0, PT, R4, UR40, PT ;  /* 0x0000002804007c0c */ /* 0x000fe4000bf06270 */
[----:B------:R-:W-:Y:S11]  /*9700*/  SHFL.IDX PT, R6, R5, 0x1, 0x181f ;  /* 0x00381f0005067f89 */ /* 0x000ff600000e0000 */
[----:B0-----:R-:W-:-:S05]  /*9710*/  @!P0 LEA R14, P1, R37, R14, 0x1 ;  /* 0x0000000e250e8211 */ /* 0x001fca00078208ff */
[----:B-1----:R-:W-:Y:S01]  /*9720*/  @!P0 IMAD.X R3, RZ, RZ, R2, P1 ;  /* 0x000000ffff038224 */ /* 0x002fe200008e0602 */
[----:B------:R-:W-:Y:S02]  /*9730*/  @!P0 MOV R2, R14 ;  /* 0x0000000e00028202 */ /* 0x000fe40000000f00 */
[----:B------:R-:W0:Y:S04]  /*9740*/  SHFL.IDX PT, R14, R0, 0x1, 0x181f ;  /* 0x00381f00000e7f89 */ /* 0x000e2800000e0000 */
[----:B------:R-:W-:Y:S04]  /*9750*/  @!P0 LDGSTS.E.BYPASS.LTC128B.128 [R20+0x12400], desc[UR36][R2.64], !P3 ;  /* 0x1240000002148fae */ /* 0x000fe8000d901d64 */
[----:B------:R-:W-:Y:S04]  /*9760*/  @!P0 LDGSTS.E.BYPASS.LTC128B.128 [R20+0x16400], desc[UR36][R2.64+0x80], !P4 ;  /* 0x1640008002148fae */ /* 0x000fe8000e101d64 */
[----:B------:R1:W-:Y:S01]  /*9770*/  @!P0 LDGSTS.E.BYPASS.LTC128B.128 [R20+0x1a400], desc[UR36][R2.64+0x100], !P5 ;  /* 0x1a40010002148fae */ /* 0x0003e2000e901d64 */
[----:B------:R-:W-:-:S13]  /*9780*/  ISETP.GE.AND P0, PT, R7, UR40, PT ;  /* 0x0000002807007c0c */ /* 0x000fda000bf06270 */
[----:B0-----:R-:W-:-:S05]  /*9790*/  @!P0 LEA R14, P1, R37, R14, 0x1 ;  /* 0x0000000e250e8211 */ /* 0x001fca00078208ff */
[----:B------:R-:W-:Y:S02]  /*97a0*/  @!P0 IMAD.X R7, RZ, RZ, R6, P1 ;  /* 0x000000ffff078224 */ /* 0x000fe400008e0606 */
[----:B-1----:R-:W-:Y:S01]  /*97b0*/  @!P0 IMAD.MOV.U32 R2, RZ, RZ, R14 ;  /* 0x000000ffff028224 */ /* 0x002fe200078e000e */
[----:B------:R-:W-:Y:S02]  /*97c0*/  SHFL.IDX PT, R6, R5, 0x2, 0x181f ;  /* 0x00581f0005067f89 */ /* 0x000fe400000e0000 */
[----:B------:R-:W-:Y:S01]  /*97d0*/  @!P0 MOV R3, R7 ;  /* 0x0000000700038202 */ /* 0x000fe20000000f00 */
[----:B------:R-:W-:Y:S01]  /*97e0*/  VIADD R7, R4, 0x20 ;  /* 0x0000002004077836 */ /* 0x000fe20000000000 */
        /* <DEDUP_REMOVED lines=52> */
[----:B------:R0:W1:Y:S02]  /*9b30*/  SHFL.IDX PT, R6, R5, 0x7, 0x181f ;  /* 0x00f81f0005067f89 */ /* 0x00006400000e0000 */
[----:B------:R-:W-:Y:S02]  /*9b40*/  @!P0 MOV R3, R7 ;  /* 0x0000000700038202 */ /* 0x000fe40000000f00 */
[----:B------:R0:W2:Y:S04]  /*9b50*/  SHFL.IDX PT, R14, R0, 0x7, 0x181f ;  /* 0x00f81f00000e7f89 */ /* 0x0000a800000e0000 */
[----:B------:R0:W-:Y:S04]  /*9b60*/  @!P0 LDGSTS.E.BYPASS.LTC128B.128 [R20+0x15400], desc[UR36][R2.64], !P3 ;  /* 0x1540000002148fae */ /* 0x0001e8000d901d64 */
[----:B------:R0:W-:Y:S04]  /*9b70*/  @!P0 LDGSTS.E.BYPASS.LTC128B.128 [R20+0x19400], desc[UR36][R2.64+0x80], !P4 ;  /* 0x1940008002148fae */ /* 0x0001e8000e101d64 */
[----:B------:R0:W-:Y:S02]  /*9b80*/  @!P0 LDGSTS.E.BYPASS.LTC128B.128 [R20+0x1d400], desc[UR36][R2.64+0x100], !P5 ;  /* 0x1d40010002148fae */ /* 0x0001e4000e901d64 */
.L_x_124:
[----:B0-----:R-:W3:Y:S01]  /*9b90*/  LDL R0, [R1] ;  /* 0x0000000001007983 */ /* 0x001ee20000100800 */
[----:B------:R-:W-:-:S05]  /*9ba0*/  VIADD R4, R4, 0x70 ;  /* 0x0000007004047836 */ /* 0x000fca0000000000 */
[----:B------:R-:W-:-:S13]  /*9bb0*/  ISETP.GE.AND P0, PT, R4, UR40, PT ;  /* 0x0000002804007c0c */ /* 0x000fda000bf06270 */
[----:B--2---:R-:W-:-:S05]  /*9bc0*/  @!P0 LEA R2, P1, R37, R14, 0x1 ;  /* 0x0000000e25028211 */ /* 0x004fca00078208ff */
[----:B-1----:R-:W-:-:S05]  /*9bd0*/  @!P0 IMAD.X R3, RZ, RZ, R6, P1 ;  /* 0x000000ffff038224 */ /* 0x002fca00008e0606 */
[----:B------:R-:W-:Y:S01]  /*9be0*/  @!PT LDS RZ, [RZ] ;  /* 0x00000000fffff984 */ /* 0x000fe20000000800 */
[----:B------:R-:W-:Y:S01]  /*9bf0*/  @!PT LDS RZ, [RZ] ;  /* 0x00000000fffff984 */ /* 0x000fe20000000800 */
[----:B------:R-:W-:Y:S01]  /*9c00*/  @!PT LDS RZ, [RZ] ;  /* 0x00000000fffff984 */ /* 0x000fe20000000800 */
[----:B------:R0:W-:Y:S04]  /*9c10*/  @!P0 LDGSTS.E.BYPASS.LTC128B.128 [R20+0x15c00], desc[UR36][R2.64], !P3 ;  /* 0x15c0000002148fae */ /* 0x0001e8000d901d64 */
[----:B------:R0:W-:Y:S04]  /*9c20*/  @!P0 LDGSTS.E.BYPASS.LTC128B.128 [R20+0x19c00], desc[UR36][R2.64+0x80], !P4 ;  /* 0x19c0008002148fae */ /* 0x0001e8000e101d64 */
[----:B------:R0:W-:Y:S01]  /*9c30*/  @!P0 LDGSTS.E.BYPASS.LTC128B.128 [R20+0x1dc00], desc[UR36][R2.64+0x100], !P5 ;  /* 0x1dc0010002148fae */ /* 0x0001e2000e901d64 */
[----:B------:R-:W-:Y:S01]  /*9c40*/  NOP ;  /* 0x0000000000007918 */ /* 0x000fe20000000000 */
[----:B------:R-:W-:Y:S02]  /*9c50*/  SYNCS.ARRIVE.TRANS64.RED.A0T1 RZ, [UR39+0x30800], RZ ;  /* 0x030800ffffff79a7 */ /* 0x000fe40008200427 */
[----:B------:R-:W-:Y:S01]  /*9c60*/  ARRIVES.LDGSTSBAR.64.TRANSCNT [UR39+0x30800] ;  /* 0x03080000ff0079b0 */ /* 0x000fe20008000aa7 */
[----:B---3--:R-:W-:-:S04]  /*9c70*/  LOP3.LUT R0, R0, 0x1, RZ, 0xc, !PT ;  /* 0x0000000100007812 */ /* 0x008fc800078e0cff */
[----:B------:R-:W-:Y:S01]  /*9c80*/  SHF.L.U32 R0, R0, 0x1f, RZ ;  /* 0x0000001f00007819 */ /* 0x000fe200000006ff */
[----:B------:R-:W-:Y:S01]  /*9c90*/  NOP ;  /* 0x0000000000007918 */ /* 0x000fe20000000000 */
[----:B------:R-:W-:Y:S01]  /*9ca0*/  SYNCS.ARRIVE.TRANS64.A1T0 RZ, [UR39+0x30800], RZ ;  /* 0x030800ffffff79a7 */ /* 0x000fe20008100027 */
[----:B------:R-:W-:Y:S01]  /*9cb0*/  BSSY B0, `(.L_x_53) ;  /* 0x0000003000007945 */ /* 0x000fe20003800000 */
[----:B------:R-:W1:Y:S03]  /*9cc0*/  SYNCS.PHASECHK.TRANS64.TRYWAIT P0, [UR39+0x30820], R0 ;  /* 0x03082000ff0075a7 */ /* 0x000e660008000167 */
[----:B01----:R-:W-:Y:S05]  /*9cd0*/  @!P0 BRA `(.L_x_54) ;  /* 0x0000002c00dc8947 */ /* 0x003fea0003800000 */
.L_x_125:
[----:B------:R-:W-:Y:S05]  /*9ce0*/  BSYNC B0 ;  /* 0x0000000000007941 */ /* 0x000fea0003800000 */
.L_x_53:
[----:B------:R-:W-:Y:S01]  /*9cf0*/  UISETP.GE.AND UP0, UPT, UR38, 0x61, UPT ;  /* 0x000000612600788c */ /* 0x000fe2000bf06270 */
[----:B------:R-:W-:-:S05]  /*9d00*/  IMAD.U32 R20, RZ, RZ, UR43 ;  /* 0x0000002bff147e24 */ /* 0x000fca000f8e00ff */
[----:B------:R-:W-:-:S13]  /*9d10*/  PLOP3.LUT P0, PT, PT, PT, UP0, 0x40, 0x0 ;  /* 0x000000000000781c */ /* 0x000fda0003f0e808 */
[----:B------:R-:W-:Y:S05]  /*9d20*/  @P0 BRA `(.L_x_55) ;  /* 0x0000000c00e80947 */ /* 0x000fea0003800000 */
[----:B------:R-:W-:Y:S01]  /*9d30*/  BSSY B0, `(.L_x_55) ;  /* 0x00000f9000007945 */ /* 0x000fe20003800000 */
[----:B------:R-:W-:Y:S01]  /*9d40*/  MOV R21, R25 ;  /* 0x0000001900157202 */ /* 0x000fe20000000f00 */
[----:B------:R-:W-:Y:S02]  /*9d50*/  IMAD.MOV.U32 R7, RZ, RZ, R22 ;  /* 0x000000ffff077224 */ /* 0x000fe400078e0016 */
[----:B------:R-:W-:Y:S02]  /*9d60*/  IMAD.U32 R6, RZ, RZ, UR41 ;  /* 0x00000029ff067e24 */ /* 0x000fe4000f8e00ff */
[----:B------:R-:W-:-:S07]  /*9d70*/  IMAD.U32 R28, RZ, RZ, UR43 ;  /* 0x0000002bff1c7e24 */ /* 0x000fce000f8e00ff */
.L_x_68:
[----:B0-----:R-:W0:Y:S01]  /*9d80*/  LDC R0, c[0x0][0x430] ;  /* 0x00010c00ff007b82 */ /* 0x001e220000000800 */
[----:B------:R-:W-:Y:S01]  /*9d90*/  ISETP.GT.U32.AND P0, PT, R26, 0x5f, PT ;  /* 0x0000005f1a00780c */ /* 0x000fe20003f04070 */
[----:B------:R-:W-:Y:S01]  /*9da0*/  IMAD R3, R6, 0x60, R31 ;  /* 0x0000006006037824 */ /* 0x000fe200078e021f */
[----:B------:R-:W-:Y:S01]  /*9db0*/  LOP3.LUT P2, RZ, R16, 0x40, RZ, 0xc0, !PT ;  /* 0x0000004010ff7812 */ /* 0x000fe2000784c0ff */
[----:B------:R-:W-:Y:S01]  /*9dc0*/  VIADD R22, R7, 0x1 ;  /* 0x0000000107167836 */ /* 0x000fe20000000000 */
[----:B------:R-:W-:Y:S02]  /*9dd0*/  ULDC UR4, c[0x0][0x430] ;  /* 0x00010c0000047ab9 */ /* 0x000fe40000000800 */
[----:B------:R-:W-:-:S05]  /*9de0*/  IADD3 R10, R26, R3, RZ ;  /* 0x000000031a0a7210 */ /* 0x000fca0007ffe0ff */
[----:B------:R-:W-:Y:S02]  /*9df0*/  IMAD.MOV.U32 R11, RZ, RZ, R10 ;  /* 0x000000ffff0b7224 */ /* 0x000fe400078e000a */
[----:B------:R-:W1:Y:S01]  /*9e00*/  @!P0 LDC.64 R8, c[0x0][0x428] ;  /* 0x00010a00ff088b82 */ /* 0x000e620000000a00 */
[----:B0-----:R-:W-:-:S13]  /*9e10*/  ISETP.NE.AND P1, PT, R0, 0x1, PT ;  /* 0x000000010000780c */ /* 0x001fda0003f25270 */
[----:B------:R-:W0:Y:S08]  /*9e20*/  @P1 LDC R5, c[0x0][0x434] ;  /* 0x00010d00ff051b82 */ /* 0x000e300000000800 */
[----:B------:R-:W2:Y:S01]  /*9e30*/  @P1 LDC R3, c[0x0][0x438] ;  /* 0x00010e00ff031b82 */ /* 0x000ea20000000800 */
[----:B0-----:R-:W-:-:S07]  /*9e40*/  @P1 IMAD.HI.U32 R0, R10, R5, RZ ;  /* 0x000000050a001227 */ /* 0x001fce00078e00ff */
[----:B------:R-:W0:Y:S01]  /*9e50*/  @!P0 LDC.64 R4, c[0x0][0x418] ;  /* 0x00010600ff048b82 */ /* 0x000e220000000a00 */
[----:B--2---:R-:W-:Y:S01]  /*9e60*/  @P1 SHF.R.U32.HI R11, RZ, R3, R0 ;  /* 0x00000003ff0b1219 */ /* 0x004fe20000011600 */
[----:B-1----:R-:W-:-:S03]  /*9e70*/  @!P0 IMAD R0, R32, R8, RZ ;  /* 0x0000000820008224 */ /* 0x002fc600078e02ff */
[--C-:B------:R-:W-:Y:S01]  /*9e80*/  @!P0 SHF.R.S32.HI R3, RZ, 0x1f, R11.reuse ;  /* 0x0000001fff038819 */ /* 0x100fe2000001140b */
[----:B------:R-:W-:Y:S02]  /*9e90*/  @!P0 IMAD.MOV.U32 R2, RZ, RZ, R11 ;  /* 0x000000ffff028224 */ /* 0x000fe400078e000b */
[C---:B------:R-:W-:Y:S02]  /*9ea0*/  @!P0 IMAD R9, R30.reuse, R9, R0 ;  /* 0x000000091e098224 */ /* 0x040fe400078e0200 */
[----:B------:R-:W-:-:S04]  /*9eb0*/  @!P0 IMAD.WIDE.U32 R2, R30, R8, R2 ;  /* 0x000000081e028225 */ /* 0x000fc800078e0002 */
[----:B------:R-:W-:Y:S01]  /*9ec0*/  @!P0 IMAD.IADD R0, R9, 0x1, R3 ;  /* 0x0000000109008824 */ /* 0x000fe200078e0203 */
[----:B0-----:R-:W-:-:S04]  /*9ed0*/  @!P0 LEA R4, P1, R2, R4, 0x2 ;  /* 0x0000000402048211 */ /* 0x001fc800078210ff */
[----:B------:R-:W-:Y:S02]  /*9ee0*/  @!P0 LEA.HI.X R5, R2, R5, R0, 0x2, P1 ;  /* 0x0000000502058211 */ /* 0x000fe400008f1400 */
[----:B------:R-:W-:Y:S01]  /*9ef0*/  MOV R0, RZ ;  /* 0x000000ff00007202 */ /* 0x000fe20000000f00 */
[----:B------:R-:W-:-:S05]  /*9f00*/  IMAD.MOV R3, RZ, RZ, -R11 ;  /* 0x000000ffff037224 */ /* 0x000fca00078e0a0b */
[----:B------:R0:W5:Y:S01]  /*9f10*/  @!P0 LDG.E R0, desc[UR36][R4.64] ;  /* 0x0000002404008981 */ /* 0x000162000c1e1900 */
[----:B------:R-:W-:Y:S01]  /*9f20*/  ISETP.NE.AND P0, PT, R22, 0x2, PT ;  /* 0x000000021600780c */ /* 0x000fe20003f05270 */
[----:B------:R-:W-:-:S03]  /*9f30*/  IMAD.MOV.U32 R20, RZ, RZ, R6 ;  /* 0x000000ffff147224 */ /* 0x000fc600078e0006 */
[----:B------:R-:W-:Y:S02]  /*9f40*/  SEL R2, RZ, 0x1, P0 ;  /* 0x00000001ff027807 */ /* 0x000fe40000000000 */
[----:B------:R-:W-:Y:S02]  /*9f50*/  SEL R22, R22, RZ, P0 ;  /* 0x000000ff16167207 */ /* 0x000fe40000000000 */
[----:B------:R-:W-:Y:S01]  /*9f60*/  LOP3.LUT R25, R21, R2, RZ, 0x3c, !PT ;  /* 0x0000000215197212 */ /* 0x000fe200078e3cff */
[----:B0-----:R-:W-:Y:S01]  /*9f70*/  IMAD R5, R3, UR4, R10 ;  /* 0x0000000403057c24 */ /* 0x001fe2000f8e020a */
[----:B------:R-:W-:Y:S06]  /*9f80*/  @!P2 BRA `(.L_x_56) ;  /* 0x000000000004a947 */ /* 0x000fec0003800000 */
[----:B------:R-:W-:Y:S01]  /*9f90*/  BPT.TRAP 0x1 ;  /* 0x000000040000795c */ /* 0x000fe20000300000 */
.L_x_56:
[----:B------:R-:W-:Y:S01]  /*9fa0*/  LEA R6, R22, UR39, 0x3 ;  /* 0x0000002716067c11 */ /* 0x000fe2000f8e18ff */
[----:B------:R-:W-:Y:S01]  /*9fb0*/  BSSY B1, `(.L_x_57) ;  /* 0x0000004000017945 */ /* 0x000fe20003800000 */
[----:B------:R-:W-:-:S04]  /*9fc0*/  SHF.L.U32 R3, R25, 0x1f, RZ ;  /* 0x0000001f19037819 */ /* 0x000fc800000006ff */
[----:B------:R-:W0:Y:S02]  /*9fd0*/  SYNCS.PHASECHK.TRANS64.TRYWAIT P0, [R6+URZ+0x30840], R3 ;  /* 0x03084003060075a7 */ /* 0x000e24000800017f */
[----:B0-----:R-:W-:Y:S05]  /*9fe0*/  @!P0 BRA `(.L_x_58) ;  /* 0x0000002c00308947 */ /* 0x001fea0003800000 */
.L_x_126:
[----:B------:R-:W-:Y:S05]  /*9ff0*/  BSYNC B1 ;  /* 0x0000000000017941 */ /* 0x000fea0003800000 */
.L_x_57:
[----:B------:R-:W-:Y:S01]  /*a000*/  SHF.R.S32.HI R23, RZ, 0x1f, R5 ;  /* 0x0000001fff177819 */ /* 0x000fe20000011405 */
[----:B------:R-:W-:Y:S01]  /*a010*/  ULDC.64 UR4, c[0x0][0x300] ;  /* 0x0000c00000047ab9 */ /* 0x000fe20000000a00 */
[----:B-----5:R-:W-:Y:S02]  /*a020*/  SHF.R.S32.HI R24, RZ, 0x1f, R0 ;  /* 0x0000001fff187819 */ /* 0x020fe40000011400 */
[C---:B------:R-:W-:Y:S01]  /*a030*/  LOP3.LUT P3, RZ, R16.reuse, 0x4, RZ, 0xc0, !PT ;  /* 0x0000000410ff7812 */ /* 0x040fe2000786c0ff */
[----:B------:R-:W-:Y:S01]  /*a040*/  IMAD R2, R23, UR4, RZ ;  /* 0x0000000417027c24 */ /* 0x000fe2000f8e02ff */
[C---:B------:R-:W-:Y:S02]  /*a050*/  LOP3.LUT P2, RZ, R16.reuse, 0x2, RZ, 0xc0, !PT ;  /* 0x0000000210ff7812 */ /* 0x040fe4000784c0ff */
[----:B------:R-:W-:Y:S01]  /*a060*/  LOP3.LUT P1, RZ, R16, 0x1, RZ, 0xc0, !PT ;  /* 0x0000000110ff7812 */ /* 0x000fe2000782c0ff */
[C---:B------:R-:W-:Y:S02]  /*a070*/  IMAD R9, R5.reuse, UR5, R2 ;  /* 0x0000000505097c24 */ /* 0x040fe4000f8e0202 */
[----:B0-----:R-:W-:Y:S01]  /*a080*/  IMAD.WIDE.U32 R2, R5, UR4, RZ ;  /* 0x0000000405027c25 */ /* 0x001fe2000f8e00ff */
        /* <DEDUP_REMOVED lines=10> */
[----:B------:R-:W-:Y:S02]  /*a130*/  ULDC.64 UR4, c[0x0][0x2e8] ;  /* 0x0000ba0000047ab9 */ /* 0x000fe40000000a00 */
[----:B------:R-:W-:Y:S01]  /*a140*/  LEA R8, P0, R2, UR4, 0x1 ;  /* 0x0000000402087c11 */ /* 0x000fe2000f8008ff */
[----:B------:R-:W-:Y:S01]  /*a150*/  IMAD.IADD R3, R9, 0x1, R3 ;  /* 0x0000000109037824 */ /* 0x000fe200078e0203 */
[----:B------:R-:W-:Y:S01]  /*a160*/  UMOV UR4, 0xffffffff ;  /* 0xffffffff00047882 */ /* 0x000fe20000000000 */
[----:B------:R-:W-:-:S03]  /*a170*/  IMAD R9, R22, 0x4800, R27 ;  /* 0x0000480016097824 */ /* 0x000fc600078e021b */
[----:B------:R-:W-:Y:S01]  /*a180*/  LEA.HI.X R10, R2, UR5, R3, 0x1, P0 ;  /* 0x00000005020a7c11 */ /* 0x000fe200080f0c03 */
[----:B------:R-:W-:Y:S06]  /*a190*/  BRA.DIV UR4, `(.L_x_59) ;  /* 0x0000002a04d87947 */ /* 0x000fec000b800000 */
[----:B------:R-:W0:Y:S01]  /*a1a0*/  SHFL.IDX PT, R14, R8, RZ, 0x181f ;  /* 0x00181fff080e7589 */ /* 0x000e2200000e0000 */
[----:B------:R-:W-:Y:S01]  /*a1b0*/  IMAD.SHL.U32 R4, R37, 0x2, RZ ;  /* 0x0000000225047824 */ /* 0x000fe200078e00ff */
[----:B------:R-:W-:Y:S02]  /*a1c0*/  LEA R9, R9, UR39, 0x1 ;  /* 0x0000002709097c11 */ /* 0x000fe4000f8e08ff */
[----:B------:R-:W1:Y:S04]  /*a1d0*/  SHFL.IDX PT, R3, R10, RZ, 0x181f ;  /* 0x00181fff0a037589 */ /* 0x000e6800000e0000 */
[----:B------:R-:W-:Y:S01]  /*a1e0*/  SHFL.IDX PT, R35, R10, 0x2, 0x181f ;  /* 0x00581f000a237f89 */ /* 0x000fe200000e0000 */
[----:B0-----:R-:W-:-:S03]  /*a1f0*/  IADD3 R2, P0, R14, R4, RZ ;  /* 0x000000040e027210 */ /* 0x001fc60007f1e0ff */
[----:B------:R-:W0:Y:S01]  /*a200*/  SHFL.IDX PT, R14, R8, 0x1, 0x181f ;  /* 0x00381f00080e7f89 */ /* 0x000e2200000e0000 */
[----:B-1----:R-:W-:-:S05]  /*a210*/  IADD3.X R3, RZ, R3, RZ, P0, !PT ;  /* 0x00000003ff037210 */ /* 0x002fca00007fe4ff */
[----:B------:R-:W-:Y:S04]  /*a220*/  LDGSTS.E.BYPASS.LTC128B.128 [R9+0x1e400], desc[UR36][R2.64], !P3 ;  /* 0x1e40000002097fae */ /* 0x000fe8000d901d64 */
[----:B------:R-:W-:Y:S04]  /*a230*/  LDGSTS.E.BYPASS.LTC128B.128 [R9+0x21400], desc[UR36][R2.64+0x80], !P2 ;  /* 0x2140008002097fae */ /* 0x000fe8000d101d64 */
[----:B------:R1:W-:Y:S04]  /*a240*/  LDGSTS.E.BYPASS.LTC128B.128 [R9+0x24400], desc[UR36][R2.64+0x100], !P1 ;  /* 0x2440010002097fae */ /* 0x0003e8000c901d64 */
[----:B-1----:R-:W1:Y:S01]  /*a250*/  SHFL.IDX PT, R3, R10, 0x1, 0x181f ;  /* 0x00381f000a037f89 */ /* 0x002e6200000e0000 */
[----:B0-----:R-:W-:-:S03]  /*a260*/  IADD3 R2, P0, R14, R4, RZ ;  /* 0x000000040e027210 */ /* 0x001fc60007f1e0ff */
[----:B------:R-:W0:Y:S02]  /*a270*/  SHFL.IDX PT, R14, R8, 0x2, 0x181f ;  /* 0x00581f00080e7f89 */ /* 0x000e2400000e0000 */
[----:B-1----:R-:W-:-:S05]  /*a280*/  IMAD.X R3, RZ, RZ, R3, P0 ;  /* 0x000000ffff037224 */ /* 0x002fca00000e0603 */
[----:B------:R-:W-:Y:S04]  /*a290*/  LDGSTS.E.BYPASS.LTC128B.128 [R9+0x1ec00], desc[UR36][R2.64], !P3 ;  /* 0x1ec0000002097fae */ /* 0x000fe8000d901d64 */
[----:B------:R-:W-:Y:S04]  /*a2a0*/  LDGSTS.E.BYPASS.LTC128B.128 [R9+0x21c00], desc[UR36][R2.64+0x80], !P2 ;  /* 0x21c0008002097fae */ /* 0x000fe8000d101d64 */
[----:B------:R0:W-:Y:S02]  /*a2b0*/  LDGSTS.E.BYPASS.LTC128B.128 [R9+0x24c00], desc[UR36][R2.64+0x100], !P1 ;  /* 0x24c0010002097fae */ /* 0x0001e4000c901d64 */
[----:B0-----:R-:W-:-:S02]  /*a2c0*/  IADD3 R2, P0, R14, R4, RZ ;  /* 0x000000040e027210 */ /* 0x001fc40007f1e0ff */
[----:B------:R-:W0:Y:S03]  /*a2d0*/  SHFL.IDX PT, R14, R8, 0x3, 0x181f ;  /* 0x00781f00080e7f89 */ /* 0x000e2600000e0000 */
[----:B------:R-:W-:Y:S02]  /*a2e0*/  IMAD.X R3, RZ, RZ, R35, P0 ;  /* 0x000000ffff037224 */ /* 0x000fe400000e0623 */
[----:B------:R-:W1:Y:S04]  /*a2f0*/  SHFL.IDX PT, R35, R10, 0x3, 0x181f ;  /* 0x00781f000a237f89 */ /* 0x000e6800000e0000 */
[----:B------:R-:W-:Y:S04]  /*a300*/  LDGSTS.E.BYPASS.LTC128B.128 [R9+0x1f400], desc[UR36][R2.64], !P3 ;  /* 0x1f40000002097fae */ /* 0x000fe8000d901d64 */
[----:B------:R-:W-:Y:S04]  /*a310*/  LDGSTS.E.BYPASS.LTC128B.128 [R9+0x22400], desc[UR36][R2.64+0x80], !P2 ;  /* 0x2240008002097fae */ /* 0x000fe8000d101d64 */
[----:B------:R0:W-:Y:S02]  /*a320*/  LDGSTS.E.BYPASS.LTC128B.128 [R9+0x25400], desc[UR36][R2.64+0x100], !P1 ;  /* 0x2540010002097fae */ /* 0x0001e4000c901d64 */
[----:B0-----:R-:W-:-:S02]  /*a330*/  IADD3 R2, P0, R14, R4, RZ ;  /* 0x000000040e027210 */ /* 0x001fc40007f1e0ff */
[----:B------:R-:W0:Y:S03]  /*a340*/  SHFL.IDX PT, R14, R8, 0x4, 0x181f ;  /* 0x00981f00080e7f89 */ /* 0x000e2600000e0000 */
[----:B-1----:R-:W-:Y:S02]  /*a350*/  IMAD.X R3, RZ, RZ, R35, P0 ;  /* 0x000000ffff037224 */ /* 0x002fe400000e0623 */
[----:B------:R-:W1:Y:S04]  /*a360*/  SHFL.IDX PT, R35, R10, 0x4, 0x181f ;  /* 0x00981f000a237f89 */ /* 0x000e6800000e0000 */
[----:B------:R-:W-:Y:S04]  /*a370*/  LDGSTS.E.BYPASS.LTC128B.128 [R9+0x1fc00], desc[UR36][R2.64], !P3 ;  /* 0x1fc0000002097fae */ /* 0x000fe8000d901d64 */
[----:B------:R-:W-:Y:S04]  /*a380*/  LDGSTS.E.BYPASS.LTC128B.128 [R9+0x22c00], desc[UR36][R2.64+0x80], !P2 ;  /* 0x22c0008002097fae */ /* 0x000fe8000d101d64 */
[----:B------:R0:W-:Y:S02]  /*a390*/  LDGSTS.E.BYPASS.LTC128B.128 [R9+0x25c00], desc[UR36][R2.64+0x100], !P1 ;  /* 0x25c0010002097fae */ /* 0x0001e4000c901d64 */
[----:B0-----:R-:W-:-:S02]  /*a3a0*/  IADD3 R2, P0, R14, R4, RZ ;  /* 0x000000040e027210 */ /* 0x001fc40007f1e0ff */
[----:B------:R0:W2:Y:S02]  /*a3b0*/  SHFL.IDX PT, R14, R8, 0x5, 0x181f ;  /* 0x00b81f00080e7f89 */ /* 0x0000a400000e0000 */
[----:B-1----:R-:W-:Y:S02]  /*a3c0*/  IADD3.X R3, RZ, R35, RZ, P0, !PT ;  /* 0x00000023ff037210 */ /* 0x002fe400007fe4ff */
[----:B------:R0:W1:Y:S04]  /*a3d0*/  SHFL.IDX PT, R35, R10, 0x5, 0x181f ;  /* 0x00b81f000a237f89 */ /* 0x00006800000e0000 */
[----:B------:R0:W-:Y:S04]  /*a3e0*/  LDGSTS.E.BYPASS.LTC128B.128 [R9+0x20400], desc[UR36][R2.64], !P3 ;  /* 0x2040000002097fae */ /* 0x0001e8000d901d64 */
[----:B------:R0:W-:Y:S04]  /*a3f0*/  LDGSTS.E.BYPASS.LTC128B.128 [R9+0x23400], desc[UR36][R2.64+0x80], !P2 ;  /* 0x2340008002097fae */ /* 0x0001e8000d101d64 */
[----:B------:R0:W-:Y:S02]  /*a400*/  LDGSTS.E.BYPASS.LTC128B.128 [R9+0x26400], desc[UR36][R2.64+0x100], !P1 ;  /* 0x2640010002097fae */ /* 0x0001e4000c901d64 */
.L_x_140:
[----:B0-2---:R-:W-:-:S05]  /*a410*/  IADD3 R2, P0, R14, R4, RZ ;  /* 0x000000040e027210 */ /* 0x005fca0007f1e0ff */
[----:B-1----:R-:W-:Y:S01]  /*a420*/  IMAD.X R3, RZ, RZ, R35, P0 ;  /* 0x000000ffff037224 */ /* 0x002fe200000e0623 */
[----:B------:R-:W-:-:S04]  /*a430*/  PLOP3.LUT P0, PT, PT, PT, PT, 0x80, 0x0 ;  /* 0x000000000000781c */ /* 0x000fc80003f0f070 */
[----:B------:R-:W-:Y:S01]  /*a440*/  @!PT LDS RZ, [RZ] ;  /* 0x00000000fffff984 */ /* 0x000fe20000000800 */
[----:B------:R-:W-:Y:S01]  /*a450*/  @!PT LDS RZ, [RZ] ;  /* 0x00000000fffff984 */ /* 0x000fe20000000800 */
[----:B------:R-:W-:Y:S01]  /*a460*/  @!PT LDS RZ, [RZ] ;  /* 0x00000000fffff984 */ /* 0x000fe20000000800 */
[----:B------:R0:W-:Y:S04]  /*a470*/  LDGSTS.E.BYPASS.LTC128B.128 [R9+0x20c00], desc[UR36][R2.64], !P3 ;  /* 0x20c0000002097fae */ /* 0x0001e8000d901d64 */
[----:B------:R0:W-:Y:S04]  /*a480*/  LDGSTS.E.BYPASS.LTC128B.128 [R9+0x23c00], desc[UR36][R2.64+0x80], !P2 ;  /* 0x23c0008002097fae */ /* 0x0001e8000d101d64 */
[----:B------:R0:W-:Y:S01]  /*a490*/  LDGSTS.E.BYPASS.LTC128B.128 [R9+0x26c00], desc[UR36][R2.64+0x100], !P1 ;  /* 0x26c0010002097fae */ /* 0x0001e2000c901d64 */
[----:B------:R-:W-:Y:S01]  /*a4a0*/  NOP ;  /* 0x0000000000007918 */ /* 0x000fe20000000000 */
.L_x_60:
        /* <DEDUP_REMOVED lines=10> */
.L_x_61:
[----:B------:R1:W-:Y:S01]  /*a550*/  SYNCS.ARRIVE.TRANS64.A1T0 RZ, [R6+URZ+0x30830], RZ ;  /* 0x030830ff06ff79a7 */ /* 0x0003e2000810003f */
[----:B------:R-:W-:Y:S05]  /*a560*/  @!P2 BRA `(.L_x_62) ;  /* 0x000000000004a947 */ /* 0x000fea0003800000 */
[----:B------:R-:W-:Y:S01]  /*a570*/  BPT.TRAP 0x1 ;  /* 0x000000040000795c */ /* 0x000fe20000300000 */
.L_x_62:
[----:B0-----:R-:W-:Y:S01]  /*a580*/  SHF.L.U32 R9, R21, 0x1f, RZ ;  /* 0x0000001f15097819 */ /* 0x001fe200000006ff */
[----:B------:R-:W-:Y:S01]  /*a590*/  IMAD.MOV.U32 R3, RZ, RZ, -0x60 ;  /* 0xffffffa0ff037424 */ /* 0x000fe200078e00ff */
[----:B-1----:R-:W-:Y:S01]  /*a5a0*/  LEA R6, R7, UR39, 0x3 ;  /* 0x0000002707067c11 */ /* 0x002fe2000f8e18ff */
[----:B------:R-:W-:Y:S02]  /*a5b0*/  BSSY B1, `(.L_x_63) ;  /* 0x0000004000017945 */ /* 0x000fe40003800000 */
[----:B------:R-:W-:Y:S01]  /*a5c0*/  IMAD R3, R28, R3, UR38 ;  /* 0x000000261c037e24 */ /* 0x000fe2000f8e0203 */
[----:B------:R-:W0:Y:S02]  /*a5d0*/  SYNCS.PHASECHK.TRANS64.TRYWAIT P0, [R6+URZ+0x30860], R9 ;  /* 0x03086009060075a7 */ /* 0x000e24000800017f */
[----:B0-----:R-:W-:Y:S05]  /*a5e0*/  @!P0 BRA `(.L_x_64) ;  /* 0x0000002c007c8947 */ /* 0x001fea0003800000 */
.L_x_141:
[----:B------:R-:W-:Y:S05]  /*a5f0*/  BSYNC B1 ;  /* 0x0000000000017941 */ /* 0x000fea0003800000 */
.L_x_63:
[----:B------:R-:W-:Y:S01]  /*a600*/  UMOV UR4, 0xffffffff ;  /* 0xffffffff00047882 */ /* 0x000fe20000000000 */
[C---:B------:R-:W-:Y:S01]  /*a610*/  LOP3.LUT P3, RZ, R16.reuse, 0x20, RZ, 0xc0, !PT ;  /* 0x0000002010ff7812 */ /* 0x040fe2000786c0ff */
[----:B------:R-:W-:Y:S01]  /*a620*/  IMAD R7, R7, 0x4800, R27 ;  /* 0x0000480007077824 */ /* 0x000fe200078e021b */
[C---:B------:R-:W-:Y:S01]  /*a630*/  LOP3.LUT P2, RZ, R16.reuse, 0x10, RZ, 0xc0, !PT ;  /* 0x0000001010ff7812 */ /* 0x040fe2000784c0ff */
[----:B------:R-:W-:Y:S01]  /*a640*/  IMAD.IADD R8, R3, 0x1, -R34 ;  /* 0x0000000103087824 */ /* 0x000fe200078e0a22 */
[----:B------:R-:W-:Y:S01]  /*a650*/  LOP3.LUT P1, RZ, R16, 0x8, RZ, 0xc0, !PT ;  /* 0x0000000810ff7812 */ /* 0x000fe2000782c0ff */
[----:B------:R-:W-:-:S12]  /*a660*/  BRA.DIV UR4, `(.L_x_65) ;  /* 0x0000002e04707947 */ /* 0x000fd8000b800000 */
[----:B------:R-:W1:Y:S01]  /*a670*/  SHFL.IDX PT, R14, R17, RZ, 0x181f ;  /* 0x00181fff110e7589 */ /* 0x000e6200000e0000 */
[----:B------:R-:W-:-:S03]  /*a680*/  LEA R7, R7, UR39, 0x1 ;  /* 0x0000002707077c11 */ /* 0x000fc6000f8e08ff */
[----:B------:R-:W2:Y:S01]  /*a690*/  SHFL.IDX PT, R3, R18, RZ, 0x181f ;  /* 0x00181fff12037589 */ /* 0x000ea200000e0000 */
[----:B-1----:R-:W-:-:S03]  /*a6a0*/  IADD3 R2, P0, R14, R4, RZ ;  /* 0x000000040e027210 */ /* 0x002fc60007f1e0ff */
[----:B------:R-:W1:Y:S01]  /*a6b0*/  SHFL.IDX PT, R14, R17, 0x1, 0x181f ;  /* 0x00381f00110e7f89 */ /* 0x000e6200000e0000 */
[----:B--2---:R-:W-:Y:S02]  /*a6c0*/  IADD3.X R3, RZ, R3, RZ, P0, !PT ;  /* 0x00000003ff037210 */ /* 0x004fe400007fe4ff */
[----:B------:R-:W-:-:S13]  /*a6d0*/  ISETP.LT.OR P0, PT, R8, 0x1, P3 ;  /* 0x000000010800780c */ /* 0x000fda0001f01670 */
[----:B------:R-:W-:Y:S01]  /*a6e0*/  LDGSTS.E.BYPASS.LTC128B.128 [R7+0x400], desc[UR36][R2.64], !P0 ;  /* 0x0040000002077fae */ /* 0x000fe2000c101d64 */
[----:B------:R-:W-:-:S13]  /*a6f0*/  ISETP.LT.OR P0, PT, R8, 0x1, P2 ;  /* 0x000000010800780c */ /* 0x000fda0001701670 */
[----:B------:R-:W-:Y:S01]  /*a700*/  LDGSTS.E.BYPASS.LTC128B.128 [R7+0x3400], desc[UR36][R2.64+0x80], !P0 ;  /* 0x0340008002077fae */ /* 0x000fe2000c101d64 */
[----:B------:R-:W-:-:S13]  /*a710*/  ISETP.LT.OR P0, PT, R8, 0x1, P1 ;  /* 0x000000010800780c */ /* 0x000fda0000f01670 */
[----:B------:R2:W-:Y:S04]  /*a720*/  LDGSTS.E.BYPASS.LTC128B.128 [R7+0x6400], desc[UR36][R2.64+0x100], !P0 ;  /* 0x0640010002077fae */ /* 0x0005e8000c101d64 */
[----:B--2---:R-:W2:Y:S01]  /*a730*/  SHFL.IDX PT, R3, R18, 0x1, 0x181f ;  /* 0x00381f0012037f89 */ /* 0x004ea200000e0000 */
[----:B-1----:R-:W-:-:S03]  /*a740*/  IADD3 R2, P0, R14, R4, RZ ;  /* 0x000000040e027210 */ /* 0x002fc60007f1e0ff */
[----:B------:R-:W1:Y:S02]  /*a750*/  SHFL.IDX PT, R14, R17, 0x2, 0x181f ;  /* 0x00581f00110e7f89 */ /* 0x000e6400000e0000 */
[----:B--2---:R-:W-:Y:S01]  /*a760*/  IMAD.X R3, RZ, RZ, R3, P0 ;  /* 0x000000ffff037224 */ /* 0x004fe200000e0603 */
        /* <DEDUP_REMOVED lines=28> */
[----:B------:R-:W1:Y:S04]  /*a930*/  SHFL.IDX PT, R18, R18, 0x5, 0x181f ;  /* 0x00b81f0012127f89 */ /* 0x000e6800000e0000 */
[----:B------:R3:W4:Y:S01]  /*a940*/  SHFL.IDX PT, R14, R17, 0x5, 0x181f ;  /* 0x00b81f00110e7f89 */ /* 0x00072200000e0000 */
[----:B--2---:R-:W-:Y:S02]  /*a950*/  IADD3.X R3, RZ, R3, RZ, P0, !PT ;  /* 0x00000003ff037210 */ /* 0x004fe400007fe4ff */
[----:B------:R-:W-:-:S13]  /*a960*/  ISETP.LT.OR P0, PT, R8, 0x41, P3 ;  /* 0x000000410800780c */ /* 0x000fda0001f01670 */
[----:B------:R3:W-:Y:S01]  /*a970*/  LDGSTS.E.BYPASS.LTC128B.128 [R7+0x2400], desc[UR36][R2.64], !P0 ;  /* 0x0240000002077fae */ /* 0x0007e2000c101d64 */
[----:B------:R-:W-:-:S13]  /*a980*/  ISETP.LT.OR P0, PT, R8, 0x41, P2 ;  /* 0x000000410800780c */ /* 0x000fda0001701670 */
[----:B------:R3:W-:Y:S01]  /*a990*/  LDGSTS.E.BYPASS.LTC128B.128 [R7+0x5400], desc[UR36][R2.64+0x80], !P0 ;  /* 0x0540008002077fae */ /* 0x0007e2000c101d64 */
[----:B------:R-:W-:-:S13]  /*a9a0*/  ISETP.LT.OR P0, PT, R8, 0x41, P1 ;  /* 0x000000410800780c */ /* 0x000fda0000f01670 */
[----:B-1--4-:R3:W-:Y:S02]  /*a9b0*/  LDGSTS.E.BYPASS.LTC128B.128 [R7+0x8400], desc[UR36][R2.64+0x100], !P0 ;  /* 0x0840010002077fae */ /* 0x0127e4000c101d64 */
.L_x_155:
[----:B0--3--:R-:W-:Y:S01]  /*a9c0*/  IADD3 R2, P0, R14, R4, RZ ;  /* 0x000000040e027210 */ /* 0x009fe20007f1e0ff */
[----:B------:R-:W-:Y:S02]  /*a9d0*/  ULDC.64 UR4, c[0x0][0x328] ;  /* 0x0000ca0000047ab9 */ /* 0x000fe40000000a00 */
[----:B------:R-:W-:Y:S02]  /*a9e0*/  IMAD R4, R23, UR4, RZ ;  /* 0x0000000417047c24 */ /* 0x000fe4000f8e02ff */
[----:B------:R-:W-:Y:S01]  /*a9f0*/  IMAD.X R3, RZ, RZ, R18, P0 ;  /* 0x000000ffff037224 */ /* 0x000fe200000e0612 */
[----:B------:R-:W-:Y:S01]  /*aa00*/  ISETP.LT.OR P0, PT, R8, 0x51, P3 ;  /* 0x000000510800780c */ /* 0x000fe20001f01670 */
[----:B------:R-:W-:-:S12]  /*aa10*/  IMAD R9, R5, UR5, R4 ;  /* 0x0000000505097c24 */ /* 0x000fd8000f8e0204 */
[----:B------:R-:W-:Y:S01]  /*aa20*/  @!PT LDS RZ, [RZ] ;  /* 0x00000000fffff984 */ /* 0x000fe20000000800 */
[----:B------:R-:W-:Y:S01]  /*aa30*/  @!PT LDS RZ, [RZ] ;  /* 0x00000000fffff984 */ /* 0x000fe20000000800 */
[----:B------:R-:W-:Y:S01]  /*aa40*/  @!PT LDS RZ, [RZ] ;  /* 0x00000000fffff984 */ /* 0x000fe20000000800 */
[----:B------:R-:W-:Y:S01]  /*aa50*/  LDGSTS.E.BYPASS.LTC128B.128 [R7+0x2c00], desc[UR36][R2.64], !P0 ;  /* 0x02c0000002077fae */ /* 0x000fe2000c101d64 */
[----:B------:R-:W-:-:S13]  /*aa60*/  ISETP.LT.OR P0, PT, R8, 0x51, P2 ;  /* 0x000000510800780c */ /* 0x000fda0001701670 */
[----:B------:R-:W-:Y:S01]  /*aa70*/  LDGSTS.E.BYPASS.LTC128B.128 [R7+0x5c00], desc[UR36][R2.64+0x80], !P0 ;  /* 0x05c0008002077fae */ /* 0x000fe2000c101d64 */
[----:B------:R-:W-:-:S13]  /*aa80*/  ISETP.LT.OR P0, PT, R8, 0x51, P1 ;  /* 0x000000510800780c */ /* 0x000fda0000f01670 */
[----:B------:R0:W-:Y:S02]  /*aa90*/  LDGSTS.E.BYPASS.LTC128B.128 [R7+0x8c00], desc[UR36][R2.64+0x100], !P0 ;  /* 0x08c0010002077fae */ /* 0x0001e4000c101d64 */
        /* <DEDUP_REMOVED lines=8> */
[----:B------:R-:W-:Y:S02]  /*ab20*/  IMAD.IADD R3, R3, 0x1, R5 ;  /* 0x0000000103037824 */ /* 0x000fe400078e0205 */
[C---:B------:R-:W-:Y:S01]  /*ab30*/  IMAD R5, R19.reuse, UR5, R0 ;  /* 0x0000000513057c24 */ /* 0x040fe2000f8e0200 */
[----:B------:R-:W-:Y:S01]  /*ab40*/  NOP ;  /* 0x0000000000007918 */ /* 0x000fe20000000000 */
[----:B------:R-:W-:Y:S01]  /*ab50*/  IMAD.WIDE.U32 R2, R19, UR4, R2 ;  /* 0x0000000413027c25 */ /* 0x000fe2000f8e0002 */
[----:B------:R-:W-:-:S04]  /*ab60*/  ULDC.64 UR4, c[0x0][0x318] ;  /* 0x0000c60000047ab9 */ /* 0x000fc80000000a00 */
[----:B------:R-:W-:Y:S02]  /*ab70*/  IADD3 R3, R5, R3, RZ ;  /* 0x0000000305037210 */ /* 0x000fe40007ffe0ff */
[----:B------:R-:W-:-:S04]  /*ab80*/  LEA R17, P0, R2, UR4, 0x1 ;  /* 0x0000000402117c11 */ /* 0x000fc8000f8008ff */
[----:B------:R-:W-:Y:S02]  /*ab90*/  LEA.HI.X R18, R2, UR5, R3, 0x1, P0 ;  /* 0x0000000502127c11 */ /* 0x000fe400080f0c03 */
[----:B------:R-:W-:-:S13]  /*aba0*/  PLOP3.LUT P0, PT, PT, PT, PT, 0x80, 0x0 ;  /* 0x000000000000781c */ /* 0x000fda0003f0f070 */
.L_x_66:
        /* <DEDUP_REMOVED lines=10> */
.L_x_67:
[C---:B------:R-:W-:Y:S01]  /*ac50*/  ISETP.GT.AND P0, PT, R20.reuse, RZ, PT ;  /* 0x000000ff1400720c */ /* 0x040fe20003f04270 */
[----:B------:R0:W-:Y:S01]  /*ac60*/  SYNCS.ARRIVE.TRANS64.A1T0 RZ, [R6+URZ+0x30850], RZ ;  /* 0x030850ff06ff79a7 */ /* 0x0001e2000810003f */
[----:B------:R-:W-:Y:S01]  /*ac70*/  IMAD.MOV.U32 R21, RZ, RZ, R25 ;  /* 0x000000ffff157224 */ /* 0x000fe200078e0019 */
[----:B------:R-:W-:Y:S01]  /*ac80*/  MOV R28, R20 ;  /* 0x00000014001c7202 */ /* 0x000fe20000000f00 */
[----:B------:R-:W-:Y:S02]  /*ac90*/  IMAD.MOV.U32 R7, RZ, RZ, R22 ;  /* 0x000000ffff077224 */ /* 0x000fe400078e0016 */
[----:B0-----:R-:W-:-:S07]  /*aca0*/  VIADD R6, R20, 0xffffffff ;  /* 0xffffffff14067836 */ /* 0x001fce0000000000 */
[----:B------:R-:W-:Y:S05]  /*acb0*/  @P0 BRA `(.L_x_68) ;  /* 0xfffffff000300947 */ /* 0x000fea000383ffff */
[----:B------:R-:W-:Y:S05]  /*acc0*/  BSYNC B0 ;  /* 0x0000000000007941 */ /* 0x000fea0003800000 */
.L_x_55:
[----:B------:R-:W-:-:S13]  /*acd0*/  LOP3.LUT P0, RZ, R16, 0x40, RZ, 0xc0, !PT ;  /* 0x0000004010ff7812 */ /* 0x000fda000780c0ff */
[----:B------:R-:W-:Y:S05]  /*ace0*/  @!P0 BRA `(.L_x_69) ;  /* 0x0000000000048947 */ /* 0x000fea0003800000 */
[----:B------:R-:W-:Y:S01]  /*acf0*/  BPT.TRAP 0x1 ;  /* 0x000000040000795c */ /* 0x000fe20000300000 */
.L_x_69:
[----:B------:R-:W-:Y:S01]  /*ad00*/  LEA R4, R22, UR39, 0x3 ;  /* 0x0000002716047c11 */ /* 0x000fe2000f8e18ff */
[----:B------:R-:W-:Y:S01]  /*ad10*/  IMAD.MOV.U32 R5, RZ, RZ, -0x60 ;  /* 0xffffffa0ff057424 */ /* 0x000fe200078e00ff */
[----:B0-----:R-:W-:Y:S01]  /*ad20*/  SHF.L.U32 R3, R25, 0x1f, RZ ;  /* 0x0000001f19037819 */ /* 0x001fe200000006ff */
[----:B------:R-:W-:Y:S02]  /*ad30*/  BSSY B0, `(.L_x_70) ;  /* 0x0000004000007945 */ /* 0x000fe40003800000 */
[----:B------:R-:W-:Y:S01]  /*ad40*/  IMAD R5, R20, R5, UR38 ;  /* 0x0000002614057e24 */ /* 0x000fe2000f8e0205 */
[----:B------:R-:W0:Y:S02]  /*ad50*/  SYNCS.PHASECHK.TRANS64.TRYWAIT P0, [R4+URZ+0x30860], R3 ;  /* 0x03086003040075a7 */ /* 0x000e24000800017f */
[----:B0-----:R-:W-:Y:S05]  /*ad60*/  @!P0 BRA `(.L_x_71) ;  /* 0x0000002c00ac8947 */ /* 0x001fea0003800000 */
.L_x_156:
[----:B------:R-:W-:Y:S05]  /*ad70*/  BSYNC B0 ;  /* 0x0000000000007941 */ /* 0x000fea0003800000 */
.L_x_70:
[----:B------:R-:W-:Y:S01]  /*ad80*/  UMOV UR4, 0xffffffff ;  /* 0xffffffff00047882 */ /* 0x000fe20000000000 */
[----:B------:R-:W-:Y:S01]  /*ad90*/  LOP3.LUT P3, RZ, R16, 0x20, RZ, 0xc0, !PT ;  /* 0x0000002010ff7812 */ /* 0x000fe2000786c0ff */
[----:B------:R-:W-:Y:S01]  /*ada0*/  IMAD R7, R22, 0x4800, R27 ;  /* 0x0000480016077824 */ /* 0x000fe200078e021b */
[C---:B------:R-:W-:Y:S01]  /*adb0*/  LOP3.LUT P2, RZ, R16.reuse, 0x10, RZ, 0xc0, !PT ;  /* 0x0000001010ff7812 */ /* 0x040fe2000784c0ff */
[----:B------:R-:W-:Y:S01]  /*adc0*/  IMAD.IADD R5, R5, 0x1, -R34 ;  /* 0x0000000105057824 */ /* 0x000fe200078e0a22 */
[----:B------:R-:W-:Y:S01]  /*add0*/  LOP3.LUT P1, RZ, R16, 0x8, RZ, 0xc0, !PT ;  /* 0x0000000810ff7812 */ /* 0x000fe2000782c0ff */
[----:B------:R-:W-:-:S12]  /*ade0*/  BRA.DIV UR4, `(.L_x_72) ;  /* 0x0000002e04a07947 */ /* 0x000fd8000b800000 */
[----:B------:R-:W1:Y:S01]  /*adf0*/  SHFL.IDX PT, R14, R17, RZ, 0x181f ;  /* 0x00181fff110e7589 */ /* 0x000e6200000e0000 */
[----:B------:R-:W-:-:S03]  /*ae00*/  IMAD.SHL.U32 R6, R37, 0x2, RZ ;  /* 0x0000000225067824 */ /* 0x000fc600078e00ff */
[----:B------:R-:W0:Y:S02]  /*ae10*/  SHFL.IDX PT, R0, R18, RZ, 0x181f ;  /* 0x00181fff12007589 */ /* 0x000e2400000e0000 */
[----:B-1----:R-:W-:Y:S02]  /*ae20*/  IADD3 R2, P0, R14, R6, RZ ;  /* 0x000000060e027210 */ /* 0x002fe40007f1e0ff */
[----:B------:R-:W1:Y:S02]  /*ae30*/  SHFL.IDX PT, R14, R17, 0x1, 0x181f ;  /* 0x00381f00110e7f89 */ /* 0x000e6400000e0000 */
[----:B0-----:R-:W-:Y:S02]  /*ae40*/  IADD3.X R3, RZ, R0, RZ, P0, !PT ;  /* 0x00000000ff037210 */ /* 0x001fe400007fe4ff */
[----:B------:R-:W-:Y:S02]  /*ae50*/  ISETP.LT.OR P0, PT, R5, 0x1, P3 ;  /* 0x000000010500780c */ /* 0x000fe40001f01670 */
[----:B------:R-:W-:-:S02]  /*ae60*/  LEA R0, R7, UR39, 0x1 ;  /* 0x0000002707007c11 */ /* 0x000fc4000f8e08ff */
[----:B------:R-:W0:Y:S09]  /*ae70*/  SHFL.IDX PT, R7, R18, 0x1, 0x181f ;  /* 0x00381f0012077f89 */ /* 0x000e3200000e0000 */
[----:B------:R-:W-:Y:S01]  /*ae80*/  LDGSTS.E.BYPASS.LTC128B.128 [R0+0x400], desc[UR36][R2.64], !P0 ;  /* 0x0040000002007fae */ /* 0x000fe2000c101d64 */
[----:B------:R-:W-:-:S13]  /*ae90*/  ISETP.LT.OR P0, PT, R5, 0x1, P2 ;  /* 0x000000010500780c */ /* 0x000fda0001701670 */
[----:B------:R-:W-:Y:S01]  /*aea0*/  LDGSTS.E.BYPASS.LTC128B.128 [R0+0x3400], desc[UR36][R2.64+0x80], !P0 ;  /* 0x0340008002007fae */ /* 0x000fe2000c101d64 */
[----:B------:R-:W-:-:S13]  /*aeb0*/  ISETP.LT.OR P0, PT, R5, 0x1, P1 ;  /* 0x000000010500780c */ /* 0x000fda0000f01670 */
[----:B------:R1:W-:Y:S02]  /*aec0*/  LDGSTS.E.BYPASS.LTC128B.128 [R0+0x6400], desc[UR36][R2.64+0x100], !P0 ;  /* 0x0640010002007fae */ /* 0x0003e4000c101d64 */
[----:B-1----:R-:W-:Y:S02]  /*aed0*/  IADD3 R2, P0, R14, R6, RZ ;  /* 0x000000060e027210 */ /* 0x002fe40007f1e0ff */
[----:B------:R-:W1:Y:S03]  /*aee0*/  SHFL.IDX PT, R14, R17, 0x2, 0x181f ;  /* 0x00581f00110e7f89 */ /* 0x000e6600000e0000 */
[----:B0-----:R-:W-:Y:S01]  /*aef0*/  IMAD.X R3, RZ, RZ, R7, P0 ;  /* 0x000000ffff037224 */ /* 0x001fe200000e0607 */
[----:B------:R-:W-:Y:S01]  /*af00*/  ISETP.LT.OR P0, PT, R5, 0x11, P3 ;  /* 0x000000110500780c */ /* 0x000fe20001f01670 */
[----:B------:R-:W0:-:S12]  /*af10*/  SHFL.IDX PT, R7, R18, 0x2, 0x181f ;  /* 0x00581f0012077f89 */ /* 0x000e1800000e0000 */
        /* <DEDUP_REMOVED lines=26> */
[----:B------:R1:W2:Y:S02]  /*b0c0*/  SHFL.IDX PT, R14, R17, 0x5, 0x181f ;  /* 0x00b81f00110e7f89 */ /* 0x0002a400000e0000 */
[----:B0-----:R-:W-:Y:S02]  /*b0d0*/  IADD3.X R3, RZ, R7, RZ, P0, !PT ;  /* 0x00000007ff037210 */ /* 0x001fe400007fe4ff */
[----:B------:R-:W-:Y:S01]  /*b0e0*/  ISETP.LT.OR P0, PT, R5, 0x41, P3 ;  /* 0x000000410500780c */ /* 0x000fe20001f01670 */
[----:B------:R1:W3:-:S12]  /*b0f0*/  SHFL.IDX PT, R7, R18, 0x5, 0x181f ;  /* 0x00b81f0012077f89 */ /* 0x0002d800000e0000 */
[----:B------:R1:W-:Y:S01]  /*b100*/  LDGSTS.E.BYPASS.LTC128B.128 [R0+0x2400], desc[UR36][R2.64], !P0 ;  /* 0x0240000002007fae */ /* 0x0003e2000c101d64 */
[----:B------:R-:W-:-:S13]  /*b110*/  ISETP.LT.OR P0, PT, R5, 0x41, P2 ;  /* 0x000000410500780c */ /* 0x000fda0001701670 */
[----:B------:R1:W-:Y:S01]  /*b120*/  LDGSTS.E.BYPASS.LTC128B.128 [R0+0x5400], desc[UR36][R2.64+0x80], !P0 ;  /* 0x0540008002007fae */ /* 0x0003e2000c101d64 */
[----:B------:R-:W-:-:S13]  /*b130*/  ISETP.LT.OR P0, PT, R5, 0x41, P1 ;  /* 0x000000410500780c */ /* 0x000fda0000f01670 */
[----:B--23--:R1:W-:Y:S02]  /*b140*/  LDGSTS.E.BYPASS.LTC128B.128 [R0+0x8400], desc[UR36][R2.64+0x100], !P0 ;  /* 0x0840010002007fae */ /* 0x00c3e4000c101d64 */
.L_x_170:
[----:B01----:R-:W-:-:S05]  /*b150*/  IADD3 R2, P0, R14, R6, RZ ;  /* 0x000000060e027210 */ /* 0x003fca0007f1e0ff */
[----:B------:R-:W-:Y:S01]  /*b160*/  IMAD.X R3, RZ, RZ, R7, P0 ;  /* 0x000000ffff037224 */ /* 0x000fe200000e0607 */
[----:B------:R-:W-:-:S13]  /*b170*/  ISETP.LT.OR P0, PT, R5, 0x51, P3 ;  /* 0x000000510500780c */ /* 0x000fda0001f01670 */
[----:B------:R-:W-:Y:S01]  /*b180*/  @!PT LDS RZ, [RZ] ;  /* 0x00000000fffff984 */ /* 0x000fe20000000800 */
[----:B------:R-:W-:Y:S01]  /*b190*/  @!PT LDS RZ, [RZ] ;  /* 0x00000000fffff984 */ /* 0x000fe20000000800 */
[----:B------:R-:W-:Y:S01]  /*b1a0*/  @!PT LDS RZ, [RZ] ;  /* 0x00000000fffff984 */ /* 0x000fe20000000800 */
[----:B------:R0:W-:Y:S01]  /*b1b0*/  LDGSTS.E.BYPASS.LTC128B.128 [R0+0x2c00], desc[UR36][R2.64], !P0 ;  /* 0x02c0000002007fae */ /* 0x0001e2000c101d64 */
[----:B------:R-:W-:-:S13]  /*b1c0*/  ISETP.LT.OR P0, PT, R5, 0x51, P2 ;  /* 0x000000510500780c */ /* 0x000fda0001701670 */
[----:B------:R0:W-:Y:S01]  /*b1d0*/  LDGSTS.E.BYPASS.LTC128B.128 [R0+0x5c00], desc[UR36][R2.64+0x80], !P0 ;  /* 0x05c0008002007fae */ /* 0x0001e2000c101d64 */
[----:B------:R-:W-:-:S13]  /*b1e0*/  ISETP.LT.OR P0, PT, R5, 0x51, P1 ;  /* 0x000000510500780c */ /* 0x000fda0000f01670 */
[----:B------:R0:W-:Y:S01]  /*b1f0*/  LDGSTS.E.BYPASS.LTC128B.128 [R0+0x8c00], desc[UR36][R2.64+0x100], !P0 ;  /* 0x08c0010002007fae */ /* 0x0001e2000c101d64 */
[----:B------:R-:W-:Y:S01]  /*b200*/  PLOP3.LUT P0, PT, PT, PT, PT, 0x80, 0x0 ;  /* 0x000000000000781c */ /* 0x000fe20003f0f070 */
[----:B------:R-:W-:-:S12]  /*b210*/  NOP ;  /* 0x0000000000007918 */ /* 0x000fd80000000000 */
.L_x_73:
        /* <DEDUP_REMOVED lines=10> */
.L_x_74:
[----:B0-----:R-:W2:Y:S01]  /*b2c0*/  LDL.LU R2, [R1] ;  /* 0x0000000001027983 */ /* 0x001ea20000300800 */
[----:B------:R-:W-:Y:S01]  /*b2d0*/  VIADD R22, R22, 0x1 ;  /* 0x0000000116167836 */ /* 0x000fe20000000000 */
[----:B------:R-:W-:Y:S01]  /*b2e0*/  ULDC UR4, c[0x0][0xc34] ;  /* 0x00030d0000047ab9 */ /* 0x000fe20000000800 */
[----:B------:R-:W-:Y:S01]  /*b2f0*/  VIADD R36, R36, UR44 ;  /* 0x0000002c24247c36 */ /* 0x000fe20008000000 */
[----:B------:R0:W-:Y:S02]  /*b300*/  SYNCS.ARRIVE.TRANS64.A1T0 RZ, [R4+URZ+0x30850], RZ ;  /* 0x030850ff04ff79a7 */ /* 0x0001e4000810003f */
[----:B------:R-:W-:-:S04]  /*b310*/  ISETP.NE.AND P0, PT, R22, 0x2, PT ;  /* 0x000000021600780c */ /* 0x000fc80003f05270 */
[----:B------:R-:W-:Y:S02]  /*b320*/  SEL R22, R22, RZ, P0 ;  /* 0x000000ff16167207 */ /* 0x000fe40000000000 */
[----:B------:R-:W-:Y:S02]  /*b330*/  SEL R0, RZ, 0x1, P0 ;  /* 0x00000001ff007807 */ /* 0x000fe40000000000 */
[----:B------:R-:W-:Y:S02]  /*b340*/  ISETP.GE.AND P0, PT, R36, UR4, PT ;  /* 0x0000000424007c0c */ /* 0x000fe4000bf06270 */
[----:B------:R-:W-:Y:S02]  /*b350*/  LOP3.LUT R25, R25, R0, RZ, 0x3c, !PT ;  /* 0x0000000019197212 */ /* 0x000fe400078e3cff */
[----:B--2---:R-:W-:-:S05]  /*b360*/  IADD3 R2, R2, 0x1, RZ ;  /* 0x0000000102027810 */ /* 0x004fca0007ffe0ff */
[----:B------:R0:W-:Y:S04]  /*b370*/  STL [R1], R2 ;  /* 0x0000000201007387 */ /* 0x0001e80000100800 */
[----:B------:R-:W-:Y:S05]  /*b380*/  @!P0 BRA `(.L_x_75) ;  /* 0xffffffcc00c88947 */ /* 0x000fea000383ffff */
[----:B------:R-:W-:-:S07]  /*b390*/  LOP3.LUT R0, R2, 0x1, RZ, 0xc, !PT ;  /* 0x0000000102007812 */ /* 0x000fce00078e0cff */
.L_x_40:
[----:B------:R-:W1:Y:S01]  /*b3a0*/  S2R R3, SR_CgaCtaId ;  /* 0x0000000000037919 */ /* 0x000e620000008800 */
[----:B0-----:R-:W-:Y:S01]  /*b3b0*/  MOV R2, 0x400 ;  /* 0x0000040000027802 */ /* 0x001fe20000000f00 */
[----:B------:R-:W-:Y:S01]  /*b3c0*/  BSSY B0, `(.L_x_76) ;  /* 0x0000005000007945 */ /* 0x000fe20003800000 */
[----:B------:R-:W-:Y:S02]  /*b3d0*/  SHF.L.U32 R0, R0, 0x1f, RZ ;  /* 0x0000001f00007819 */ /* 0x000fe400000006ff */
[----:B-1----:R-:W-:-:S04]  /*b3e0*/  LEA R5, R3, R2, 0x18 ;  /* 0x0000000203057211 */ /* 0x002fc800078ec0ff */
[----:B------:R-:W0:Y:S02]  /*b3f0*/  SYNCS.PHASECHK.TRANS64.TRYWAIT P0, [R5+URZ+0x30820], R0 ;  /* 0x03082000050075a7 */ /* 0x000e24000800017f */
[----:B0-----:R-:W-:Y:S05]  /*b400*/  @!P0 BRA `(.L_x_77) ;  /* 0x0000003000488947 */ /* 0x001fea0003800000 */
.L_x_171:
[----:B------:R-:W-:Y:S05]  /*b410*/  BSYNC B0 ;  /* 0x0000000000007941 */ /* 0x000fea0003800000 */
.L_x_76:
[----:B------:R-:W-:-:S03]  /*b420*/  UMOV UR4, 0xffffffff ;  /* 0xffffffff00047882 */ /* 0x000fc60000000000 */
[----:B------:R-:W-:Y:S05]  /*b430*/  BRA.DIV UR4, `(.L_x_78) ;  /* 0x0000003204507947 */ /* 0x000fea000b800000 */
[----:B0-----:R-:W0:Y:S02]  /*b440*/  S2R R0, SR_TID.X ;  /* 0x0000000000007919 */ /* 0x001e240000002100 */
[----:B0-----:R-:W-:-:S04]  /*b450*/  SHF.R.U32.HI R0, RZ, 0x5, R0 ;  /* 0x00000005ff007819 */ /* 0x001fc80000011600 */
[----:B------:R-:W-:-:S05]  /*b460*/  LOP3.LUT R0, R0, 0x3, RZ, 0xc0, !PT ;  /* 0x0000000300007812 */ /* 0x000fca00078ec0ff */
[----:B------:R0:W1:Y:S02]  /*b470*/  SHFL.IDX PT, R14, R0, RZ, 0x1f ;  /* 0x00001fff000e7589 */ /* 0x00006400000e0000 */
.L_x_174:
[----:B-1----:R-:W-:Y:S01]  /*b480*/  ISETP.NE.AND P0, PT, R14, RZ, PT ;  /* 0x000000ff0e00720c */ /* 0x002fe20003f05270 */
[----:B------:R-:W-:-:S12]  /*b490*/  BSSY B0, `(.L_x_79) ;  /* 0x0000026000007945 */ /* 0x000fd80003800000 */
[----:B------:R-:W-:Y:S05]  /*b4a0*/  @P0 BRA `(.L_x_80) ;  /* 0x0000000000900947 */ /* 0x000fea0003800000 */
[----:B------:R-:W-:-:S03]  /*b4b0*/  UMOV UR4, 0xffffffff ;  /* 0xffffffff00047882 */ /* 0x000fc60000000000 */
[----:B------:R-:W-:Y:S05]  /*b4c0*/  BRA.DIV UR4, `(.L_x_81) ;  /* 0x0000003204607947 */ /* 0x000fea000b800000 */
[----:B------:R-:W-:-:S13]  /*b4d0*/  ELECT P6, URZ, PT ;  /* 0x00000000003f782f */ /* 0x000fda00038c0000 */
.L_x_177:
[----:B------:R-:W-:Y:S05]  /*b4e0*/  @!P6 BRA `(.L_x_80) ;  /* 0x000000000080e947 */ /* 0x000fea0003800000 */
[----:B0-----:R-:W2:Y:S02]  /*b4f0*/  LDL R0, [R1+0x4] ;  /* 0x0000040001007983 */ /* 0x001ea40000100800 */
[----:B--2---:R-:W-:-:S13]  /*b500*/  R2UR UR4, R0 ;  /* 0x00000000000472ca */ /* 0x004fda00000e0000 */
[----:B------:R-:W-:-:S06]  /*b510*/  ULOP3.LUT UR4, UR4, 0x2, URZ, 0xfc, !UPT ;  /* 0x0000000204047892 */ /* 0x000fcc000f8efc3f */
[----:B------:R-:W-:-:S05]  /*b520*/  IMAD.U32 R0, RZ, RZ, UR4 ;  /* 0x00000004ff007e24 */ /* 0x000fca000f8e00ff */
[----:B------:R-:W-:-:S13]  /*b530*/  ISETP.NE.AND P0, PT, R0, 0x3, PT ;  /* 0x000000030000780c */ /* 0x000fda0003f05270 */
[----:B------:R-:W-:Y:S05]  /*b540*/  @!P0 BRA `(.L_x_82) ;  /* 0x0000000000048947 */ /* 0x000fea0003800000 */
[----:B------:R-:W-:Y:S01]  /*b550*/  BPT.TRAP 0x1 ;  /* 0x000000040000795c */ /* 0x000fe20000300000 */
.L_x_82:
[C---:B------:R-:W-:Y:S01]  /*b560*/  IMAD R3, R22.reuse, 0x8, R5 ;  /* 0x0000000816037824 */ /* 0x040fe200078e0205 */
[----:B------:R-:W-:Y:S01]  /*b570*/  SHF.L.U32 R2, R25, 0x1f, RZ ;  /* 0x0000001f19027819 */ /* 0x000fe200000006ff */
[----:B------:R-:W-:-:S03]  /*b580*/  VIADD R22, R22, 0x1 ;  /* 0x0000000116167836 */ /* 0x000fc60000000000 */
[----:B------:R-:W0:Y:S02]  /*b590*/  SYNCS.PHASECHK.TRANS64.TRYWAIT P1, [R3+URZ+0x30840], R2 ;  /* 0x03084002030075a7 */ /* 0x000e24000802017f */
[----:B------:R-:W-:-:S04]  /*b5a0*/  ISETP.NE.AND P2, PT, R22, 0x2, PT ;  /* 0x000000021600780c */ /* 0x000fc80003f45270 */
[----:B------:R-:W-:Y:S01]  /*b5b0*/  SEL R0, RZ, 0x1, P2 ;  /* 0x00000001ff007807 */ /* 0x000fe20001000000 */
[----:B0-----:R-:W-:Y:S08]  /*b5c0*/  @!P1 BRA `(.L_x_83) ;  /* 0x0000003000409947 */ /* 0x001ff00003800000 */
.L_x_178:
[----:B------:R-:W-:Y:S02]  /*b5d0*/  SEL R22, R22, RZ, P2 ;  /* 0x000000ff16167207 */ /* 0x000fe40001000000 */
[----:B------:R-:W-:Y:S01]  /*b5e0*/  LOP3.LUT R0, R25, R0, RZ, 0x3c, !PT ;  /* 0x0000000019007212 */ /* 0x000fe200078e3cff */
[----:B------:R-:W-:Y:S06]  /*b5f0*/  @!P0 BRA `(.L_x_84) ;  /* 0x0000000000048947 */ /* 0x000fec0003800000 */
[----:B------:R-:W-:Y:S01]  /*b600*/  BPT.TRAP 0x1 ;  /* 0x000000040000795c */ /* 0x000fe20000300000 */
.L_x_84:
[----:B------:R-:W-:Y:S02]  /*b610*/  LEA R5, R22, R5, 0x3 ;  /* 0x0000000516057211 */ /* 0x000fe400078e18ff */
[----:B------:R-:W-:-:S04]  /*b620*/  SHF.L.U32 R0, R0, 0x1f, RZ ;  /* 0x0000001f00007819 */ /* 0x000fc800000006ff */
[----:B------:R-:W1:Y:S02]  /*b630*/  SYNCS.PHASECHK.TRANS64.TRYWAIT P1, [R5+URZ+0x30840], R0 ;  /* 0x03084000050075a7 */ /* 0x000e64000802017f */
[----:B-1----:R-:W-:Y:S05]  /*b640*/  @!P1 BRA `(.L_x_85) ;  /* 0x0000003000349947 */ /* 0x002fea0003800000 */
.L_x_179:
[----:B------:R-:W-:Y:S05]  /*b650*/  @!P0 BRA `(.L_x_86) ;  /* 0x0000000000048947 */ /* 0x000fea0003800000 */
[----:B------:R-:W-:Y:S01]  /*b660*/  BPT.TRAP 0x1 ;  /* 0x000000040000795c */ /* 0x000fe20000300000 */
.L_x_86:
[----:B------:R-:W2:Y:S02]  /*b670*/  SYNCS.PHASECHK.TRANS64.TRYWAIT P1, [R3+URZ+0x30860], R2 ;  /* 0x03086002030075a7 */ /* 0x000ea4000802017f */
[----:B--2---:R-:W-:Y:S05]  /*b680*/  @!P1 BRA `(.L_x_87) ;  /* 0x0000003000389947 */ /* 0x004fea0003800000 */
.L_x_180:
[----:B------:R-:W-:Y:S05]  /*b690*/  @!P0 BRA `(.L_x_88) ;  /* 0x0000000000048947 */ /* 0x000fea0003800000 */
[----:B------:R-:W-:Y:S01]  /*b6a0*/  BPT.TRAP 0x1 ;  /* 0x000000040000795c */ /* 0x000fe20000300000 */
.L_x_88:
[----:B---3--:R3:W4:Y:S02]  /*b6b0*/  SYNCS.PHASECHK.TRANS64.TRYWAIT P0, [R5+URZ+0x30860], R0 ;  /* 0x03086000050075a7 */ /* 0x008724000800017f */
[----:B----4-:R-:W-:Y:S05]  /*b6c0*/  @!P0 NANOSLEEP.SYNCS 0x989680 ;  /* 0x009896800000895d */ /* 0x010fea0003900000 */
[----:B------:R-:W4:Y:S02]  /*b6d0*/  @!P0 SYNCS.PHASECHK.TRANS64 P0, [R5+URZ+0x30860], R0 ;  /* 0x03086000050085a7 */ /* 0x000f24000800007f */
[----:B----4-:R-:W-:Y:S05]  /*b6e0*/  @!P0 BRA `(.L_x_88) ;  /* 0xfffffffc00f08947 */ /* 0x010fea000383ffff */
.L_x_80:
[----:B------:R-:W-:Y:S05]  /*b6f0*/  BSYNC B0 ;  /* 0x0000000000007941 */ /* 0x000fea0003800000 */
.L_x_79:
[----:B------:R-:W-:Y:S05]  /*b700*/  EXIT ;  /* 0x000000000000794d */ /* 0x000fea0003800000 */
.L_x_8:
[----:B0-----:R-:W-:-:S04]  /*b710*/  IMAD.U32 R3, RZ, RZ, UR43 ;  /* 0x0000002bff037e24 */ /* 0x001fc8000f8e00ff */
[----:B------:R0:W1:Y:S03]  /*b720*/  SYNCS.PHASECHK.TRANS64.TRYWAIT P1, [R3+URZ+0x30800], R0 ;  /* 0x03080000030075a7 */ /* 0x000066000802017f */
[----:B-1----:R-:W-:Y:S05]  /*b730*/  @!P1 NANOSLEEP.SYNCS 0x989680 ;  /* 0x009896800000995d */ /* 0x002fea0003900000 */
[----:B------:R-:W1:Y:S02]  /*b740*/  @!P1 SYNCS.PHASECHK.TRANS64 P1, [R3+URZ+0x30800], R0 ;  /* 0x03080000030095a7 */ /* 0x000e64000802007f */
[----:B-1----:R-:W-:Y:S05]  /*b750*/  @!P1 BRA `(.L_x_8) ;  /* 0xfffffffc00ec9947 */ /* 0x002fea000383ffff */
[----:B------:R-:W-:Y:S05]  /*b760*/  BRA `(.L_x_89) ;  /* 0xffffff58006c7947 */ /* 0x000fea000383ffff */
.L_x_12:
[----:B-1----:R1:W2:Y:S02]  /*b770*/  SYNCS.PHASECHK.TRANS64.TRYWAIT P1, [R2+URZ+0x30830], R3 ;  /* 0x03083003020075a7 */ /* 0x0022a4000802017f */
[----:B--2---:R-:W-:Y:S05]  /*b780*/  @!P1 NANOSLEEP.SYNCS 0x989680 ;  /* 0x009896800000995d */ /* 0x004fea0003900000 */
[----:B------:R-:W2:Y:S02]  /*b790*/  @!P1 SYNCS.PHASECHK.TRANS64 P1, [R2+URZ+0x30830], R3 ;  /* 0x03083003020095a7 */ /* 0x000ea4000802007f */
[----:B--2---:R-:W-:Y:S05]  /*b7a0*/  @!P1 BRA `(.L_x_12) ;  /* 0xfffffffc00f09947 */ /* 0x004fea000383ffff */
[----:B------:R-:W-:Y:S05]  /*b7b0*/  BRA `(.L_x_11) ;  /* 0xffffff58008c7947 */ /* 0x000fea000383ffff */
.L_x_18:
[----:B-1----:R-:W-:-:S04]  /*b7c0*/  IMAD.U32 R3, RZ, RZ, UR8 ;  /* 0x00000008ff037e24 */ /* 0x002fc8000f8e00ff */
[----:B------:R1:W2:Y:S03]  /*b7d0*/  SYNCS.PHASECHK.TRANS64.TRYWAIT P1, [R3+URZ+0x30830], R0 ;  /* 0x03083000030075a7 */ /* 0x0002a6000802017f */
[----:B--2---:R-:W-:Y:S05]  /*b7e0*/  @!P1 NANOSLEEP.SYNCS 0x989680 ;  /* 0x009896800000995d */ /* 0x004fea0003900000 */
[----:B------:R-:W2:Y:S02]  /*b7f0*/  @!P1 SYNCS.PHASECHK.TRANS64 P1, [R3+URZ+0x30830], R0 ;  /* 0x03083000030095a7 */ /* 0x000ea4000802007f */
[----:B--2---:R-:W-:Y:S05]  /*b800*/  @!P1 BRA `(.L_x_18) ;  /* 0xfffffffc00ec9947 */ /* 0x004fea000383ffff */
[----:B------:R-:W-:Y:S05]  /*b810*/  BRA `(.L_x_17) ;  /* 0xffffff7c008c7947 */ /* 0x000fea000383ffff */
.L_x_22:
[----:B-1----:R-:W-:-:S04]  /*b820*/  IMAD.U32 R3, RZ, RZ, UR9 ;  /* 0x00000009ff037e24 */ /* 0x002fc8000f8e00ff */
[----:B------:R1:W2:Y:S03]  /*b830*/  SYNCS.PHASECHK.TRANS64.TRYWAIT P1, [R3+URZ+0x30850], R0 ;  /* 0x03085000030075a7 */ /* 0x0002a6000802017f */
[----:B--2---:R-:W-:Y:S05]  /*b840*/  @!P1 NANOSLEEP.SYNCS 0x989680 ;  /* 0x009896800000995d */ /* 0x004fea0003900000 */
[----:B------:R-:W2:Y:S02]  /*b850*/  @!P1 SYNCS.PHASECHK.TRANS64 P1, [R3+URZ+0x30850], R0 ;  /* 0x03085000030095a7 */ /* 0x000ea4000802007f */
[----:B--2---:R-:W-:Y:S05]  /*b860*/  @!P1 BRA `(.L_x_22) ;  /* 0xfffffffc00ec9947 */ /* 0x004fea000383ffff */
[----:B------:R-:W-:Y:S05]  /*b870*/  BRA `(.L_x_21) ;  /* 0xffffff8800447947 */ /* 0x000fea000383ffff */
.L_x_29:
[----:B-1----:R-:W-:-:S04]  /*b880*/  MOV R7, UR10 ;  /* 0x0000000a00077c02 */ /* 0x002fc80008000f00 */
[----:B------:R1:W2:Y:S03]  /*b890*/  SYNCS.PHASECHK.TRANS64.TRYWAIT P1, [R7+URZ+0x30850], R2 ;  /* 0x03085002070075a7 */ /* 0x0002a6000802017f */
[----:B--2---:R-:W-:Y:S05]  /*b8a0*/  @!P1 NANOSLEEP.SYNCS 0x989680 ;  /* 0x009896800000995d */ /* 0x004fea0003900000 */
[----:B------:R-:W2:Y:S02]  /*b8b0*/  @!P1 SYNCS.PHASECHK.TRANS64 P1, [R7+URZ+0x30850], R2 ;  /* 0x03085002070095a7 */ /* 0x000ea4000802007f */
[----:B--2---:R-:W-:Y:S05]  /*b8c0*/  @!P1 BRA `(.L_x_29) ;  /* 0xfffffffc00ec9947 */ /* 0x004fea000383ffff */
[----:B------:R-:W-:Y:S05]  /*b8d0*/  BRA `(.L_x_28) ;  /* 0xffffffa0005c7947 */ /* 0x000fea000383ffff */
.L_x_44:
[----:B------:R-:W0:Y:S01]  /*b8e0*/  S2R R17, SR_TID.X ;  /* 0x0000000000117919 */ /* 0x000e220000002100 */
[----:B------:R-:W-:Y:S01]  /*b8f0*/  BSSY B0, `(.L_x_90) ;  /* 0x000000a000007945 */ /* 0x000fe20003800000 */
[----:B------:R-:W-:Y:S01]  /*b900*/  IMAD.MOV.U32 R12, RZ, RZ, RZ ;  /* 0x000000ffff0c7224 */ /* 0x000fe200078e00ff */
[----:B------:R-:W-:Y:S01]  /*b910*/  MOV R15, 0xffffffff ;  /* 0xffffffff000f7802 */ /* 0x000fe20000000f00 */
[----:B------:R-:W-:Y:S01]  /*b920*/  IMAD.MOV.U32 R11, RZ, RZ, 0x1f ;  /* 0x0000001fff0b7424 */ /* 0x000fe200078e00ff */
[----:B0-----:R-:W-:-:S04]  /*b930*/  SHF.R.U32.HI R17, RZ, 0x5, R17 ;  /* 0x00000005ff117819 */ /* 0x001fc80000011611 */
[----:B------:R-:W-:-:S05]  /*b940*/  LOP3.LUT R17, R17, 0x3, RZ, 0xc0, !PT ;  /* 0x0000000311117812 */ /* 0x000fca00078ec0ff */
[----:B------:R-:W-:-:S07]  /*b950*/  IMAD.MOV.U32 R13, RZ, RZ, R17 ;  /* 0x000000ffff0d7224 */ /* 0x000fce00078e0011 */
[----:B-1---5:R-:W-:Y:S05]  /*b960*/  WARPSYNC.COLLECTIVE R15, `(.L_x_91) ;  /* 0x000000000f087348 */ /* 0x022fea0003c00000 */
[----:B------:R0:W2:Y:S02]  /*b970*/  SHFL.IDX P6, R14, R13, R12, R11 ;  /* 0x0000000c0d0e7389 */ /* 0x0000a400000c000b */
[----:B012--5:R-:W-:Y:S01]  /*b980*/  ENDCOLLECTIVE ;  /* 0x000000000000791b */ /* 0x027fe20003800000 */
.L_x_91:
[----:B------:R-:W-:Y:S05]  /*b990*/  BSYNC B0 ;  /* 0x0000000000007941 */ /* 0x000fea0003800000 */
.L_x_90:
[----:B------:R-:W-:Y:S05]  /*b9a0*/  BRA `(.L_x_92) ;  /* 0xffffffcc00a47947 */ /* 0x000fea000383ffff */
.L_x_47:
[----:B0-----:R0:W1:Y:S02]  /*b9b0*/  SYNCS.PHASECHK.TRANS64.TRYWAIT P0, [R0+URZ+0x30840], R3 ;  /* 0x03084003000075a7 */ /* 0x001064000800017f */
[----:B-1----:R-:W-:Y:S05]  /*b9c0*/  @!P0 NANOSLEEP.SYNCS 0x989680 ;  /* 0x009896800000895d */ /* 0x002fea0003900000 */
[----:B------:R-:W1:Y:S02]  /*b9d0*/  @!P0 SYNCS.PHASECHK.TRANS64 P0, [R0+URZ+0x30840], R3 ;  /* 0x03084003000085a7 */ /* 0x000e64000800007f */
[----:B-1----:R-:W-:Y:S05]  /*b9e0*/  @!P0 BRA `(.L_x_47) ;  /* 0xfffffffc00f08947 */ /* 0x002fea000383ffff */
[----:B------:R-:W-:Y:S05]  /*b9f0*/  BRA `(.L_x_93) ;  /* 0xffffffd0007c7947 */ /* 0x000fea000383ffff */
.L_x_48:
[----:B------:R-:W-:Y:S01]  /*ba00*/  BSSY B0, `(.L_x_94) ;  /* 0x0000008000007945 */ /* 0x000fe20003800000 */
[----:B------:R-:W-:Y:S01]  /*ba10*/  IMAD.MOV.U32 R13, RZ, RZ, R6 ;  /* 0x000000ffff0d7224 */ /* 0x000fe200078e0006 */
[----:B------:R-:W-:Y:S01]  /*ba20*/  MOV R15, 0xffffffff ;  /* 0xffffffff000f7802 */ /* 0x000fe20000000f00 */
[----:B------:R-:W-:Y:S02]  /*ba30*/  IMAD.MOV.U32 R12, RZ, RZ, RZ ;  /* 0x000000ffff0c7224 */ /* 0x000fe400078e00ff */
[----:B------:R-:W-:-:S07]  /*ba40*/  IMAD.MOV.U32 R11, RZ, RZ, 0x181f ;  /* 0x0000181fff0b7424 */ /* 0x000fce00078e00ff */
[----:B------:R-:W-:Y:S05]  /*ba50*/  WARPSYNC.COLLECTIVE R15, `(.L_x_95) ;  /* 0x000000000f087348 */ /* 0x000fea0003c00000 */
[----:B------:R0:W1:Y:S02]  /*ba60*/  SHFL.IDX P6, R14, R13, R12, R11 ;  /* 0x0000000c0d0e7389 */ /* 0x00006400000c000b */
[----:B01----:R-:W-:Y:S01]  /*ba70*/  ENDCOLLECTIVE ;  /* 0x000000000000791b */ /* 0x003fe20003800000 */
.L_x_95:
[----:B------:R-:W-:Y:S05]  /*ba80*/  BSYNC B0 ;  /* 0x0000000000007941 */ /* 0x000fea0003800000 */
.L_x_94:
[----:B------:R-:W-:Y:S01]  /*ba90*/  IMAD.MOV.U32 R13, RZ, RZ, R4 ;  /* 0x000000ffff0d7224 */ /* 0x000fe200078e0004 */
[----:B------:R-:W-:Y:S01]  /*baa0*/  MOV R11, 0x181f ;  /* 0x0000181f000b7802 */ /* 0x000fe20000000f00 */
[----:B------:R-:W-:Y:S01]  /*bab0*/  IMAD.MOV.U32 R12, RZ, RZ, RZ ;  /* 0x000000ffff0c7224 */ /* 0x000fe200078e00ff */
[----:B------:R-:W-:Y:S01]  /*bac0*/  ISETP.GE.AND P0, PT, R33, 0x1, PT ;  /* 0x000000012100780c */ /* 0x000fe20003f06270 */
[----:B------:R-:W-:Y:S02]  /*bad0*/  IMAD.MOV.U32 R15, RZ, RZ, -0x1 ;  /* 0xffffffffff0f7424 */ /* 0x000fe400078e00ff */
[----:B------:R-:W-:-:S10]  /*bae0*/  IMAD.MOV.U32 R2, RZ, RZ, R14 ;  /* 0x000000ffff027224 */ /* 0x000fd400078e000e */
[----:B------:R-:W-:Y:S05]  /*baf0*/  WARPSYNC.COLLECTIVE R15, `(.L_x_96) ;  /* 0x000000000f087348 */ /* 0x000fea0003c00000 */
[----:B------:R0:W1:Y:S02]  /*bb00*/  SHFL.IDX P6, R14, R13, R12, R11 ;  /* 0x0000000c0d0e7389 */ /* 0x00006400000c000b */
[----:B01----:R-:W-:Y:S01]  /*bb10*/  ENDCOLLECTIVE ;  /* 0x000000000000791b */ /* 0x003fe20003800000 */
.L_x_96:
[----:B------:R-:W-:Y:S02]  /*bb20*/  @P0 LEA R7, R5, UR39, 0x1 ;  /* 0x0000002705070c11 */ /* 0x000fe4000f8e08ff */
[----:B------:R-:W-:Y:S01]  /*bb30*/  MOV R13, R6 ;  /* 0x00000006000d7202 */ /* 0x000fe20000000f00 */
[----:B------:R-:W-:Y:S01]  /*bb40*/  IMAD.MOV.U32 R12, RZ, RZ, 0x1 ;  /* 0x00000001ff0c7424 */ /* 0x000fe200078e00ff */
[----:B------:R-:W-:-:S05]  /*bb50*/  @P0 LEA R14, P1, R37, R14, 0x1 ;  /* 0x0000000e250e0211 */ /* 0x000fca00078208ff */
[----:B------:R-:W-:Y:S02]  /*bb60*/  @P0 IMAD.X R3, RZ, RZ, R2, P1 ;  /* 0x000000ffff030224 */ /* 0x000fe400008e0602 */
[----:B------:R-:W-:-:S07]  /*bb70*/  @P0 IMAD.MOV.U32 R2, RZ, RZ, R14 ;  /* 0x000000ffff020224 */ /* 0x000fce00078e000e */
[----:B------:R-:W-:Y:S05]  /*bb80*/  WARPSYNC.COLLECTIVE R15, `(.L_x_97) ;  /* 0x000000000f087348 */ /* 0x000fea0003c00000 */
[----:B------:R0:W1:Y:S02]  /*bb90*/  SHFL.IDX P6, R14, R13, R12, R11 ;  /* 0x0000000c0d0e7389 */ /* 0x00006400000c000b */
[----:B01----:R-:W-:Y:S01]  /*bba0*/  ENDCOLLECTIVE ;  /* 0x000000000000791b */ /* 0x003fe20003800000 */
.L_x_97:
[----:B------:R-:W-:Y:S01]  /*bbb0*/  @!PT LDS RZ, [RZ] ;  /* 0x00000000fffff984 */ /* 0x000fe20000000800 */
[----:B------:R-:W-:Y:S01]  /*bbc0*/  @!PT LDS RZ, [RZ] ;  /* 0x00000000fffff984 */ /* 0x000fe20000000800 */
[----:B------:R-:W-:Y:S01]  /*bbd0*/  @!PT LDS RZ, [RZ] ;  /* 0x00000000fffff984 */ /* 0x000fe20000000800 */
[----:B------:R0:W-:Y:S04]  /*bbe0*/  @P0 LDGSTS.E.BYPASS.LTC128B.128 [R7+0x1e400], desc[UR36][R2.64], !P4 ;  /* 0x1e40000002070fae */ /* 0x0001e8000e101d64 */
[----:B------:R0:W-:Y:S04]  /*bbf0*/  @P0 LDGSTS.E.BYPASS.LTC128B.128 [R7+0x21400], desc[UR36][R2.64+0x80], !P3 ;  /* 0x2140008002070fae */ /* 0x0001e8000d901d64 */
[----:B------:R0:W-:Y:S01]  /*bc00*/  @P0 LDGSTS.E.BYPASS.LTC128B.128 [R7+0x24400], desc[UR36][R2.64+0x100], !P2 ;  /* 0x2440010002070fae */ /* 0x0001e2000d101d64 */
[----:B------:R-:W-:Y:S01]  /*bc10*/  ISETP.GE.AND P0, PT, R33, 0x11, PT ;  /* 0x000000112100780c */ /* 0x000fe20003f06270 */
[----:B------:R-:W-:-:S02]  /*bc20*/  IMAD.MOV.U32 R13, RZ, RZ, R4 ;  /* 0x000000ffff0d7224 */ /* 0x000fc400078e0004 */
[----:B------:R-:W-:-:S10]  /*bc30*/  IMAD.MOV.U32 R8, RZ, RZ, R14 ;  /* 0x000000ffff087224 */ /* 0x000fd400078e000e */
[----:B0-----:R-:W-:Y:S05]  /*bc40*/  WARPSYNC.COLLECTIVE R15, `(.L_x_98) ;  /* 0x000000000f087348 */ /* 0x001fea0003c00000 */
[----:B------:R1:W2:Y:S02]  /*bc50*/  SHFL.IDX P6, R14, R13, R12, R11 ;  /* 0x0000000c0d0e7389 */ /* 0x0002a400000c000b */
[----:B012---:R-:W-:Y:S01]  /*bc60*/  ENDCOLLECTIVE ;  /* 0x000000000000791b */ /* 0x007fe20003800000 */
.L_x_98:
[----:B------:R-:W-:Y:S01]  /*bc70*/  @P0 LEA R21, R5, UR39, 0x1 ;  /* 0x0000002705150c11 */ /* 0x000fe2000f8e08ff */
[----:B------:R-:W-:Y:S01]  /*bc80*/  IMAD.MOV.U32 R13, RZ, RZ, R6 ;  /* 0x000000ffff0d7224 */ /* 0x000fe200078e0006 */
[----:B------:R-:W-:Y:S02]  /*bc90*/  MOV R12, 0x2 ;  /* 0x00000002000c7802 */ /* 0x000fe40000000f00 */
[----:B------:R-:W-:-:S04]  /*bca0*/  @P0 LEA R14, P1, R37, R14, 0x1 ;  /* 0x0000000e250e0211 */ /* 0x000fc800078208ff */
[----:B------:R-:W-:Y:S01]  /*bcb0*/  @P0 IADD3.X R9, RZ, R8, RZ, P1, !PT ;  /* 0x00000008ff090210 */ /* 0x000fe20000ffe4ff */
[----:B------:R-:W-:-:S08]  /*bcc0*/  @P0 IMAD.MOV.U32 R2, RZ, RZ, R14 ;  /* 0x000000ffff020224 */ /* 0x000fd000078e000e */
[----:B------:R-:W-:Y:S05]  /*bcd0*/  WARPSYNC.COLLECTIVE R15, `(.L_x_99) ;  /* 0x000000000f087348 */ /* 0x000fea0003c00000 */
[----:B------:R0:W1:Y:S02]  /*bce0*/  SHFL.IDX P6, R14, R13, R12, R11 ;  /* 0x0000000c0d0e7389 */ /* 0x00006400000c000b */
[----:B01----:R-:W-:Y:S01]  /*bcf0*/  ENDCOLLECTIVE ;  /* 0x000000000000791b */ /* 0x003fe20003800000 */
.L_x_99:
[----:B------:R-:W-:-:S05]  /*bd00*/  @P0 IMAD.MOV.U32 R3, RZ, RZ, R9 ;  /* 0x000000ffff030224 */ /* 0x000fca00078e0009 */
[----:B------:R-:W-:Y:S01]  /*bd10*/  @!PT LDS RZ, [RZ] ;  /* 0x00000000fffff984 */ /* 0x000fe20000000800 */
[----:B------:R-:W-:Y:S01]  /*bd20*/  @!PT LDS RZ, [RZ] ;  /* 0x00000000fffff984 */ /* 0x000fe20000000800 */
[----:B------:R-:W-:Y:S01]  /*bd30*/  @!PT LDS RZ, [RZ] ;  /* 0x00000000fffff984 */ /* 0x000fe20000000800 */
[----:B------:R0:W-:Y:S04]  /*bd40*/  @P0 LDGSTS.E.BYPASS.LTC128B.128 [R21+0x1ec00], desc[UR36][R2.64], !P4 ;  /* 0x1ec0000002150fae */ /* 0x0001e8000e101d64 */
[----:B------:R0:W-:Y:S01]  /*bd50*/  @P0 LDGSTS.E.BYPASS.LTC128B.128 [R21+0x21c00], desc[UR36][R2.64+0x80], !P3 ;  /* 0x21c0008002150fae */ /* 0x0001e2000d901d64 */
[----:B------:R-:W-:-:S03]  /*bd60*/  IMAD.MOV.U32 R13, RZ, RZ, R4 ;  /* 0x000000ffff0d7224 */ /* 0x000fc600078e0004 */
[----:B------:R0:W-:Y:S01]  /*bd70*/  @P0 LDGSTS.E.BYPASS.LTC128B.128 [R21+0x24c00], desc[UR36][R2.64+0x100], !P2 ;  /* 0x24c0010002150fae */ /* 0x0001e2000d101d64 */
[----:B------:R-:W-:Y:S01]  /*bd80*/  ISETP.GE.AND P0, PT, R33, 0x21, PT ;  /* 0x000000212100780c */ /* 0x000fe20003f06270 */
[----:B------:R-:W-:-:S12]  /*bd90*/  IMAD.MOV.U32 R7, RZ, RZ, R14 ;  /* 0x000000ffff077224 */ /* 0x000fd800078e000e */
[----:B0-----:R-:W-:Y:S05]  /*bda0*/  WARPSYNC.COLLECTIVE R15, `(.L_x_100) ;  /* 0x000000000f087348 */ /* 0x001fea0003c00000 */
[----:B------:R1:W2:Y:S02]  /*bdb0*/  SHFL.IDX P6, R14, R13, R12, R11 ;  /* 0x0000000c0d0e7389 */ /* 0x0002a400000c000b */
[----:B012---:R-:W-:Y:S01]  /*bdc0*/  ENDCOLLECTIVE ;  /* 0x000000000000791b */ /* 0x007fe20003800000 */
.L_x_100:
[----:B------:R-:W-:Y:S01]  /*bdd0*/  @P0 LEA R9, R5, UR39, 0x1 ;  /* 0x0000002705090c11 */ /* 0x000fe2000f8e08ff */
[----:B------:R-:W-:Y:S02]  /*bde0*/  IMAD.MOV.U32 R13, RZ, RZ, R6 ;  /* 0x000000ffff0d7224 */ /* 0x000fe400078e0006 */
[----:B------:R-:W-:Y:S01]  /*bdf0*/  IMAD.MOV.U32 R12, RZ, RZ, 0x3 ;  /* 0x00000003ff0c7424 */ /* 0x000fe200078e00ff */
[----:B------:R-:W-:-:S04]  /*be00*/  @P0 LEA R14, P1, R37, R14, 0x1 ;  /* 0x0000000e250e0211 */ /* 0x000fc800078208ff */
[----:B------:R-:W-:Y:S01]  /*be10*/  @P0 MOV R2, R14 ;  /* 0x0000000e00020202 */ /* 0x000fe20000000f00 */
[----:B------:R-:W-:-:S08]  /*be20*/  @P0 IMAD.X R7, RZ, RZ, R7, P1 ;  /* 0x000000ffff070224 */ /* 0x000fd000008e0607 */
[----:B------:R-:W-:Y:S05]  /*be30*/  WARPSYNC.COLLECTIVE R15, `(.L_x_101) ;  /* 0x000000000f087348 */ /* 0x000fea0003c00000 */
[----:B------:R0:W1:Y:S02]  /*be40*/  SHFL.IDX P6, R14, R13, R12, R11 ;  /* 0x0000000c0d0e7389 */ /* 0x00006400000c000b */
[----:B01----:R-:W-:Y:S01]  /*be50*/  ENDCOLLECTIVE ;  /* 0x000000000000791b */ /* 0x003fe20003800000 */
.L_x_101:
        /* <DEDUP_REMOVED lines=8> */
[----:B------:R-:W-:Y:S02]  /*bee0*/  ISETP.GE.AND P0, PT, R33, 0x31, PT ;  /* 0x000000312100780c */ /* 0x000fe40003f06270 */
[----:B------:R-:W-:-:S11]  /*bef0*/  MOV R7, R14 ;  /* 0x0000000e00077202 */ /* 0x000fd60000000f00 */
[----:B0-----:R-:W-:Y:S05]  /*bf00*/  WARPSYNC.COLLECTIVE R15, `(.L_x_102) ;  /* 0x000000000f087348 */ /* 0x001fea0003c00000 */
[----:B------:R1:W2:Y:S02]  /*bf10*/  SHFL.IDX P6, R14, R13, R12, R11 ;  /* 0x0000000c0d0e7389 */ /* 0x0002a400000c000b */
[----:B012---:R-:W-:Y:S01]  /*bf20*/  ENDCOLLECTIVE ;  /* 0x000000000000791b */ /* 0x007fe20003800000 */
.L_x_102:
[----:B------:R-:W-:Y:S01]  /*bf30*/  @P0 LEA R21, R5, UR39, 0x1 ;  /* 0x0000002705150c11 */ /* 0x000fe2000f8e08ff */
[----:B------:R-:W-:Y:S02]  /*bf40*/  IMAD.MOV.U32 R13, RZ, RZ, R6 ;  /* 0x000000ffff0d7224 */ /* 0x000fe400078e0006 */
[----:B------:R-:W-:Y:S01]  /*bf50*/  IMAD.MOV.U32 R12, RZ, RZ, 0x4 ;  /* 0x00000004ff0c7424 */ /* 0x000fe200078e00ff */
[----:B------:R-:W-:-:S05]  /*bf60*/  @P0 LEA R14, P1, R37, R14, 0x1 ;  /* 0x0000000e250e0211 */ /* 0x000fca00078208ff */
[----:B------:R-:W-:-:S08]  /*bf70*/  @P0 IMAD.MOV.U32 R2, RZ, RZ, R14 ;  /* 0x000000ffff020224 */ /* 0x000fd000078e000e */
[----:B------:R-:W-:Y:S05]  /*bf80*/  WARPSYNC.COLLECTIVE R15, `(.L_x_103) ;  /* 0x000000000f087348 */ /* 0x000fea0003c00000 */
[----:B------:R0:W1:Y:S02]  /*bf90*/  SHFL.IDX P6, R14, R13, R12, R11 ;  /* 0x0000000c0d0e7389 */ /* 0x00006400000c000b */
[----:B01----:R-:W-:Y:S01]  /*bfa0*/  ENDCOLLECTIVE ;  /* 0x000000000000791b */ /* 0x003fe20003800000 */
.L_x_103:
[----:B------:R-:W-:-:S05]  /*bfb0*/  @P0 IMAD.X R7, RZ, RZ, R7, P1 ;  /* 0x000000ffff070224 */ /* 0x000fca00008e0607 */
[----:B------:R-:W-:-:S05]  /*bfc0*/  @P0 MOV R3, R7 ;  /* 0x0000000700030202 */ /* 0x000fca0000000f00 */
[----:B------:R-:W-:Y:S01]  /*bfd0*/  @!PT LDS RZ, [RZ] ;  /* 0x00000000fffff984 */ /* 0x000fe20000000800 */
[----:B------:R-:W-:Y:S01]  /*bfe0*/  @!PT LDS RZ, [RZ] ;  /* 0x00000000fffff984 */ /* 0x000fe20000000800 */
[----:B------:R-:W-:Y:S01]  /*bff0*/  @!PT LDS RZ, [RZ] ;  /* 0x00000000fffff984 */ /* 0x000fe20000000800 */
[----:B------:R0:W-:Y:S01]  /*c000*/  @P0 LDGSTS.E.BYPASS.LTC128B.128 [R21+0x1fc00], desc[UR36][R2.64], !P4 ;  /* 0x1fc0000002150fae */ /* 0x0001e2000e101d64 */
[----:B------:R-:W-:-:S03]  /*c010*/  MOV R13, R4 ;  /* 0x00000004000d7202 */ /* 0x000fc60000000f00 */
[----:B------:R0:W-:Y:S04]  /*c020*/  @P0 LDGSTS.E.BYPASS.LTC128B.128 [R21+0x22c00], desc[UR36][R2.64+0x80], !P3 ;  /* 0x22c0008002150fae */ /* 0x0001e8000d901d64 */
[----:B------:R0:W-:Y:S01]  /*c030*/  @P0 LDGSTS.E.BYPASS.LTC128B.128 [R21+0x25c00], desc[UR36][R2.64+0x100], !P2 ;  /* 0x25c0010002150fae */ /* 0x0001e2000d101d64 */
[----:B------:R-:W-:Y:S01]  /*c040*/  ISETP.GE.AND P0, PT, R33, 0x41, PT ;  /* 0x000000412100780c */ /* 0x000fe20003f06270 */
[----:B------:R-:W-:-:S12]  /*c050*/  IMAD.MOV.U32 R7, RZ, RZ, R14 ;  /* 0x000000ffff077224 */ /* 0x000fd800078e000e */
[----:B0-----:R-:W-:Y:S05]  /*c060*/  WARPSYNC.COLLECTIVE R15, `(.L_x_104) ;  /* 0x000000000f087348 */ /* 0x001fea0003c00000 */
[----:B------:R1:W2:Y:S02]  /*c070*/  SHFL.IDX P6, R14, R13, R12, R11 ;  /* 0x0000000c0d0e7389 */ /* 0x0002a400000c000b */
[----:B012---:R-:W-:Y:S01]  /*c080*/  ENDCOLLECTIVE ;  /* 0x000000000000791b */ /* 0x007fe20003800000 */
.L_x_104:
[----:B------:R-:W-:Y:S02]  /*c090*/  @P0 LEA R9, R5, UR39, 0x1 ;  /* 0x0000002705090c11 */ /* 0x000fe4000f8e08ff */
[----:B------:R-:W-:Y:S01]  /*c0a0*/  MOV R13, R6 ;  /* 0x00000006000d7202 */ /* 0x000fe20000000f00 */
[----:B------:R-:W-:Y:S01]  /*c0b0*/  IMAD.MOV.U32 R12, RZ, RZ, 0x5 ;  /* 0x00000005ff0c7424 */ /* 0x000fe200078e00ff */
[----:B------:R-:W-:-:S05]  /*c0c0*/  @P0 LEA R14, P1, R37, R14, 0x1 ;  /* 0x0000000e250e0211 */ /* 0x000fca00078208ff */
[----:B------:R-:W-:-:S08]  /*c0d0*/  @P0 IMAD.MOV.U32 R2, RZ, RZ, R14 ;  /* 0x000000ffff020224 */ /* 0x000fd000078e000e */
[----:B------:R-:W-:Y:S05]  /*c0e0*/  WARPSYNC.COLLECTIVE R15, `(.L_x_105) ;  /* 0x000000000f087348 */ /* 0x000fea0003c00000 */
[----:B------:R0:W1:Y:S02]  /*c0f0*/  SHFL.IDX P6, R14, R13, R12, R11 ;  /* 0x0000000c0d0e7389 */ /* 0x00006400000c000b */
[----:B01----:R-:W-:Y:S01]  /*c100*/  ENDCOLLECTIVE ;  /* 0x000000000000791b */ /* 0x003fe20003800000 */
.L_x_105:
[----:B------:R-:W-:-:S04]  /*c110*/  @P0 IMAD.X R7, RZ, RZ, R7, P1 ;  /* 0x000000ffff070224 */ /* 0x000fc800008e0607 */
[----:B------:R-:W-:-:S05]  /*c120*/  @P0 IMAD.MOV.U32 R3, RZ, RZ, R7 ;  /* 0x000000ffff030224 */ /* 0x000fca00078e0007 */
[----:B------:R-:W-:Y:S01]  /*c130*/  @!PT LDS RZ, [RZ] ;  /* 0x00000000fffff984 */ /* 0x000fe20000000800 */
[----:B------:R-:W-:Y:S01]  /*c140*/  @!PT LDS RZ, [RZ] ;  /* 0x00000000fffff984 */ /* 0x000fe20000000800 */
[----:B------:R-:W-:Y:S01]  /*c150*/  @!PT LDS RZ, [RZ] ;  /* 0x00000000fffff984 */ /* 0x000fe20000000800 */
[----:B------:R0:W-:Y:S01]  /*c160*/  @P0 LDGSTS.E.BYPASS.LTC128B.128 [R9+0x20400], desc[UR36][R2.64], !P4 ;  /* 0x2040000002090fae */ /* 0x0001e2000e101d64 */
[----:B------:R-:W-:-:S03]  /*c170*/  IMAD.MOV.U32 R13, RZ, RZ, R4 ;  /* 0x000000ffff0d7224 */ /* 0x000fc600078e0004 */
[----:B------:R0:W-:Y:S04]  /*c180*/  @P0 LDGSTS.E.BYPASS.LTC128B.128 [R9+0x23400], desc[UR36][R2.64+0x80], !P3 ;  /* 0x2340008002090fae */ /* 0x0001e8000d901d64 */
[----:B------:R0:W-:Y:S01]  /*c190*/  @P0 LDGSTS.E.BYPASS.LTC128B.128 [R9+0x26400], desc[UR36][R2.64+0x100], !P2 ;  /* 0x2640010002090fae */ /* 0x0001e2000d101d64 */
[----:B------:R-:W-:-:S07]  /*c1a0*/  IMAD.MOV.U32 R7, RZ, RZ, R14 ;  /* 0x000000ffff077224 */ /* 0x000fce00078e000e */
[----:B0-----:R-:W-:Y:S05]  /*c1b0*/  WARPSYNC.COLLECTIVE R15, `(.L_x_106) ;  /* 0x000000000f087348 */ /* 0x001fea0003c00000 */
[----:B------:R1:W2:Y:S02]  /*c1c0*/  SHFL.IDX P6, R14, R13, R12, R11 ;  /* 0x0000000c0d0e7389 */ /* 0x0002a400000c000b */
[----:B012---:R-:W-:Y:S01]  /*c1d0*/  ENDCOLLECTIVE ;  /* 0x000000000000791b */ /* 0x007fe20003800000 */
.L_x_106:
[----:B------:R-:W-:Y:S05]  /*c1e0*/  BRA `(.L_x_107) ;  /* 0xffffffcc00c47947 */ /* 0x000fea000383ffff */
.L_x_52:
[----:B------:R-:W-:Y:S01]  /*c1f0*/  MOV R13, R5 ;  /* 0x00000005000d7202 */ /* 0x000fe20000000f00 */
[----:B------:R-:W-:Y:S02]  /*c200*/  IMAD.MOV.U32 R12, RZ, RZ, RZ ;  /* 0x000000ffff0c7224 */ /* 0x000fe400078e00ff */
[----:B------:R-:W-:Y:S02]  /*c210*/  IMAD.MOV.U32 R11, RZ, RZ, 0x181f ;  /* 0x0000181fff0b7424 */ /* 0x000fe400078e00ff */
[----:B------:R-:W-:Y:S02]  /*c220*/  IMAD.MOV.U32 R15, RZ, RZ, -0x1 ;  /* 0xffffffffff0f7424 */ /* 0x000fe400078e00ff */
[----:B------:R-:W-:-:S07]  /*c230*/  IMAD.IADD R4, R34, 0x1, R4 ;  /* 0x0000000122047824 */ /* 0x000fce00078e0204 */
[----:B------:R-:W-:Y:S05]  /*c240*/  WARPSYNC.COLLECTIVE R15, `(.L_x_108) ;  /* 0x000000000f087348 */ /* 0x000fea0003c00000 */
[----:B------:R0:W1:Y:S02]  /*c250*/  SHFL.IDX P6, R14, R13, R12, R11 ;  /* 0x0000000c0d0e7389 */ /* 0x00006400000c000b */
[----:B01----:R-:W-:Y:S01]  /*c260*/  ENDCOLLECTIVE ;  /* 0x000000000000791b */ /* 0x003fe20003800000 */
.L_x_108:
[C---:B------:R-:W-:Y:S01]  /*c270*/  VIADD R6, R4.reuse, 0x10 ;  /* 0x0000001004067836 */ /* 0x040fe20000000000 */
[----:B------:R-:W-:Y:S01]  /*c280*/  ISETP.GE.AND P0, PT, R4, UR40, PT ;  /* 0x0000002804007c0c */ /* 0x000fe2000bf06270 */
[----:B------:R-:W-:Y:S01]  /*c290*/  IMAD.MOV.U32 R13, RZ, RZ, R0 ;  /* 0x000000ffff0d7224 */ /* 0x000fe200078e0000 */
[----:B------:R-:W-:-:S11]  /*c2a0*/  MOV R2, R14 ;  /* 0x0000000e00027202 */ /* 0x000fd60000000f00 */
[----:B------:R-:W-:Y:S05]  /*c2b0*/  WARPSYNC.COLLECTIVE R15, `(.L_x_109) ;  /* 0x000000000f087348 */ /* 0x000fea0003c00000 */
[----:B------:R0:W1:Y:S02]  /*c2c0*/  SHFL.IDX P6, R14, R13, R12, R11 ;  /* 0x0000000c0d0e7389 */ /* 0x00006400000c000b */
[----:B01----:R-:W-:Y:S01]  /*c2d0*/  ENDCOLLECTIVE ;  /* 0x000000000000791b */ /* 0x003fe20003800000 */
.L_x_109:
[----:B------:R-:W-:Y:S02]  /*c2e0*/  IMAD.MOV.U32 R13, RZ, RZ, R5 ;  /* 0x000000ffff0d7224 */ /* 0x000fe400078e0005 */
[----:B------:R-:W-:Y:S01]  /*c2f0*/  IMAD.MOV.U32 R12, RZ, RZ, 0x1 ;  /* 0x00000001ff0c7424 */ /* 0x000fe200078e00ff */
[----:B------:R-:W-:-:S05]  /*c300*/  @!P0 LEA R14, P1, R37, R14, 0x1 ;  /* 0x0000000e250e8211 */ /* 0x000fca00078208ff */
[----:B------:R-:W-:Y:S01]  /*c310*/  @!P0 IMAD.X R3, RZ, RZ, R2, P1 ;  /* 0x000000ffff038224 */ /* 0x000fe200008e0602 */
[----:B------:R-:W-:-:S07]  /*c320*/  @!P0 MOV R2, R14 ;  /* 0x0000000e00028202 */ /* 0x000fce0000000f00 */
[----:B------:R-:W-:Y:S05]  /*c330*/  WARPSYNC.COLLECTIVE R15, `(.L_x_110) ;  /* 0x000000000f087348 */ /* 0x000fea0003c00000 */
[----:B------:R0:W1:Y:S02]  /*c340*/  SHFL.IDX P6, R14, R13, R12, R11 ;  /* 0x0000000c0d0e7389 */ /* 0x00006400000c000b */
[----:B01----:R-:W-:Y:S01]  /*c350*/  ENDCOLLECTIVE ;  /* 0x000000000000791b */ /* 0x003fe20003800000 */
.L_x_110:
[----:B------:R-:W-:Y:S01]  /*c360*/  @!PT LDS RZ, [RZ] ;  /* 0x00000000fffff984 */ /* 0x000fe20000000800 */
[----:B------:R-:W-:Y:S01]  /*c370*/  @!PT LDS RZ, [RZ] ;  /* 0x00000000fffff984 */ /* 0x000fe20000000800 */
[----:B------:R-:W-:Y:S01]  /*c380*/  @!PT LDS RZ, [RZ] ;  /* 0x00000000fffff984 */ /* 0x000fe20000000800 */
[----:B------:R0:W-:Y:S04]  /*c390*/  @!P0 LDGSTS.E.BYPASS.LTC128B.128 [R20+0x12400], desc[UR36][R2.64], !P3 ;  /* 0x1240000002148fae */ /* 0x0001e8000d901d64 */
[----:B------:R0:W-:Y:S04]  /*c3a0*/  @!P0 LDGSTS.E.BYPASS.LTC128B.128 [R20+0x16400], desc[UR36][R2.64+0x80], !P4 ;  /* 0x1640008002148fae */ /* 0x0001e8000e101d64 */
[----:B------:R0:W-:Y:S01]  /*c3b0*/  @!P0 LDGSTS.E.BYPASS.LTC128B.128 [R20+0x1a400], desc[UR36][R2.64+0x100], !P5 ;  /* 0x1a40010002148fae */ /* 0x0001e2000e901d64 */
[----:B------:R-:W-:Y:S01]  /*c3c0*/  ISETP.GE.AND P0, PT, R6, UR40, PT ;  /* 0x0000002806007c0c */ /* 0x000fe2000bf06270 */
[----:B------:R-:W-:Y:S01]  /*c3d0*/  IMAD.MOV.U32 R13, RZ, RZ, R0 ;  /* 0x000000ffff0d7224 */ /* 0x000fe200078e0000 */
[----:B------:R-:W-:-:S11]  /*c3e0*/  MOV R6, R14 ;  /* 0x0000000e00067202 */ /* 0x000fd60000000f00 */
[----:B0-----:R-:W-:Y:S05]  /*c3f0*/  WARPSYNC.COLLECTIVE R15, `(.L_x_111) ;  /* 0x000000000f087348 */ /* 0x001fea0003c00000 */
[----:B------:R1:W2:Y:S02]  /*c400*/  SHFL.IDX P6, R14, R13, R12, R11 ;  /* 0x0000000c0d0e7389 */ /* 0x0002a400000c000b */
[----:B012---:R-:W-:Y:S01]  /*c410*/  ENDCOLLECTIVE ;  /* 0x000000000000791b */ /* 0x007fe20003800000 */
.L_x_111:
[----:B------:R-:W-:Y:S02]  /*c420*/  IMAD.MOV.U32 R13, RZ, RZ, R5 ;  /* 0x000000ffff0d7224 */ /* 0x000fe400078e0005 */
[----:B------:R-:W-:Y:S01]  /*c430*/  IMAD.MOV.U32 R12, RZ, RZ, 0x2 ;  /* 0x00000002ff0c7424 */ /* 0x000fe200078e00ff */
[----:B------:R-:W-:-:S05]  /*c440*/  @!P0 LEA R14, P1, R37, R14, 0x1 ;  /* 0x0000000e250e8211 */ /* 0x000fca00078208ff */
[----:B------:R-:W-:-:S08]  /*c450*/  @!P0 IMAD.MOV.U32 R2, RZ, RZ, R14 ;  /* 0x000000ffff028224 */ /* 0x000fd000078e000e */
[----:B------:R-:W-:Y:S05]  /*c460*/  WARPSYNC.COLLECTIVE R15, `(.L_x_112) ;  /* 0x000000000f087348 */ /* 0x000fea0003c00000 */
[----:B------:R0:W1:Y:S02]  /*c470*/  SHFL.IDX P6, R14, R13, R12, R11 ;  /* 0x0000000c0d0e7389 */ /* 0x00006400000c000b */
[----:B01----:R-:W-:Y:S01]  /*c480*/  ENDCOLLECTIVE ;  /* 0x000000000000791b */ /* 0x003fe20003800000 */
.L_x_112:
[----:B------:R-:W-:Y:S02]  /*c490*/  @!P0 IMAD.X R7, RZ, RZ, R6, P1 ;  /* 0x000000ffff078224 */ /* 0x000fe400008e0606 */
[----:B------:R-:W-:-:S03]  /*c4a0*/  VIADD R6, R4, 0x20 ;  /* 0x0000002004067836 */ /* 0x000fc60000000000 */
[----:B------:R-:W-:-:S05]  /*c4b0*/  @!P0 MOV R3, R7 ;  /* 0x0000000700038202 */ /* 0x000fca0000000f00 */
[----:B------:R-:W-:Y:S01]  /*c4c0*/  @!PT LDS RZ, [RZ] ;  /* 0x00000000fffff984 */ /* 0x000fe20000000800 */
[----:B------:R-:W-:Y:S01]  /*c4d0*/  @!PT LDS RZ, [RZ] ;  /* 0x00000000fffff984 */ /* 0x000fe20000000800 */
[----:B------:R-:W-:Y:S01]  /*c4e0*/  @!PT LDS RZ, [RZ] ;  /* 0x00000000fffff984 */ /* 0x000fe20000000800 */
[----:B------:R0:W-:Y:S01]  /*c4f0*/  @!P0 LDGSTS.E.BYPASS.LTC128B.128 [R20+0x12c00], desc[UR36][R2.64], !P3 ;  /* 0x12c0000002148fae */ /* 0x0001e2000d901d64 */
[----:B------:R-:W-:-:S03]  /*c500*/  IMAD.MOV.U32 R13, RZ, RZ, R0 ;  /* 0x000000ffff0d7224 */ /* 0x000fc600078e0000 */
[----:B------:R0:W-:Y:S04]  /*c510*/  @!P0 LDGSTS.E.BYPASS.LTC128B.128 [R20+0x16c00], desc[UR36][R2.64+0x80], !P4 ;  /* 0x16c0008002148fae */ /* 0x0001e8000e101d64 */
[----:B------:R0:W-:Y:S01]  /*c520*/  @!P0 LDGSTS.E.BYPASS.LTC128B.128 [R20+0x1ac00], desc[UR36][R2.64+0x100], !P5 ;  /* 0x1ac0010002148fae */ /* 0x0001e2000e901d64 */
[----:B------:R-:W-:Y:S02]  /*c530*/  ISETP.GE.AND P0, PT, R6, UR40, PT ;  /* 0x0000002806007c0c */ /* 0x000fe4000bf06270 */
[----:B------:R-:W-:-:S11]  /*c540*/  MOV R6, R14 ;  /* 0x0000000e00067202 */ /* 0x000fd60000000f00 */
[----:B0-----:R-:W-:Y:S05]  /*c550*/  WARPSYNC.COLLECTIVE R15, `(.L_x_113) ;  /* 0x000000000f087348 */ /* 0x001fea0003c00000 */
[----:B------:R1:W2:Y:S02]  /*c560*/  SHFL.IDX P6, R14, R13, R12, R11 ;  /* 0x0000000c0d0e7389 */ /* 0x0002a400000c000b */
[----:B012---:R-:W-:Y:S01]  /*c570*/  ENDCOLLECTIVE ;  /* 0x000000000000791b */ /* 0x007fe20003800000 */
.L_x_113:
[----:B------:R-:W-:Y:S02]  /*c580*/  IMAD.MOV.U32 R13, RZ, RZ, R5 ;  /* 0x000000ffff0d7224 */ /* 0x000fe400078e0005 */
[----:B------:R-:W-:Y:S01]  /*c590*/  IMAD.MOV.U32 R12, RZ, RZ, 0x3 ;  /* 0x00000003ff0c7424 */ /* 0x000fe200078e00ff */
[----:B------:R-:W-:-:S05]  /*c5a0*/  @!P0 LEA R14, P1, R37, R14, 0x1 ;  /* 0x0000000e250e8211 */ /* 0x000fca00078208ff */
[----:B------:R-:W-:-:S08]  /*c5b0*/  @!P0 IMAD.MOV.U32 R2, RZ, RZ, R14 ;  /* 0x000000ffff028224 */ /* 0x000fd000078e000e */
[----:B------:R-:W-:Y:S05]  /*c5c0*/  WARPSYNC.COLLECTIVE R15, `(.L_x_114) ;  /* 0x000000000f087348 */ /* 0x000fea0003c00000 */
[----:B------:R0:W1:Y:S02]  /*c5d0*/  SHFL.IDX P6, R14, R13, R12, R11 ;  /* 0x0000000c0d0e7389 */ /* 0x00006400000c000b */
[----:B01----:R-:W-:Y:S01]  /*c5e0*/  ENDCOLLECTIVE ;  /* 0x000000000000791b */ /* 0x003fe20003800000 */
.L_x_114:
        /* <DEDUP_REMOVED lines=15> */
.L_x_115:
[----:B------:R-:W-:Y:S02]  /*c6e0*/  IMAD.MOV.U32 R13, RZ, RZ, R5 ;  /* 0x000000ffff0d7224 */ /* 0x000fe400078e0005 */
[----:B------:R-:W-:Y:S01]  /*c6f0*/  IMAD.MOV.U32 R12, RZ, RZ, 0x4 ;  /* 0x00000004ff0c7424 */ /* 0x000fe200078e00ff */
[----:B------:R-:W-:-:S05]  /*c700*/  @!P0 LEA R14, P1, R37, R14, 0x1 ;  /* 0x0000000e250e8211 */ /* 0x000fca00078208ff */
[----:B------:R-:W-:-:S08]  /*c710*/  @!P0 IMAD.MOV.U32 R2, RZ, RZ, R14 ;  /* 0x000000ffff028224 */ /* 0x000fd000078e000e */
[----:B------:R-:W-:Y:S05]  /*c720*/  WARPSYNC.COLLECTIVE R15, `(.L_x_116) ;  /* 0x000000000f087348 */ /* 0x000fea0003c00000 */
[----:B------:R0:W1:Y:S02]  /*c730*/  SHFL.IDX P6, R14, R13, R12, R11 ;  /* 0x0000000c0d0e7389 */ /* 0x00006400000c000b */
[----:B01----:R-:W-:Y:S01]  /*c740*/  ENDCOLLECTIVE ;  /* 0x000000000000791b */ /* 0x003fe20003800000 */
.L_x_116:
        /* <DEDUP_REMOVED lines=15> */
.L_x_117:
[----:B------:R-:W-:Y:S02]  /*c840*/  IMAD.MOV.U32 R13, RZ, RZ, R5 ;  /* 0x000000ffff0d7224 */ /* 0x000fe400078e0005 */
[----:B------:R-:W-:Y:S01]  /*c850*/  IMAD.MOV.U32 R12, RZ, RZ, 0x5 ;  /* 0x00000005ff0c7424 */ /* 0x000fe200078e00ff */
[----:B------:R-:W-:-:S05]  /*c860*/  @!P0 LEA R14, P1, R37, R14, 0x1 ;  /* 0x0000000e250e8211 */ /* 0x000fca00078208ff */
[----:B------:R-:W-:-:S08]  /*c870*/  @!P0 IMAD.MOV.U32 R2, RZ, RZ, R14 ;  /* 0x000000ffff028224 */ /* 0x000fd000078e000e */
[----:B------:R-:W-:Y:S05]  /*c880*/  WARPSYNC.COLLECTIVE R15, `(.L_x_118) ;  /* 0x000000000f087348 */ /* 0x000fea0003c00000 */
[----:B------:R0:W1:Y:S02]  /*c890*/  SHFL.IDX P6, R14, R13, R12, R11 ;  /* 0x0000000c0d0e7389 */ /* 0x00006400000c000b */
[----:B01----:R-:W-:Y:S01]  /*c8a0*/  ENDCOLLECTIVE ;  /* 0x000000000000791b */ /* 0x003fe20003800000 */
.L_x_118:
        /* <DEDUP_REMOVED lines=15> */
.L_x_119:
[----:B------:R-:W-:Y:S02]  /*c9a0*/  IMAD.MOV.U32 R13, RZ, RZ, R5 ;  /* 0x000000ffff0d7224 */ /* 0x000fe400078e0005 */
[----:B------:R-:W-:Y:S01]  /*c9b0*/  IMAD.MOV.U32 R12, RZ, RZ, 0x6 ;  /* 0x00000006ff0c7424 */ /* 0x000fe200078e00ff */
[----:B------:R-:W-:-:S05]  /*c9c0*/  @!P0 LEA R14, P1, R37, R14, 0x1 ;  /* 0x0000000e250e8211 */ /* 0x000fca00078208ff */
[----:B------:R-:W-:-:S08]  /*c9d0*/  @!P0 IMAD.MOV.U32 R2, RZ, RZ, R14 ;  /* 0x000000ffff028224 */ /* 0x000fd000078e000e */
[----:B------:R-:W-:Y:S05]  /*c9e0*/  WARPSYNC.COLLECTIVE R15, `(.L_x_120) ;  /* 0x000000000f087348 */ /* 0x000fea0003c00000 */
[----:B------:R0:W1:Y:S02]  /*c9f0*/  SHFL.IDX P6, R14, R13, R12, R11 ;  /* 0x0000000c0d0e7389 */ /* 0x00006400000c000b */
[----:B01----:R-:W-:Y:S01]  /*ca00*/  ENDCOLLECTIVE ;  /* 0x000000000000791b */ /* 0x003fe20003800000 */
.L_x_120:
        /* <DEDUP_REMOVED lines=15> */
.L_x_121:
[----:B------:R-:W-:Y:S02]  /*cb00*/  IMAD.MOV.U32 R13, RZ, RZ, R5 ;  /* 0x000000ffff0d7224 */ /* 0x000fe400078e0005 */
[----:B------:R-:W-:Y:S01]  /*cb10*/  IMAD.MOV.U32 R12, RZ, RZ, 0x7 ;  /* 0x00000007ff0c7424 */ /* 0x000fe200078e00ff */
[----:B------:R-:W-:-:S05]  /*cb20*/  @!P0 LEA R14, P1, R37, R14, 0x1 ;  /* 0x0000000e250e8211 */ /* 0x000fca00078208ff */
[----:B------:R-:W-:-:S08]  /*cb30*/  @!P0 IMAD.MOV.U32 R2, RZ, RZ, R14 ;  /* 0x000000ffff028224 */ /* 0x000fd000078e000e */
[----:B------:R-:W-:Y:S05]  /*cb40*/  WARPSYNC.COLLECTIVE R15, `(.L_x_122) ;  /* 0x000000000f087348 */ /* 0x000fea0003c00000 */
[----:B------:R0:W1:Y:S02]  /*cb50*/  SHFL.IDX P6, R14, R13, R12, R11 ;  /* 0x0000000c0d0e7389 */ /* 0x00006400000c000b */
[----:B01----:R-:W-:Y:S01]  /*cb60*/  ENDCOLLECTIVE ;  /* 0x000000000000791b */ /* 0x003fe20003800000 */
.L_x_122:
[----:B------:R-:W-:-:S05]  /*cb70*/  @!P0 IMAD.X R7, RZ, RZ, R6, P1 ;  /* 0x000000ffff078224 */ /* 0x000fca00008e0606 */
[----:B------:R-:W-:-:S05]  /*cb80*/  @!P0 MOV R3, R7 ;  /* 0x0000000700038202 */ /* 0x000fca0000000f00 */
[----:B------:R-:W-:Y:S01]  /*cb90*/  @!PT LDS RZ, [RZ] ;  /* 0x00000000fffff984 */ /* 0x000fe20000000800 */
[----:B------:R-:W-:Y:S01]  /*cba0*/  @!PT LDS RZ, [RZ] ;  /* 0x00000000fffff984 */ /* 0x000fe20000000800 */
[----:B------:R-:W-:Y:S01]  /*cbb0*/  @!PT LDS RZ, [RZ] ;  /* 0x00000000fffff984 */ /* 0x000fe20000000800 */
[----:B------:R0:W-:Y:S01]  /*cbc0*/  @!P0 LDGSTS.E.BYPASS.LTC128B.128 [R20+0x15400], desc[UR36][R2.64], !P3 ;  /* 0x1540000002148fae */ /* 0x0001e2000d901d64 */
[----:B------:R-:W-:-:S03]  /*cbd0*/  MOV R13, R0 ;  /* 0x00000000000d7202 */ /* 0x000fc60000000f00 */
[----:B------:R0:W-:Y:S04]  /*cbe0*/  @!P0 LDGSTS.E.BYPASS.LTC128B.128 [R20+0x19400], desc[UR36][R2.64+0x80], !P4 ;  /* 0x1940008002148fae */ /* 0x0001e8000e101d64 */
[----:B------:R0:W-:Y:S01]  /*cbf0*/  @!P0 LDGSTS.E.BYPASS.LTC128B.128 [R20+0x1d400], desc[UR36][R2.64+0x100], !P5 ;  /* 0x1d40010002148fae */ /* 0x0001e2000e901d64 */
[----:B------:R-:W-:-:S07]  /*cc00*/  IMAD.MOV.U32 R6, RZ, RZ, R14 ;  /* 0x000000ffff067224 */ /* 0x000fce00078e000e */
[----:B0-----:R-:W-:Y:S05]  /*cc10*/  WARPSYNC.COLLECTIVE R15, `(.L_x_123) ;  /* 0x000000000f087348 */ /* 0x001fea0003c00000 */
[----:B------:R1:W2:Y:S02]  /*cc20*/  SHFL.IDX P6, R14, R13, R12, R11 ;  /* 0x0000000c0d0e7389 */ /* 0x0002a400000c000b */
[----:B012---:R-:W-:Y:S01]  /*cc30*/  ENDCOLLECTIVE ;  /* 0x000000000000791b */ /* 0x007fe20003800000 */
.L_x_123:
[----:B------:R-:W-:Y:S05]  /*cc40*/  BRA `(.L_x_124) ;  /* 0xffffffcc00d07947 */ /* 0x000fea000383ffff */
.L_x_54:
[----:B0-----:R-:W-:-:S04]  /*cc50*/  IMAD.U32 R3, RZ, RZ, UR39 ;  /* 0x00000027ff037e24 */ /* 0x001fc8000f8e00ff */
[----:B------:R0:W1:Y:S03]  /*cc60*/  SYNCS.PHASECHK.TRANS64.TRYWAIT P0, [R3+URZ+0x30820], R0 ;  /* 0x03082000030075a7 */ /* 0x000066000800017f */
[----:B-1----:R-:W-:Y:S05]  /*cc70*/  @!P0 NANOSLEEP.SYNCS 0x989680 ;  /* 0x009896800000895d */ /* 0x002fea0003900000 */
[----:B------:R-:W1:Y:S02]  /*cc80*/  @!P0 SYNCS.PHASECHK.TRANS64 P0, [R3+URZ+0x30820], R0 ;  /* 0x03082000030085a7 */ /* 0x000e64000800007f */
[----:B-1----:R-:W-:Y:S05]  /*cc90*/  @!P0 BRA `(.L_x_54) ;  /* 0xfffffffc00ec8947 */ /* 0x002fea000383ffff */
[----:B------:R-:W-:Y:S05]  /*cca0*/  BRA `(.L_x_125) ;  /* 0xffffffd0000c7947 */ /* 0x000fea000383ffff */
.L_x_58:
[----:B0-----:R0:W1:Y:S02]  /*ccb0*/  SYNCS.PHASECHK.TRANS64.TRYWAIT P0, [R6+URZ+0x30840], R3 ;  /* 0x03084003060075a7 */ /* 0x001064000800017f */
[----:B-1----:R-:W-:Y:S05]  /*ccc0*/  @!P0 NANOSLEEP.SYNCS 0x989680 ;  /* 0x009896800000895d */ /* 0x002fea0003900000 */
[----:B------:R-:W1:Y:S02]  /*ccd0*/  @!P0 SYNCS.PHASECHK.TRANS64 P0, [R6+URZ+0x30840], R3 ;  /* 0x03084003060085a7 */ /* 0x000e64000800007f */
[----:B-1----:R-:W-:Y:S05]  /*cce0*/  @!P0 BRA `(.L_x_58) ;  /* 0xfffffffc00f08947 */ /* 0x002fea000383ffff */
[----:B------:R-:W-:Y:S05]  /*ccf0*/  BRA `(.L_x_126) ;  /* 0xffffffd000bc7947 */ /* 0x000fea000383ffff */
.L_x_59:
[----:B------:R-:W-:Y:S01]  /*cd00*/  BSSY B1, `(.L_x_127) ;  /* 0x0000008000017945 */ /* 0x000fe20003800000 */
[----:B------:R-:W-:Y:S01]  /*cd10*/  IMAD.MOV.U32 R13, RZ, RZ, R10 ;  /* 0x000000ffff0d7224 */ /* 0x000fe200078e000a */
[----:B------:R-:W-:Y:S01]  /*cd20*/  MOV R11, 0x181f ;  /* 0x0000181f000b7802 */ /* 0x000fe20000000f00 */
[----:B------:R-:W-:Y:S02]  /*cd30*/  IMAD.MOV.U32 R12, RZ, RZ, RZ ;  /* 0x000000ffff0c7224 */ /* 0x000fe400078e00ff */
[----:B------:R-:W-:-:S07]  /*cd40*/  IMAD.MOV.U32 R15, RZ, RZ, -0x1 ;  /* 0xffffffffff0f7424 */ /* 0x000fce00078e00ff */
[----:B------:R-:W-:Y:S05]  /*cd50*/  WARPSYNC.COLLECTIVE R15, `(.L_x_128) ;  /* 0x000000000f087348 */ /* 0x000fea0003c00000 */
[----:B------:R0:W1:Y:S02]  /*cd60*/  SHFL.IDX P6, R14, R13, R12, R11 ;  /* 0x0000000c0d0e7389 */ /* 0x00006400000c000b */
[----:B01----:R-:W-:Y:S01]  /*cd70*/  ENDCOLLECTIVE ;  /* 0x000000000000791b */ /* 0x003fe20003800000 */
.L_x_128:
[----:B------:R-:W-:Y:S05]  /*cd80*/  BSYNC B1 ;  /* 0x0000000000017941 */ /* 0x000fea0003800000 */
.L_x_127:
[----:B------:R-:W-:Y:S01]  /*cd90*/  IMAD.MOV.U32 R13, RZ, RZ, R8 ;  /* 0x000000ffff0d7224 */ /* 0x000fe200078e0008 */
[----:B------:R-:W-:Y:S01]  /*cda0*/  MOV R12, RZ ;  /* 0x000000ff000c7202 */ /* 0x000fe20000000f00 */
[----:B------:R-:W-:Y:S01]  /*cdb0*/  IMAD.MOV.U32 R11, RZ, RZ, 0x181f ;  /* 0x0000181fff0b7424 */ /* 0x000fe200078e00ff */
[----:B------:R-:W-:Y:S01]  /*cdc0*/  LEA R9, R9, UR39, 0x1 ;  /* 0x0000002709097c11 */ /* 0x000fe2000f8e08ff */
[----:B------:R-:W-:Y:S02]  /*cdd0*/  IMAD.MOV.U32 R15, RZ, RZ, -0x1 ;  /* 0xffffffffff0f7424 */ /* 0x000fe400078e00ff */
[----:B------:R-:W-:Y:S02]  /*cde0*/  IMAD.MOV.U32 R3, RZ, RZ, R14 ;  /* 0x000000ffff037224 */ /* 0x000fe400078e000e */
[----:B------:R-:W-:-:S07]  /*cdf0*/  IMAD.SHL.U32 R4, R37, 0x2, RZ ;  /* 0x0000000225047824 */ /* 0x000fce00078e00ff */
[----:B------:R-:W-:Y:S05]  /*ce00*/  WARPSYNC.COLLECTIVE R15, `(.L_x_129) ;  /* 0x000000000f087348 */ /* 0x000fea0003c00000 */
[----:B------:R0:W1:Y:S02]  /*ce10*/  SHFL.IDX P6, R14, R13, R12, R11 ;  /* 0x0000000c0d0e7389 */ /* 0x00006400000c000b */
[----:B01----:R-:W-:Y:S01]  /*ce20*/  ENDCOLLECTIVE ;  /* 0x000000000000791b */ /* 0x003fe20003800000 */
.L_x_129:
[----:B------:R-:W-:Y:S02]  /*ce30*/  IMAD.MOV.U32 R13, RZ, RZ, R10 ;  /* 0x000000ffff0d7224 */ /* 0x000fe400078e000a */
[----:B------:R-:W-:Y:S01]  /*ce40*/  IMAD.MOV.U32 R12, RZ, RZ, 0x1 ;  /* 0x00000001ff0c7424 */ /* 0x000fe200078e00ff */
[----:B------:R-:W-:-:S13]  /*ce50*/  IADD3 R2, P0, R14, R4, RZ ;  /* 0x000000040e027210 */ /* 0x000fda0007f1e0ff */
[----:B------:R-:W-:Y:S05]  /*ce60*/  WARPSYNC.COLLECTIVE R15, `(.L_x_130) ;  /* 0x000000000f087348 */ /* 0x000fea0003c00000 */
[----:B------:R0:W1:Y:S02]  /*ce70*/  SHFL.IDX P6, R14, R13, R12, R11 ;  /* 0x0000000c0d0e7389 */ /* 0x00006400000c000b */
[----:B01----:R-:W-:Y:S01]  /*ce80*/  ENDCOLLECTIVE ;  /* 0x000000000000791b */ /* 0x003fe20003800000 */
.L_x_130:
[----:B------:R-:W-:-:S05]  /*ce90*/  IADD3.X R3, RZ, R3, RZ, P0, !PT ;  /* 0x00000003ff037210 */ /* 0x000fca00007fe4ff */
[----:B------:R-:W-:Y:S01]  /*cea0*/  @!PT LDS RZ, [RZ] ;  /* 0x00000000fffff984 */ /* 0x000fe20000000800 */
[----:B------:R-:W-:Y:S01]  /*ceb0*/  @!PT LDS RZ, [RZ] ;  /* 0x00000000fffff984 */ /* 0x000fe20000000800 */
[----:B------:R-:W-:Y:S01]  /*cec0*/  @!PT LDS RZ, [RZ] ;  /* 0x00000000fffff984 */ /* 0x000fe20000000800 */
[----:B------:R-:W-:Y:S04]  /*ced0*/  LDGSTS.E.BYPASS.LTC128B.128 [R9+0x1e400], desc[UR36][R2.64], !P3 ;  /* 0x1e40000002097fae */ /* 0x000fe8000d901d64 */
[----:B------:R-:W-:Y:S01]  /*cee0*/  LDGSTS.E.BYPASS.LTC128B.128 [R9+0x21400], desc[UR36][R2.64+0x80], !P2 ;  /* 0x2140008002097fae */ /* 0x000fe2000d101d64 */
[----:B------:R-:W-:-:S03]  /*cef0*/  MOV R13, R8 ;  /* 0x00000008000d7202 */ /* 0x000fc60000000f00 */
[----:B------:R0:W-:Y:S02]  /*cf00*/  LDGSTS.E.BYPASS.LTC128B.128 [R9+0x24400], desc[UR36][R2.64+0x100], !P1 ;  /* 0x2440010002097fae */ /* 0x0001e4000c901d64 */
[----:B0-----:R-:W-:-:S07]  /*cf10*/  IMAD.MOV.U32 R3, RZ, RZ, R14 ;  /* 0x000000ffff037224 */ /* 0x001fce00078e000e */
[----:B------:R-:W-:Y:S05]  /*cf20*/  WARPSYNC.COLLECTIVE R15, `(.L_x_131) ;  /* 0x000000000f087348 */ /* 0x000fea0003c00000 */
[----:B------:R0:W1:Y:S02]  /*cf30*/  SHFL.IDX P6, R14, R13, R12, R11 ;  /* 0x0000000c0d0e7389 */ /* 0x00006400000c000b */
[----:B01----:R-:W-:Y:S01]  /*cf40*/  ENDCOLLECTIVE ;  /* 0x000000000000791b */ /* 0x003fe20003800000 */
.L_x_131:
[----:B------:R-:W-:Y:S02]  /*cf50*/  IMAD.MOV.U32 R13, RZ, RZ, R10 ;  /* 0x000000ffff0d7224 */ /* 0x000fe400078e000a */
[----:B------:R-:W-:Y:S01]  /*cf60*/  IMAD.MOV.U32 R12, RZ, RZ, 0x2 ;  /* 0x00000002ff0c7424 */ /* 0x000fe200078e00ff */
[----:B------:R-:W-:-:S13]  /*cf70*/  IADD3 R2, P0, R14, R4, RZ ;  /* 0x000000040e027210 */ /* 0x000fda0007f1e0ff */
[----:B------:R-:W-:Y:S05]  /*cf80*/  WARPSYNC.COLLECTIVE R15, `(.L_x_132) ;  /* 0x000000000f087348 */ /* 0x000fea0003c00000 */
[----:B------:R0:W1:Y:S02]  /*cf90*/  SHFL.IDX P6, R14, R13, R12, R11 ;  /* 0x0000000c0d0e7389 */ /* 0x00006400000c000b */
[----:B01----:R-:W-:Y:S01]  /*cfa0*/  ENDCOLLECTIVE ;  /* 0x000000000000791b */ /* 0x003fe20003800000 */
.L_x_132:
[----:B------:R-:W-:-:S05]  /*cfb0*/  IMAD.X R3, RZ, RZ, R3, P0 ;  /* 0x000000ffff037224 */ /* 0x000fca00000e0603 */
[----:B------:R-:W-:Y:S01]  /*cfc0*/  @!PT LDS RZ, [RZ] ;  /* 0x00000000fffff984 */ /* 0x000fe20000000800 */
[----:B------:R-:W-:Y:S01]  /*cfd0*/  @!PT LDS RZ, [RZ] ;  /* 0x00000000fffff984 */ /* 0x000fe20000000800 */
[----:B------:R-:W-:Y:S01]  /*cfe0*/  @!PT LDS RZ, [RZ] ;  /* 0x00000000fffff984 */ /* 0x000fe20000000800 */
[----:B------:R0:W-:Y:S04]  /*cff0*/  LDGSTS.E.BYPASS.LTC128B.128 [R9+0x1ec00], desc[UR36][R2.64], !P3 ;  /* 0x1ec0000002097fae */ /* 0x0001e8000d901d64 */
[----:B------:R0:W-:Y:S01]  /*d000*/  LDGSTS.E.BYPASS.LTC128B.128 [R9+0x21c00], desc[UR36][R2.64+0x80], !P2 ;  /* 0x21c0008002097fae */ /* 0x0001e2000d101d64 */
[----:B------:R-:W-:-:S03]  /*d010*/  IMAD.MOV.U32 R13, RZ, RZ, R8 ;  /* 0x000000ffff0d7224 */ /* 0x000fc600078e0008 */
[----:B------:R0:W-:Y:S01]  /*d020*/  LDGSTS.E.BYPASS.LTC128B.128 [R9+0x24c00], desc[UR36][R2.64+0x100], !P1 ;  /* 0x24c0010002097fae */ /* 0x0001e2000c901d64 */
[----:B------:R-:W-:-:S07]  /*d030*/  MOV R35, R14 ;  /* 0x0000000e00237202 */ /* 0x000fce0000000f00 */
[----:B0-----:R-:W-:Y:S05]  /*d040*/  WARPSYNC.COLLECTIVE R15, `(.L_x_133) ;  /* 0x000000000f087348 */ /* 0x001fea0003c00000 */
[----:B------:R1:W2:Y:S02]  /*d050*/  SHFL.IDX P6, R14, R13, R12, R11 ;  /* 0x0000000c0d0e7389 */ /* 0x0002a400000c000b */
[----:B012---:R-:W-:Y:S01]  /*d060*/  ENDCOLLECTIVE ;  /* 0x000000000000791b */ /* 0x007fe20003800000 */
.L_x_133:
[----:B------:R-:W-:Y:S01]  /*d070*/  IMAD.MOV.U32 R13, RZ, RZ, R10 ;  /* 0x000000ffff0d7224 */ /* 0x000fe200078e000a */
[----:B------:R-:W-:Y:S02]  /*d080*/  MOV R12, 0x3 ;  /* 0x00000003000c7802 */ /* 0x000fe40000000f00 */
[----:B------:R-:W-:-:S13]  /*d090*/  IADD3 R2, P0, R14, R4, RZ ;  /* 0x000000040e027210 */ /* 0x000fda0007f1e0ff */
[----:B------:R-:W-:Y:S05]  /*d0a0*/  WARPSYNC.COLLECTIVE R15, `(.L_x_134) ;  /* 0x000000000f087348 */ /* 0x000fea0003c00000 */
[----:B------:R0:W1:Y:S02]  /*d0b0*/  SHFL.IDX P6, R14, R13, R12, R11 ;  /* 0x0000000c0d0e7389 */ /* 0x00006400000c000b */
[----:B01----:R-:W-:Y:S01]  /*d0c0*/  ENDCOLLECTIVE ;  /* 0x000000000000791b */ /* 0x003fe20003800000 */
.L_x_134:
        /* <DEDUP_REMOVED lines=8> */
[----:B------:R-:W-:-:S07]  /*d150*/  IMAD.MOV.U32 R35, RZ, RZ, R14 ;  /* 0x000000ffff237224 */ /* 0x000fce00078e000e */
[----:B0-----:R-:W-:Y:S05]  /*d160*/  WARPSYNC.COLLECTIVE R15, `(.L_x_135) ;  /* 0x000000000f087348 */ /* 0x001fea0003c00000 */
[----:B------:R1:W2:Y:S02]  /*d170*/  SHFL.IDX P6, R14, R13, R12, R11 ;  /* 0x0000000c0d0e7389 */ /* 0x0002a400000c000b */
[----:B012---:R-:W-:Y:S01]  /*d180*/  ENDCOLLECTIVE ;  /* 0x000000000000791b */ /* 0x007fe20003800000 */
.L_x_135:
[----:B------:R-:W-:Y:S01]  /*d190*/  MOV R13, R10 ;  /* 0x0000000a000d7202 */ /* 0x000fe20000000f00 */
[----:B------:R-:W-:Y:S01]  /*d1a0*/  IMAD.MOV.U32 R12, RZ, RZ, 0x4 ;  /* 0x00000004ff0c7424 */ /* 0x000fe200078e00ff */
[----:B------:R-:W-:-:S13]  /*d1b0*/  IADD3 R2, P0, R14, R4, RZ ;  /* 0x000000040e027210 */ /* 0x000fda0007f1e0ff */
[----:B------:R-:W-:Y:S05]  /*d1c0*/  WARPSYNC.COLLECTIVE R15, `(.L_x_136) ;  /* 0x000000000f087348 */ /* 0x000fea0003c00000 */
[----:B------:R0:W1:Y:S02]  /*d1d0*/  SHFL.IDX P6, R14, R13, R12, R11 ;  /* 0x0000000c0d0e7389 */ /* 0x00006400000c000b */
[----:B01----:R-:W-:Y:S01]  /*d1e0*/  ENDCOLLECTIVE ;  /* 0x000000000000791b */ /* 0x003fe20003800000 */
.L_x_136:
        /* <DEDUP_REMOVED lines=12> */
.L_x_137:
[----:B------:R-:W-:Y:S02]  /*d2b0*/  IMAD.MOV.U32 R13, RZ, RZ, R10 ;  /* 0x000000ffff0d7224 */ /* 0x000fe400078e000a */
[----:B------:R-:W-:Y:S01]  /*d2c0*/  IMAD.MOV.U32 R12, RZ, RZ, 0x5 ;  /* 0x00000005ff0c7424 */ /* 0x000fe200078e00ff */
[----:B------:R-:W-:-:S13]  /*d2d0*/  IADD3 R2, P0, R14, R4, RZ ;  /* 0x000000040e027210 */ /* 0x000fda0007f1e0ff */
[----:B------:R-:W-:Y:S05]  /*d2e0*/  WARPSYNC.COLLECTIVE R15, `(.L_x_138) ;  /* 0x000000000f087348 */ /* 0x000fea0003c00000 */
[----:B------:R0:W1:Y:S02]  /*d2f0*/  SHFL.IDX P6, R14, R13, R12, R11 ;  /* 0x0000000c0d0e7389 */ /* 0x00006400000c000b */
[----:B01----:R-:W-:Y:S01]  /*d300*/  ENDCOLLECTIVE ;  /* 0x000000000000791b */ /* 0x003fe20003800000 */
.L_x_138:
[----:B------:R-:W-:-:S05]  /*d310*/  IADD3.X R3, RZ, R35, RZ, P0, !PT ;  /* 0x00000023ff037210 */ /* 0x000fca00007fe4ff */
[----:B------:R-:W-:Y:S01]  /*d320*/  @!PT LDS RZ, [RZ] ;  /* 0x00000000fffff984 */ /* 0x000fe20000000800 */
[----:B------:R-:W-:Y:S01]  /*d330*/  @!PT LDS RZ, [RZ] ;  /* 0x00000000fffff984 */ /* 0x000fe20000000800 */
[----:B------:R-:W-:Y:S01]  /*d340*/  @!PT LDS RZ, [RZ] ;  /* 0x00000000fffff984 */ /* 0x000fe20000000800 */
[----:B------:R0:W-:Y:S04]  /*d350*/  LDGSTS.E.BYPASS.LTC128B.128 [R9+0x20400], desc[UR36][R2.64], !P3 ;  /* 0x2040000002097fae */ /* 0x0001e8000d901d64 */
[----:B------:R0:W-:Y:S01]  /*d360*/  LDGSTS.E.BYPASS.LTC128B.128 [R9+0x23400], desc[UR36][R2.64+0x80], !P2 ;  /* 0x2340008002097fae */ /* 0x0001e2000d101d64 */
[----:B------:R-:W-:-:S03]  /*d370*/  MOV R13, R8 ;  /* 0x00000008000d7202 */ /* 0x000fc60000000f00 */
[----:B------:R0:W-:Y:S01]  /*d380*/  LDGSTS.E.BYPASS.LTC128B.128 [R9+0x26400], desc[UR36][R2.64+0x100], !P1 ;  /* 0x2640010002097fae */ /* 0x0001e2000c901d64 */
[----:B------:R-:W-:-:S07]  /*d390*/  IMAD.MOV.U32 R35, RZ, RZ, R14 ;  /* 0x000000ffff237224 */ /* 0x000fce00078e000e */
[----:B0-----:R-:W-:Y:S05]  /*d3a0*/  WARPSYNC.COLLECTIVE R15, `(.L_x_139) ;  /* 0x000000000f087348 */ /* 0x001fea0003c00000 */
[----:B------:R1:W2:Y:S02]  /*d3b0*/  SHFL.IDX P6, R14, R13, R12, R11 ;  /* 0x0000000c0d0e7389 */ /* 0x0002a400000c000b */
[----:B012---:R-:W-:Y:S01]  /*d3c0*/  ENDCOLLECTIVE ;  /* 0x000000000000791b */ /* 0x007fe20003800000 */
.L_x_139:
[----:B------:R-:W-:Y:S05]  /*d3d0*/  BRA `(.L_x_140) ;  /* 0xffffffd0000c7947 */ /* 0x000fea000383ffff */
.L_x_64:
[----:B0-----:R0:W1:Y:S02]  /*d3e0*/  SYNCS.PHASECHK.TRANS64.TRYWAIT P0, [R6+URZ+0x30860], R9 ;  /* 0x03086009060075a7 */ /* 0x001064000800017f */
[----:B-1----:R-:W-:Y:S05]  /*d3f0*/  @!P0 NANOSLEEP.SYNCS 0x989680 ;  /* 0x009896800000895d */ /* 0x002fea0003900000 */
[----:B------:R-:W1:Y:S02]  /*d400*/  @!P0 SYNCS.PHASECHK.TRANS64 P0, [R6+URZ+0x30860], R9 ;  /* 0x03086009060085a7 */ /* 0x000e64000800007f */
[----:B-1----:R-:W-:Y:S05]  /*d410*/  @!P0 BRA `(.L_x_64) ;  /* 0xfffffffc00f08947 */ /* 0x002fea000383ffff */
[----:B------:R-:W-:Y:S05]  /*d420*/  BRA `(.L_x_141) ;  /* 0xffffffd000707947 */ /* 0x000fea000383ffff */
.L_x_65:
[----:B------:R-:W-:Y:S01]  /*d430*/  BSSY B1, `(.L_x_142) ;  /* 0x0000008000017945 */ /* 0x000fe20003800000 */
[----:B------:R-:W-:Y:S01]  /*d440*/  IMAD.MOV.U32 R13, RZ, RZ, R18 ;  /* 0x000000ffff0d7224 */ /* 0x000fe200078e0012 */
[----:B------:R-:W-:Y:S01]  /*d450*/  MOV R15, 0xffffffff ;  /* 0xffffffff000f7802 */ /* 0x000fe20000000f00 */
[----:B------:R-:W-:Y:S02]  /*d460*/  IMAD.MOV.U32 R12, RZ, RZ, RZ ;  /* 0x000000ffff0c7224 */ /* 0x000fe400078e00ff */
[----:B------:R-:W-:-:S07]  /*d470*/  IMAD.MOV.U32 R11, RZ, RZ, 0x181f ;  /* 0x0000181fff0b7424 */ /* 0x000fce00078e00ff */
[----:B0-----:R-:W-:Y:S05]  /*d480*/  WARPSYNC.COLLECTIVE R15, `(.L_x_143) ;  /* 0x000000000f087348 */ /* 0x001fea0003c00000 */
[----:B------:R1:W2:Y:S02]  /*d490*/  SHFL.IDX P6, R14, R13, R12, R11 ;  /* 0x0000000c0d0e7389 */ /* 0x0002a400000c000b */
[----:B012---:R-:W-:Y:S01]  /*d4a0*/  ENDCOLLECTIVE ;  /* 0x000000000000791b */ /* 0x007fe20003800000 */
.L_x_143:
[----:B------:R-:W-:Y:S05]  /*d4b0*/  BSYNC B1 ;  /* 0x0000000000017941 */ /* 0x000fea0003800000 */
.L_x_142:
[----:B------:R-:W-:Y:S01]  /*d4c0*/  IMAD.MOV.U32 R13, RZ, RZ, R17 ;  /* 0x000000ffff0d7224 */ /* 0x000fe200078e0011 */
[----:B------:R-:W-:Y:S01]  /*d4d0*/  MOV R11, 0x181f ;  /* 0x0000181f000b7802 */ /* 0x000fe20000000f00 */
[----:B------:R-:W-:Y:S01]  /*d4e0*/  IMAD.MOV.U32 R12, RZ, RZ, RZ ;  /* 0x000000ffff0c7224 */ /* 0x000fe200078e00ff */
[----:B------:R-:W-:Y:S01]  /*d4f0*/  LEA R7, R7, UR39, 0x1 ;  /* 0x0000002707077c11 */ /* 0x000fe2000f8e08ff */
[----:B------:R-:W-:Y:S02]  /*d500*/  IMAD.MOV.U32 R15, RZ, RZ, -0x1 ;  /* 0xffffffffff0f7424 */ /* 0x000fe400078e00ff */
[----:B------:R-:W-:-:S07]  /*d510*/  IMAD.MOV.U32 R3, RZ, RZ, R14 ;  /* 0x000000ffff037224 */ /* 0x000fce00078e000e */
[----:B------:R-:W-:Y:S05]  /*d520*/  WARPSYNC.COLLECTIVE R15, `(.L_x_144) ;  /* 0x000000000f087348 */ /* 0x000fea0003c00000 */
[----:B------:R0:W1:Y:S02]  /*d530*/  SHFL.IDX P6, R14, R13, R12, R11 ;  /* 0x0000000c0d0e7389 */ /* 0x00006400000c000b */
[----:B01----:R-:W-:Y:S01]  /*d540*/  ENDCOLLECTIVE ;  /* 0x000000000000791b */ /* 0x003fe20003800000 */
.L_x_144:
[----:B------:R-:W-:Y:S01]  /*d550*/  IMAD.MOV.U32 R13, RZ, RZ, R18 ;  /* 0x000000ffff0d7224 */ /* 0x000fe200078e0012 */
[----:B------:R-:W-:Y:S02]  /*d560*/  MOV R12, 0x1 ;  /* 0x00000001000c7802 */ /* 0x000fe40000000f00 */
[----:B------:R-:W-:-:S13]  /*d570*/  IADD3 R2, P0, R14, R4, RZ ;  /* 0x000000040e027210 */ /* 0x000fda0007f1e0ff */
[----:B------:R-:W-:Y:S05]  /*d580*/  WARPSYNC.COLLECTIVE R15, `(.L_x_145) ;  /* 0x000000000f087348 */ /* 0x000fea0003c00000 */
[----:B------:R0:W1:Y:S02]  /*d590*/  SHFL.IDX P6, R14, R13, R12, R11 ;  /* 0x0000000c0d0e7389 */ /* 0x00006400000c000b */
[----:B01----:R-:W-:Y:S01]  /*d5a0*/  ENDCOLLECTIVE ;  /* 0x000000000000791b */ /* 0x003fe20003800000 */
.L_x_145:
[----:B------:R-:W-:Y:S01]  /*d5b0*/  IMAD.X R3, RZ, RZ, R3, P0 ;  /* 0x000000ffff037224 */ /* 0x000fe200000e0603 */
[----:B------:R-:W-:Y:S01]  /*d5c0*/  ISETP.LT.OR P0, PT, R8, 0x1, P3 ;  /* 0x000000010800780c */ /* 0x000fe20001f01670 */
[----:B------:R-:W-:-:S12]  /*d5d0*/  IMAD.MOV.U32 R13, RZ, RZ, R17 ;  /* 0x000000ffff0d7224 */ /* 0x000fd800078e0011 */
        /* <DEDUP_REMOVED lines=8> */
[----:B0-----:R-:W-:-:S07]  /*d660*/  IMAD.MOV.U32 R3, RZ, RZ, R14 ;  /* 0x000000ffff037224 */ /* 0x001fce00078e000e */
[----:B------:R-:W-:Y:S05]  /*d670*/  WARPSYNC.COLLECTIVE R15, `(.L_x_146) ;  /* 0x000000000f087348 */ /* 0x000fea0003c00000 */
[----:B------:R0:W1:Y:S02]  /*d680*/  SHFL.IDX P6, R14, R13, R12, R11 ;  /* 0x0000000c0d0e7389 */ /* 0x00006400000c000b */
[----:B01----:R-:W-:Y:S01]  /*d690*/  ENDCOLLECTIVE ;  /* 0x000000000000791b */ /* 0x003fe20003800000 */
.L_x_146:
[----:B------:R-:W-:Y:S01]  /*d6a0*/  MOV R13, R18 ;  /* 0x00000012000d7202 */ /* 0x000fe20000000f00 */
[----:B------:R-:W-:Y:S01]  /*d6b0*/  IMAD.MOV.U32 R12, RZ, RZ, 0x2 ;  /* 0x00000002ff0c7424 */ /* 0x000fe200078e00ff */
[----:B------:R-:W-:-:S13]  /*d6c0*/  IADD3 R2, P0, R14, R4, RZ ;  /* 0x000000040e027210 */ /* 0x000fda0007f1e0ff */
[----:B------:R-:W-:Y:S05]  /*d6d0*/  WARPSYNC.COLLECTIVE R15, `(.L_x_147) ;  /* 0x000000000f087348 */ /* 0x000fea0003c00000 */
[----:B------:R0:W1:Y:S02]  /*d6e0*/  SHFL.IDX P6, R14, R13, R12, R11 ;  /* 0x0000000c0d0e7389 */ /* 0x00006400000c000b */
[----:B01----:R-:W-:Y:S01]  /*d6f0*/  ENDCOLLECTIVE ;  /* 0x000000000000791b */ /* 0x003fe20003800000 */
.L_x_147:
        /* <DEDUP_REMOVED lines=15> */
.L_x_148:
[----:B------:R-:W-:Y:S02]  /*d7f0*/  IMAD.MOV.U32 R13, RZ, RZ, R18 ;  /* 0x000000ffff0d7224 */ /* 0x000fe400078e0012 */
[----:B------:R-:W-:Y:S01]  /*d800*/  IMAD.MOV.U32 R12, RZ, RZ, 0x3 ;  /* 0x00000003ff0c7424 */ /* 0x000fe200078e00ff */
[----:B------:R-:W-:-:S13]  /*d810*/  IADD3 R2, P0, R14, R4, RZ ;  /* 0x000000040e027210 */ /* 0x000fda0007f1e0ff */
[----:B------:R-:W-:Y:S05]  /*d820*/  WARPSYNC.COLLECTIVE R15, `(.L_x_149) ;  /* 0x000000000f087348 */ /* 0x000fea0003c00000 */
[----:B------:R0:W1:Y:S02]  /*d830*/  SHFL.IDX P6, R14, R13, R12, R11 ;  /* 0x0000000c0d0e7389 */ /* 0x00006400000c000b */
[----:B01----:R-:W-:Y:S01]  /*d840*/  ENDCOLLECTIVE ;  /* 0x000000000000791b */ /* 0x003fe20003800000 */
.L_x_149:
[----:B------:R-:W-:Y:S02]  /*d850*/  IADD3.X R3, RZ, R3, RZ, P0, !PT ;  /* 0x00000003ff037210 */ /* 0x000fe400007fe4ff */
[----:B------:R-:W-:Y:S02]  /*d860*/  ISETP.LT.OR P0, PT, R8, 0x21, P3 ;  /* 0x000000210800780c */ /* 0x000fe40001f01670 */
[----:B------:R-:W-:-:S11]  /*d870*/  MOV R13, R17 ;  /* 0x00000011000d7202 */ /* 0x000fd60000000f00 */
        /* <DEDUP_REMOVED lines=12> */
.L_x_150:
[----:B------:R-:W-:Y:S02]  /*d940*/  IMAD.MOV.U32 R13, RZ, RZ, R18 ;  /* 0x000000ffff0d7224 */ /* 0x000fe400078e0012 */
[----:B------:R-:W-:Y:S01]  /*d950*/  IMAD.MOV.U32 R12, RZ, RZ, 0x4 ;  /* 0x00000004ff0c7424 */ /* 0x000fe200078e00ff */
[----:B------:R-:W-:-:S13]  /*d960*/  IADD3 R2, P0, R14, R4, RZ ;  /* 0x000000040e027210 */ /* 0x000fda0007f1e0ff */
[----:B------:R-:W-:Y:S05]  /*d970*/  WARPSYNC.COLLECTIVE R15, `(.L_x_151) ;  /* 0x000000000f087348 */ /* 0x000fea0003c00000 */
[----:B------:R0:W1:Y:S02]  /*d980*/  SHFL.IDX P6, R14, R13, R12, R11 ;  /* 0x0000000c0d0e7389 */ /* 0x00006400000c000b */
[----:B01----:R-:W-:Y:S01]  /*d990*/  ENDCOLLECTIVE ;  /* 0x000000000000791b */ /* 0x003fe20003800000 */
.L_x_151:
        /* <DEDUP_REMOVED lines=11> */
[----:B0-----:R-:W-:-:S07]  /*da50*/  MOV R3, R14 ;  /* 0x0000000e00037202 */ /* 0x001fce0000000f00 */
[----:B------:R-:W-:Y:S05]  /*da60*/  WARPSYNC.COLLECTIVE R15, `(.L_x_152) ;  /* 0x000000000f087348 */ /* 0x000fea0003c00000 */
[----:B------:R0:W1:Y:S02]  /*da70*/  SHFL.IDX P6, R14, R13, R12, R11 ;  /* 0x0000000c0d0e7389 */ /* 0x00006400000c000b */
[----:B01----:R-:W-:Y:S01]  /*da80*/  ENDCOLLECTIVE ;  /* 0x000000000000791b */ /* 0x003fe20003800000 */
.L_x_152:
[----:B------:R-:W-:Y:S01]  /*da90*/  IMAD.MOV.U32 R13, RZ, RZ, R18 ;  /* 0x000000ffff0d7224 */ /* 0x000fe200078e0012 */
[----:B------:R-:W-:Y:S02]  /*daa0*/  MOV R12, 0x5 ;  /* 0x00000005000c7802 */ /* 0x000fe40000000f00 */
[----:B------:R-:W-:-:S13]  /*dab0*/  IADD3 R2, P0, R14, R4, RZ ;  /* 0x000000040e027210 */ /* 0x000fda0007f1e0ff */
[----:B------:R-:W-:Y:S05]  /*dac0*/  WARPSYNC.COLLECTIVE R15, `(.L_x_153) ;  /* 0x000000000f087348 */ /* 0x000fea0003c00000 */
[----:B------:R0:W1:Y:S02]  /*dad0*/  SHFL.IDX P6, R14, R13, R12, R11 ;  /* 0x0000000c0d0e7389 */ /* 0x00006400000c000b */
[----:B01----:R-:W-:Y:S01]  /*dae0*/  ENDCOLLECTIVE ;  /* 0x000000000000791b */ /* 0x003fe20003800000 */
.L_x_153:
[----:B------:R-:W-:Y:S01]  /*daf0*/  IMAD.X R3, RZ, RZ, R3, P0 ;  /* 0x000000ffff037224 */ /* 0x000fe200000e0603 */
[----:B------:R-:W-:Y:S01]  /*db00*/  ISETP.LT.OR P0, PT, R8, 0x41, P3 ;  /* 0x000000410800780c */ /* 0x000fe20001f01670 */
[----:B------:R-:W-:-:S12]  /*db10*/  IMAD.MOV.U32 R13, RZ, RZ, R17 ;  /* 0x000000ffff0d7224 */ /* 0x000fd800078e0011 */
[----:B------:R-:W-:Y:S01]  /*db20*/  @!PT LDS RZ, [RZ] ;  /* 0x00000000fffff984 */ /* 0x000fe20000000800 */
[----:B------:R-:W-:Y:S01]  /*db30*/  @!PT LDS RZ, [RZ] ;  /* 0x00000000fffff984 */ /* 0x000fe20000000800 */
[----:B------:R-:W-:Y:S01]  /*db40*/  @!PT LDS RZ, [RZ] ;  /* 0x00000000fffff984 */ /* 0x000fe20000000800 */
[----:B------:R0:W-:Y:S01]  /*db50*/  LDGSTS.E.BYPASS.LTC128B.128 [R7+0x2400], desc[UR36][R2.64], !P0 ;  /* 0x0240000002077fae */ /* 0x0001e2000c101d64 */
[----:B------:R-:W-:Y:S01]  /*db60*/  ISETP.LT.OR P0, PT, R8, 0x41, P2 ;  /* 0x000000410800780c */ /* 0x000fe20001701670 */
[----:B------:R-:W-:-:S12]  /*db70*/  IMAD.MOV.U32 R18, RZ, RZ, R14 ;  /* 0x000000ffff127224 */ /* 0x000fd800078e000e */
[----:B0-----:R-:W-:Y:S05]  /*db80*/  WARPSYNC.COLLECTIVE R15, `(.L_x_154) ;  /* 0x000000000f087348 */ /* 0x001fea0003c00000 */
[----:B------:R1:W2:Y:S02]  /*db90*/  SHFL.IDX P6, R14, R13, R12, R11 ;  /* 0x0000000c0d0e7389 */ /* 0x0002a400000c000b */
[----:B012---:R-:W-:Y:S01]  /*dba0*/  ENDCOLLECTIVE ;  /* 0x000000000000791b */ /* 0x007fe20003800000 */
.L_x_154:
[----:B------:R-:W-:Y:S01]  /*dbb0*/  @!PT LDS RZ, [RZ] ;  /* 0x00000000fffff984 */ /* 0x000fe20000000800 */
[----:B------:R-:W-:Y:S01]  /*dbc0*/  @!PT LDS RZ, [RZ] ;  /* 0x00000000fffff984 */ /* 0x000fe20000000800 */
[----:B------:R-:W-:Y:S01]  /*dbd0*/  @!PT LDS RZ, [RZ] ;  /* 0x00000000fffff984 */ /* 0x000fe20000000800 */
[----:B------:R0:W-:Y:S01]  /*dbe0*/  LDGSTS.E.BYPASS.LTC128B.128 [R7+0x5400], desc[UR36][R2.64+0x80], !P0 ;  /* 0x0540008002077fae */ /* 0x0001e2000c101d64 */
[----:B------:R-:W-:-:S13]  /*dbf0*/  ISETP.LT.OR P0, PT, R8, 0x41, P1 ;  /* 0x000000410800780c */ /* 0x000fda0000f01670 */
[----:B------:R0:W-:Y:S01]  /*dc00*/  LDGSTS.E.BYPASS.LTC128B.128 [R7+0x8400], desc[UR36][R2.64+0x100], !P0 ;  /* 0x0840010002077fae */ /* 0x0001e2000c101d64 */
[----:B------:R-:W-:Y:S05]  /*dc10*/  BRA `(.L_x_155) ;  /* 0xffffffcc00687947 */ /* 0x000fea000383ffff */
.L_x_71:
[----:B0-----:R0:W1:Y:S02]  /*dc20*/  SYNCS.PHASECHK.TRANS64.TRYWAIT P0, [R4+URZ+0x30860], R3 ;  /* 0x03086003040075a7 */ /* 0x001064000800017f */
[----:B-1----:R-:W-:Y:S05]  /*dc30*/  @!P0 NANOSLEEP.SYNCS 0x989680 ;  /* 0x009896800000895d */ /* 0x002fea0003900000 */
[----:B------:R-:W1:Y:S02]  /*dc40*/  @!P0 SYNCS.PHASECHK.TRANS64 P0, [R4+URZ+0x30860], R3 ;  /* 0x03086003040085a7 */ /* 0x000e64000800007f */
[----:B-1----:R-:W-:Y:S05]  /*dc50*/  @!P0 BRA `(.L_x_71) ;  /* 0xfffffffc00f08947 */ /* 0x002fea000383ffff */
[----:B------:R-:W-:Y:S05]  /*dc60*/  BRA `(.L_x_156) ;  /* 0xffffffd000407947 */ /* 0x000fea000383ffff */
.L_x_72:
[----:B------:R-:W-:Y:S01]  /*dc70*/  BSSY B0, `(.L_x_157) ;  /* 0x0000008000007945 */ /* 0x000fe20003800000 */
[----:B------:R-:W-:Y:S01]  /*dc80*/  IMAD.MOV.U32 R13, RZ, RZ, R18 ;  /* 0x000000ffff0d7224 */ /* 0x000fe200078e0012 */
[----:B------:R-:W-:Y:S01]  /*dc90*/  MOV R12, RZ ;  /* 0x000000ff000c7202 */ /* 0x000fe20000000f00 */
[----:B------:R-:W-:Y:S02]  /*dca0*/  IMAD.MOV.U32 R11, RZ, RZ, 0x181f ;  /* 0x0000181fff0b7424 */ /* 0x000fe400078e00ff */
[----:B------:R-:W-:-:S07]  /*dcb0*/  IMAD.MOV.U32 R15, RZ, RZ, -0x1 ;  /* 0xffffffffff0f7424 */ /* 0x000fce00078e00ff */
[----:B0-----:R-:W-:Y:S05]  /*dcc0*/  WARPSYNC.COLLECTIVE R15, `(.L_x_158) ;  /* 0x000000000f087348 */ /* 0x001fea0003c00000 */
[----:B------:R1:W2:Y:S02]  /*dcd0*/  SHFL.IDX P6, R14, R13, R12, R11 ;  /* 0x0000000c0d0e7389 */ /* 0x0002a400000c000b */
[----:B012---:R-:W-:Y:S01]  /*dce0*/  ENDCOLLECTIVE ;  /* 0x000000000000791b */ /* 0x007fe20003800000 */
.L_x_158:
[----:B------:R-:W-:Y:S05]  /*dcf0*/  BSYNC B0 ;  /* 0x0000000000007941 */ /* 0x000fea0003800000 */
.L_x_157:
[----:B------:R-:W-:Y:S01]  /*dd00*/  MOV R13, R17 ;  /* 0x00000011000d7202 */ /* 0x000fe20000000f00 */
[----:B------:R-:W-:Y:S01]  /*dd10*/  IMAD.MOV.U32 R12, RZ, RZ, RZ ;  /* 0x000000ffff0c7224 */ /* 0x000fe200078e00ff */
[----:B------:R-:W-:Y:S01]  /*dd20*/  SHF.L.U32 R6, R37, 0x1, RZ ;  /* 0x0000000125067819 */ /* 0x000fe200000006ff */
[----:B------:R-:W-:Y:S02]  /*dd30*/  IMAD.MOV.U32 R11, RZ, RZ, 0x181f ;  /* 0x0000181fff0b7424 */ /* 0x000fe400078e00ff */
[----:B------:R-:W-:Y:S02]  /*dd40*/  IMAD.MOV.U32 R15, RZ, RZ, -0x1 ;  /* 0xffffffffff0f7424 */ /* 0x000fe400078e00ff */
[----:B------:R-:W-:-:S07]  /*dd50*/  IMAD.MOV.U32 R0, RZ, RZ, R14 ;  /* 0x000000ffff007224 */ /* 0x000fce00078e000e */
[----:B------:R-:W-:Y:S05]  /*dd60*/  WARPSYNC.COLLECTIVE R15, `(.L_x_159) ;  /* 0x000000000f087348 */ /* 0x000fea0003c00000 */
[----:B------:R0:W1:Y:S02]  /*dd70*/  SHFL.IDX P6, R14, R13, R12, R11 ;  /* 0x0000000c0d0e7389 */ /* 0x00006400000c000b */
[----:B01----:R-:W-:Y:S01]  /*dd80*/  ENDCOLLECTIVE ;  /* 0x000000000000791b */ /* 0x003fe20003800000 */
.L_x_159:
[----:B------:R-:W-:Y:S02]  /*dd90*/  IMAD.MOV.U32 R13, RZ, RZ, R18 ;  /* 0x000000ffff0d7224 */ /* 0x000fe400078e0012 */
[----:B------:R-:W-:Y:S01]  /*dda0*/  IMAD.MOV.U32 R12, RZ, RZ, 0x1 ;  /* 0x00000001ff0c7424 */ /* 0x000fe200078e00ff */
[----:B------:R-:W-:-:S13]  /*ddb0*/  IADD3 R2, P0, R14, R6, RZ ;  /* 0x000000060e027210 */ /* 0x000fda0007f1e0ff */
[----:B------:R-:W-:Y:S05]  /*ddc0*/  WARPSYNC.COLLECTIVE R15, `(.L_x_160) ;  /* 0x000000000f087348 */ /* 0x000fea0003c00000 */
[----:B------:R0:W1:Y:S02]  /*ddd0*/  SHFL.IDX P6, R14, R13, R12, R11 ;  /* 0x0000000c0d0e7389 */ /* 0x00006400000c000b */
[----:B01----:R-:W-:Y:S01]  /*dde0*/  ENDCOLLECTIVE ;  /* 0x000000000000791b */ /* 0x003fe20003800000 */
.L_x_160:
[----:B------:R-:W-:Y:S01]  /*ddf0*/  IMAD.X R3, RZ, RZ, R0, P0 ;  /* 0x000000ffff037224 */ /* 0x000fe200000e0600 */
[----:B------:R-:W-:Y:S02]  /*de00*/  ISETP.LT.OR P0, PT, R5, 0x1, P3 ;  /* 0x000000010500780c */ /* 0x000fe40001f01670 */
[----:B------:R-:W-:Y:S01]  /*de10*/  LEA R0, R7, UR39, 0x1 ;  /* 0x0000002707007c11 */ /* 0x000fe2000f8e08ff */
[----:B------:R-:W-:-:S10]  /*de20*/  IMAD.MOV.U32 R13, RZ, RZ, R17 ;  /* 0x000000ffff0d7224 */ /* 0x000fd400078e0011 */
[----:B------:R-:W-:Y:S01]  /*de30*/  @!PT LDS RZ, [RZ] ;  /* 0x00000000fffff984 */ /* 0x000fe20000000800 */
[----:B------:R-:W-:Y:S01]  /*de40*/  @!PT LDS RZ, [RZ] ;  /* 0x00000000fffff984 */ /* 0x000fe20000000800 */
[----:B------:R-:W-:Y:S01]  /*de50*/  @!PT LDS RZ, [RZ] ;  /* 0x00000000fffff984 */ /* 0x000fe20000000800 */
[----:B------:R0:W-:Y:S01]  /*de60*/  LDGSTS.E.BYPASS.LTC128B.128 [R0+0x400], desc[UR36][R2.64], !P0 ;  /* 0x0040000002007fae */ /* 0x0001e2000c101d64 */
[----:B------:R-:W-:Y:S02]  /*de70*/  ISETP.LT.OR P0, PT, R5, 0x1, P2 ;  /* 0x000000010500780c */ /* 0x000fe40001701670 */
[----:B------:R-:W-:-:S11]  /*de80*/  MOV R7, R14 ;  /* 0x0000000e00077202 */ /* 0x000fd60000000f00 */
[----:B0-----:R-:W-:Y:S05]  /*de90*/  WARPSYNC.COLLECTIVE R15, `(.L_x_161) ;  /* 0x000000000f087348 */ /* 0x001fea0003c00000 */
[----:B------:R1:W2:Y:S02]  /*dea0*/  SHFL.IDX P6, R14, R13, R12, R11 ;  /* 0x0000000c0d0e7389 */ /* 0x0002a400000c000b */
[----:B012---:R-:W-:Y:S01]  /*deb0*/  ENDCOLLECTIVE ;  /* 0x000000000000791b */ /* 0x007fe20003800000 */
.L_x_161:
[----:B------:R-:W-:Y:S01]  /*dec0*/  @!PT LDS RZ, [RZ] ;  /* 0x00000000fffff984 */ /* 0x000fe20000000800 */
[----:B------:R-:W-:Y:S01]  /*ded0*/  @!PT LDS RZ, [RZ] ;  /* 0x00000000fffff984 */ /* 0x000fe20000000800 */
[----:B------:R-:W-:Y:S01]  /*dee0*/  @!PT LDS RZ, [RZ] ;  /* 0x00000000fffff984 */ /* 0x000fe20000000800 */
[----:B------:R-:W-:Y:S01]  /*def0*/  LDGSTS.E.BYPASS.LTC128B.128 [R0+0x3400], desc[UR36][R2.64+0x80], !P0 ;  /* 0x0340008002007fae */ /* 0x000fe2000c101d64 */
[----:B------:R-:W-:Y:S01]  /*df00*/  ISETP.LT.OR P0, PT, R5, 0x1, P1 ;  /* 0x000000010500780c */ /* 0x000fe20000f01670 */
[----:B------:R-:W-:Y:S01]  /*df10*/  IMAD.MOV.U32 R13, RZ, RZ, R18 ;  /* 0x000000ffff0d7224 */ /* 0x000fe200078e0012 */
[----:B------:R-:W-:-:S11]  /*df20*/  MOV R12, 0x2 ;  /* 0x00000002000c7802 */ /* 0x000fd60000000f00 */
[----:B------:R0:W-:Y:S02]  /*df30*/  LDGSTS.E.BYPASS.LTC128B.128 [R0+0x6400], desc[UR36][R2.64+0x100], !P0 ;  /* 0x0640010002007fae */ /* 0x0001e4000c101d64 */
[----:B0-----:R-:W-:-:S13]  /*df40*/  IADD3 R2, P0, R14, R6, RZ ;  /* 0x000000060e027210 */ /* 0x001fda0007f1e0ff */
[----:B------:R-:W-:Y:S05]  /*df50*/  WARPSYNC.COLLECTIVE R15, `(.L_x_162) ;  /* 0x000000000f087348 */ /* 0x000fea0003c00000 */
[----:B------:R0:W1:Y:S02]  /*df60*/  SHFL.IDX P6, R14, R13, R12, R11 ;  /* 0x0000000c0d0e7389 */ /* 0x00006400000c000b */
[----:B01----:R-:W-:Y:S01]  /*df70*/  ENDCOLLECTIVE ;  /* 0x000000000000791b */ /* 0x003fe20003800000 */
.L_x_162:
        /* <DEDUP_REMOVED lines=12> */
.L_x_163:
[----:B------:R-:W-:Y:S01]  /*e040*/  @!PT LDS RZ, [RZ] ;  /* 0x00000000fffff984 */ /* 0x000fe20000000800 */
[----:B------:R-:W-:Y:S01]  /*e050*/  @!PT LDS RZ, [RZ] ;  /* 0x00000000fffff984 */ /* 0x000fe20000000800 */
[----:B------:R-:W-:Y:S01]  /*e060*/  @!PT LDS RZ, [RZ] ;  /* 0x00000000fffff984 */ /* 0x000fe20000000800 */
[----:B------:R-:W-:Y:S01]  /*e070*/  LDGSTS.E.BYPASS.LTC128B.128 [R0+0x3c00], desc[UR36][R2.64+0x80], !P0 ;  /* 0x03c0008002007fae */ /* 0x000fe2000c101d64 */
[----:B------:R-:W-:Y:S02]  /*e080*/  ISETP.LT.OR P0, PT, R5, 0x11, P1 ;  /* 0x000000110500780c */ /* 0x000fe40000f01670 */
[----:B------:R-:W-:Y:S01]  /*e090*/  MOV R13, R18 ;  /* 0x00000012000d7202 */ /* 0x000fe20000000f00 */
[----:B------:R-:W-:-:S10]  /*e0a0*/  IMAD.MOV.U32 R12, RZ, RZ, 0x3 ;  /* 0x00000003ff0c7424 */ /* 0x000fd400078e00ff */
[----:B------:R0:W-:Y:S02]  /*e0b0*/  LDGSTS.E.BYPASS.LTC128B.128 [R0+0x6c00], desc[UR36][R2.64+0x100], !P0 ;  /* 0x06c0010002007fae */ /* 0x0001e4000c101d64 */
[----:B0-----:R-:W-:-:S13]  /*e0c0*/  IADD3 R2, P0, R14, R6, RZ ;  /* 0x000000060e027210 */ /* 0x001fda0007f1e0ff */
[----:B------:R-:W-:Y:S05]  /*e0d0*/  WARPSYNC.COLLECTIVE R15, `(.L_x_164) ;  /* 0x000000000f087348 */ /* 0x000fea0003c00000 */
[----:B------:R0:W1:Y:S02]  /*e0e0*/  SHFL.IDX P6, R14, R13, R12, R11 ;  /* 0x0000000c0d0e7389 */ /* 0x00006400000c000b */
[----:B01----:R-:W-:Y:S01]  /*e0f0*/  ENDCOLLECTIVE ;  /* 0x000000000000791b */ /* 0x003fe20003800000 */
.L_x_164:
        /* <DEDUP_REMOVED lines=12> */
.L_x_165:
[----:B------:R-:W-:Y:S01]  /*e1c0*/  @!PT LDS RZ, [RZ] ;  /* 0x00000000fffff984 */ /* 0x000fe20000000800 */
[----:B------:R-:W-:Y:S01]  /*e1d0*/  @!PT LDS RZ, [RZ] ;  /* 0x00000000fffff984 */ /* 0x000fe20000000800 */
[----:B------:R-:W-:Y:S01]  /*e1e0*/  @!PT LDS RZ, [RZ] ;  /* 0x00000000fffff984 */ /* 0x000fe20000000800 */
[----:B------:R-:W-:Y:S01]  /*e1f0*/  LDGSTS.E.BYPASS.LTC128B.128 [R0+0x4400], desc[UR36][R2.64+0x80], !P0 ;  /* 0x0440008002007fae */ /* 0x000fe2000c101d64 */
[----:B------:R-:W-:Y:S01]  /*e200*/  ISETP.LT.OR P0, PT, R5, 0x21, P1 ;  /* 0x000000210500780c */ /* 0x000fe20000f01670 */
[----:B------:R-:W-:Y:S02]  /*e210*/  IMAD.MOV.U32 R13, RZ, RZ, R18 ;  /* 0x000000ffff0d7224 */ /* 0x000fe400078e0012 */
[----:B------:R-:W-:-:S10]  /*e220*/  IMAD.MOV.U32 R12, RZ, RZ, 0x4 ;  /* 0x00000004ff0c7424 */ /* 0x000fd400078e00ff */
[----:B------:R0:W-:Y:S02]  /*e230*/  LDGSTS.E.BYPASS.LTC128B.128 [R0+0x7400], desc[UR36][R2.64+0x100], !P0 ;  /* 0x0740010002007fae */ /* 0x0001e4000c101d64 */
[----:B0-----:R-:W-:-:S13]  /*e240*/  IADD3 R2, P0, R14, R6, RZ ;  /* 0x000000060e027210 */ /* 0x001fda0007f1e0ff */
[----:B------:R-:W-:Y:S05]  /*e250*/  WARPSYNC.COLLECTIVE R15, `(.L_x_166) ;  /* 0x000000000f087348 */ /* 0x000fea0003c00000 */
[----:B------:R0:W1:Y:S02]  /*e260*/  SHFL.IDX P6, R14, R13, R12, R11 ;  /* 0x0000000c0d0e7389 */ /* 0x00006400000c000b */
[----:B01----:R-:W-:Y:S01]  /*e270*/  ENDCOLLECTIVE ;  /* 0x000000000000791b */ /* 0x003fe20003800000 */
.L_x_166:
[----:B------:R-:W-:Y:S02]  /*e280*/  IADD3.X R3, RZ, R7, RZ, P0, !PT ;  /* 0x00000007ff037210 */ /* 0x000fe400007fe4ff */
[----:B------:R-:W-:Y:S02]  /*e290*/  ISETP.LT.OR P0, PT, R5, 0x31, P3 ;  /* 0x000000310500780c */ /* 0x000fe40001f01670 */
[----:B------:R-:W-:-:S11]  /*e2a0*/  MOV R13, R17 ;  /* 0x00000011000d7202 */ /* 0x000fd60000000f00 */
        /* <DEDUP_REMOVED lines=9> */
.L_x_167:
        /* <DEDUP_REMOVED lines=12> */
.L_x_168:
[----:B------:R-:W-:Y:S01]  /*e400*/  IMAD.X R3, RZ, RZ, R7, P0 ;  /* 0x000000ffff037224 */ /* 0x000fe200000e0607 */
[----:B------:R-:W-:Y:S01]  /*e410*/  ISETP.LT.OR P0, PT, R5, 0x41, P3 ;  /* 0x000000410500780c */ /* 0x000fe20001f01670 */
[----:B------:R-:W-:-:S12]  /*e420*/  IMAD.MOV.U32 R13, RZ, RZ, R17 ;  /* 0x000000ffff0d7224 */ /* 0x000fd800078e0011 */
        /* <DEDUP_REMOVED lines=9> */
.L_x_169:
[----:B------:R-:W-:Y:S01]  /*e4c0*/  @!PT LDS RZ, [RZ] ;  /* 0x00000000fffff984 */ /* 0x000fe20000000800 */
[----:B------:R-:W-:Y:S01]  /*e4d0*/  @!PT LDS RZ, [RZ] ;  /* 0x00000000fffff984 */ /* 0x000fe20000000800 */
[----:B------:R-:W-:Y:S01]  /*e4e0*/  @!PT LDS RZ, [RZ] ;  /* 0x00000000fffff984 */ /* 0x000fe20000000800 */
[----:B------:R0:W-:Y:S01]  /*e4f0*/  LDGSTS.E.BYPASS.LTC128B.128 [R0+0x5400], desc[UR36][R2.64+0x80], !P0 ;  /* 0x0540008002007fae */ /* 0x0001e2000c101d64 */
[----:B------:R-:W-:-:S13]  /*e500*/  ISETP.LT.OR P0, PT, R5, 0x41, P1 ;  /* 0x000000410500780c */ /* 0x000fda0000f01670 */
[----:B------:R0:W-:Y:S01]  /*e510*/  LDGSTS.E.BYPASS.LTC128B.128 [R0+0x8400], desc[UR36][R2.64+0x100], !P0 ;  /* 0x0840010002007fae */ /* 0x0001e2000c101d64 */
[----:B------:R-:W-:Y:S05]  /*e520*/  BRA `(.L_x_170) ;  /* 0xffffffcc00087947 */ /* 0x000fea000383ffff */
.L_x_77:
[----:B0-----:R0:W1:Y:S02]  /*e530*/  SYNCS.PHASECHK.TRANS64.TRYWAIT P0, [R5+URZ+0x30820], R0 ;  /* 0x03082000050075a7 */ /* 0x001064000800017f */
[----:B-1----:R-:W-:Y:S05]  /*e540*/  @!P0 NANOSLEEP.SYNCS 0x989680 ;  /* 0x009896800000895d */ /* 0x002fea0003900000 */
[----:B------:R-:W1:Y:S02]  /*e550*/  @!P0 SYNCS.PHASECHK.TRANS64 P0, [R5+URZ+0x30820], R0 ;  /* 0x03082000050085a7 */ /* 0x000e64000800007f */
[----:B-1----:R-:W-:Y:S05]  /*e560*/  @!P0 BRA `(.L_x_77) ;  /* 0xfffffffc00f08947 */ /* 0x002fea000383ffff */
[----:B------:R-:W-:Y:S05]  /*e570*/  BRA `(.L_x_171) ;  /* 0xffffffcc00a47947 */ /* 0x000fea000383ffff */
.L_x_78:
[----:B------:R-:W1:Y:S01]  /*e580*/  S2R R2, SR_TID.X ;  /* 0x0000000000027919 */ /* 0x000e620000002100 */
[----:B------:R-:W-:Y:S01]  /*e590*/  BSSY B0, `(.L_x_172) ;  /* 0x000000a000007945 */ /* 0x000fe20003800000 */
[----:B------:R-:W-:Y:S01]  /*e5a0*/  IMAD.MOV.U32 R12, RZ, RZ, RZ ;  /* 0x000000ffff0c7224 */ /* 0x000fe200078e00ff */
[----:B------:R-:W-:Y:S01]  /*e5b0*/  MOV R11, 0x1f ;  /* 0x0000001f000b7802 */ /* 0x000fe20000000f00 */
[----:B------:R-:W-:Y:S01]  /*e5c0*/  IMAD.MOV.U32 R15, RZ, RZ, -0x1 ;  /* 0xffffffffff0f7424 */ /* 0x000fe200078e00ff */
[----:B-1----:R-:W-:-:S04]  /*e5d0*/  SHF.R.U32.HI R2, RZ, 0x5, R2 ;  /* 0x00000005ff027819 */ /* 0x002fc80000011602 */
[----:B------:R-:W-:-:S05]  /*e5e0*/  LOP3.LUT R2, R2, 0x3, RZ, 0xc0, !PT ;  /* 0x0000000302027812 */ /* 0x000fca00078ec0ff */
[----:B------:R-:W-:-:S07]  /*e5f0*/  IMAD.MOV.U32 R13, RZ, RZ, R2 ;  /* 0x000000ffff0d7224 */ /* 0x000fce00078e0002 */
[----:B0-----:R-:W-:Y:S05]  /*e600*/  WARPSYNC.COLLECTIVE R15, `(.L_x_173) ;  /* 0x000000000f087348 */ /* 0x001fea0003c00000 */
[----:B------:R1:W2:Y:S02]  /*e610*/  SHFL.IDX P6, R14, R13, R12, R11 ;  /* 0x0000000c0d0e7389 */ /* 0x0002a400000c000b */
[----:B012---:R-:W-:Y:S01]  /*e620*/  ENDCOLLECTIVE ;  /* 0x000000000000791b */ /* 0x007fe20003800000 */
.L_x_173:
[----:B------:R-:W-:Y:S05]  /*e630*/  BSYNC B0 ;  /* 0x0000000000007941 */ /* 0x000fea0003800000 */
.L_x_172:
[----:B------:R-:W-:Y:S05]  /*e640*/  BRA `(.L_x_174) ;  /* 0xffffffcc008c7947 */ /* 0x000fea000383ffff */
.L_x_81:
[----:B------:R-:W-:Y:S01]  /*e650*/  BSSY B1, `(.L_x_175) ;  /* 0x0000006000017945 */ /* 0x000fe20003800000 */
[----:B------:R-:W-:-:S07]  /*e660*/  IMAD.MOV.U32 R15, RZ, RZ, -0x1 ;  /* 0xffffffffff0f7424 */ /* 0x000fce00078e00ff */
[----:B0-----:R-:W-:Y:S05]  /*e670*/  WARPSYNC.COLLECTIVE R15, `(.L_x_176) ;  /* 0x000000000f0c7348 */ /* 0x001fea0003c00000 */
[----:B------:R-:W-:Y:S02]  /*e680*/  ELECT P6, UR62, PT ;  /* 0x00000000003e782f */ /* 0x000fe400038c0000 */
[----:B------:R-:W-:Y:S01]  /*e690*/  MOV R14, UR62 ;  /* 0x0000003e000e7c02 */ /* 0x000fe20008000f00 */
[----:B0-----:R-:W-:Y:S10]  /*e6a0*/  ENDCOLLECTIVE ;  /* 0x000000000000791b */ /* 0x001ff40003800000 */
.L_x_176:
[----:B------:R-:W-:Y:S05]  /*e6b0*/  BSYNC B1 ;  /* 0x0000000000017941 */ /* 0x000fea0003800000 */
.L_x_175:
[----:B------:R-:W-:Y:S05]  /*e6c0*/  BRA `(.L_x_177) ;  /* 0xffffffcc00847947 */ /* 0x000fea000383ffff */
.L_x_83:
[----:B0-----:R0:W1:Y:S02]  /*e6d0*/  SYNCS.PHASECHK.TRANS64.TRYWAIT P1, [R3+URZ+0x30840], R2 ;  /* 0x03084002030075a7 */ /* 0x001064000802017f */
[----:B-1----:R-:W-:Y:S05]  /*e6e0*/  @!P1 NANOSLEEP.SYNCS 0x989680 ;  /* 0x009896800000995d */ /* 0x002fea0003900000 */
[----:B------:R-:W1:Y:S02]  /*e6f0*/  @!P1 SYNCS.PHASECHK.TRANS64 P1, [R3+URZ+0x30840], R2 ;  /* 0x03084002030095a7 */ /* 0x000e64000802007f */
[----:B-1----:R-:W-:Y:S05]  /*e700*/  @!P1 BRA `(.L_x_83) ;  /* 0xfffffffc00f09947 */ /* 0x002fea000383ffff */
[----:B------:R-:W-:Y:S05]  /*e710*/  BRA `(.L_x_178) ;  /* 0xffffffcc00ac7947 */ /* 0x000fea000383ffff */
.L_x_85:
[----:B-1----:R1:W2:Y:S02]  /*e720*/  SYNCS.PHASECHK.TRANS64.TRYWAIT P1, [R5+URZ+0x30840], R0 ;  /* 0x03084000050075a7 */ /* 0x0022a4000802017f */
[----:B--2---:R-:W-:Y:S05]  /*e730*/  @!P1 NANOSLEEP.SYNCS 0x989680 ;  /* 0x009896800000995d */ /* 0x004fea0003900000 */
[----:B------:R-:W2:Y:S02]  /*e740*/  @!P1 SYNCS.PHASECHK.TRANS64 P1, [R5+URZ+0x30840], R0 ;  /* 0x03084000050095a7 */ /* 0x000ea4000802007f */
[----:B--2---:R-:W-:Y:S05]  /*e750*/  @!P1 BRA `(.L_x_85) ;  /* 0xfffffffc00f09947 */ /* 0x004fea000383ffff */
[----:B------:R-:W-:Y:S05]  /*e760*/  BRA `(.L_x_179) ;  /* 0xffffffcc00b87947 */ /* 0x000fea000383ffff */
.L_x_87:
[----:B--2---:R2:W3:Y:S02]  /*e770*/  SYNCS.PHASECHK.TRANS64.TRYWAIT P1, [R3+URZ+0x30860], R2 ;  /* 0x03086002030075a7 */ /* 0x0044e4000802017f */
[----:B---3--:R-:W-:Y:S05]  /*e780*/  @!P1 NANOSLEEP.SYNCS 0x989680 ;  /* 0x009896800000995d */ /* 0x008fea0003900000 */
[----:B------:R-:W3:Y:S02]  /*e790*/  @!P1 SYNCS.PHASECHK.TRANS64 P1, [R3+URZ+0x30860], R2 ;  /* 0x03086002030095a7 */ /* 0x000ee4000802007f */
[----:B---3--:R-:W-:Y:S05]  /*e7a0*/  @!P1 BRA `(.L_x_87) ;  /* 0xfffffffc00f09947 */ /* 0x008fea000383ffff */
[----:B------:R-:W-:Y:S05]  /*e7b0*/  BRA `(.L_x_180) ;  /* 0xffffffcc00b47947 */ /* 0x000fea000383ffff */
.L_x_181:
[----:B------:R-:W-:-:S00]  /*e7c0*/  BRA `(.L_x_181) ;  /* 0xfffffffc00fc7947 */ /* 0x000fc0000383ffff */
[----:B------:R-:W-:-:S00]  /*e7d0*/  NOP ;  /* 0x0000000000007918 */ /* 0x000fc00000000000 */
        /* <DEDUP_REMOVED lines=10> */
.L_x_3232:


//--------------------- .text._ZN7cutlass13device_kernelIN5flash11enable_sm90INS1_16FlashAttnFwdSm90INS1_25CollectiveMainloopFwdSm90ILi2EN4cute5tupleIJNS5_1CILi1EEES8_S8_EEENS6_IJNS7_ILi128EEENS7_ILi96EEENS7_ILi192EEEEEELi192ENS_10bfloat16_tEfNS_4arch4Sm90ELb0ELb0ELb0ELb1ELb1ELb0ELb0ELb1ELb1ELb1ELb0ELb0EEENS1_21CollectiveEpilogueFwdINS6_IJSA_SC_SB_EEES9_SE_SG_Li256ELb1ELb1ELb0ELb0EEENS1_36VarlenDynamicPersistentTileSchedulerILi128ELi96ELi256ELi128ELb0ELb1ELb1ELb0ELb1ELb1EEEEEEEEEvNT_6ParamsE --------------------------
	.section	.text._ZN7cutlass13device_kernelIN5flash11enable_sm90INS1_16FlashAttnFwdSm90INS1_25CollectiveMainloopFwdSm90ILi2EN4cute5tupleIJNS5_1CILi1EEES8_S8_EEENS6_IJNS7_ILi128EEENS7_ILi96EEENS7_ILi192EEEEEELi192ENS_10bfloat16_tEfNS_4arch4Sm90ELb0ELb0ELb0ELb1ELb1ELb0ELb0ELb1ELb1ELb1ELb0ELb0EEENS1_21CollectiveEpilogueFwdINS6_IJSA_SC_SB_EEES9_SE_SG_Li256ELb1ELb1ELb0ELb0EEENS1_36VarlenDynamicPersistentTileSchedulerILi128ELi96ELi256ELi128ELb0ELb1ELb1ELb0ELb1ELb1EEEEEEEEEvNT_6ParamsE,"ax",@progbits
	.align	128
.text._ZN7cutlass13device_kernelIN5flash11enable_sm90INS1_16FlashAttnFwdSm90INS1_25CollectiveMainloopFwdSm90ILi2EN4cute5tupleIJNS5_1CILi1EEES8_S8_EEENS6_IJNS7_ILi128EEENS7_ILi96EEENS7_ILi192EEEEEELi192ENS_10bfloat16_tEfNS_4arch4Sm90ELb0ELb0ELb0ELb1ELb1ELb0ELb0ELb1ELb1ELb1ELb0ELb0EEENS1_21CollectiveEpilogueFwdINS6_IJSA_SC_SB_EEES9_SE_SG_Li256ELb1ELb1ELb0ELb0EEENS1_36VarlenDynamicPersistentTileSchedulerILi128ELi96ELi256ELi128ELb0ELb1ELb1ELb0ELb1ELb1EEEEEEEEEvNT_6ParamsE:
        .type           _ZN7cutlass13device_kernelIN5flash11enable_sm90INS1_16FlashAttnFwdSm90INS1_25CollectiveMainloopFwdSm90ILi2EN4cute5tupleIJNS5_1CILi1EEES8_S8_EEENS6_IJNS7_ILi128EEENS7_ILi96EEENS7_ILi192EEEEEELi192ENS_10bfloat16_tEfNS_4arch4Sm90ELb0ELb0ELb0ELb1ELb1ELb0ELb0ELb1ELb1ELb1ELb0ELb0EEENS1_21CollectiveEpilogueFwdINS6_IJSA_SC_SB_EEES9_SE_SG_Li256ELb1ELb1ELb0ELb0EEENS1_36VarlenDynamicPersistentTileSchedulerILi128ELi96ELi256ELi128ELb0ELb1ELb1ELb0ELb1ELb1EEEEEEEEEvNT_6ParamsE,@function
        .size           _ZN7cutlass13device_kernelIN5flash11enable_sm90INS1_16FlashAttnFwdSm90INS1_25CollectiveMainloopFwdSm90ILi2EN4cute5tupleIJNS5_1CILi1EEES8_S8_EEENS6_IJNS7_ILi128EEENS7_ILi96EEENS7_ILi192EEEEEELi192ENS_10bfloat16_tEfNS_4arch4Sm90ELb0ELb0ELb0ELb1ELb1ELb0ELb0ELb1ELb1ELb1ELb0ELb0EEENS1_21CollectiveEpilogueFwdINS6_IJSA_SC_SB_EEES9_SE_SG_Li256ELb1ELb1ELb0ELb0EEENS1_36VarlenDynamicPersistentTileSchedulerILi128ELi96ELi256ELi128ELb0ELb1ELb1ELb0ELb1ELb1EEEEEEEEEvNT_6ParamsE,(.L_x_3233 - _ZN7cutlass13device_kernelIN5flash11enable_sm90INS1_16FlashAttnFwdSm90INS1_25CollectiveMainloopFwdSm90ILi2EN4cute5tupleIJNS5_1CILi1EEES8_S8_EEENS6_IJNS7_ILi128EEENS7_ILi96EEENS7_ILi192EEEEEELi192ENS_10bfloat16_tEfNS_4arch4Sm90ELb0ELb0ELb0ELb1ELb1ELb0ELb0ELb1ELb1ELb1ELb0ELb0EEENS1_21CollectiveEpilogueFwdINS6_IJSA_SC_SB_EEES9_SE_SG_Li256ELb1ELb1ELb0ELb0EEENS1_36VarlenDynamicPersistentTileSchedulerILi128ELi96ELi256ELi128ELb0ELb1ELb1ELb0ELb1ELb1EEEEEEEEEvNT_6ParamsE)
        .other          _ZN7cutlass13device_kernelIN5flash11enable_sm90INS1_16FlashAttnFwdSm90INS1_25CollectiveMainloopFwdSm90ILi2EN4cute5tupleIJNS5_1CILi1EEES8_S8_EEENS6_IJNS7_ILi128EEENS7_ILi96EEENS7_ILi192EEEEEELi192ENS_10bfloat16_tEfNS_4arch4Sm90ELb0ELb0ELb0ELb1ELb1ELb0ELb0ELb1ELb1ELb1ELb0ELb0EEENS1_21CollectiveEpilogueFwdINS6_IJSA_SC_SB_EEES9_SE_SG_Li256ELb1ELb1ELb0ELb0EEENS1_36VarlenDynamicPersistentTileSchedulerILi128ELi96ELi256ELi128ELb0ELb1ELb1ELb0ELb1ELb1EEEEEEEEEvNT_6ParamsE,@"STO_CUDA_ENTRY STV_DEFAULT"
_ZN7cutlass13device_kernelIN5flash11enable_sm90INS1_16FlashAttnFwdSm90INS1_25CollectiveMainloopFwdSm90ILi2EN4cute5tupleIJNS5_1CILi1EEES8_S8_EEENS6_IJNS7_ILi128EEENS7_ILi96EEENS7_ILi192EEEEEELi192ENS_10bfloat16_tEfNS_4arch4Sm90ELb0ELb0ELb0ELb1ELb1ELb0ELb0ELb1ELb1ELb1ELb0ELb0EEENS1_21CollectiveEpilogueFwdINS6_IJSA_SC_SB_EEES9_SE_SG_Li256ELb1ELb1ELb0ELb0EEENS1_36VarlenDynamicPersistentTileSchedulerILi128ELi96ELi256ELi128ELb0ELb1ELb1ELb0ELb1ELb1EEEEEEEEEvNT_6ParamsE:
        /* <DEDUP_REMOVED lines=45> */
.L_x_182:
        /* <DEDUP_REMOVED lines=22> */
.L_x_183:
        /* <DEDUP_REMOVED lines=18> */
.L_x_184:
        /* <DEDUP_REMOVED lines=22> */
.L_x_185:
        /* <DEDUP_REMOVED lines=23> */
.L_x_186:
        /* <DEDUP_REMOVED lines=10> */
.L_x_188:
[----:B------:R-:W-:-:S08]  /*08c0*/  NOP ;  /* 0x0000000000007918 */ /* 0x000fd00000000000 */
[----:B------:R-:W1:Y:S02]  /*08d0*/  USETMAXREG.TRY_ALLOC.CTAPOOL UP0, 0xe8 ;  /* 0x000000e8000079c8 */ /* 0x000e640008000600 */
[----:B-1----:R-:W-:-:S13]  /*08e0*/  PLOP3.LUT P0, PT, PT, PT, UP0, 0x80, 0x0 ;  /* 0x000000000000781c */ /* 0x002fda0003f0f008 */
[----:B------:R-:W-:Y:S05]  /*08f0*/  @!P0 BRA `(.L_x_188) ;  /* 0xfffffffc00f08947 */ /* 0x000fea000383ffff */
[----:B------:R-:W1:Y:S08]  /*0900*/  S2UR UR5, SR_CgaCtaId ;  /* 0x00000000000579c3 */ /* 0x000e700000008800 */
[----:B------:R-:W-:Y:S06]  /*0910*/  BAR.ARV 0x8, 0x180 ;  /* 0x0206000000007b1d */ /* 0x000fec0000002000 */
[----:B------:R-:W-:-:S02]  /*0920*/  UMOV UR4, 0x400 ;  /* 0x0000040000047882 */ /* 0x000fc40000000000 */
[----:B------:R-:W-:Y:S01]  /*0930*/  BAR.SYNC.DEFER_BLOCKING 0x5, 0x180 ;  /* 0x0146000000007b1d */ /* 0x000fe20000010000 */
[----:B-1----:R-:W-:-:S09]  /*0940*/  ULEA UR4, UR5, UR4, 0x18 ;  /* 0x0000000405047291 */ /* 0x002fd2000f8ec03f */
[----:B------:R-:W1:Y:S01]  /*0950*/  LDS.128 R40, [UR4+0x308d0] ;  /* 0x0308d004ff287984 */ /* 0x000e620008000c00 */
[----:B------:R-:W-:Y:S01]  /*0960*/  ULDC UR4, c[0x0][0xc3c] ;  /* 0x00030f0000047ab9 */ /* 0x000fe20000000800 */
[----:B------:R-:W-:Y:S06]  /*0970*/  BAR.ARV 0x4, 0x180 ;  /* 0x0106000000007b1d */ /* 0x000fec0000002000 */
[----:B-1----:R-:W-:-:S13]  /*0980*/  ISETP.GE.AND P0, PT, R43, UR4, PT ;  /* 0x000000042b007c0c */ /* 0x002fda000bf06270 */
[----:B------:R-:W-:Y:S05]  /*0990*/  @P0 EXIT ;  /* 0x000000000000094d */ /* 0x000fea0003800000 */
[----:B0-----:R-:W2:Y:S01]  /*09a0*/  LDL R2, [R1+0x28] ;  /* 0x0000280001027983 */ /* 0x001ea20000100800 */
[----:B------:R-:W-:Y:S01]  /*09b0*/  R2UR UR5, R41 ;  /* 0x00000000290572ca */ /* 0x000fe200000e0000 */
[----:B------:R-:W-:Y:S01]  /*09c0*/  UMOV UR39, URZ ;  /* 0x0000003f00277c82 */ /* 0x000fe20008000000 */
[----:B------:R-:W-:Y:S01]  /*09d0*/  R2UR UR6, R42 ;  /* 0x000000002a0672ca */ /* 0x000fe200000e0000 */
[----:B------:R-:W0:Y:S01]  /*09e0*/  S2R R0, SR_TID.X ;  /* 0x0000000000007919 */ /* 0x000e220000002100 */
[----:B------:R-:W-:Y:S01]  /*09f0*/  UMOV UR38, URZ ;  /* 0x0000003f00267c82 */ /* 0x000fe20008000000 */
[----:B0-----:R-:W-:-:S05]  /*0a00*/  VIADD R204, R0, 0xffffff80 ;  /* 0xffffff8000cc7836 */ /* 0x001fca0000000000 */
[----:B------:R-:W-:-:S04]  /*0a10*/  SHF.R.S32.HI R3, RZ, 0x1f, R204 ;  /* 0x0000001fff037819 */ /* 0x000fc800000114cc */
[CC--:B------:R-:W-:Y:S02]  /*0a20*/  LEA.HI R0, R3.reuse, R204.reuse, RZ, 0x7 ;  /* 0x000000cc03007211 */ /* 0x0c0fe400078f38ff */
[----:B------:R-:W-:Y:S02]  /*0a30*/  LEA.HI R4, R3, R204, RZ, 0x5 ;  /* 0x000000cc03047211 */ /* 0x000fe400078f28ff */
[----:B------:R-:W-:Y:S02]  /*0a40*/  LOP3.LUT R5, R0, 0xffffff80, RZ, 0xc0, !PT ;  /* 0xffffff8000057812 */ /* 0x000fe400078ec0ff */
[----:B------:R-:W-:Y:S01]  /*0a50*/  SHF.R.S32.HI R195, RZ, 0x7, R0 ;  /* 0x00000007ffc37819 */ /* 0x000fe20000011400 */
[----:B------:R-:W-:Y:S02]  /*0a60*/  IMAD.SHL.U32 R4, R4, 0x20, RZ ;  /* 0x0000002004047824 */ /* 0x000fe400078e00ff */
[----:B------:R-:W-:Y:S01]  /*0a70*/  IMAD.IADD R194, R204, 0x1, -R5 ;  /* 0x00000001ccc27824 */ /* 0x000fe200078e0a05 */
[----:B------:R-:W-:-:S02]  /*0a80*/  LEA.HI R0, R0, R195, RZ, 0x1 ;  /* 0x000000c300007211 */ /* 0x000fc400078f08ff */
[----:B------:R-:W-:Y:S02]  /*0a90*/  LOP3.LUT R4, R4, 0xfffffc00, RZ, 0xc0, !PT ;  /* 0xfffffc0004047812 */ /* 0x000fe400078ec0ff */
[----:B------:R-:W-:Y:S02]  /*0aa0*/  SHF.R.S32.HI R9, RZ, 0x1f, R194 ;  /* 0x0000001fff097819 */ /* 0x000fe400000114c2 */
[----:B------:R-:W-:Y:S02]  /*0ab0*/  LOP3.LUT R0, R0, 0x3fffffe, RZ, 0xc0, !PT ;  /* 0x03fffffe00007812 */ /* 0x000fe400078ec0ff */
[CC--:B------:R-:W-:Y:S02]  /*0ac0*/  LEA.HI R6, R9.reuse, R194.reuse, RZ, 0x2 ;  /* 0x000000c209067211 */ /* 0x0c0fe400078f10ff */
[----:B------:R-:W-:Y:S01]  /*0ad0*/  LEA.HI R9, R9, R194, RZ, 0x5 ;  /* 0x000000c209097211 */ /* 0x000fe200078f28ff */
[----:B------:R-:W-:Y:S01]  /*0ae0*/  IMAD.IADD R0, R195, 0x1, -R0 ;  /* 0x00000001c3007824 */ /* 0x000fe200078e0a00 */
[----:B------:R-:W-:-:S02]  /*0af0*/  SHF.R.S32.HI R8, RZ, 0x2, R6 ;  /* 0x00000002ff087819 */ /* 0x000fc40000011406 */
[----:B------:R-:W-:Y:S02]  /*0b00*/  SHF.R.S32.HI R11, RZ, 0x1f, R6 ;  /* 0x0000001fff0b7819 */ /* 0x000fe40000011406 */
[----:B------:R-:W-:Y:S02]  /*0b10*/  SHF.R.S32.HI R9, RZ, 0x5, R9 ;  /* 0x00000005ff097819 */ /* 0x000fe40000011409 */
[----:B------:R-:W-:-:S04]  /*0b20*/  LEA.HI R11, R11, R8, RZ, 0x3 ;  /* 0x000000080b0b7211 */ /* 0x000fc800078f18ff */
[----:B------:R-:W-:-:S05]  /*0b30*/  LOP3.LUT R11, R11, 0xfffffff8, RZ, 0xc0, !PT ;  /* 0xfffffff80b0b7812 */ /* 0x000fca00078ec0ff */
[----:B------:R-:W-:-:S05]  /*0b40*/  IMAD.IADD R8, R8, 0x1, -R11 ;  /* 0x0000000108087824 */ /* 0x000fca00078e0a0b */
[----:B------:R-:W-:-:S05]  /*0b50*/  LEA R9, R9, R8, 0x4 ;  /* 0x0000000809097211 */ /* 0x000fca00078e20ff */
[----:B------:R-:W-:Y:S01]  /*0b60*/  IMAD R196, R0, 0x40, R9 ;  /* 0x0000004000c47824 */ /* 0x000fe200078e0209 */
[----:B--2---:R-:W-:Y:S02]  /*0b70*/  R2UR UR4, R2 ;  /* 0x00000000020472ca */ /* 0x004fe400000e0000 */
[----:B------:R-:W-:-:S04]  /*0b80*/  LEA.HI R2, R3, R204, RZ, 0x4 ;  /* 0x000000cc03027211 */ /* 0x000fc800078f20ff */
[----:B------:R-:W-:Y:S02]  /*0b90*/  SHF.R.S32.HI R7, RZ, 0x4, R2 ;  /* 0x00000004ff077819 */ /* 0x000fe40000011402 */
[C---:B------:R-:W-:Y:S02]  /*0ba0*/  LOP3.LUT R5, R2.reuse, 0x3fffff0, RZ, 0xc0, !PT ;  /* 0x03fffff002057812 */ /* 0x040fe400078ec0ff */
[----:B------:R-:W-:-:S03]  /*0bb0*/  LEA.HI R2, R2, R7, RZ, 0x1 ;  /* 0x0000000702027211 */ /* 0x000fc600078f08ff */
[----:B------:R-:W-:Y:S01]  /*0bc0*/  IMAD.IADD R5, R204, 0x1, -R5 ;  /* 0x00000001cc057824 */ /* 0x000fe200078e0a05 */
[----:B------:R-:W-:Y:S01]  /*0bd0*/  LOP3.LUT R2, R2, 0x1ffffffe, RZ, 0xc0, !PT ;  /* 0x1ffffffe02027812 */ /* 0x000fe200078ec0ff */
[----:B------:R-:W-:-:S03]  /*0be0*/  ULOP3.LUT UR7, UR4, 0x1, URZ, 0xfc, !UPT ;  /* 0x0000000104077892 */ /* 0x000fc6000f8efc3f */
[----:B------:R-:W-:Y:S01]  /*0bf0*/  LEA R5, R5, R4, 0x6 ;  /* 0x0000000405057211 */ /* 0x000fe200078e30ff */
[----:B------:R-:W-:Y:S01]  /*0c00*/  IMAD.IADD R2, R7, 0x1, -R2 ;  /* 0x0000000107027824 */ /* 0x000fe200078e0a02 */
[CC--:B------:R-:W-:Y:S01]  /*0c10*/  LEA.HI R4, R3.reuse, R204.reuse, RZ, 0x2 ;  /* 0x000000cc03047211 */ /* 0x0c0fe200078f10ff */
[----:B------:R-:W-:Y:S01]  /*0c20*/  UMOV UR4, URZ ;  /* 0x0000003f00047c82 */ /* 0x000fe20008000000 */
[----:B------:R-:W-:Y:S01]  /*0c30*/  LEA.HI R3, R3, R204, RZ, 0x3 ;  /* 0x000000cc03037211 */ /* 0x000fe200078f18ff */
[----:B------:R-:W-:Y:S01]  /*0c40*/  IMAD R199, R2, 0x8, R5 ;  /* 0x0000000802c77824 */ /* 0x000fe200078e0205 */
[----:B------:R-:W-:Y:S01]  /*0c50*/  LOP3.LUT R5, R4, 0xfffffffc, RZ, 0xc0, !PT ;  /* 0xfffffffc04057812 */ /* 0x000fe200078ec0ff */
[----:B------:R-:W-:Y:S01]  /*0c60*/  IMAD.MOV.U32 R4, RZ, RZ, -0x2 ;  /* 0xfffffffeff047424 */ /* 0x000fe200078e00ff */
[----:B------:R-:W-:Y:S01]  /*0c70*/  LOP3.LUT R19, R3, 0xfffffff8, RZ, 0xc0, !PT ;  /* 0xfffffff803137812 */ /* 0x000fe200078ec0ff */
[----:B------:R-:W-:Y:S01]  /*0c80*/  IMAD.U32 R193, RZ, RZ, UR4 ;  /* 0x00000004ffc17e24 */ /* 0x000fe2000f8e00ff */
[----:B------:R-:W-:Y:S01]  /*0c90*/  LOP3.LUT R7, R6, 0x7ffffffc, RZ, 0xc0, !PT ;  /* 0x7ffffffc06077812 */ /* 0x000fe200078ec0ff */
[C---:B------:R-:W-:Y:S01]  /*0ca0*/  IMAD.IADD R5, R204.reuse, 0x1, -R5 ;  /* 0x00000001cc057824 */ /* 0x040fe200078e0a05 */
[----:B------:R-:W-:Y:S01]  /*0cb0*/  MOV R200, UR7 ;  /* 0x0000000700c87c02 */ /* 0x000fe20008000f00 */
[----:B------:R-:W-:Y:S01]  /*0cc0*/  IMAD.IADD R19, R204, 0x1, -R19 ;  /* 0x00000001cc137824 */ /* 0x000fe200078e0a13 */
[----:B------:R-:W-:Y:S01]  /*0cd0*/  SHF.R.S32.HI R23, RZ, 0x3, R3 ;  /* 0x00000003ff177819 */ /* 0x000fe20000011403 */
[----:B------:R-:W-:Y:S01]  /*0ce0*/  IMAD.IADD R7, R194, 0x1, -R7 ;  /* 0x00000001c2077824 */ /* 0x000fe200078e0a07 */
[----:B------:R-:W-:Y:S01]  /*0cf0*/  LEA.HI R2, R5, R5, RZ, 0x1 ;  /* 0x0000000505027211 */ /* 0x000fe200078f08ff */
[----:B------:R-:W-:-:S02]  /*0d00*/  IMAD.SHL.U32 R16, R19, 0x8, RZ ;  /* 0x0000000813107824 */ /* 0x000fc400078e00ff */
[----:B------:R-:W-:Y:S01]  /*0d10*/  IMAD R197, R7, R4, 0x60 ;  /* 0x0000006007c57424 */ /* 0x000fe200078e0204 */
[----:B------:R-:W-:Y:S01]  /*0d20*/  LOP3.LUT R2, R2, 0x1ffffffe, RZ, 0xc0, !PT ;  /* 0x1ffffffe02027812 */ /* 0x000fe200078ec0ff */
[C---:B------:R-:W-:Y:S01]  /*0d30*/  VIADD R17, R16.reuse, 0x40 ;  /* 0x0000004010117836 */ /* 0x040fe20000000000 */
[----:B------:R-:W-:Y:S01]  /*0d40*/  SHF.R.S32.HI R203, RZ, 0x1f, R16 ;  /* 0x0000001fffcb7819 */ /* 0x000fe20000011410 */
[----:B------:R-:W-:Y:S02]  /*0d50*/  VIADD R18, R16, 0x80 ;  /* 0x0000008010127836 */ /* 0x000fe40000000000 */
[----:B------:R-:W-:Y:S01]  /*0d60*/  IMAD.IADD R5, R5, 0x1, -R2 ;  /* 0x0000000105057824 */ /* 0x000fe200078e0a02 */
[----:B------:R-:W-:Y:S02]  /*0d70*/  SHF.R.S32.HI R202, RZ, 0x1f, R17 ;  /* 0x0000001fffca7819 */ /* 0x000fe40000011411 */
[----:B------:R-:W-:Y:S01]  /*0d80*/  SHF.R.S32.HI R201, RZ, 0x1f, R18 ;  /* 0x0000001fffc97819 */ /* 0x000fe20000011412 */
[----:B------:R-:W-:-:S07]  /*0d90*/  IMAD R198, R5, 0x8, R196 ;  /* 0x0000000805c67824 */ /* 0x000fce00078e02c4 */
.L_x_234:
[----:B012---:R-:W0:Y:S01]  /*0da0*/  LDC.64 R2, c[0x0][0xc88] ;  /* 0x00032200ff027b82 */ /* 0x007e220000000a00 */
[----:B------:R-:W-:Y:S01]  /*0db0*/  ULDC.64 UR8, c[0x0][0xa28] ;  /* 0x00028a0000087ab9 */ /* 0x000fe20000000a00 */
[----:B------:R-:W-:Y:S01]  /*0dc0*/  ULDC.64 UR10, c[0x0][0xa20] ;  /* 0x00028800000a7ab9 */ /* 0x000fe20000000a00 */
[----:B0-----:R-:W-:-:S06]  /*0dd0*/  IMAD.WIDE R2, R43, 0x4, R2 ;  /* 0x000000042b027825 */ /* 0x001fcc00078e0202 */
[----:B------:R-:W2:Y:S01]  /*0de0*/  LDG.E R2, desc[UR36][R2.64] ;  /* 0x0000002402027981 */ /* 0x000ea2000c1e1900 */
[----:B------:R-:W-:Y:S02]  /*0df0*/  UISETP.NE.U32.AND UP0, UPT, UR8, URZ, UPT ;  /* 0x0000003f0800728c */ /* 0x000fe4000bf05070 */
[----:B------:R-:W-:Y:S02]  /*0e00*/  UISETP.NE.U32.AND UP1, UPT, UR10, URZ, UPT ;  /* 0x0000003f0a00728c */ /* 0x000fe4000bf25070 */
[----:B------:R-:W-:Y:S02]  /*0e10*/  UISETP.NE.AND.EX UP0, UPT, UR9, URZ, UPT, UP0 ;  /* 0x0000003f0900728c */ /* 0x000fe4000bf05300 */
[----:B------:R-:W-:-:S04]  /*0e20*/  UISETP.NE.AND.EX UP1, UPT, UR11, URZ, UPT, UP1 ;  /* 0x0000003f0b00728c */ /* 0x000fc8000bf25310 */
[----:B------:R-:W-:Y:S02]  /*0e30*/  PLOP3.LUT P0, PT, PT, PT, UP0, 0x80, 0x0 ;  /* 0x000000000000781c */ /* 0x000fe40003f0f008 */
[----:B------:R-:W-:Y:S02]  /*0e40*/  PLOP3.LUT P1, PT, PT, PT, UP1, 0x80, 0x0 ;  /* 0x000000000000781c */ /* 0x000fe40003f2f018 */
[----:B--2---:R-:W-:-:S13]  /*0e50*/  R2UR UR60, R2 ;  /* 0x00000000023c72ca */ /* 0x004fda00000e0000 */
[----:B------:R-:W-:Y:S02]  /*0e60*/  USHF.R.S32.HI UR4, URZ, 0x1f, UR60 ;  /* 0x0000001f3f047899 */ /* 0x000fe4000801143c */
[----:B------:R-:W-:Y:S02]  /*0e70*/  @UP0 ULEA UR8, UP2, UR60, UR8, 0x2 ;  /* 0x000000083c080291 */ /* 0x000fe4000f84103f */
[----:B------:R-:W-:Y:S02]  /*0e80*/  @UP1 ULEA UR10, UP3, UR60, UR10, 0x2 ;  /* 0x0000000a3c0a1291 */ /* 0x000fe4000f86103f */
[----:B------:R-:W-:Y:S02]  /*0e90*/  @UP0 ULEA.HI.X UR9, UR60, UR9, UR4, 0x2, UP2 ;  /* 0x000000093c090291 */ /* 0x000fe400090f1404 */
[----:B------:R-:W-:Y:S01]  /*0ea0*/  IMAD.U32 R192, RZ, RZ, UR4 ;  /* 0x00000004ffc07e24 */ /* 0x000fe2000f8e00ff */
[----:B------:R-:W-:Y:S01]  /*0eb0*/  @UP1 ULEA.HI.X UR11, UR60, UR11, UR4, 0x2, UP3 ;  /* 0x0000000b3c0b1291 */ /* 0x000fe200098f1404 */
[----:B------:R-:W-:Y:S01]  /*0ec0*/  IMAD.U32 R2, RZ, RZ, UR8 ;  /* 0x00000008ff027e24 */ /* 0x000fe2000f8e00ff */
[----:B------:R-:W-:Y:S01]  /*0ed0*/  MOV R4, UR10 ;  /* 0x0000000a00047c02 */ /* 0x000fe20008000f00 */
[----:B------:R-:W-:Y:S01]  /*0ee0*/  ULDC UR4, c[0x0][0x424] ;  /* 0x0001090000047ab9 */ /* 0x000fe20000000800 */
[----:B------:R-:W-:Y:S01]  /*0ef0*/  IMAD.U32 R3, RZ, RZ, UR9 ;  /* 0x00000009ff037e24 */ /* 0x000fe2000f8e00ff */
[----:B------:R-:W-:Y:S01]  /*0f00*/  ULDC.64 UR8, c[0x0][0x418] ;  /* 0x0001060000087ab9 */ /* 0x000fe20000000a00 */
[----:B------:R-:W-:-:S03]  /*0f10*/  IMAD.U32 R5, RZ, RZ, UR11 ;  /* 0x0000000bff057e24 */ /* 0x000fc6000f8e00ff */
[----:B------:R-:W2:Y:S04]  /*0f20*/  @P0 LDG.E R2, desc[UR36][R2.64] ;  /* 0x0000002402020981 */ /* 0x000ea8000c1e1900 */
[----:B---3--:R-:W3:Y:S01]  /*0f30*/  @P1 LDG.E R4, desc[UR36][R4.64] ;  /* 0x0000002404041981 */ /* 0x008ee2000c1e1900 */
[----:B------:R-:W-:Y:S01]  /*0f40*/  UISETP.NE.U32.AND UP0, UPT, UR8, URZ, UPT ;  /* 0x0000003f0800728c */ /* 0x000fe2000bf05070 */
[----:B------:R-:W-:Y:S01]  /*0f50*/  IMAD.U32 R22, RZ, RZ, UR5 ;  /* 0x00000005ff167e24 */ /* 0x000fe2000f8e00ff */
[----:B------:R-:W-:Y:S01]  /*0f60*/  ULDC UR5, c[0x0][0x2f0] ;  /* 0x0000bc0000057ab9 */ /* 0x000fe20000000800 */
[----:B------:R-:W-:Y:S01]  /*0f70*/  UMOV UR40, URZ ;  /* 0x0000003f00287c82 */ /* 0x000fe20008000000 */
[----:B------:R-:W-:Y:S01]  /*0f80*/  UISETP.NE.AND.EX UP0, UPT, UR9, URZ, UPT, UP0 ;  /* 0x0000003f0900728c */ /* 0x000fe2000bf05300 */
[----:B------:R-:W-:Y:S01]  /*0f90*/  IMAD.MOV.U32 R20, RZ, RZ, RZ ;  /* 0x000000ffff147224 */ /* 0x000fe200078e00ff */
[----:B------:R-:W-:Y:S01]  /*0fa0*/  UMOV UR61, UR6 ;  /* 0x00000006003d7c82 */ /* 0x000fe20008000000 */
[----:B------:R-:W-:Y:S01]  /*0fb0*/  CS2R R118, SRZ ;  /* 0x0000000000767805 */ /* 0x000fe2000001ff00 */
[----:B------:R-:W-:Y:S01]  /*0fc0*/  USEL UR4, UR4, 0x1, UP0 ;  /* 0x0000000104047887 */ /* 0x000fe20008000000 */
[----:B------:R-:W-:-:S02]  /*0fd0*/  CS2R R116, SRZ ;  /* 0x0000000000747805 */ /* 0x000fc4000001ff00 */
[----:B------:R-:W-:Y:S02]  /*0fe0*/  CS2R R114, SRZ ;  /* 0x0000000000727805 */ /* 0x000fe4000001ff00 */
[----:B------:R-:W-:Y:S01]  /*0ff0*/  CS2R R112, SRZ ;  /* 0x0000000000707805 */ /* 0x000fe2000001ff00 */
[----:B------:R-:W-:Y:S01]  /*1000*/  UIMAD UR4, UR4, UR5, URZ ;  /* 0x00000005040472a4 */ /* 0x000fe2000f8e023f */
[----:B------:R-:W-:Y:S02]  /*1010*/  CS2R R110, SRZ ;  /* 0x00000000006e7805 */ /* 0x000fe4000001ff00 */
[----:B------:R-:W-:Y:S02]  /*1020*/  CS2R R108, SRZ ;  /* 0x00000000006c7805 */ /* 0x000fe4000001ff00 */
[----:B------:R-:W-:Y:S02]  /*1030*/  CS2R R106, SRZ ;  /* 0x00000000006a7805 */ /* 0x000fe4000001ff00 */
[----:B------:R-:W-:Y:S01]  /*1040*/  CS2R R104, SRZ ;  /* 0x0000000000687805 */ /* 0x000fe2000001ff00 */
[----:B------:R-:W-:Y:S01]  /*1050*/  IMAD.MOV.U32 R50, RZ, RZ, RZ ;  /* 0x000000ffff327224 */ /* 0x000fe200078e00ff */
[----:B------:R-:W-:-:S02]  /*1060*/  CS2R R98, SRZ ;  /* 0x0000000000627805 */ /* 0x000fc4000001ff00 */
[----:B------:R-:W-:Y:S01]  /*1070*/  CS2R R100, SRZ ;  /* 0x0000000000647805 */ /* 0x000fe2000001ff00 */
[----:B------:R-:W-:Y:S01]  /*1080*/  IMAD.MOV.U32 R47, RZ, RZ, RZ ;  /* 0x000000ffff2f7224 */ /* 0x000fe200078e00ff */
        /* <DEDUP_REMOVED lines=24> */
[----:B------:R-:W-:Y:S02]  /*1210*/  MOV R125, RZ ;  /* 0x000000ff007d7202 */ /* 0x000fe40000000f00 */
[----:B------:R-:W-:Y:S02]  /*1220*/  CS2R R48, SRZ ;  /* 0x0000000000307805 */ /* 0x000fe4000001ff00 */
[----:B------:R-:W-:Y:S02]  /*1230*/  CS2R R126, SRZ ;  /* 0x00000000007e7805 */ /* 0x000fe4000001ff00 */
[----:B------:R-:W-:Y:S01]  /*1240*/  CS2R R44, SRZ ;  /* 0x00000000002c7805 */ /* 0x000fe2000001ff00 */
[----:B------:R-:W-:Y:S02]  /*1250*/  IMAD.MOV.U32 R130, RZ, RZ, RZ ;  /* 0x000000ffff827224 */ /* 0x000fe400078e00ff */
[----:B------:R-:W-:Y:S01]  /*1260*/  IMAD.MOV.U32 R121, RZ, RZ, RZ ;  /* 0x000000ffff797224 */ /* 0x000fe200078e00ff */
[----:B--2---:R-:W-:Y:S01]  /*1270*/  @P0 R2UR UR40, R2 ;  /* 0x00000000022802ca */ /* 0x004fe200000e0000 */
[----:B------:R-:W-:Y:S01]  /*1280*/  IMAD.MOV.U32 R2, RZ, RZ, RZ ;  /* 0x000000ffff027224 */ /* 0x000fe200078e00ff */
[----:B------:R-:W-:-:S02]  /*1290*/  PLOP3.LUT P0, PT, PT, PT, PT, 0x80, 0x0 ;  /* 0x000000000000781c */ /* 0x000fc40003f0f070 */
[----:B---3--:R-:W-:Y:S01]  /*12a0*/  @P1 R2UR UR4, R4 ;  /* 0x00000000040412ca */ /* 0x008fe200000e0000 */
[----:B----4-:R-:W-:-:S14]  /*12b0*/  @P1 BRA `(.L_x_189) ;  /* 0x0000000000341947 */ /* 0x010fdc0003800000 */
[----:B------:R-:W-:Y:S02]  /*12c0*/  ULDC.64 UR6, c[0x0][0xa08] ;  /* 0x0002820000067ab9 */ /* 0x000fe40000000a00 */
[----:B------:R-:W-:-:S04]  /*12d0*/  ISETP.NE.U32.AND P1, PT, RZ, UR6, PT ;  /* 0x00000006ff007c0c */ /* 0x000fc8000bf25070 */
[----:B------:R-:W-:-:S13]  /*12e0*/  ISETP.NE.AND.EX P1, PT, RZ, UR7, PT, P1 ;  /* 0x00000007ff007c0c */ /* 0x000fda000bf25310 */
[----:B------:R-:W-:Y:S05]  /*12f0*/  @!P1 BRA `(.L_x_189) ;  /* 0x0000000000249947 */ /* 0x000fea0003800000 */
[----:B------:R-:W-:Y:S02]  /*1300*/  ULDC.64 UR4, c[0x0][0xa08] ;  /* 0x0002820000047ab9 */ /* 0x000fe40000000a00 */
[----:B------:R-:W-:-:S06]  /*1310*/  UIMAD.WIDE UR4, UR60, 0x4, UR4 ;  /* 0x000000043c0478a5 */ /* 0x000fcc000f8e0204 */
[----:B------:R-:W-:Y:S02]  /*1320*/  IMAD.U32 R4, RZ, RZ, UR4 ;  /* 0x00000004ff047e24 */ /* 0x000fe4000f8e00ff */
[----:B------:R-:W-:-:S05]  /*1330*/  IMAD.U32 R5, RZ, RZ, UR5 ;  /* 0x00000005ff057e24 */ /* 0x000fca000f8e00ff */
[----:B------:R-:W2:Y:S04]  /*1340*/  LDG.E R3, desc[UR36][R4.64] ;  /* 0x0000002404037981 */ /* 0x000ea8000c1e1900 */
[----:B------:R-:W3:Y:S01]  /*1350*/  LDG.E R0, desc[UR36][R4.64+0x4] ;  /* 0x0000042404007981 */ /* 0x000ee2000c1e1900 */
[----:B--2---:R-:W-:Y:S02]  /*1360*/  R2UR UR4, R3 ;  /* 0x00000000030472ca */ /* 0x004fe400000e0000 */
[----:B---3--:R-:W-:-:S13]  /*1370*/  R2UR UR5, R0 ;  /* 0x00000000000572ca */ /* 0x008fda00000e0000 */
[----:B------:R-:W-:-:S12]  /*1380*/  UIADD3 UR4, -UR4, UR5, URZ ;  /* 0x0000000504047290 */ /* 0x000fd8000fffe13f */
.L_x_189:
[----:B------:R-:W-:Y:S01]  /*1390*/  UIADD3 UR40, -UR40, UR4, URZ ;  /* 0x0000000428287290 */ /* 0x000fe2000fffe13f */
[----:B------:R-:W-:Y:S01]  /*13a0*/  IMAD.MOV.U32 R0, RZ, RZ, RZ ;  /* 0x000000ffff007224 */ /* 0x000fe200078e00ff */
[----:B------:R-:W-:Y:S01]  /*13b0*/  CS2R R134, SRZ ;  /* 0x0000000000867805 */ /* 0x000fe2000001ff00 */
[----:B------:R-:W-:Y:S01]  /*13c0*/  IMAD.MOV.U32 R131, RZ, RZ, RZ ;  /* 0x000000ffff837224 */ /* 0x000fe200078e00ff */
[----:B------:R-:W-:Y:S01]  /*13d0*/  UISETP.GE.AND UP0, UPT, UR40, 0x1, UPT ;  /* 0x000000012800788c */ /* 0x000fe2000bf06270 */
[----:B------:R-:W-:Y:S01]  /*13e0*/  MOV R120, RZ ;  /* 0x000000ff00787202 */ /* 0x000fe20000000f00 */
[----:B------:R-:W-:Y:S01]  /*13f0*/  UIADD3 UR4, UR40, 0x5f, URZ ;  /* 0x0000005f28047890 */ /* 0x000fe2000fffe03f */
[----:B------:R-:W-:Y:S01]  /*1400*/  IMAD.MOV.U32 R3, RZ, RZ, RZ ;  /* 0x000000ffff037224 */ /* 0x000fe200078e00ff */
[----:B------:R-:W-:Y:S02]  /*1410*/  CS2R R132, SRZ ;  /* 0x0000000000847805 */ /* 0x000fe4000001ff00 */
[----:B------:R-:W-:-:S02]  /*1420*/  CS2R R122, SRZ ;  /* 0x00000000007a7805 */ /* 0x000fc4000001ff00 */
[----:B------:R-:W-:Y:S01]  /*1430*/  PLOP3.LUT P1, PT, PT, PT, UP0, 0x80, 0x0 ;  /* 0x000000000000781c */ /* 0x000fe20003f2f008 */
[----:B------:R-:W-:Y:S01]  /*1440*/  UIMAD.WIDE UR4, UR4, 0x2aaaaaab, URZ ;  /* 0x2aaaaaab040478a5 */ /* 0x000fe2000f8e023f */
[----:B------:R-:W-:Y:S01]  /*1450*/  IMAD.MOV.U32 R21, RZ, RZ, RZ ;  /* 0x000000ffff157224 */ /* 0x000fe200078e00ff */
[----:B------:R-:W-:Y:S01]  /*1460*/  CS2R R6, SRZ ;  /* 0x0000000000067805 */ /* 0x000fe2000001ff00 */
[----:B------:R-:W-:Y:S01]  /*1470*/  IMAD.MOV.U32 R28, RZ, RZ, RZ ;  /* 0x000000ffff1c7224 */ /* 0x000fe200078e00ff */
[----:B------:R-:W-:Y:S01]  /*1480*/  USHF.R.U32.HI UR41, URZ, 0x1f, UR5 ;  /* 0x0000001f3f297899 */ /* 0x000fe20008011605 */
[----:B------:R-:W-:Y:S01]  /*1490*/  CS2R R136, SRZ ;  /* 0x0000000000887805 */ /* 0x000fe2000001ff00 */
[----:B------:R-:W-:Y:S02]  /*14a0*/  IMAD.MOV.U32 R124, RZ, RZ, RZ ;  /* 0x000000ffff7c7224 */ /* 0x000fe400078e00ff */
[----:B------:R-:W-:-:S04]  /*14b0*/  ULEA.HI.SX32 UR41, UR5, UR41, 0x1c ;  /* 0x0000002905297291 */ /* 0x000fc8000f8fe23f */
[----:B------:R-:W-:Y:S08]  /*14c0*/  @!P1 BRA `(.L_x_190) ;  /* 0x0000005400ac9947 */ /* 0x000ff00003800000 */
[----:B------:R-:W0:Y:S01]  /*14d0*/  SHFL.IDX PT, R0, R195, RZ, 0x1f ;  /* 0x00001fffc3007589 */ /* 0x000e2200000e0000 */
[----:B------:R-:W1:Y:S01]  /*14e0*/  S2UR UR42, SR_CgaCtaId ;  /* 0x00000000002a79c3 */ /* 0x000e620000008800 */
[----:B------:R-:W-:Y:S01]  /*14f0*/  UMOV UR43, 0x400 ;  /* 0x00000400002b7882 */ /* 0x000fe20000000000 */
[----:B0-----:R-:W-:Y:S01]  /*1500*/  R2UR UR4, R0 ;  /* 0x00000000000472ca */ /* 0x001fe200000e0000 */
[----:B-1----:R-:W-:-:S04]  /*1510*/  ULEA UR43, UR42, UR43, 0x18 ;  /* 0x0000002b2a2b7291 */ /* 0x002fc8000f8ec03f */
[----:B------:R-:W-:-:S04]  /*1520*/  UIADD3 UR6, UR43, 0x12400, URZ ;  /* 0x000124002b067890 */ /* 0x000fc8000fffe03f */
[----:B------:R-:W-:-:S04]  /*1530*/  ULOP3.LUT UP0, URZ, UR6, 0x1bf, URZ, 0xc0, !UPT ;  /* 0x000001bf063f7892 */ /* 0x000fc8000f80c03f */
[----:B------:R-:W-:Y:S02]  /*1540*/  ULEA.HI UR5, UR4, UR4, URZ, 0x1 ;  /* 0x0000000404057291 */ /* 0x000fe4000f8f083f */
[----:B------:R-:W-:Y:S02]  /*1550*/  PLOP3.LUT P0, PT, PT, PT, UP0, 0x80, 0x0 ;  /* 0x000000000000781c */ /* 0x000fe40003f0f008 */
[----:B------:R-:W-:-:S04]  /*1560*/  ULOP3.LUT UR5, UR5, 0x1e, URZ, 0xc0, !UPT ;  /* 0x0000001e05057892 */ /* 0x000fc8000f8ec03f */
[----:B------:R-:W-:-:S04]  /*1570*/  UIADD3 UR5, UR4, -UR5, URZ ;  /* 0x8000000504057290 */ /* 0x000fc8000fffe03f */
[----:B------:R-:W-:-:S04]  /*1580*/  ULEA UR5, UR5, UR6, 0xd ;  /* 0x0000000605057291 */ /* 0x000fc8000f8e683f */
[----:B------:R-:W-:-:S04]  /*1590*/  USHF.R.U32.HI UR5, URZ, 0x4, UR5 ;  /* 0x000000043f057899 */ /* 0x000fc80008011605 */
[----:B------:R-:W-:Y:S01]  /*15a0*/  ULOP3.LUT UR44, UR5, 0x3fff, URZ, 0xc0, !UPT ;  /* 0x00003fff052c7892 */ /* 0x000fe2000f8ec03f */
[----:B------:R-:W-:Y:S11]  /*15b0*/  @!P0 BRA `(.L_x_191) ;  /* 0x0000000000408947 */ /* 0x000ff60003800000 */
[----:B------:R-:W-:Y:S01]  /*15c0*/  MOV R0, 0x0 ;  /* 0x0000000000007802 */ /* 0x000fe20000000f00 */
[----:B------:R-:W-:Y:S01]  /*15d0*/  ULDC.64 UR4, c[0x4][0x88] ;  /* 0x0100220000047ab9 */ /* 0x000fe20000000a00 */
[----:B------:R-:W-:Y:S01]  /*15e0*/  ULDC.64 UR6, c[0x4][0x28] ;  /* 0x01000a0000067ab9 */ /* 0x000fe20000000a00 */
[----:B------:R-:W-:Y:S01]  /*15f0*/  IMAD.U32 R4, RZ, RZ, UR4 ;  /* 0x00000004ff047e24 */ /* 0x000fe2000f8e00ff */
[----:B------:R0:W1:Y:S01]  /*1600*/  LDC.64 R2, c[0x4][R0] ;  /* 0x0100000000027b82 */ /* 0x0000620000000a00 */
[----:B------:R-:W-:Y:S01]  /*1610*/  IMAD.U32 R5, RZ, RZ, UR5 ;  /* 0x00000005ff057e24 */ /* 0x000fe2000f8e00ff */
        /* <DEDUP_REMOVED lines=10> */
.L_x_191:
[----:B------:R-:W-:Y:S02]  /*16c0*/  R2UR UR6, R193 ;  /* 0x00000000c10672ca */ /* 0x000fe400000e0000 */
[----:B------:R-:W-:-:S11]  /*16d0*/  R2UR UR5, R200 ;  /* 0x00000000c80572ca */ /* 0x000fd600000e0000 */
[----:B------:R-:W-:Y:S02]  /*16e0*/  ULEA.HI UR4, UR6, UR6, URZ, 0x1 ;  /* 0x0000000606047291 */ /* 0x000fe4000f8f083f */
[----:B------:R-:W-:Y:S02]  /*16f0*/  IMAD.U32 R2, RZ, RZ, UR5 ;  /* 0x00000005ff027e24 */ /* 0x000fe4000f8e00ff */
[----:B------:R-:W-:-:S03]  /*1700*/  ULOP3.LUT UR4, UR4, 0xfffffffe, URZ, 0xc0, !UPT ;  /* 0xfffffffe04047892 */ /* 0x000fc6000f8ec03f */
[----:B------:R-:W-:Y:S01]  /*1710*/  ISETP.NE.AND P0, PT, R2, 0x3, PT ;  /* 0x000000030200780c */ /* 0x000fe20003f05270 */
[----:B------:R-:W-:-:S06]  /*1720*/  UIADD3 UR4, UR6, -UR4, URZ ;  /* 0x8000000406047290 */ /* 0x000fcc000fffe03f */
[----:B------:R-:W-:-:S04]  /*1730*/  MOV R0, UR4 ;  /* 0x0000000400007c02 */ /* 0x000fc80008000f00 */
[----:B------:R-:W-:-:S04]  /*1740*/  SHF.L.U32 R0, R0, 0x1f, RZ ;  /* 0x0000001f00007819 */ /* 0x000fc800000006ff */
[----:B------:R-:W0:Y:S02]  /*1750*/  SYNCS.PHASECHK.TRANS64.TRYWAIT P1, [UR43+0x30800], R0 ;  /* 0x03080000ff0075a7 */ /* 0x000e24000802016b */
[----:B0-----:R-:W-:Y:S05]  /*1760*/  @!P1 BRA `(.L_x_192) ;  /* 0x000000d000289947 */ /* 0x001fea0003800000 */
.L_x_321:
[----:B------:R-:W-:Y:S05]  /*1770*/  @!P0 BRA `(.L_x_193) ;  /* 0x0000000000048947 */ /* 0x000fea0003800000 */
[----:B------:R-:W-:Y:S01]  /*1780*/  BPT.TRAP 0x1 ;  /* 0x000000040000795c */ /* 0x000fe20000300000 */
.L_x_193:
[----:B------:R-:W-:Y:S02]  /*1790*/  IMAD.U32 R2, RZ, RZ, UR38 ;  /* 0x00000026ff027e24 */ /* 0x000fe4000f8e00ff */
[----:B0-----:R-:W-:-:S03]  /*17a0*/  IMAD.U32 R3, RZ, RZ, UR39 ;  /* 0x00000027ff037e24 */ /* 0x001fc6000f8e00ff */
[----:B------:R-:W-:Y:S02]  /*17b0*/  LEA R2, R2, UR43, 0x3 ;  /* 0x0000002b02027c11 */ /* 0x000fe4000f8e18ff */
[----:B------:R-:W-:-:S04]  /*17c0*/  SHF.L.U32 R3, R3, 0x1f, RZ ;  /* 0x0000001f03037819 */ /* 0x000fc800000006ff */
[----:B------:R0:W1:Y:S01]  /*17d0*/  SYNCS.PHASECHK.TRANS64.TRYWAIT P1, [R2+URZ+0x30830], R3 ;  /* 0x03083003020075a7 */ /* 0x000062000802017f */
[----:B------:R-:W-:Y:S05]  /*17e0*/  @!P0 BRA `(.L_x_194) ;  /* 0x0000000000048947 */ /* 0x000fea0003800000 */
[----:B------:R-:W-:Y:S01]  /*17f0*/  BPT.TRAP 0x1 ;  /* 0x000000040000795c */ /* 0x000fe20000300000 */
.L_x_194:
[----:B------:R-:W-:Y:S01]  /*1800*/  IMAD.MOV.U32 R119, RZ, RZ, RZ ;  /* 0x000000ffff777224 */ /* 0x000fe200078e00ff */
[----:B-1----:R-:W-:Y:S06]  /*1810*/  @P1 BRA `(.L_x_195) ;  /* 0x0000000000081947 */ /* 0x002fec0003800000 */
[----:B------:R-:W1:Y:S02]  /*1820*/  SYNCS.PHASECHK.TRANS64.TRYWAIT P1, [R2+URZ+0x30830], R3 ;  /* 0x03083003020075a7 */ /* 0x000e64000802017f */
[----:B-1----:R-:W-:Y:S05]  /*1830*/  @!P1 BRA `(.L_x_196) ;  /* 0x000000d0000c9947 */ /* 0x002fea0003800000 */
.L_x_195:
        /* <DEDUP_REMOVED lines=27> */
[----:B------:R-:W-:Y:S01]  /*19f0*/  MOV R6, UR12 ;  /* 0x0000000c00067c02 */ /* 0x000fe20008000f00 */
[----:B------:R-:W-:Y:S01]  /*1a00*/  UMOV UR53, 0x40000040 ;  /* 0x4000004000357882 */ /* 0x000fe20000000000 */
[----:B------:R-:W-:Y:S01]  /*1a10*/  UMOV UR55, 0x40000040 ;  /* 0x4000004000377882 */ /* 0x000fe20000000000 */
[----:B------:R-:W-:Y:S01]  /*1a20*/  UIADD3 UR48, UR4, 0x400, URZ ;  /* 0x0000040004307890 */ /* 0x000fe2000fffe03f */
[----:B------:R-:W-:Y:S01]  /*1a30*/  IMAD.U32 R7, RZ, RZ, UR13 ;  /* 0x0000000dff077e24 */ /* 0x000fe2000f8e00ff */
        /* <DEDUP_REMOVED lines=67> */
.L_x_197:
[----:B------:R-:W-:Y:S01]  /*1e70*/  VIADD R0, R197, UR40 ;  /* 0x00000028c5007c36 */ /* 0x000fe20008000000 */
[----:B------:R-:W-:Y:S01]  /*1e80*/  ULDC UR4, c[0x0][0x988] ;  /* 0x0002620000047ab9 */ /* 0x000fe20000000800 */
[----:B01----:R-:W-:Y:S01]  /*1e90*/  IMAD.U32 R3, RZ, RZ, UR41 ;  /* 0x00000029ff037e24 */ /* 0x003fe2000f8e00ff */
[----:B------:R-:W-:Y:S01]  /*1ea0*/  P2R R20, PR, RZ, 0x1 ;  /* 0x00000001ff147803 */ /* 0x000fe20000000000 */
[----:B------:R-:W-:Y:S01]  /*1eb0*/  UISETP.GE.AND UP0, UPT, UR40, 0x61, UPT ;  /* 0x000000612800788c */ /* 0x000fe2000bf06270 */
        /* <DEDUP_REMOVED lines=36> */
[C---:B------:R-:W-:Y:S01]  /*2100*/  ISETP.GT.AND P6, PT, R0.reuse, 0x18, PT ;  /* 0x000000180000780c */ /* 0x040fe20003fc4270 */
        /* <DEDUP_REMOVED lines=29> */
[----:B------:R-:W-:Y:S01]  /*22e0*/  FSEL R81, R44, -INF , P2 ;  /* 0xff8000002c517808 */ /* 0x000fe20001000000 */
[----:B------:R-:W-:Y:S01]  /*22f0*/  IMAD.MOV.U32 R44, RZ, RZ, R119 ;  /* 0x000000ffff2c7224 */ /* 0x000fe200078e0077 */
[----:B------:R-:W-:-:S02]  /*2300*/  FMNMX.FTZ R4, R79, R4, !PT ;  /* 0x000000044f047209 */ /* 0x000fc40007810000 */
[----:B------:R-:W-:Y:S02]  /*2310*/  FSEL R37, R38, -INF , P6 ;  /* 0xff80000026257808 */ /* 0x000fe40003000000 */
[C---:B------:R-:W-:Y:S02]  /*2320*/  ISETP.GT.AND P6, PT, R0.reuse, 0x30, PT ;  /* 0x000000300000780c */ /* 0x040fe40003fc4270 */
[----:B------:R-:W-:Y:S02]  /*2330*/  FSEL R83, R45, -INF , P1 ;  /* 0xff8000002d537808 */ /* 0x000fe40000800000 */
[----:B------:R-:W-:Y:S02]  /*2340*/  FMNMX.FTZ R4, R81, R4, !PT ;  /* 0x0000000451047209 */ /* 0x000fe40007810000 */
[----:B------:R-:W-:Y:S02]  /*2350*/  FSEL R39, R39, -INF , P5 ;  /* 0xff80000027277808 */ /* 0x000fe40002800000 */
[----:B------:R-:W-:-:S02]  /*2360*/  ISETP.GT.AND P5, PT, R0, 0x31, PT ;  /* 0x000000310000780c */ /* 0x000fc40003fa4270 */
[----:B------:R-:W-:Y:S02]  /*2370*/  FSEL R85, R48, -INF , P6 ;  /* 0xff80000030557808 */ /* 0x000fe40003000000 */
[----:B------:R-:W-:Y:S02]  /*2380*/  FMNMX.FTZ R4, R83, R4, !PT ;  /* 0x0000000453047209 */ /* 0x000fe40007810000 */
[----:B------:R-:W-:Y:S02]  /*2390*/  FSEL R41, R42, -INF , P4 ;  /* 0xff8000002a297808 */ /* 0x000fe40002000000 */
[----:B------:R-:W-:Y:S02]  /*23a0*/  ISETP.GT.AND P4, PT, R0, 0x38, PT ;  /* 0x000000380000780c */ /* 0x000fe40003f84270 */
[----:B------:R-:W-:Y:S02]  /*23b0*/  FSEL R87, R49, -INF , P5 ;  /* 0xff80000031577808 */ /* 0x000fe40002800000 */
[----:B------:R-:W-:-:S02]  /*23c0*/  FMNMX.FTZ R4, R85, R4, !PT ;  /* 0x0000000455047209 */ /* 0x000fc40007810000 */
[----:B------:R-:W-:Y:S02]  /*23d0*/  FSEL R43, R43, -INF , P3 ;  /* 0xff8000002b2b7808 */ /* 0x000fe40001800000 */
[----:B------:R-:W-:Y:S02]  /*23e0*/  ISETP.GT.AND P3, PT, R0, 0x39, PT ;  /* 0x000000390000780c */ /* 0x000fe40003f64270 */
[----:B------:R-:W-:Y:S01]  /*23f0*/  FSEL R89, R52, -INF , P4 ;  /* 0xff80000034597808 */ /* 0x000fe20002000000 */
[--C-:B------:R-:W-:Y:S01]  /*2400*/  IMAD.MOV.U32 R52, RZ, RZ, R119.reuse ;  /* 0x000000ffff347224 */ /* 0x100fe200078e0077 */
        /* <DEDUP_REMOVED lines=8> */
[----:B------:R-:W-:Y:S01]  /*2490*/  FSEL R93, R56, -INF , P2 ;  /* 0xff800000385d7808 */ /* 0x000fe20001000000 */
[----:B------:R-:W-:Y:S01]  /*24a0*/  IMAD.MOV.U32 R56, RZ, RZ, R119 ;  /* 0x000000ffff387224 */ /* 0x000fe200078e0077 */
[----:B------:R-:W-:-:S02]  /*24b0*/  FMNMX.FTZ R4, R91, R4, !PT ;  /* 0x000000045b047209 */ /* 0x000fc40007810000 */
[----:B------:R-:W-:Y:S01]  /*24c0*/  FSEL R49, R50, -INF , P6 ;  /* 0xff80000032317808 */ /* 0x000fe20003000000 */
[----:B------:R-:W-:Y:S01]  /*24d0*/  IMAD.MOV.U32 R50, RZ, RZ, R119 ;  /* 0x000000ffff327224 */ /* 0x000fe200078e0077 */
[C---:B------:R-:W-:Y:S02]  /*24e0*/  ISETP.GT.AND P6, PT, R0.reuse, 0x48, PT ;  /* 0x000000480000780c */ /* 0x040fe40003fc4270 */
[----:B------:R-:W-:Y:S02]  /*24f0*/  FSEL R95, R57, -INF , P1 ;  /* 0xff800000395f7808 */ /* 0x000fe40000800000 */
[----:B------:R-:W-:Y:S02]  /*2500*/  FMNMX.FTZ R4, R93, R4, !PT ;  /* 0x000000045d047209 */ /* 0x000fe40007810000 */
[----:B------:R-:W-:Y:S02]  /*2510*/  FSEL R51, R51, -INF , P5 ;  /* 0xff80000033337808 */ /* 0x000fe40002800000 */
[----:B------:R-:W-:-:S02]  /*2520*/  ISETP.GT.AND P5, PT, R0, 0x49, PT ;  /* 0x000000490000780c */ /* 0x000fc40003fa4270 */
[----:B------:R-:W-:Y:S01]  /*2530*/  FSEL R97, R60, -INF , P6 ;  /* 0xff8000003c617808 */ /* 0x000fe20003000000 */
[--C-:B------:R-:W-:Y:S01]  /*2540*/  IMAD.MOV.U32 R60, RZ, RZ, R119.reuse ;  /* 0x000000ffff3c7224 */ /* 0x100fe200078e0077 */
[----:B------:R-:W-:Y:S02]  /*2550*/  FMNMX.FTZ R4, R95, R4, !PT ;  /* 0x000000045f047209 */ /* 0x000fe40007810000 */
[----:B------:R-:W-:Y:S01]  /*2560*/  FSEL R53, R54, -INF , P4 ;  /* 0xff80000036357808 */ /* 0x000fe20002000000 */
[----:B------:R-:W-:Y:S01]  /*2570*/  IMAD.MOV.U32 R54, RZ, RZ, R119 ;  /* 0x000000ffff367224 */ /* 0x000fe200078e0077 */
        /* <DEDUP_REMOVED lines=14> */
[----:B------:R-:W-:Y:S01]  /*2660*/  ISETP.GT.AND P1, PT, R0, 0x59, PT ;  /* 0x000000590000780c */ /* 0x000fe20003f24270 */
[----:B------:R-:W-:Y:S01]  /*2670*/  IMAD.U32 R0, RZ, RZ, UR4 ;  /* 0x00000004ff007e24 */ /* 0x000fe2000f8e00ff */
[----:B------:R-:W-:Y:S01]  /*2680*/  FSEL R101, R68, -INF , P2 ;  /* 0xff80000044657808 */ /* 0x000fe20001000000 */
[----:B------:R-:W-:Y:S01]  /*2690*/  IMAD.MOV.U32 R68, RZ, RZ, R119 ;  /* 0x000000ffff447224 */ /* 0x000fe200078e0077 */
[----:B------:R-:W-:-:S02]  /*26a0*/  FMNMX.FTZ R4, R65, R4, !PT ;  /* 0x0000000441047209 */ /* 0x000fc40007810000 */
[----:B------:R-:W-:Y:S02]  /*26b0*/  FSEL R69, R69, -INF , P1 ;  /* 0xff80000045457808 */ /* 0x000fe40000800000 */
[----:B------:R-:W-:Y:S02]  /*26c0*/  FMNMX.FTZ R4, R101, R4, !PT ;  /* 0x0000000465047209 */ /* 0x000fe40007810000 */
[----:B------:R-:W-:Y:S02]  /*26d0*/  FSEL R63, R63, -INF , P5 ;  /* 0xff8000003f3f7808 */ /* 0x000fe40002800000 */
[----:B------:R-:W-:Y:S02]  /*26e0*/  FMNMX.FTZ R12, R69, R4, !PT ;  /* 0x00000004450c7209 */ /* 0x000fe40007810000 */
[----:B------:R-:W-:Y:S02]  /*26f0*/  FSEL R67, R67, -INF , P3 ;  /* 0xff80000043437808 */ /* 0x000fe40001800000 */
[----:B------:R-:W-:Y:S01]  /*2700*/  FSEL R71, R71, -INF , P1 ;  /* 0xff80000047477808 */ /* 0x000fe20000800000 */
[----:B------:R-:W0:Y:S01]  /*2710*/  SHFL.BFLY PT, R103, R12, 0x2, 0x1f ;  /* 0x0c401f000c677f89 */ /* 0x000e2200000e0000 */
[----:B------:R-:W-:-:S02]  /*2720*/  R2UR UR4, R2 ;  /* 0x00000000020472ca */ /* 0x000fc400000e0000 */
[-C--:B------:R-:W-:Y:S02]  /*2730*/  MOV R90, R119.reuse ;  /* 0x00000077005a7202 */ /* 0x080fe40000000f00 */
[-C--:B------:R-:W-:Y:S02]  /*2740*/  MOV R76, R119.reuse ;  /* 0x00000077004c7202 */ /* 0x080fe40000000f00 */
[----:B------:R-:W-:-:S07]  /*2750*/  MOV R48, R119 ;  /* 0x0000007700307202 */ /* 0x000fce0000000f00 */
[----:B------:R-:W-:-:S04]  /*2760*/  UIADD3 UR4, UR4, 0x30840, URZ ;  /* 0x0003084004047890 */ /* 0x000fc8000fffe03f */
[----:B------:R-:W-:Y:S01]  /*2770*/  UPRMT UR4, UR42, 0x654, UR4 ;  /* 0x000006542a047896 */ /* 0x000fe20008000004 */
[----:B0-----:R-:W-:-:S08]  /*2780*/  FMNMX.FTZ R103, R12, R103, !PT ;  /* 0x000000670c677209 */ /* 0x001fd00007810000 */
[----:B------:R-:W-:Y:S01]  /*2790*/  SYNCS.ARRIVE.TRANS64.RED.A1T0 RZ, [UR4], RZ ;  /* 0x000000ffffff79a7 */ /* 0x000fe20008100404 */
[----:B------:R-:W0:Y:S02]  /*27a0*/  SHFL.BFLY PT, R4, R103, 0x1, 0x1f ;  /* 0x0c201f0067047f89 */ /* 0x000e2400000e0000 */
        /* <DEDUP_REMOVED lines=52> */
[----:B------:R-:W-:Y:S01]  /*2af0*/  IMAD.MOV.U32 R66, RZ, RZ, R119 ;  /* 0x000000ffff427224 */ /* 0x000fe200078e0077 */
[----:B------:R-:W-:-:S02]  /*2b00*/  MOV R69, R119 ;  /* 0x0000007700457202 */ /* 0x000fc40000000f00 */
[----:B------:R-:W-:Y:S02]  /*2b10*/  FMNMX.FTZ R10, R53, R10, !PT ;  /* 0x0000000a350a7209 */ /* 0x000fe40007810000 */
[----:B------:R-:W-:Y:S01]  /*2b20*/  MOV R62, R119 ;  /* 0x00000077003e7202 */ /* 0x000fe20000000f00 */
        /* <DEDUP_REMOVED lines=19> */
[----:B---3--:R-:W-:-:S07]  /*2c60*/  MOV R83, R119 ;  /* 0x0000007700537202 */ /* 0x008fce0000000f00 */
        /* <DEDUP_REMOVED lines=109> */
[----:B0-----:R-:W-:-:S02]  /*3340*/  IMAD.MOV.U32 R47, RZ, RZ, R119 ;  /* 0x000000ffff2f7224 */ /* 0x001fc400078e0077 */
[----:B------:R-:W-:-:S04]  /*3350*/  IMAD.MOV.U32 R28, RZ, RZ, R119 ;  /* 0x000000ffff1c7224 */ /* 0x000fc800078e0077 */
[----:B------:R0:W2:Y:S01]  /*3360*/  MUFU.EX2 R32, R51 ;  /* 0x0000003300207308 */ /* 0x0000a20000000800 */
[C---:B---3--:R-:W-:Y:S01]  /*3370*/  FADD.FTZ R38, R30.reuse, R27 ;  /* 0x0000001b1e267221 */ /* 0x048fe20000010000 */
[----:B------:R-:W-:Y:S01]  /*3380*/  F2FP.BF16.F32.PACK_AB R183, R30, R45 ;  /* 0x0000002d1eb7723e */ /* 0x000fe200000010ff */
[----:B------:R-:W-:Y:S01]  /*3390*/  IMAD.MOV.U32 R45, RZ, RZ, R119 ;  /* 0x000000ffff2d7224 */ /* 0x000fe200078e0077 */
[----:B------:R-:W-:-:S04]  /*33a0*/  MOV R30, R119 ;  /* 0x00000077001e7202 */ /* 0x000fc80000000f00 */
        /* <DEDUP_REMOVED lines=14> */
[-C--:B------:R-:W-:Y:S01]  /*3490*/  MOV R97, R119.reuse ;  /* 0x0000007700617202 */ /* 0x080fe20000000f00 */
[----:B------:R-:W2:Y:S01]  /*34a0*/  MUFU.EX2 R57, R57 ;  /* 0x0000003900397308 */ /* 0x000ea20000000800 */
[----:B---3--:R-:W-:Y:S01]  /*34b0*/  FADD.FTZ R27, R53, R10 ;  /* 0x0000000a351b7221 */ /* 0x008fe20000010000 */
[----:B0-----:R-:W-:Y:S01]  /*34c0*/  MOV R55, R119 ;  /* 0x0000007700377202 */ /* 0x001fe20000000f00 */
[----:B------:R-:W-:-:S05]  /*34d0*/  IMAD.MOV.U32 R32, RZ, RZ, R119 ;  /* 0x000000ffff207224 */ /* 0x000fca00078e0077 */
        /* <DEDUP_REMOVED lines=28> */
[----:B------:R-:W-:Y:S02]  /*36a0*/  IMAD.MOV.U32 R2, RZ, RZ, 0x3f800000 ;  /* 0x3f800000ff027424 */ /* 0x000fe400078e00ff */
[----:B------:R-:W-:-:S03]  /*36b0*/  IMAD.MOV.U32 R27, RZ, RZ, R119 ;  /* 0x000000ffff1b7224 */ /* 0x000fc600078e0077 */
[----:B------:R-:W3:Y:S01]  /*36c0*/  MUFU.EX2 R25, R25 ;  /* 0x0000001900197308 */ /* 0x000ee20000000800 */
[----:B0-----:R-:W-:Y:S01]  /*36d0*/  FADD.FTZ R5, R21, R42 ;  /* 0x0000002a15057221 */ /* 0x001fe20000010000 */
[----:B-1----:R-:W-:Y:S01]  /*36e0*/  IMAD.MOV.U32 R67, RZ, RZ, R119 ;  /* 0x000000ffff437224 */ /* 0x002fe200078e0077 */
[----:B------:R-:W-:-:S05]  /*36f0*/  MOV R42, R119 ;  /* 0x00000077002a7202 */ /* 0x000fca0000000f00 */
        /* <DEDUP_REMOVED lines=13> */
[----:B------:R-:W-:-:S02]  /*37d0*/  IMAD.MOV.U32 R40, RZ, RZ, R119 ;  /* 0x000000ffff287224 */ /* 0x000fc400078e0077 */
[----:B------:R-:W-:Y:S01]  /*37e0*/  IMAD.MOV.U32 R25, RZ, RZ, R119 ;  /* 0x000000ffff197224 */ /* 0x000fe200078e0077 */
        /* <DEDUP_REMOVED lines=55> */
.L_x_209:
[----:B------:R-:W-:-:S04]  /*3b60*/  UISETP.NE.AND UP0, UPT, UR6, 0x1, UPT ;  /* 0x000000010600788c */ /* 0x000fc8000bf05270 */
[----:B------:R-:W-:-:S04]  /*3b70*/  USEL UR39, URZ, 0x1, UP0 ;  /* 0x000000013f277887 */ /* 0x000fc80008000000 */
[----:B------:R-:W-:Y:S01]  /*3b80*/  ULOP3.LUT UR39, UR5, UR39, URZ, 0x3c, !UPT ;  /* 0x0000002705277292 */ /* 0x000fe2000f8e3c3f */
[----:B------:R-:W-:Y:S11]  /*3b90*/  @!P0 BRA `(.L_x_199) ;  /* 0x0000000000048947 */ /* 0x000ff60003800000 */
[----:B------:R-:W-:Y:S01]  /*3ba0*/  BPT.TRAP 0x1 ;  /* 0x000000040000795c */ /* 0x000fe20000300000 */
.L_x_199:
[----:B------:R-:W0:Y:S01]  /*3bb0*/  S2UR UR11, SR_CgaCtaId ;  /* 0x00000000000b79c3 */ /* 0x000e220000008800 */
[----:B------:R-:W-:Y:S01]  /*3bc0*/  UIADD3 UR38, UR6, 0x1, URZ ;  /* 0x0000000106267890 */ /* 0x000fe2000fffe03f */
[----:B------:R-:W-:Y:S01]  /*3bd0*/  IMAD.U32 R0, RZ, RZ, UR39 ;  /* 0x00000027ff007e24 */ /* 0x000fe2000f8e00ff */
[----:B------:R-:W-:Y:S02]  /*3be0*/  UMOV UR7, 0x400 ;  /* 0x0000040000077882 */ /* 0x000fe40000000000 */
[----:B------:R-:W-:Y:S02]  /*3bf0*/  UISETP.NE.AND UP0, UPT, UR38, 0x2, UPT ;  /* 0x000000022600788c */ /* 0x000fe4000bf05270 */
[----:B------:R-:W-:Y:S02]  /*3c00*/  SHF.L.U32 R0, R0, 0x1f, RZ ;  /* 0x0000001f00007819 */ /* 0x000fe400000006ff */
[----:B------:R-:W-:Y:S02]  /*3c10*/  USEL UR38, UR38, URZ, UP0 ;  /* 0x0000003f26267287 */ /* 0x000fe40008000000 */
[----:B0-----:R-:W-:-:S04]  /*3c20*/  ULEA UR7, UR11, UR7, 0x18 ;  /* 0x000000070b077291 */ /* 0x001fc8000f8ec03f */
[----:B------:R-:W-:-:S09]  /*3c30*/  ULEA UR8, UR38, UR7, 0x3 ;  /* 0x0000000726087291 */ /* 0x000fd2000f8e183f */
[----:B------:R0:W1:Y:S01]  /*3c40*/  SYNCS.PHASECHK.TRANS64.TRYWAIT P1, [UR8+0x30830], R0 ;  /* 0x03083000ff0075a7 */ /* 0x0000620008020148 */
[----:B------:R-:W-:Y:S05]  /*3c50*/  @!P0 BRA `(.L_x_200) ;  /* 0x0000000000048947 */ /* 0x000fea0003800000 */
[----:B------:R-:W-:Y:S01]  /*3c60*/  BPT.TRAP 0x1 ;  /* 0x000000040000795c */ /* 0x000fe20000300000 */
.L_x_200:
[----:B-1----:R-:W-:Y:S05]  /*3c70*/  @P1 BRA `(.L_x_201) ;  /* 0x0000000000081947 */ /* 0x002fea0003800000 */
[----:B------:R-:W1:Y:S02]  /*3c80*/  SYNCS.PHASECHK.TRANS64.TRYWAIT P1, [UR8+0x30830], R0 ;  /* 0x03083000ff0075a7 */ /* 0x000e640008020148 */
[----:B-1----:R-:W-:Y:S05]  /*3c90*/  @!P1 BRA `(.L_x_202) ;  /* 0x000000ac00089947 */ /* 0x002fea0003800000 */
.L_x_201:
        /* <DEDUP_REMOVED lines=171> */
.L_x_203:
[----:B------:R-:W-:Y:S01]  /*4750*/  ULEA UR9, UR6, UR7, 0x3 ;  /* 0x0000000706097291 */ /* 0x000fe2000f8e183f */
[----:B01----:R-:W-:-:S05]  /*4760*/  IMAD.U32 R0, RZ, RZ, UR5 ;  /* 0x00000005ff007e24 */ /* 0x003fca000f8e00ff */
[----:B------:R-:W-:-:S04]  /*4770*/  SHF.L.U32 R0, R0, 0x1f, RZ ;  /* 0x0000001f00007819 */ /* 0x000fc800000006ff */
[----:B------:R0:W1:Y:S01]  /*4780*/  SYNCS.PHASECHK.TRANS64.TRYWAIT P1, [UR9+0x30850], R0 ;  /* 0x03085000ff0075a7 */ /* 0x0000620008020149 */
[----:B------:R-:W-:Y:S05]  /*4790*/  @!P0 BRA `(.L_x_204) ;  /* 0x0000000000048947 */ /* 0x000fea0003800000 */
[----:B------:R-:W-:Y:S01]  /*47a0*/  BPT.TRAP 0x1 ;  /* 0x000000040000795c */ /* 0x000fe20000300000 */
.L_x_204:
[----:B-1----:R-:W-:Y:S05]  /*47b0*/  @P1 BRA `(.L_x_205) ;  /* 0x0000000000081947 */ /* 0x002fea0003800000 */
[----:B------:R-:W1:Y:S02]  /*47c0*/  SYNCS.PHASECHK.TRANS64.TRYWAIT P1, [UR9+0x30850], R0 ;  /* 0x03085000ff0075a7 */ /* 0x000e640008020149 */
[----:B-1----:R-:W-:Y:S05]  /*47d0*/  @!P1 BRA `(.L_x_206) ;  /* 0x000000a000509947 */ /* 0x002fea0003800000 */
.L_x_205:
        /* <DEDUP_REMOVED lines=37> */
.L_x_207:
        /* <DEDUP_REMOVED lines=111> */
[-C--:B------:R-:W-:Y:S01]  /*5120*/  FFMA.FTZ R175, R158, R0.reuse, -R157 ;  /* 0x000000009eaf7223 */ /* 0x080fe2000001089d */
[-C--:B------:R-:W-:Y:S01]  /*5130*/  FFMA.FTZ R168, R160, R0.reuse, -R169 ;  /* 0x00000000a0a87223 */ /* 0x080fe200000108a9 */
[-C--:B------:R-:W-:Y:S01]  /*5140*/  FFMA.FTZ R162, R162, R0.reuse, -R157 ;  /* 0x00000000a2a27223 */ /* 0x080fe2000001089d */
[----:B------:R-:W0:Y:S01]  /*5150*/  MUFU.EX2 R190, R190 ;  /* 0x000000be00be7308 */ /* 0x000e220000000800 */
[----:B-1----:R-:W-:Y:S01]  /*5160*/  FADD.FTZ R123, R13, R10 ;  /* 0x0000000a0d7b7221 */ /* 0x002fe20000010000 */
[-C--:B------:R-:W-:Y:S01]  /*5170*/  FFMA.FTZ R149, R161, R0.reuse, -R169 ;  /* 0x00000000a1957223 */ /* 0x080fe200000108a9 */
[-C--:B------:R-:W-:Y:S01]  /*5180*/  FFMA.FTZ R163, R163, R0.reuse, -R157 ;  /* 0x00000000a3a37223 */ /* 0x080fe2000001089d */
[-C--:B------:R-:W-:Y:S01]  /*5190*/  FFMA.FTZ R170, R164, R0.reuse, -R169 ;  /* 0x00000000a4aa7223 */ /* 0x080fe200000108a9 */
[-C--:B------:R-:W-:Y:S01]  /*51a0*/  FFMA.FTZ R166, R166, R0.reuse, -R157 ;  /* 0x00000000a6a67223 */ /* 0x080fe2000001089d */
[----:B------:R-:W-:-:S02]  /*51b0*/  FFMA.FTZ R153, R165, R0, -R169 ;  /* 0x00000000a5997223 */ /* 0x000fc400000108a9 */
        /* <DEDUP_REMOVED lines=16> */
[----:B------:R-:W-:-:S06]  /*52c0*/  FFMA.FTZ R130, R155, R0, -R157 ;  /* 0x000000009b827223 */ /* 0x000fcc000001089d */
        /* <DEDUP_REMOVED lines=16> */
[-CC-:B------:R-:W-:Y:S01]  /*53d0*/  FFMA.FTZ R132, R159, R0.reuse, -R157.reuse ;  /* 0x000000009f847223 */ /* 0x180fe2000001089d */
[----:B------:R-:W-:-:S05]  /*53e0*/  FFMA.FTZ R157, R167, R0, -R157 ;  /* 0x00000000a79d7223 */ /* 0x000fca000001089d */
        /* <DEDUP_REMOVED lines=58> */
.L_x_208:
        /* <DEDUP_REMOVED lines=10> */
[----:B------:R-:W-:-:S02]  /*5830*/  F2FP.BF16.F32.PACK_AB R191, R14, R191 ;  /* 0x000000bf0ebf723e */ /* 0x000fc400000010ff */
[----:B------:R-:W-:Y:S01]  /*5840*/  F2FP.BF16.F32.PACK_AB R184, R21, R184 ;  /* 0x000000b815b8723e */ /* 0x000fe200000010ff */
[----:B------:R-:W-:Y:S01]  /*5850*/  SYNCS.ARRIVE.TRANS64.RED.A1T0 RZ, [UR9], RZ ;  /* 0x000000ffffff79a7 */ /* 0x000fe20008100409 */
        /* <DEDUP_REMOVED lines=19> */
[----:B------:R-:W-:Y:S01]  /*5990*/  MOV R12, R3 ;  /* 0x00000003000c7202 */ /* 0x000fe20000000f00 */
[----:B------:R-:W-:Y:S06]  /*59a0*/  @P1 BRA `(.L_x_209) ;  /* 0xffffffe0006c1947 */ /* 0x000fec000383ffff */
.L_x_198:
        /* <DEDUP_REMOVED lines=99> */
.L_x_210:
[----:B------:R-:W0:Y:S01]  /*5fe0*/  S2UR UR7, SR_CgaCtaId ;  /* 0x00000000000779c3 */ /* 0x000e220000008800 */
[----:B------:R-:W-:Y:S01]  /*5ff0*/  UMOV UR4, 0x400 ;  /* 0x0000040000047882 */ /* 0x000fe20000000000 */
[----:B------:R-:W-:-:S05]  /*6000*/  IMAD.U32 R2, RZ, RZ, UR39 ;  /* 0x00000027ff027e24 */ /* 0x000fca000f8e00ff */
[----:B------:R-:W-:Y:S01]  /*6010*/  SHF.L.U32 R2, R2, 0x1f, RZ ;  /* 0x0000001f02027819 */ /* 0x000fe200000006ff */
[----:B0-----:R-:W-:-:S04]  /*6020*/  ULEA UR4, UR7, UR4, 0x18 ;  /* 0x0000000407047291 */ /* 0x001fc8000f8ec03f */
[----:B------:R-:W-:-:S09]  /*6030*/  ULEA UR5, UR38, UR4, 0x3 ;  /* 0x0000000426057291 */ /* 0x000fd2000f8e183f */
[----:B------:R0:W1:Y:S01]  /*6040*/  SYNCS.PHASECHK.TRANS64.TRYWAIT P1, [UR5+0x30850], R2 ;  /* 0x03085002ff0075a7 */ /* 0x0000620008020145 */
[----:B------:R-:W-:Y:S05]  /*6050*/  @!P0 BRA `(.L_x_211) ;  /* 0x0000000000048947 */ /* 0x000fea0003800000 */
[----:B------:R-:W-:Y:S01]  /*6060*/  BPT.TRAP 0x1 ;  /* 0x000000040000795c */ /* 0x000fe20000300000 */
.L_x_211:
[----:B-1----:R-:W-:Y:S05]  /*6070*/  @P1 BRA `(.L_x_212) ;  /* 0x0000000000081947 */ /* 0x002fea0003800000 */
[----:B------:R-:W1:Y:S02]  /*6080*/  SYNCS.PHASECHK.TRANS64.TRYWAIT P1, [UR5+0x30850], R2 ;  /* 0x03085002ff0075a7 */ /* 0x000e640008020145 */
[----:B-1----:R-:W-:Y:S05]  /*6090*/  @!P1 BRA `(.L_x_213) ;  /* 0x0000008800389947 */ /* 0x002fea0003800000 */
.L_x_212:
[----:B------:R-:W-:Y:S01]  /*60a0*/  UIADD3 UR4, UR4, 0x400, URZ ;  /* 0x0000040004047890 */ /* 0x000fe2000fffe03f */
[----:B------:R-:W-:Y:S01]  /*60b0*/  WARPGROUP.ARRIVE ;  /* 0x00000000000079c5 */ /* 0x000fe20000000000 */
[----:B------:R-:W-:Y:S01]  /*60c0*/  UMOV UR11, 0x40000040 ;  /* 0x40000040000b7882 */ /* 0x000fe20000000000 */
[----:B-1----:R-:W1:Y:S01]  /*60d0*/  SHFL.BFLY PT, R7, R10, 0x2, 0x1f ;  /* 0x0c401f000a077f89 */ /* 0x002e6200000e0000 */
[----:B------:R-:W-:Y:S01]  /*60e0*/  USHF.R.U32.HI UR4, URZ, 0x4, UR4 ;  /* 0x000000043f047899 */ /* 0x000fe20008011604 */
[----:B------:R-:W-:Y:S02]  /*60f0*/  MOV R20, 0xff800000 ;  /* 0xff80000000147802 */ /* 0x000fe40000000f00 */
[----:B0-----:R-:W0:Y:S01]  /*6100*/  SHFL.BFLY PT, R2, R5, 0x2, 0x1f ;  /* 0x0c401f0005027f89 */ /* 0x001e2200000e0000 */
[----:B------:R-:W-:-:S04]  /*6110*/  ULOP3.LUT UR4, UR4, 0x3fff, URZ, 0xc0, !UPT ;  /* 0x00003fff04047892 */ /* 0x000fc8000f8ec03f */
[----:B------:R-:W-:-:S04]  /*6120*/  ULOP3.LUT UR4, UR4, 0x3000000, URZ, 0xfc, !UPT ;  /* 0x0300000004047892 */ /* 0x000fc8000f8efc3f */
[----:B------:R-:W-:-:S04]  /*6130*/  UIMAD UR4, UR38, 0x900, UR4 ;  /* 0x00000900260478a4 */ /* 0x000fc8000f8e0204 */
[----:B------:R-:W-:-:S03]  /*6140*/  UIADD3 UR6, UR4, 0x80, URZ ;  /* 0x0000008004067890 */ /* 0x000fc6000fffe03f */
[----:B------:R-:W-:Y:S02]  /*6150*/  UMOV UR10, UR4 ;  /* 0x00000004000a7c82 */ /* 0x000fe40008000000 */
[----:B------:R-:W-:Y:S01]  /*6160*/  HGMMA.64x192x16.F32.BF16 R24, R188, gdesc[UR8].tnspB, R24, gsb0 ;  /* 0x42e00008bc187df0 */ /* 0x000fe20008001818 */
[----:B------:R-:W-:Y:S01]  /*6170*/  UMOV UR11, 0x40000040 ;  /* 0x40000040000b7882 */ /* 0x000fe20000000000 */
[----:B------:R-:W-:Y:S01]  /*6180*/  UMOV UR10, UR6 ;  /* 0x00000006000a7c82 */ /* 0x000fe20008000000 */
[----:B------:R-:W-:Y:S01]  /*6190*/  UIADD3 UR6, UR4, 0x100, URZ ;  /* 0x0000010004067890 */ /* 0x000fe2000fffe03f */
[----:B-1----:R-:W-:Y:S01]  /*61a0*/  FADD.FTZ R7, R7, R10 ;  /* 0x0000000a07077221 */ /* 0x002fe20000010000 */
[----:B0-----:R-:W-:Y:S01]  /*61b0*/  FADD.FTZ R6, R2, R5 ;  /* 0x0000000502067221 */ /* 0x001fe20000010000 */
[----:B------:R-:W-:-:S03]  /*61c0*/  IMAD.MOV.U32 R5, RZ, RZ, RZ ;  /* 0x000000ffff057224 */ /* 0x000fc600078e00ff */
[----:B------:R-:W0:Y:S04]  /*61d0*/  SHFL.BFLY PT, R2, R7, 0x1, 0x1f ;  /* 0x0c201f0007027f89 */ /* 0x000e2800000e0000 */
[----:B------:R-:W1:Y:S01]  /*61e0*/  SHFL.BFLY PT, R9, R6, 0x1, 0x1f ;  /* 0x0c201f0006097f89 */ /* 0x000e6200000e0000 */
[----:B0-----:R-:W-:Y:S01]  /*61f0*/  FADD.FTZ R11, R7, R2 ;  /* 0x00000002070b7221 */ /* 0x001fe20000010000 */
[----:B------:R-:W-:Y:S02]  /*6200*/  IMAD.MOV.U32 R2, RZ, RZ, -0x800000 ;  /* 0xff800000ff027424 */ /* 0x000fe400078e00ff */
[----:B-1----:R-:W-:Y:S02]  /*6210*/  FADD.FTZ R12, R6, R9 ;  /* 0x00000009060c7221 */ /* 0x002fe40000010000 */
[----:B------:R-:W-:Y:S01]  /*6220*/  FSETP.NE.FTZ.AND P1, PT, R11, RZ, PT ;  /* 0x000000ff0b00720b */ /* 0x000fe20003f35000 */
[----:B------:R-:W-:-:S02]  /*6230*/  IMAD.MOV.U32 R9, RZ, RZ, RZ ;  /* 0x000000ffff097224 */ /* 0x000fc400078e00ff */
[----:B------:R-:W-:-:S10]  /*6240*/  FSETP.NE.FTZ.AND P2, PT, R12, RZ, PT ;  /* 0x000000ff0c00720b */ /* 0x000fd40003f55000 */
[----:B------:R-:W0:Y:S01]  /*6250*/  @P1 MUFU.LG2 R8, R11 ;  /* 0x0000000b00081308 */ /* 0x000e220000000c00 */
[C---:B------:R-:W-:Y:S02]  /*6260*/  @P1 FMUL.FTZ R7, R0.reuse, 0.69314718246459960938 ;  /* 0x3f31721800071820 */ /* 0x040fe40000410000 */
[----:B------:R-:W-:-:S05]  /*6270*/  @P2 FMUL.FTZ R13, R0, 0.69314718246459960938 ;  /* 0x3f317218000d2820 */ /* 0x000fca0000410000 */
        /* <DEDUP_REMOVED lines=27> */
[----:B------:R-:W-:Y:S01]  /*6430*/  HGMMA.64x192x16.F32.BF16 R24, R172, gdesc[UR8].tnspB, R24, gsb0 ;  /* 0x42e00008ac187df0 */ /* 0x000fe20008001818 */
[----:B------:R-:W-:Y:S01]  /*6440*/  UMOV UR10, UR4 ;  /* 0x00000004000a7c82 */ /* 0x000fe20008000000 */
[----:B------:R-:W-:Y:S01]  /*6450*/  UMOV UR11, 0x40000040 ;  /* 0x40000040000b7882 */ /* 0x000fe20000000000 */
[----:B------:R-:W-:Y:S02]  /*6460*/  WARPGROUP.DEPBAR.LE gsb0, 0x0 ;  /* 0x00008000000079c5 */ /* 0x000fe40000010000 */
[----:B------:R-:W-:-:S15]  /*6470*/  WARPGROUP.ARRIVE ;  /* 0x00000000000079c5 */ /* 0x000fde0000000000 */
[----:B------:R-:W-:Y:S03]  /*6480*/  HGMMA.64x192x16.F32.BF16 R24, R168, gdesc[UR8].tnspB, R24, gsb0 ;  /* 0x42e00008a8187df0 */ /* 0x000fe60008001818 */
[----:B------:R-:W-:Y:S02]  /*6490*/  WARPGROUP.DEPBAR.LE gsb0, 0x0 ;  /* 0x00008000000079c5 */ /* 0x000fe40000010000 */
[----:B0-23--:R-:W-:Y:S05]  /*64a0*/  @!P0 BRA `(.L_x_214) ;  /* 0x0000000000048947 */ /* 0x00dfea0003800000 */
[----:B------:R-:W-:Y:S01]  /*64b0*/  BPT.TRAP 0x1 ;  /* 0x000000040000795c */ /* 0x000fe20000300000 */
.L_x_214:
[----:B------:R-:W-:Y:S01]  /*64c0*/  R2UR UR6, R193 ;  /* 0x00000000c10672ca */ /* 0x000fe200000e0000 */
[----:B------:R-:W-:Y:S01]  /*64d0*/  UIADD3 UR4, UR5, 0x30860, URZ ;  /* 0x0003086005047890 */ /* 0x000fe2000fffe03f */
[----:B------:R-:W-:Y:S01]  /*64e0*/  FMUL.FTZ R129, R47, R9 ;  /* 0x000000092f817220 */ /* 0x000fe20000410000 */
[----:B------:R-:W-:Y:S01]  /*64f0*/  UIADD3 UR38, UR38, 0x1, URZ ;  /* 0x0000000126267890 */ /* 0x000fe2000fffe03f */
[----:B------:R-:W-:Y:S01]  /*6500*/  FMUL.FTZ R6, R28, R5 ;  /* 0x000000051c067220 */ /* 0x000fe20000410000 */
[----:B------:R-:W-:Y:S01]  /*6510*/  UPRMT UR4, UR7, 0x654, UR4 ;  /* 0x0000065407047896 */ /* 0x000fe20008000004 */
[-C--:B------:R-:W-:Y:S01]  /*6520*/  FMUL.FTZ R125, R50, R9.reuse ;  /* 0x00000009327d7220 */ /* 0x080fe20000410000 */
[----:B------:R-:W-:Y:S01]  /*6530*/  UISETP.NE.AND UP0, UPT, UR38, 0x2, UPT ;  /* 0x000000022600788c */ /* 0x000fe2000bf05270 */
[----:B------:R-:W-:Y:S01]  /*6540*/  FMUL.FTZ R47, R99, R9 ;  /* 0x00000009632f7220 */ /* 0x000fe20000410000 */
[-C--:B------:R-:W-:Y:S01]  /*6550*/  FMUL.FTZ R7, R24, R5.reuse ;  /* 0x0000000518077220 */ /* 0x080fe20000410000 */
[-C--:B------:R-:W-:Y:S01]  /*6560*/  FMUL.FTZ R124, R25, R5.reuse ;  /* 0x00000005197c7220 */ /* 0x080fe20000410000 */
[-C--:B------:R-:W-:Y:S01]  /*6570*/  FMUL.FTZ R123, R29, R5.reuse ;  /* 0x000000051d7b7220 */ /* 0x080fe20000410000 */
[-C--:B------:R-:W-:Y:S01]  /*6580*/  FMUL.FTZ R21, R32, R5.reuse ;  /* 0x0000000520157220 */ /* 0x080fe20000410000 */
[----:B------:R-:W-:Y:S01]  /*6590*/  UIADD3 UR6, UR6, 0x1, URZ ;  /* 0x0000000106067890 */ /* 0x000fe2000fffe03f */
[----:B------:R-:W-:Y:S01]  /*65a0*/  SYNCS.ARRIVE.TRANS64.RED.A1T0 RZ, [UR4], RZ ;  /* 0x000000ffffff79a7 */ /* 0x000fe20008100404 */
[----:B------:R-:W-:Y:S01]  /*65b0*/  USEL UR4, URZ, 0x1, UP0 ;  /* 0x000000013f047887 */ /* 0x000fe20008000000 */
        /* <DEDUP_REMOVED lines=83> */
[----:B------:R-:W-:Y:S01]  /*6af0*/  IMAD.U32 R193, RZ, RZ, UR6 ;  /* 0x00000006ffc17e24 */ /* 0x000fe2000f8e00ff */
[----:B------:R-:W-:Y:S01]  /*6b00*/  PLOP3.LUT P0, PT, PT, PT, PT, 0x8, 0x0 ;  /* 0x000000000000781c */ /* 0x000fe20003f0e170 */
[-C--:B------:R-:W-:Y:S01]  /*6b10*/  FMUL.FTZ R111, R111, R9.reuse ;  /* 0x000000096f6f7220 */ /* 0x080fe20000410000 */
[-C--:B------:R-:W-:Y:S01]  /*6b20*/  FMUL.FTZ R114, R114, R9.reuse ;  /* 0x0000000972727220 */ /* 0x080fe20000410000 */
[-C--:B------:R-:W-:Y:S01]  /*6b30*/  FMUL.FTZ R115, R115, R9.reuse ;  /* 0x0000000973737220 */ /* 0x080fe20000410000 */
[-C--:B------:R-:W-:Y:S01]  /*6b40*/  FMUL.FTZ R118, R118, R9.reuse ;  /* 0x0000000976767220 */ /* 0x080fe20000410000 */
[----:B------:R-:W-:Y:S01]  /*6b50*/  FMUL.FTZ R119, R119, R9 ;  /* 0x0000000977777220 */ /* 0x000fe20000410000 */
[----:B------:R-:W-:-:S02]  /*6b60*/  USEL UR38, UR38, URZ, UP0 ;  /* 0x0000003f26267287 */ /* 0x000fc40008000000 */
[----:B------:R-:W-:-:S12]  /*6b70*/  ULOP3.LUT UR39, UR39, UR4, URZ, 0x3c, !UPT ;  /* 0x0000000427277292 */ /* 0x000fd8000f8e3c3f */
.L_x_190:
[----:B------:R-:W0:Y:S01]  /*6b80*/  S2R R5, SR_CgaCtaId ;  /* 0x0000000000057919 */ /* 0x000e220000008800 */
[----:B------:R-:W-:Y:S01]  /*6b90*/  MOV R46, 0x400 ;  /* 0x00000400002e7802 */ /* 0x000fe20000000f00 */
[----:B------:R-:W-:Y:S01]  /*6ba0*/  BSSY B0, `(.L_x_215) ;  /* 0x000027f000007945 */ /* 0x000fe20003800000 */
[----:B------:R-:W-:Y:S02]  /*6bb0*/  BAR.SYNC.DEFER_BLOCKING 0x5, 0x180 ;  /* 0x0146000000007b1d */ /* 0x000fe40000010000 */
[----:B0-----:R-:W-:-:S05]  /*6bc0*/  LEA R46, R5, R46, 0x18 ;  /* 0x0000002e052e7211 */ /* 0x001fca00078ec0ff */
[----:B------:R-:W0:Y:S02]  /*6bd0*/  LDS.128 R40, [R46+0x308d0] ;  /* 0x0308d0002e287984 */ /* 0x000e240000000c00 */
[----:B0-----:R-:W-:Y:S02]  /*6be0*/  R2UR UR5, R41 ;  /* 0x00000000290572ca */ /* 0x001fe400000e0000 */
[----:B------:R-:W-:Y:S01]  /*6bf0*/  R2UR UR6, R42 ;  /* 0x000000002a0672ca */ /* 0x000fe200000e0000 */
[----:B------:R-:W-:Y:S06]  /*6c00*/  BAR.ARV 0x4, 0x180 ;  /* 0x0106000000007b1d */ /* 0x000fec0000002000 */
[----:B------:R-:W-:Y:S08]  /*6c10*/  @P0 BRA `(.L_x_216) ;  /* 0x0000001800a80947 */ /* 0x000ff00003800000 */
[----:B------:R-:W0:Y:S01]  /*6c20*/  S2R R5, SR_SWINHI ;  /* 0x0000000000057919 */ /* 0x000e220000002f00 */
[----:B------:R-:W-:Y:S01]  /*6c30*/  F2FP.BF16.F32.PACK_AB R6, R123, R6 ;  /* 0x000000067b06723e */ /* 0x000fe200000010ff */
[----:B------:R-:W-:Y:S01]  /*6c40*/  ULDC.64 UR8, c[0x0][0xc00] ;  /* 0x0003000000087ab9 */ /* 0x000fe20000000a00 */
[----:B------:R-:W-:Y:S01]  /*6c50*/  F2FP.BF16.F32.PACK_AB R96, R97, R96 ;  /* 0x000000606160723e */ /* 0x000fe200000010ff */
[----:B------:R-:W-:Y:S01]  /*6c60*/  UISETP.NE.U32.AND UP0, UPT, UR8, URZ, UPT ;  /* 0x0000003f0800728c */ /* 0x000fe2000bf05070 */
[----:B------:R-:W-:Y:S01]  /*6c70*/  F2FP.BF16.F32.PACK_AB R97, R47, R98 ;  /* 0x000000622f61723e */ /* 0x000fe200000010ff */
[----:B------:R-:W-:Y:S01]  /*6c80*/  USHF.L.U32 UR10, UR60, 0x2, URZ ;  /* 0x000000023c0a7899 */ /* 0x000fe2000800063f */
[----:B------:R-:W-:Y:S01]  /*6c90*/  F2FP.BF16.F32.PACK_AB R104, R105, R104 ;  /* 0x000000686968723e */ /* 0x000fe200000010ff */
[----:B------:R-:W-:Y:S01]  /*6ca0*/  UISETP.NE.AND.EX UP0, UPT, UR9, URZ, UPT, UP0 ;  /* 0x0000003f0900728c */ /* 0x000fe2000bf05300 */
[----:B------:R-:W-:Y:S01]  /*6cb0*/  F2FP.BF16.F32.PACK_AB R98, R101, R100 ;  /* 0x000000646562723e */ /* 0x000fe200000010ff */
[----:B------:R-:W1:Y:S01]  /*6cc0*/  LDC R47, c[0x0][0xbe8] ;  /* 0x0002fa00ff2f7b82 */ /* 0x000e620000000800 */
        /* <DEDUP_REMOVED lines=8> */
[----:B------:R-:W-:Y:S02]  /*6d50*/  R2UR UR4, R192 ;  /* 0x00000000c00472ca */ /* 0x000fe400000e0000 */
[----:B------:R-:W-:Y:S02]  /*6d60*/  R2UR UR12, R22 ;  /* 0x00000000160c72ca */ /* 0x000fe400000e0000 */
[----:B------:R-:W-:Y:S02]  /*6d70*/  MOV R36, R46 ;  /* 0x0000002e00247202 */ /* 0x000fe40000000f00 */
[----:B0-----:R-:W-:-:S03]  /*6d80*/  MOV R37, R5 ;  /* 0x0000000500257202 */ /* 0x001fc60000000f00 */
[----:B------:R-:W-:-:S04]  /*6d90*/  IMAD.WIDE R4, R199, 0x2, R36 ;  /* 0x00000002c7047825 */ /* 0x000fc800078e0224 */
[----:B------:R-:W-:Y:S01]  /*6da0*/  USHF.L.U64.HI UR11, UR60, 0x2, UR4 ;  /* 0x000000023c0b7899 */ /* 0x000fe20008010204 */
[C---:B------:R-:W-:Y:S01]  /*6db0*/  LOP3.LUT R29, R4.reuse, 0x380, RZ, 0xc0, !PT ;  /* 0x00000380041d7812 */ /* 0x040fe200078ec0ff */
[----:B------:R-:W-:Y:S01]  /*6dc0*/  UIADD3 UR4, UP1, UR10, UR8, URZ ;  /* 0x000000080a047290 */ /* 0x000fe2000ff3e03f */
[C---:B------:R-:W-:Y:S02]  /*6dd0*/  IADD3 R41, P2, R4.reuse, 0x20, RZ ;  /* 0x0000002004297810 */ /* 0x040fe40007f5e0ff */
[C---:B------:R-:W-:Y:S01]  /*6de0*/  IADD3 R51, P1, R4.reuse, 0x40, RZ ;  /* 0x0000004004337810 */ /* 0x040fe20007f3e0ff */
[----:B------:R-:W-:Y:S01]  /*6df0*/  UIADD3.X UR7, UR11, UR9, URZ, UP1, !UPT ;  /* 0x000000090b077290 */ /* 0x000fe20008ffe43f */
[C---:B------:R-:W-:Y:S01]  /*6e00*/  IADD3 R103, P6, R4.reuse, 0x60, RZ ;  /* 0x0000006004677810 */ /* 0x040fe20007fde0ff */
[--C-:B------:R-:W-:Y:S01]  /*6e10*/  IMAD.X R9, RZ, RZ, R5.reuse, P2 ;  /* 0x000000ffff097224 */ /* 0x100fe200010e0605 */
[C---:B------:R-:W-:Y:S01]  /*6e20*/  IADD3 R139, P5, R4.reuse, 0x4000, RZ ;  /* 0x00004000048b7810 */ /* 0x040fe20007fbe0ff */
[--C-:B------:R-:W-:Y:S01]  /*6e30*/  IMAD.X R11, RZ, RZ, R5.reuse, P1 ;  /* 0x000000ffff0b7224 */ /* 0x100fe200008e0605 */
[----:B------:R-:W-:Y:S01]  /*6e40*/  SHF.R.U64 R29, R29, 0x3, RZ ;  /* 0x000000031d1d7819 */ /* 0x000fe200000012ff */
[--C-:B------:R-:W-:Y:S01]  /*6e50*/  IMAD.X R13, RZ, RZ, R5.reuse, P6 ;  /* 0x000000ffff0d7224 */ /* 0x100fe200030e0605 */
[C---:B------:R-:W-:Y:S01]  /*6e60*/  IADD3 R141, P0, R4.reuse, 0x4020, RZ ;  /* 0x00004020048d7810 */ /* 0x040fe20007f1e0ff */
[----:B------:R-:W-:Y:S01]  /*6e70*/  IMAD.X R15, RZ, RZ, R5, P5 ;  /* 0x000000ffff0f7224 */ /* 0x000fe200028e0605 */
[C---:B------:R-:W-:Y:S01]  /*6e80*/  IADD3 R143, P4, R4.reuse, 0x4040, RZ ;  /* 0x00004040048f7810 */ /* 0x040fe20007f9e0ff */
[----:B------:R-:W-:Y:S01]  /*6e90*/  ULDC.64 UR8, c[0x0][0xc08] ;  /* 0x0003020000087ab9 */ /* 0x000fe20000000a00 */
[----:B------:R-:W-:-:S02]  /*6ea0*/  IADD3 R145, P3, R4, 0x4060, RZ ;  /* 0x0000406004917810 */ /* 0x000fc40007f7e0ff */
[C---:B------:R-:W-:Y:S01]  /*6eb0*/  IADD3 R147, P2, R4.reuse, 0x8000, RZ ;  /* 0x0000800004937810 */ /* 0x040fe20007f5e0ff */
[--C-:B------:R-:W-:Y:S01]  /*6ec0*/  IMAD.X R27, RZ, RZ, R5.reuse, P4 ;  /* 0x000000ffff1b7224 */ /* 0x100fe200020e0605 */
[C---:B------:R-:W-:Y:S01]  /*6ed0*/  IADD3 R149, P1, R4.reuse, 0x8020, RZ ;  /* 0x0000802004957810 */ /* 0x040fe20007f3e0ff */
[--C-:B------:R-:W-:Y:S01]  /*6ee0*/  IMAD.X R31, RZ, RZ, R5.reuse, P3 ;  /* 0x000000ffff1f7224 */ /* 0x100fe200018e0605 */
[C---:B------:R-:W-:Y:S01]  /*6ef0*/  IADD3 R151, P6, R4.reuse, 0x8040, RZ ;  /* 0x0000804004977810 */ /* 0x040fe20007fde0ff */
[--C-:B------:R-:W-:Y:S01]  /*6f00*/  IMAD.X R33, RZ, RZ, R5.reuse, P2 ;  /* 0x000000ffff217224 */ /* 0x100fe200010e0605 */
[----:B------:R-:W-:Y:S01]  /*6f10*/  IADD3 R153, P5, R4, 0x8060, RZ ;  /* 0x0000806004997810 */ /* 0x000fe20007fbe0ff */
[--C-:B------:R-:W-:Y:S01]  /*6f20*/  IMAD.X R35, RZ, RZ, R5.reuse, P1 ;  /* 0x000000ffff237224 */ /* 0x100fe200008e0605 */
[----:B------:R-:W-:Y:S01]  /*6f30*/  LOP3.LUT R4, R29, R4, RZ, 0x3c, !PT ;  /* 0x000000041d047212 */ /* 0x000fe200078e3cff */
[----:B------:R-:W-:Y:S01]  /*6f40*/  IMAD.X R39, RZ, RZ, R5, P6 ;  /* 0x000000ffff277224 */ /* 0x000fe200030e0605 */
[----:B------:R-:W-:-:S02]  /*6f50*/  LOP3.LUT R8, R41, 0x380, RZ, 0xc0, !PT ;  /* 0x0000038029087812 */ /* 0x000fc400078ec0ff */
[----:B------:R-:W-:Y:S02]  /*6f60*/  LOP3.LUT R10, R51, 0x380, RZ, 0xc0, !PT ;  /* 0x00000380330a7812 */ /* 0x000fe400078ec0ff */
[----:B------:R-:W-:Y:S02]  /*6f70*/  LOP3.LUT R12, R103, 0x380, RZ, 0xc0, !PT ;  /* 0x00000380670c7812 */ /* 0x000fe400078ec0ff */
[----:B------:R-:W-:Y:S02]  /*6f80*/  LOP3.LUT R14, R139, 0x380, RZ, 0xc0, !PT ;  /* 0x000003808b0e7812 */ /* 0x000fe400078ec0ff */
[----:B------:R-:W-:Y:S02]  /*6f90*/  LOP3.LUT R24, R141, 0x380, RZ, 0xc0, !PT ;  /* 0x000003808d187812 */ /* 0x000fe400078ec0ff */
[----:B------:R-:W-:Y:S02]  /*6fa0*/  LOP3.LUT R26, R143, 0x380, RZ, 0xc0, !PT ;  /* 0x000003808f1a7812 */ /* 0x000fe400078ec0ff */
[----:B------:R-:W-:-:S02]  /*6fb0*/  LOP3.LUT R30, R145, 0x380, RZ, 0xc0, !PT ;  /* 0x00000380911e7812 */ /* 0x000fc400078ec0ff */
[----:B------:R-:W-:Y:S02]  /*6fc0*/  LOP3.LUT R40, R153, 0x380, RZ, 0xc0, !PT ;  /* 0x0000038099287812 */ /* 0x000fe400078ec0ff */
[----:B------:R-:W-:Y:S02]  /*6fd0*/  SHF.R.U64 R8, R8, 0x3, RZ ;  /* 0x0000000308087819 */ /* 0x000fe400000012ff */
[----:B------:R-:W-:Y:S02]  /*6fe0*/  SHF.R.U64 R10, R10, 0x3, RZ ;  /* 0x000000030a0a7819 */ /* 0x000fe400000012ff */
[----:B------:R-:W-:Y:S02]  /*6ff0*/  LOP3.LUT R32, R147, 0x380, RZ, 0xc0, !PT ;  /* 0x0000038093207812 */ /* 0x000fe400078ec0ff */
[----:B------:R-:W-:Y:S02]  /*7000*/  MOV R138, R4 ;  /* 0x00000004008a7202 */ /* 0x000fe40000000f00 */
[----:B------:R-:W-:-:S02]  /*7010*/  LOP3.LUT R34, R149, 0x380, RZ, 0xc0, !PT ;  /* 0x0000038095227812 */ /* 0x000fc400078ec0ff */
[-C--:B------:R-:W-:Y:S02]  /*7020*/  IADD3.X R25, RZ, R5.reuse, RZ, P0, !PT ;  /* 0x00000005ff197210 */ /* 0x080fe400007fe4ff */
[----:B------:R-:W-:Y:S02]  /*7030*/  IADD3.X R29, RZ, R5, RZ, P5, !PT ;  /* 0x00000005ff1d7210 */ /* 0x000fe40002ffe4ff */
[----:B------:R-:W-:Y:S02]  /*7040*/  SHF.R.U64 R12, R12, 0x3, RZ ;  /* 0x000000030c0c7819 */ /* 0x000fe400000012ff */
[----:B------:R-:W-:Y:S02]  /*7050*/  SHF.R.U64 R14, R14, 0x3, RZ ;  /* 0x000000030e0e7819 */ /* 0x000fe400000012ff */
[----:B------:R-:W-:Y:S02]  /*7060*/  F2FP.BF16.F32.PACK_AB R4, R124, R7 ;  /* 0x000000077c04723e */ /* 0x000fe400000010ff */
[----:B------:R-:W-:-:S02]  /*7070*/  SHF.R.U64 R24, R24, 0x3, RZ ;  /* 0x0000000318187819 */ /* 0x000fc400000012ff */
[----:B------:R-:W-:Y:S02]  /*7080*/  SHF.R.U64 R26, R26, 0x3, RZ ;  /* 0x000000031a1a7819 */ /* 0x000fe400000012ff */
[----:B------:R-:W-:Y:S02]  /*7090*/  F2FP.BF16.F32.PACK_AB R5, R137, R136 ;  /* 0x000000888905723e */ /* 0x000fe400000010ff */
[----:B------:R-:W-:Y:S01]  /*70a0*/  F2FP.BF16.F32.PACK_AB R7, R135, R28 ;  /* 0x0000001c8707723e */ /* 0x000fe200000010ff */
[----:B------:R-:W-:Y:S01]  /*70b0*/  BAR.SYNC.DEFER_BLOCKING 0x1, 0x100 ;  /* 0x0044000000007b1d */ /* 0x000fe20000010000 */
[----:B------:R-:W-:Y:S02]  /*70c0*/  SHF.R.U64 R30, R30, 0x3, RZ ;  /* 0x000000031e1e7819 */ /* 0x000fe400000012ff */
[----:B------:R-:W-:Y:S02]  /*70d0*/  SHF.R.U64 R40, R40, 0x3, RZ ;  /* 0x0000000328287819 */ /* 0x000fe400000012ff */
[----:B------:R-:W-:-:S02]  /*70e0*/  LOP3.LUT R8, R8, R41, RZ, 0x3c, !PT ;  /* 0x0000002908087212 */ /* 0x000fc400078e3cff */
[----:B------:R-:W-:Y:S02]  /*70f0*/  LOP3.LUT R10, R10, R51, RZ, 0x3c, !PT ;  /* 0x000000330a0a7212 */ /* 0x000fe400078e3cff */
[----:B------:R-:W-:Y:S02]  /*7100*/  SHF.R.U64 R32, R32, 0x3, RZ ;  /* 0x0000000320207819 */ /* 0x000fe400000012ff */
[----:B------:R-:W-:Y:S02]  /*7110*/  SHF.R.U64 R34, R34, 0x3, RZ ;  /* 0x0000000322227819 */ /* 0x000fe400000012ff */
[----:B------:R-:W-:Y:S02]  /*7120*/  LOP3.LUT R12, R12, R103, RZ, 0x3c, !PT ;  /* 0x000000670c0c7212 */ /* 0x000fe400078e3cff */
[----:B------:R-:W-:Y:S02]  /*7130*/  LOP3.LUT R14, R14, R139, RZ, 0x3c, !PT ;  /* 0x0000008b0e0e7212 */ /* 0x000fe400078e3cff */
[----:B------:R-:W-:-:S02]  /*7140*/  LOP3.LUT R38, R151, 0x380, RZ, 0xc0, !PT ;  /* 0x0000038097267812 */ /* 0x000fc400078ec0ff */
[----:B------:R-:W-:Y:S02]  /*7150*/  LOP3.LUT R24, R24, R141, RZ, 0x3c, !PT ;  /* 0x0000008d18187212 */ /* 0x000fe400078e3cff */
[----:B------:R-:W-:Y:S02]  /*7160*/  LOP3.LUT R26, R26, R143, RZ, 0x3c, !PT ;  /* 0x0000008f1a1a7212 */ /* 0x000fe400078e3cff */
[----:B------:R-:W-:Y:S01]  /*7170*/  LOP3.LUT R30, R30, R145, RZ, 0x3c, !PT ;  /* 0x000000911e1e7212 */ /* 0x000fe200078e3cff */
[----:B------:R0:W-:Y:S01]  /*7180*/  STSM.16.M88.4 [R138], R4 ;  /* 0x000000048a007844 */ /* 0x0001e20000000200 */
[----:B------:R-:W-:Y:S02]  /*7190*/  LOP3.LUT R28, R40, R153, RZ, 0x3c, !PT ;  /* 0x00000099281c7212 */ /* 0x000fe400078e3cff */
[----:B------:R-:W-:Y:S02]  /*71a0*/  LOP3.LUT R32, R32, R147, RZ, 0x3c, !PT ;  /* 0x0000009320207212 */ /* 0x000fe400078e3cff */
[----:B------:R-:W-:-:S02]  /*71b0*/  LOP3.LUT R34, R34, R149, RZ, 0x3c, !PT ;  /* 0x0000009522227212 */ /* 0x000fc400078e3cff */
[----:B------:R-:W-:Y:S02]  /*71c0*/  MOV R135, R8 ;  /* 0x0000000800877202 */ /* 0x000fe40000000f00 */
[----:B------:R-:W-:Y:S02]  /*71d0*/  MOV R124, R10 ;  /* 0x0000000a007c7202 */ /* 0x000fe40000000f00 */
[----:B------:R-:W-:Y:S02]  /*71e0*/  SHF.R.U64 R38, R38, 0x3, RZ ;  /* 0x0000000326267819 */ /* 0x000fe400000012ff */
[----:B------:R-:W-:Y:S02]  /*71f0*/  MOV R123, R12 ;  /* 0x0000000c007b7202 */ /* 0x000fe40000000f00 */
[----:B------:R-:W-:Y:S02]  /*7200*/  MOV R103, R14 ;  /* 0x0000000e00677202 */ /* 0x000fe40000000f00 */
[----:B0-----:R-:W-:-:S02]  /*7210*/  F2FP.BF16.F32.PACK_AB R4, R122, R21 ;  /* 0x000000157a04723e */ /* 0x001fc400000010ff */
[----:B------:R-:W-:Y:S02]  /*7220*/  F2FP.BF16.F32.PACK_AB R5, R133, R132 ;  /* 0x000000848505723e */ /* 0x000fe400000010ff */
[----:B------:R-:W-:Y:S02]  /*7230*/  F2FP.BF16.F32.PACK_AB R6, R120, R3 ;  /* 0x000000037806723e */ /* 0x000fe400000010ff */
[----:B------:R-:W-:Y:S02]  /*7240*/  F2FP.BF16.F32.PACK_AB R7, R134, R131 ;  /* 0x000000838607723e */ /* 0x000fe400000010ff */
[----:B------:R-:W-:Y:S02]  /*7250*/  F2FP.BF16.F32.PACK_AB R8, R121, R0 ;  /* 0x000000007908723e */ /* 0x000fe400000010ff */
[----:B------:R-:W-:Y:S01]  /*7260*/  F2FP.BF16.F32.PACK_AB R9, R130, R127 ;  /* 0x0000007f8209723e */ /* 0x000fe200000010ff */
[----:B------:R0:W-:Y:S01]  /*7270*/  STSM.16.M88.4 [R135], R4 ;  /* 0x0000000487007844 */ /* 0x0001e20000000200 */
[----:B------:R-:W-:-:S02]  /*7280*/  F2FP.BF16.F32.PACK_AB R10, R45, R44 ;  /* 0x0000002c2d0a723e */ /* 0x000fc400000010ff */
[----:B------:R-:W-:Y:S02]  /*7290*/  F2FP.BF16.F32.PACK_AB R11, R129, R126 ;  /* 0x0000007e810b723e */ /* 0x000fe400000010ff */
[----:B------:R-:W-:Y:S02]  /*72a0*/  MOV R102, R24 ;  /* 0x0000001800667202 */ /* 0x000fe40000000f00 */
[----:B------:R-:W-:Y:S01]  /*72b0*/  MOV R51, R26 ;  /* 0x0000001a00337202 */ /* 0x000fe20000000f00 */
[----:B------:R2:W-:Y:S01]  /*72c0*/  STSM.16.M88.4 [R124], R8 ;  /* 0x000000087c007844 */ /* 0x0005e20000000200 */
[----:B------:R-:W-:Y:S02]  /*72d0*/  F2FP.BF16.F32.PACK_AB R12, R49, R48 ;  /* 0x00000030310c723e */ /* 0x000fe400000010ff */
[----:B------:R-:W-:Y:S02]  /*72e0*/  F2FP.BF16.F32.PACK_AB R13, R128, R125 ;  /* 0x0000007d800d723e */ /* 0x000fe400000010ff */
[----:B------:R-:W-:-:S02]  /*72f0*/  F2FP.BF16.F32.PACK_AB R14, R53, R52 ;  /* 0x00000034350e723e */ /* 0x000fc400000010ff */
[----:B------:R-:W-:Y:S02]  /*7300*/  F2FP.BF16.F32.PACK_AB R15, R55, R54 ;  /* 0x00000036370f723e */ /* 0x000fe400000010ff */
[----:B------:R-:W-:Y:S02]  /*7310*/  MOV R42, R30 ;  /* 0x0000001e002a7202 */ /* 0x000fe40000000f00 */
[----:B------:R-:W-:Y:S01]  /*7320*/  F2FP.BF16.F32.PACK_AB R24, R57, R56 ;  /* 0x000000383918723e */ /* 0x000fe200000010ff */
[----:B------:R-:W-:Y:S01]  /*7330*/  STSM.16.M88.4 [R123], R12 ;  /* 0x0000000c7b007844 */ /* 0x000fe20000000200 */
[----:B------:R-:W-:Y:S02]  /*7340*/  F2FP.BF16.F32.PACK_AB R25, R59, R58 ;  /* 0x0000003a3b19723e */ /* 0x000fe400000010ff */
[----:B------:R-:W-:Y:S02]  /*7350*/  F2FP.BF16.F32.PACK_AB R26, R61, R60 ;  /* 0x0000003c3d1a723e */ /* 0x000fe400000010ff */
[----:B------:R-:W-:-:S02]  /*7360*/  F2FP.BF16.F32.PACK_AB R27, R63, R62 ;  /* 0x0000003e3f1b723e */ /* 0x000fc400000010ff */
[----:B------:R-:W-:Y:S02]  /*7370*/  MOV R3, R28 ;  /* 0x0000001c00037202 */ /* 0x000fe40000000f00 */
[----:B------:R-:W-:Y:S01]  /*7380*/  MOV R41, R32 ;  /* 0x0000002000297202 */ /* 0x000fe20000000f00 */
[----:B------:R-:W-:Y:S01]  /*7390*/  STSM.16.M88.4 [R103], R24 ;  /* 0x0000001867007844 */ /* 0x000fe20000000200 */
[----:B------:R-:W-:Y:S02]  /*73a0*/  MOV R40, R34 ;  /* 0x0000002200287202 */ /* 0x000fe40000000f00 */
[----:B------:R-:W-:Y:S02]  /*73b0*/  F2FP.BF16.F32.PACK_AB R28, R65, R64 ;  /* 0x00000040411c723e */ /* 0x000fe400000010ff */
[----:B------:R-:W-:Y:S02]  /*73c0*/  F2FP.BF16.F32.PACK_AB R29, R67, R66 ;  /* 0x00000042431d723e */ /* 0x000fe400000010ff */
[----:B------:R-:W-:-:S02]  /*73d0*/  F2FP.BF16.F32.PACK_AB R30, R69, R68 ;  /* 0x00000044451e723e */ /* 0x000fc400000010ff */
[----:B------:R-:W-:Y:S02]  /*73e0*/  F2FP.BF16.F32.PACK_AB R31, R71, R70 ;  /* 0x00000046471f723e */ /* 0x000fe400000010ff */
[----:B------:R-:W-:Y:S02]  /*73f0*/  LOP3.LUT R38, R38, R151, RZ, 0x3c, !PT ;  /* 0x0000009726267212 */ /* 0x000fe400078e3cff */
[----:B------:R-:W-:Y:S01]  /*7400*/  F2FP.BF16.F32.PACK_AB R32, R73, R72 ;  /* 0x000000484920723e */ /* 0x000fe200000010ff */
[----:B------:R-:W-:Y:S01]  /*7410*/  STSM.16.M88.4 [R102], R28 ;  /* 0x0000001c66007844 */ /* 0x000fe20000000200 */
[----:B------:R-:W-:Y:S02]  /*7420*/  F2FP.BF16.F32.PACK_AB R33, R75, R74 ;  /* 0x0000004a4b21723e */ /* 0x000fe400000010ff */
[----:B------:R-:W-:Y:S02]  /*7430*/  F2FP.BF16.F32.PACK_AB R34, R77, R76 ;  /* 0x0000004c4d22723e */ /* 0x000fe400000010ff */
[----:B------:R-:W-:-:S02]  /*7440*/  F2FP.BF16.F32.PACK_AB R35, R79, R78 ;  /* 0x0000004e4f23723e */ /* 0x000fc400000010ff */
[----:B0-----:R-:W-:Y:S02]  /*7450*/  F2FP.BF16.F32.PACK_AB R4, R81, R80 ;  /* 0x000000505104723e */ /* 0x001fe400000010ff */
[----:B------:R-:W-:Y:S01]  /*7460*/  F2FP.BF16.F32.PACK_AB R5, R83, R82 ;  /* 0x000000525305723e */ /* 0x000fe200000010ff */
[----:B------:R-:W-:Y:S01]  /*7470*/  STSM.16.M88.4 [R51], R32 ;  /* 0x0000002033007844 */ /* 0x000fe20000000200 */
[----:B------:R-:W-:Y:S02]  /*7480*/  F2FP.BF16.F32.PACK_AB R6, R85, R84 ;  /* 0x000000545506723e */ /* 0x000fe400000010ff */
[----:B------:R-:W-:Y:S02]  /*7490*/  F2FP.BF16.F32.PACK_AB R7, R87, R86 ;  /* 0x000000565707723e */ /* 0x000fe400000010ff */
[----:B--2---:R-:W-:Y:S02]  /*74a0*/  F2FP.BF16.F32.PACK_AB R8, R89, R88 ;  /* 0x000000585908723e */ /* 0x004fe400000010ff */
[----:B------:R-:W-:Y:S01]  /*74b0*/  F2FP.BF16.F32.PACK_AB R9, R91, R90 ;  /* 0x0000005a5b09723e */ /* 0x000fe200000010ff */
[----:B------:R0:W-:Y:S01]  /*74c0*/  STSM.16.M88.4 [R42], R4 ;  /* 0x000000042a007844 */ /* 0x0001e20000000200 */
[----:B------:R-:W-:-:S02]  /*74d0*/  F2FP.BF16.F32.PACK_AB R10, R93, R92 ;  /* 0x0000005c5d0a723e */ /* 0x000fc400000010ff */
[----:B------:R-:W-:Y:S02]  /*74e0*/  F2FP.BF16.F32.PACK_AB R11, R95, R94 ;  /* 0x0000005e5f0b723e */ /* 0x000fe400000010ff */
[----:B------:R-:W-:Y:S02]  /*74f0*/  MOV R38, R38 ;  /* 0x0000002600267202 */ /* 0x000fe40000000f00 */
[----:B------:R-:W-:Y:S01]  /*7500*/  PLOP3.LUT P0, PT, PT, PT, UP0, 0x80, 0x0 ;  /* 0x000000000000781c */ /* 0x000fe20003f0f008 */
[----:B------:R2:W-:Y:S04]  /*7510*/  STSM.16.M88.4 [R41], R8 ;  /* 0x0000000829007844 */ /* 0x0005e80000000200 */
[----:B------:R3:W-:Y:S04]  /*7520*/  STSM.16.M88.4 [R40], R96 ;  /* 0x0000006028007844 */ /* 0x0007e80000000200 */
[----:B------:R3:W-:Y:S01]  /*7530*/  STSM.16.M88.4 [R38], R104 ;  /* 0x0000006826007844 */ /* 0x0007e20000000200 */
[----:B0-----:R-:W-:-:S02]  /*7540*/  IMAD.U32 R4, RZ, RZ, UR4 ;  /* 0x00000004ff047e24 */ /* 0x001fc4000f8e00ff */
[----:B------:R-:W-:Y:S01]  /*7550*/  IMAD.U32 R5, RZ, RZ, UR7 ;  /* 0x00000007ff057e24 */ /* 0x000fe2000f8e00ff */
[----:B------:R3:W-:Y:S01]  /*7560*/  STSM.16.M88.4 [R3], R112 ;  /* 0x0000007003007844 */ /* 0x0007e20000000200 */
[----:B------:R-:W-:Y:S06]  /*7570*/  BAR.SYNC.DEFER_BLOCKING 0x1, 0x100 ;  /* 0x0044000000007b1d */ /* 0x000fec0000010000 */
[----:B------:R-:W4:Y:S01]  /*7580*/  @P0 LDG.E R0, desc[UR36][R4.64] ;  /* 0x0000002404000981 */ /* 0x000f22000c1e1900 */
[----:B------:R-:W-:Y:S01]  /*7590*/  UISETP.NE.U32.AND UP1, UPT, UR8, URZ, UPT ;  /* 0x0000003f0800728c */ /* 0x000fe2000bf25070 */
[----:B-1----:R-:W-:Y:S01]  /*75a0*/  ISETP.NE.AND P1, PT, R47, 0x1, PT ;  /* 0x000000012f00780c */ /* 0x002fe20003f25270 */
[----:B------:R-:W-:Y:S01]  /*75b0*/  ULDC UR7, c[0x0][0xa88] ;  /* 0x0002a20000077ab9 */ /* 0x000fe20000000800 */
[----:B------:R-:W-:Y:S01]  /*75c0*/  UMOV UR4, URZ ;  /* 0x0000003f00047c82 */ /* 0x000fe20008000000 */
[----:B------:R-:W-:Y:S01]  /*75d0*/  UISETP.NE.AND.EX UP1, UPT, UR9, URZ, UPT, UP1 ;  /* 0x0000003f0900728c */ /* 0x000fe2000bf25310 */
[----:B------:R-:W-:-:S05]  /*75e0*/  MOV R7, UR12 ;  /* 0x0000000c00077c02 */ /* 0x000fca0008000f00 */
[----:B------:R-:W-:-:S04]  /*75f0*/  PLOP3.LUT P2, PT, PT, PT, UP1, 0x80, 0x0 ;  /* 0x000000000000781c */ /* 0x000fc80003f4f018 */
[----:B------:R-:W0:Y:S01]  /*7600*/  @P1 LDC R6, c[0x0][0xbec] ;  /* 0x0002fb00ff061b82 */ /* 0x000e220000000800 */
[----:B------:R-:W-:-:S04]  /*7610*/  @UP1 UIADD3 UR8, UP2, UR10, UR8, URZ ;  /* 0x000000080a081290 */ /* 0x000fc8000ff5e03f */
[----:B------:R-:W-:Y:S02]  /*7620*/  @UP1 UIADD3.X UR9, UR11, UR9, URZ, UP2, !UPT ;  /* 0x000000090b091290 */ /* 0x000fe400097fe43f */
[----:B--2---:R-:W-:Y:S01]  /*7630*/  IMAD.U32 R10, RZ, RZ, UR8 ;  /* 0x00000008ff0a7e24 */ /* 0x004fe2000f8e00ff */
[----:B------:R-:W1:Y:S03]  /*7640*/  @P1 LDC R8, c[0x0][0xbf0] ;  /* 0x0002fc00ff081b82 */ /* 0x000e660000000800 */
[----:B------:R-:W-:Y:S01]  /*7650*/  IMAD.U32 R11, RZ, RZ, UR9 ;  /* 0x00000009ff0b7e24 */ /* 0x000fe2000f8e00ff */
[----:B----4-:R-:W-:Y:S01]  /*7660*/  @P0 R2UR UR4, R0 ;  /* 0x00000000000402ca */ /* 0x010fe200000e0000 */
[----:B------:R-:W-:-:S06]  /*7670*/  IMAD.U32 R0, RZ, RZ, UR7 ;  /* 0x00000007ff007e24 */ /* 0x000fcc000f8e00ff */
[----:B------:R3:W5:Y:S01]  /*7680*/  @P2 LDG.E R0, desc[UR36][R10.64] ;  /* 0x000000240a002981 */ /* 0x000762000c1e1900 */
[----:B01----:R-:W-:Y:S07]  /*7690*/  @P2 BRA `(.L_x_217) ;  /* 0x0000000000102947 */ /* 0x003fee0003800000 */
[----:B------:R-:W-:Y:S05]  /*76a0*/  @!P0 BRA `(.L_x_217) ;  /* 0x00000000000c8947 */ /* 0x000fea0003800000 */
[----:B---3--:R-:W2:Y:S04]  /*76b0*/  LDG.E R3, desc[UR36][R4.64] ;  /* 0x0000002404037981 */ /* 0x008ea8000c1e1900 */
[----:B-----5:R-:W2:Y:S02]  /*76c0*/  LDG.E R0, desc[UR36][R4.64+0x4] ;  /* 0x0000042404007981 */ /* 0x020ea4000c1e1900 */
[----:B--2---:R-:W-:-:S07]  /*76d0*/  IMAD.IADD R0, R0, 0x1, -R3 ;  /* 0x0000000100007824 */ /* 0x004fce00078e0a03 */
.L_x_217:
[----:B------:R-:W-:Y:S01]  /*76e0*/  R2UR UR15, R192 ;  /* 0x00000000c00f72ca */ /* 0x000fe200000e0000 */
[----:B------:R-:W-:Y:S01]  /*76f0*/  USHF.R.S32.HI UR14, URZ, 0x1f, UR61 ;  /* 0x0000001f3f0e7899 */ /* 0x000fe2000801143d */
[----:B------:R-:W-:Y:S01]  /*7700*/  IMAD R5, R7, 0x80, R198 ;  /* 0x0000008007057824 */ /* 0x000fe200078e02c6 */
[----:B------:R-:W-:Y:S01]  /*7710*/  ULDC.64 UR12, c[0x0][0xb90] ;  /* 0x0002e400000c7ab9 */ /* 0x000fe20000000a00 */
[----:B------:R-:W-:Y:S01]  /*7720*/  USHF.R.S32.HI UR11, URZ, 0x1f, UR4 ;  /* 0x0000001f3f0b7899 */ /* 0x000fe20008011404 */
[----:B------:R-:W-:Y:S01]  /*7730*/  R2UR UR16, R22 ;  /* 0x00000000161072ca */ /* 0x000fe200000e0000 */
[----:B------:R-:W-:Y:S01]  /*7740*/  UIMAD UR7, UR14, UR12, URZ ;  /* 0x0000000c0e0772a4 */ /* 0x000fe2000f8e023f */
[----:B---3--:R-:W-:Y:S01]  /*7750*/  @P1 IMAD.HI.U32 R3, R5, R6, RZ ;  /* 0x0000000605031227 */ /* 0x008fe200078e00ff */
[----:B------:R-:W-:Y:S01]  /*7760*/  UMOV UR10, UR4 ;  /* 0x00000004000a7c82 */ /* 0x000fe20008000000 */
[----:B------:R-:W-:Y:S02]  /*7770*/  USEL UR60, UR60, URZ, !UP0 ;  /* 0x0000003f3c3c7287 */ /* 0x000fe4000c000000 */
[----:B------:R-:W-:Y:S01]  /*7780*/  UIMAD.WIDE.U32 UR8, UR61, UR12, UR10 ;  /* 0x0000000c3d0872a5 */ /* 0x000fe2000f8e000a */
[----:B------:R-:W-:Y:S01]  /*7790*/  IMAD.MOV.U32 R4, RZ, RZ, R5 ;  /* 0x000000ffff047224 */ /* 0x000fe200078e0005 */
[----:B------:R-:W-:Y:S01]  /*77a0*/  UIMAD UR7, UR61, UR13, UR7 ;  /* 0x0000000d3d0772a4 */ /* 0x000fe2000f8e0207 */
[----:B------:R-:W-:Y:S01]  /*77b0*/  @P1 SHF.R.U32.HI R4, RZ, R8, R3 ;  /* 0x00000008ff041219 */ /* 0x000fe20000011603 */
[----:B------:R-:W-:Y:S01]  /*77c0*/  USEL UR15, UR15, URZ, !UP0 ;  /* 0x0000003f0f0f7287 */ /* 0x000fe2000c000000 */
[----:B------:R-:W-:Y:S01]  /*77d0*/  IMAD R3, R23, 0x40, R16 ;  /* 0x0000004017037824 */ /* 0x000fe200078e0210 */
[----:B------:R-:W-:Y:S01]  /*77e0*/  ULDC.64 UR12, c[0x0][0xb98] ;  /* 0x0002e600000c7ab9 */ /* 0x000fe20000000a00 */
[----:B------:R-:W-:Y:S01]  /*77f0*/  UIADD3 UR9, UR9, UR7, URZ ;  /* 0x0000000709097290 */ /* 0x000fe2000fffe03f */
[----:B------:R-:W-:Y:S01]  /*7800*/  IMAD.MOV R6, RZ, RZ, -R4 ;  /* 0x000000ffff067224 */ /* 0x000fe200078e0a04 */
[----:B------:R-:W-:Y:S01]  /*7810*/  UIMAD UR7, UR15, UR12, URZ ;  /* 0x0000000c0f0772a4 */ /* 0x000fe2000f8e023f */
[----:B------:R-:W-:Y:S01]  /*7820*/  IMAD.WIDE R36, R3, 0x2, R36 ;  /* 0x0000000203247825 */ /* 0x000fe200078e0224 */
[----:B------:R-:W-:-:S02]  /*7830*/  UIMAD.WIDE.U32 UR8, UR60, UR12, UR8 ;  /* 0x0000000c3c0872a5 */ /* 0x000fc4000f8e0008 */
[----:B------:R-:W-:Y:S01]  /*7840*/  UIMAD UR7, UR60, UR13, UR7 ;  /* 0x0000000d3c0772a4 */ /* 0x000fe2000f8e0207 */
[----:B------:R-:W-:Y:S01]  /*7850*/  IMAD R3, R47, R6, R5 ;  /* 0x000000062f037224 */ /* 0x000fe200078e0205 */
[----:B------:R-:W-:Y:S01]  /*7860*/  SHF.R.S32.HI R5, RZ, 0x1f, R4 ;  /* 0x0000001fff057819 */ /* 0x000fe20000011404 */
[----:B-----5:R-:W-:Y:S01]  /*7870*/  IMAD R69, R0, R47, RZ ;  /* 0x0000002f00457224 */ /* 0x020fe200078e02ff */
[----:B------:R-:W-:Y:S01]  /*7880*/  IADD3 R4, P0, R4, UR8, RZ ;  /* 0x0000000804047c10 */ /* 0x000fe2000ff1e0ff */
[----:B------:R-:W-:Y:S01]  /*7890*/  ULDC.64 UR12, c[0x0][0xaa0] ;  /* 0x0002a800000c7ab9 */ /* 0x000fe20000000a00 */
[----:B------:R-:W-:Y:S02]  /*78a0*/  MOV R6, UR7 ;  /* 0x0000000700067c02 */ /* 0x000fe40008000f00 */
[----:B------:R-:W-:Y:S02]  /*78b0*/  IADD3 R9, P6, R36, 0x2000, RZ ;  /* 0x0000200024097810 */ /* 0x000fe40007fde0ff */
[----:B------:R-:W-:Y:S01]  /*78c0*/  IADD3.X R5, R5, UR9, R6, P0, !PT ;  /* 0x0000000905057c10 */ /* 0x000fe200087fe406 */
[----:B------:R-:W-:Y:S01]  /*78d0*/  ULDC.64 UR8, c[0x0][0xb88] ;  /* 0x0002e20000087ab9 */ /* 0x000fe20000000a00 */
[----:B------:R-:W-:-:S02]  /*78e0*/  LOP3.LUT R8, R9, 0x380, RZ, 0xc0, !PT ;  /* 0x0000038009087812 */ /* 0x000fc400078ec0ff */
[----:B------:R-:W-:Y:S01]  /*78f0*/  SHF.R.S32.HI R6, RZ, 0x1f, R3 ;  /* 0x0000001fff067819 */ /* 0x000fe20000011403 */
[----:B------:R-:W-:Y:S01]  /*7900*/  IMAD.WIDE.U32 R4, R3, UR8, R4 ;  /* 0x0000000803047c25 */ /* 0x000fe2000f8e0004 */
[----:B------:R-:W-:Y:S02]  /*7910*/  SHF.R.U64 R8, R8, 0x3, RZ ;  /* 0x0000000308087819 */ /* 0x000fe400000012ff */
[----:B------:R-:W-:Y:S01]  /*7920*/  IADD3 R13, P2, R36, 0x1000, RZ ;  /* 0x00001000240d7810 */ /* 0x000fe20007f5e0ff */
[----:B------:R-:W-:Y:S01]  /*7930*/  IMAD R10, R6, UR8, RZ ;  /* 0x00000008060a7c24 */ /* 0x000fe2000f8e02ff */
[----:B------:R-:W-:Y:S02]  /*7940*/  LOP3.LUT R8, R8, R9, RZ, 0x3c, !PT ;  /* 0x0000000908087212 */ /* 0x000fe400078e3cff */
[----:B------:R-:W-:Y:S01]  /*7950*/  LOP3.LUT R12, R13, 0x380, RZ, 0xc0, !PT ;  /* 0x000003800d0c7812 */ /* 0x000fe200078ec0ff */
[----:B------:R-:W-:Y:S01]  /*7960*/  IMAD R9, R3, UR9, R10 ;  /* 0x0000000903097c24 */ /* 0x000fe2000f8e020a */
[----:B------:R-:W-:Y:S01]  /*7970*/  ULDC.64 UR8, c[0x0][0xb50] ;  /* 0x0002d40000087ab9 */ /* 0x000fe20000000a00 */
[----:B------:R-:W-:-:S02]  /*7980*/  IADD3 R39, P0, R36, 0x5000, RZ ;  /* 0x0000500024277810 */ /* 0x000fc40007f1e0ff */
[----:B------:R-:W-:Y:S01]  /*7990*/  IMAD.IADD R3, R5, 0x1, R9 ;  /* 0x0000000105037824 */ /* 0x000fe200078e0209 */
[----:B------:R-:W-:Y:S01]  /*79a0*/  SHF.R.U64 R12, R12, 0x3, RZ ;  /* 0x000000030c0c7819 */ /* 0x000fe200000012ff */
[----:B------:R-:W-:Y:S01]  /*79b0*/  UIMAD UR7, UR11, UR12, URZ ;  /* 0x0000000c0b0772a4 */ /* 0x000fe2000f8e023f */
[----:B------:R-:W-:Y:S01]  /*79c0*/  LEA R10, P3, R4, UR8, 0x2 ;  /* 0x00000008040a7c11 */ /* 0x000fe2000f8610ff */
[--C-:B------:R-:W-:Y:S01]  /*79d0*/  IMAD.X R9, RZ, RZ, R37.reuse, P6 ;  /* 0x000000ffff097224 */ /* 0x100fe200030e0625 */
[----:B------:R-:W-:Y:S01]  /*79e0*/  LOP3.LUT R12, R12, R13, RZ, 0x3c, !PT ;  /* 0x0000000d0c0c7212 */ /* 0x000fe200078e3cff */
[----:B------:R-:W-:Y:S01]  /*79f0*/  IMAD.X R13, RZ, RZ, R37, P2 ;  /* 0x000000ffff0d7224 */ /* 0x000fe200010e0625 */
[----:B------:R-:W-:Y:S01]  /*7a00*/  LEA.HI.X R4, R4, UR9, R3, 0x2, P3 ;  /* 0x0000000904047c11 */ /* 0x000fe200098f1403 */
[----:B------:R-:W-:Y:S01]  /*7a10*/  SHFL.IDX PT, R40, R10, RZ, 0x1c1f ;  /* 0x001c1fff0a287589 */ /* 0x000fe200000e0000 */
[----:B------:R-:W-:Y:S01]  /*7a20*/  LOP3.LUT R38, R39, 0x380, RZ, 0xc0, !PT ;  /* 0x0000038027267812 */ /* 0x000fe200078ec0ff */
[----:B------:R-:W-:Y:S01]  /*7a30*/  ULDC.64 UR10, c[0x0][0xae8] ;  /* 0x0002ba00000a7ab9 */ /* 0x000fe20000000a00 */
[----:B------:R-:W-:Y:S01]  /*7a40*/  IADD3 R25, P2, R36, 0x7000, RZ ;  /* 0x0000700024197810 */ /* 0x000fe20007f5e0ff */
[----:B------:R-:W0:Y:S01]  /*7a50*/  SHFL.IDX PT, R41, R4, RZ, 0x1c1f ;  /* 0x001c1fff04297589 */ /* 0x000e2200000e0000 */
[----:B------:R-:W-:-:S02]  /*7a60*/  SHF.R.U64 R38, R38, 0x3, RZ ;  /* 0x0000000326267819 */ /* 0x000fc400000012ff */
[----:B------:R-:W-:Y:S01]  /*7a70*/  LOP3.LUT R24, R25, 0x380, RZ, 0xc0, !PT ;  /* 0x0000038019187812 */ /* 0x000fe200078ec0ff */
[----:B------:R-:W-:Y:S01]  /*7a80*/  SHFL.IDX PT, R44, R10, 0x1, 0x1c1f ;  /* 0x003c1f000a2c7f89 */ /* 0x000fe200000e0000 */
[----:B------:R-:W-:Y:S02]  /*7a90*/  MOV R3, UR16 ;  /* 0x0000001000037c02 */ /* 0x000fe40008000f00 */
[----:B------:R-:W-:Y:S01]  /*7aa0*/  LOP3.LUT R38, R38, R39, RZ, 0x3c, !PT ;  /* 0x0000002726267212 */ /* 0x000fe200078e3cff */
[--C-:B------:R-:W-:Y:S01]  /*7ab0*/  IMAD.X R39, RZ, RZ, R37.reuse, P0 ;  /* 0x000000ffff277224 */ /* 0x100fe200000e0625 */
[----:B------:R-:W-:Y:S01]  /*7ac0*/  SHF.R.U64 R24, R24, 0x3, RZ ;  /* 0x0000000318187819 */ /* 0x000fe200000012ff */
[----:B------:R-:W-:Y:S01]  /*7ad0*/  IMAD R14, R3, 0x80, R196 ;  /* 0x00000080030e7824 */ /* 0x000fe200078e02c4 */
[----:B------:R-:W-:Y:S01]  /*7ae0*/  LOP3.LUT P0, RZ, R194, 0x3, RZ, 0xc0, !PT ;  /* 0x00000003c2ff7812 */ /* 0x000fe2000780c0ff */
[----:B------:R-:W1:Y:S01]  /*7af0*/  SHFL.IDX PT, R45, R4, 0x1, 0x1c1f ;  /* 0x003c1f00042d7f89 */ /* 0x000e6200000e0000 */
[----:B------:R-:W-:Y:S01]  /*7b00*/  IADD3 R33, P3, R36, 0x6000, RZ ;  /* 0x0000600024217810 */ /* 0x000fe20007f7e0ff */
[----:B------:R-:W-:Y:S01]  /*7b10*/  VIADD R3, R14, 0x8 ;  /* 0x000000080e037836 */ /* 0x000fe20000000000 */
[----:B------:R-:W-:Y:S01]  /*7b20*/  LOP3.LUT R24, R24, R25, RZ, 0x3c, !PT ;  /* 0x0000001918187212 */ /* 0x000fe200078e3cff */
[----:B------:R-:W-:Y:S01]  /*7b30*/  IMAD.X R25, RZ, RZ, R37, P2 ;  /* 0x000000ffff197224 */ /* 0x000fe200010e0625 */
[----:B------:R-:W-:-:S02]  /*7b40*/  ISETP.GE.OR P2, PT, R14, R69, P0 ;  /* 0x000000450e00720c */ /* 0x000fc40000746670 */
[----:B------:R-:W-:Y:S02]  /*7b50*/  LOP3.LUT R32, R33, 0x380, RZ, 0xc0, !PT ;  /* 0x0000038021207812 */ /* 0x000fe400078ec0ff */
[----:B------:R-:W-:Y:S02]  /*7b60*/  ISETP.GE.OR P0, PT, R3, R69, P0 ;  /* 0x000000450300720c */ /* 0x000fe40000706670 */
[----:B------:R-:W-:Y:S01]  /*7b70*/  SHF.R.U64 R32, R32, 0x3, RZ ;  /* 0x0000000320207819 */ /* 0x000fe200000012ff */
[----:B------:R-:W2:Y:S01]  /*7b80*/  @P1 LDC R3, c[0x0][0xbec] ;  /* 0x0002fb00ff031b82 */ /* 0x000ea20000000800 */
[----:B------:R-:W-:Y:S02]  /*7b90*/  IADD3 R7, P5, R36, 0x3000, RZ ;  /* 0x0000300024077810 */ /* 0x000fe40007fbe0ff */
[----:B------:R-:W-:Y:S01]  /*7ba0*/  LOP3.LUT R32, R32, R33, RZ, 0x3c, !PT ;  /* 0x0000002120207212 */ /* 0x000fe200078e3cff */
[----:B------:R-:W-:Y:S01]  /*7bb0*/  IMAD.X R33, RZ, RZ, R37, P3 ;  /* 0x000000ffff217224 */ /* 0x000fe200018e0625 */
[C---:B------:R-:W-:Y:S01]  /*7bc0*/  IADD3 R5, P3, R36.reuse, 0xb000, RZ ;  /* 0x0000b00024057810 */ /* 0x040fe20007f7e0ff */
[----:B0-----:R0:W-:Y:S01]  /*7bd0*/  @!P2 ST.E desc[UR36][R40.64], R2 ;  /* 0x000000022800a985 */ /* 0x0011e2000c101924 */
[----:B------:R-:W-:-:S02]  /*7be0*/  IADD3 R53, P4, R36, 0x4000, RZ ;  /* 0x0000400024357810 */ /* 0x000fc40007f9e0ff */
[----:B------:R-:W-:Y:S01]  /*7bf0*/  LOP3.LUT R0, R5, 0x380, RZ, 0xc0, !PT ;  /* 0x0000038005007812 */ /* 0x000fe200078ec0ff */
[----:B------:R-:W-:Y:S01]  /*7c00*/  UIMAD.WIDE.U32 UR8, UR4, UR12, URZ ;  /* 0x0000000c040872a5 */ /* 0x000fe2000f8e003f */
[----:B------:R-:W-:Y:S01]  /*7c10*/  LOP3.LUT R6, R7, 0x380, RZ, 0xc0, !PT ;  /* 0x0000038007067812 */ /* 0x000fe200078ec0ff */
[----:B------:R-:W-:Y:S01]  /*7c20*/  UIMAD UR7, UR4, UR13, UR7 ;  /* 0x0000000d040772a4 */ /* 0x000fe2000f8e0207 */
[----:B------:R-:W-:Y:S01]  /*7c30*/  SHF.R.U64 R0, R0, 0x3, RZ ;  /* 0x0000000300007819 */ /* 0x000fe200000012ff */
[----:B-1----:R1:W-:Y:S01]  /*7c40*/  @!P0 ST.E desc[UR36][R44.64], R20 ;  /* 0x000000142c008985 */ /* 0x0023e2000c101924 */
[----:B------:R-:W-:Y:S01]  /*7c50*/  LOP3.LUT R52, R53, 0x380, RZ, 0xc0, !PT ;  /* 0x0000038035347812 */ /* 0x000fe200078ec0ff */
[----:B------:R-:W-:Y:S01]  /*7c60*/  IMAD.X R49, RZ, RZ, R37, P3 ;  /* 0x000000ffff317224 */ /* 0x000fe200018e0625 */
[----:B------:R-:W-:Y:S01]  /*7c70*/  LOP3.LUT R48, R0, R5, RZ, 0x3c, !PT ;  /* 0x0000000500307212 */ /* 0x000fe200078e3cff */
[----:B0-----:R-:W0:Y:S01]  /*7c80*/  @P1 LDC R41, c[0x0][0xbf0] ;  /* 0x0002fc00ff291b82 */ /* 0x001e220000000800 */
[----:B------:R-:W-:Y:S01]  /*7c90*/  MOV R21, UR16 ;  /* 0x0000001000157c02 */ /* 0x000fe20008000f00 */
[----:B------:R-:W-:Y:S01]  /*7ca0*/  IMAD R0, R19, 0x20, R23 ;  /* 0x0000002013007824 */ /* 0x000fe200078e0217 */
[----:B------:R-:W-:Y:S01]  /*7cb0*/  SHF.R.U64 R6, R6, 0x3, RZ ;  /* 0x0000000306067819 */ /* 0x000fe200000012ff */
[----:B------:R-:W-:Y:S01]  /*7cc0*/  UIADD3 UR9, UR9, UR7, URZ ;  /* 0x0000000709097290 */ /* 0x000fe2000fffe03f */
[----:B------:R-:W-:Y:S01]  /*7cd0*/  SHF.R.U64 R52, R52, 0x3, RZ ;  /* 0x0000000334347819 */ /* 0x000fe200000012ff */
[----:B------:R-:W-:Y:S01]  /*7ce0*/  UIMAD UR4, UR14, UR10, URZ ;  /* 0x0000000a0e0472a4 */ /* 0x000fe2000f8e023f */
[----:B------:R-:W-:Y:S01]  /*7cf0*/  LOP3.LUT R6, R6, R7, RZ, 0x3c, !PT ;  /* 0x0000000706067212 */ /* 0x000fe200078e3cff */
[----:B------:R-:W-:Y:S01]  /*7d00*/  IMAD R22, R21, 0x80, R0 ;  /* 0x0000008015167824 */ /* 0x000fe200078e0200 */
[----:B------:R-:W-:Y:S01]  /*7d10*/  LOP3.LUT R52, R52, R53, RZ, 0x3c, !PT ;  /* 0x0000003534347212 */ /* 0x000fe200078e3cff */
[--C-:B------:R-:W-:Y:S01]  /*7d20*/  IMAD.X R7, RZ, RZ, R37.reuse, P5 ;  /* 0x000000ffff077224 */ /* 0x100fe200028e0625 */
[----:B------:R-:W-:Y:S01]  /*7d30*/  UIMAD UR4, UR61, UR11, UR4 ;  /* 0x0000000b3d0472a4 */ /* 0x000fe2000f8e0204 */
[----:B------:R-:W-:Y:S01]  /*7d40*/  IMAD.X R53, RZ, RZ, R37, P4 ;  /* 0x000000ffff357224 */ /* 0x000fe200020e0625 */
[----:B------:R-:W-:Y:S01]  /*7d50*/  UIMAD.WIDE.U32 UR8, UR61, UR10, UR8 ;  /* 0x0000000a3d0872a5 */ /* 0x000fe2000f8e0008 */
[C---:B------:R-:W-:Y:S01]  /*7d60*/  IADD3 R65, P6, R36.reuse, 0x8000, RZ ;  /* 0x0000800024417810 */ /* 0x040fe20007fde0ff */
[----:B------:R-:W5:Y:S01]  /*7d70*/  LD.E.128 R12, desc[UR36][R12.64] ;  /* 0x000000240c0c7980 */ /* 0x000f62000c101d00 */
[C---:B------:R-:W-:Y:S01]  /*7d80*/  IADD3 R61, P5, R36.reuse, 0x9000, RZ ;  /* 0x00009000243d7810 */ /* 0x040fe20007fbe0ff */
[----:B------:R-:W-:Y:S01]  /*7d90*/  ULDC.64 UR10, c[0x0][0xaf0] ;  /* 0x0002bc00000a7ab9 */ /* 0x000fe20000000a00 */
[----:B------:R-:W-:Y:S01]  /*7da0*/  IADD3 R57, P4, R36, 0xa000, RZ ;  /* 0x0000a00024397810 */ /* 0x000fe20007f9e0ff */
[----:B--2---:R-:W-:Y:S01]  /*7db0*/  @P1 IMAD.HI.U32 R0, R22, R3, RZ ;  /* 0x0000000316001227 */ /* 0x004fe200078e00ff */
[----:B------:R-:W-:Y:S01]  /*7dc0*/  UIADD3 UR9, UR9, UR4, URZ ;  /* 0x0000000409097290 */ /* 0x000fe2000fffe03f */
[----:B------:R-:W-:Y:S01]  /*7dd0*/  LOP3.LUT R64, R65, 0x380, RZ, 0xc0, !PT ;  /* 0x0000038041407812 */ /* 0x000fe200078ec0ff */
[----:B------:R-:W-:Y:S01]  /*7de0*/  UIMAD UR4, UR15, UR10, URZ ;  /* 0x0000000a0f0472a4 */ /* 0x000fe2000f8e023f */
[----:B------:R-:W-:-:S02]  /*7df0*/  LOP3.LUT R60, R61, 0x380, RZ, 0xc0, !PT ;  /* 0x000003803d3c7812 */ /* 0x000fc400078ec0ff */
[----:B------:R-:W-:Y:S01]  /*7e00*/  LOP3.LUT R29, R36, 0x380, RZ, 0xc0, !PT ;  /* 0x00000380241d7812 */ /* 0x000fe200078ec0ff */
[----:B------:R-:W-:Y:S01]  /*7e10*/  IMAD.MOV.U32 R21, RZ, RZ, R22 ;  /* 0x000000ffff157224 */ /* 0x000fe200078e0016 */
[----:B------:R-:W-:Y:S01]  /*7e20*/  LOP3.LUT R56, R57, 0x380, RZ, 0xc0, !PT ;  /* 0x0000038039387812 */ /* 0x000fe200078ec0ff */
[----:B------:R-:W-:Y:S01]  /*7e30*/  UIMAD.WIDE.U32 UR8, UR60, UR10, UR8 ;  /* 0x0000000a3c0872a5 */ /* 0x000fe2000f8e0008 */
[----:B0-----:R-:W-:Y:S01]  /*7e40*/  @P1 SHF.R.U32.HI R21, RZ, R41, R0 ;  /* 0x00000029ff151219 */ /* 0x001fe20000011600 */
[----:B------:R-:W-:Y:S01]  /*7e50*/  UIMAD UR4, UR60, UR11, UR4 ;  /* 0x0000000b3c0472a4 */ /* 0x000fe2000f8e0204 */
[----:B------:R-:W-:Y:S01]  /*7e60*/  SHF.R.U64 R64, R64, 0x3, RZ ;  /* 0x0000000340407819 */ /* 0x000fe200000012ff */
[----:B------:R-:W5:Y:S01]  /*7e70*/  LD.E.128 R8, desc[UR36][R8.64] ;  /* 0x0000002408087980 */ /* 0x000f62000c101d00 */
[----:B------:R-:W-:Y:S02]  /*7e80*/  SHF.R.U64 R60, R60, 0x3, RZ ;  /* 0x000000033c3c7819 */ /* 0x000fe400000012ff */
[----:B------:R-:W-:Y:S01]  /*7e90*/  SHF.R.U64 R56, R56, 0x3, RZ ;  /* 0x0000000338387819 */ /* 0x000fe200000012ff */
[----:B------:R-:W5:Y:S01]  /*7ea0*/  LD.E.128 R4, desc[UR36][R6.64] ;  /* 0x0000002406047980 */ /* 0x000f62000c101d00 */
[----:B------:R-:W-:Y:S01]  /*7eb0*/  SHF.R.U64 R29, R29, 0x3, RZ ;  /* 0x000000031d1d7819 */ /* 0x000fe200000012ff */
[----:B------:R-:W-:Y:S01]  /*7ec0*/  UIADD3 UR4, UR9, UR4, URZ ;  /* 0x0000000409047290 */ /* 0x000fe2000fffe03f */
[----:B------:R-:W-:Y:S01]  /*7ed0*/  SHF.R.S32.HI R0, RZ, 0x1f, R21 ;  /* 0x0000001fff007819 */ /* 0x000fe20000011415 */
[----:B------:R-:W5:Y:S01]  /*7ee0*/  LD.E.128 R52, desc[UR36][R52.64] ;  /* 0x0000002434347980 */ /* 0x000f62000c101d00 */
[----:B-1----:R-:W-:Y:S01]  /*7ef0*/  IADD3 R20, -R21, RZ, RZ ;  /* 0x000000ff15147210 */ /* 0x002fe20007ffe1ff */
[----:B------:R-:W-:Y:S01]  /*7f00*/  IMAD.U32 R2, RZ, RZ, UR8 ;  /* 0x00000008ff027e24 */ /* 0x000fe2000f8e00ff */
[----:B------:R-:W-:Y:S01]  /*7f10*/  LOP3.LUT R64, R64, R65, RZ, 0x3c, !PT ;  /* 0x0000004140407212 */ /* 0x000fe200078e3cff */
[----:B------:R-:W-:Y:S01]  /*7f20*/  IMAD.U32 R3, RZ, RZ, UR9 ;  /* 0x00000009ff037e24 */ /* 0x000fe2000f8e00ff */
[----:B------:R-:W-:Y:S01]  /*7f30*/  LOP3.LUT R60, R60, R61, RZ, 0x3c, !PT ;  /* 0x0000003d3c3c7212 */ /* 0x000fe200078e3cff */
[--C-:B------:R-:W-:Y:S01]  /*7f40*/  IMAD.X R61, RZ, RZ, R37.reuse, P5 ;  /* 0x000000ffff3d7224 */ /* 0x100fe200028e0625 */
[----:B------:R-:W-:Y:S01]  /*7f50*/  LOP3.LUT R56, R56, R57, RZ, 0x3c, !PT ;  /* 0x0000003938387212 */ /* 0x000fe200078e3cff */
[--C-:B------:R-:W-:Y:S01]  /*7f60*/  IMAD.X R57, RZ, RZ, R37.reuse, P4 ;  /* 0x000000ffff397224 */ /* 0x100fe200020e0625 */
[----:B------:R-:W-:Y:S01]  /*7f70*/  LOP3.LUT R28, R29, R36, RZ, 0x3c, !PT ;  /* 0x000000241d1c7212 */ /* 0x000fe200078e3cff */
[----:B------:R-:W-:Y:S01]  /*7f80*/  IMAD.MOV.U32 R29, RZ, RZ, R37 ;  /* 0x000000ffff1d7224 */ /* 0x000fe200078e0025 */
[----:B------:R-:W-:Y:S01]  /*7f90*/  IADD3.X R65, RZ, R37, RZ, P6, !PT ;  /* 0x00000025ff417210 */ /* 0x000fe200037fe4ff */
[----:B------:R-:W-:Y:S01]  /*7fa0*/  ULDC.64 UR8, c[0x0][0xae0] ;  /* 0x0002b80000087ab9 */ /* 0x000fe20000000a00 */
[----:B------:R-:W-:Y:S01]  /*7fb0*/  IMAD R41, R47, R20, R22 ;  /* 0x000000142f297224 */ /* 0x000fe200078e0216 */
[----:B------:R-:W5:Y:S01]  /*7fc0*/  LD.E.128 R36, desc[UR36][R38.64] ;  /* 0x0000002426247980 */ /* 0x000f62000c101d00 */
[----:B------:R-:W-:-:S02]  /*7fd0*/  IMAD R0, R0, UR8, RZ ;  /* 0x0000000800007c24 */ /* 0x000fc4000f8e02ff */
[----:B------:R-:W-:Y:S01]  /*7fe0*/  IMAD.U32 R3, RZ, RZ, UR4 ;  /* 0x00000004ff037e24 */ /* 0x000fe2000f8e00ff */
[----:B------:R-:W5:Y:S01]  /*7ff0*/  LD.E.128 R28, desc[UR36][R28.64] ;  /* 0x000000241c1c7980 */ /* 0x000f62000c101d00 */
[C---:B------:R-:W-:Y:S01]  /*8000*/  IMAD R45, R21.reuse, UR9, R0 ;  /* 0x00000009152d7c24 */ /* 0x040fe2000f8e0200 */
[----:B------:R-:W-:Y:S02]  /*8010*/  SHF.R.S32.HI R0, RZ, 0x1f, R41 ;  /* 0x0000001fff007819 */ /* 0x000fe40000011429 */
[----:B------:R-:W5:Y:S01]  /*8020*/  LD.E.128 R32, desc[UR36][R32.64] ;  /* 0x0000002420207980 */ /* 0x000f62000c101d00 */
[----:B------:R-:W-:Y:S01]  /*8030*/  IMAD.WIDE.U32 R2, R21, UR8, R2 ;  /* 0x0000000815027c25 */ /* 0x000fe2000f8e0002 */
[----:B------:R-:W-:Y:S02]  /*8040*/  ULDC.64 UR8, c[0x0][0xad8] ;  /* 0x0002b60000087ab9 */ /* 0x000fe40000000a00 */
[----:B------:R-:W5:Y:S04]  /*8050*/  LD.E.128 R24, desc[UR36][R24.64] ;  /* 0x0000002418187980 */ /* 0x000f68000c101d00 */
[----:B------:R-:W5:Y:S04]  /*8060*/  LD.E.128 R64, desc[UR36][R64.64] ;  /* 0x0000002440407980 */ /* 0x000f68000c101d00 */
[----:B------:R-:W5:Y:S04]  /*8070*/  LD.E.128 R60, desc[UR36][R60.64] ;  /* 0x000000243c3c7980 */ /* 0x000f68000c101d00 */
[----:B------:R-:W5:Y:S04]  /*8080*/  LD.E.128 R56, desc[UR36][R56.64] ;  /* 0x0000002438387980 */ /* 0x000f68000c101d00 */
[----:B------:R-:W5:Y:S01]  /*8090*/  LD.E.128 R48, desc[UR36][R48.64] ;  /* 0x0000002430307980 */ /* 0x000f62000c101d00 */
[----:B------:R-:W-:Y:S01]  /*80a0*/  IMAD.U32 R44, RZ, RZ, UR16 ;  /* 0x00000010ff2c7e24 */ /* 0x000fe2000f8e00ff */
[----:B------:R-:W-:Y:S01]  /*80b0*/  @!PT LDS RZ, [RZ] ;  /* 0x00000000fffff984 */ /* 0x000fe20000000800 */
[----:B------:R-:W-:Y:S01]  /*80c0*/  @!PT LDS RZ, [RZ] ;  /* 0x00000000fffff984 */ /* 0x000fe20000000800 */
[----:B------:R-:W-:Y:S01]  /*80d0*/  @!PT LDS RZ, [RZ] ;  /* 0x00000000fffff984 */ /* 0x000fe20000000800 */
[----:B------:R-:W-:Y:S01]  /*80e0*/  @!PT LDS RZ, [RZ] ;  /* 0x00000000fffff984 */ /* 0x000fe20000000800 */
[----:B------:R0:W-:Y:S06]  /*80f0*/  MEMBAR.ALL.CTA ;  /* 0x0000000000007992 */ /* 0x0001ec0000008000 */
[----:B0-----:R-:W0:Y:S01]  /*8100*/  FENCE.VIEW.ASYNC.S ;  /* 0x00000000000073c6 */ /* 0x001e220000000000 */
[----:B------:R-:W-:-:S02]  /*8110*/  IMAD.IADD R3, R3, 0x1, R45 ;  /* 0x0000000103037824 */ /* 0x000fc400078e022d */
[----:B------:R-:W-:Y:S02]  /*8120*/  IMAD R20, R0, UR8, RZ ;  /* 0x0000000800147c24 */ /* 0x000fe4000f8e02ff */
[----:B------:R-:W-:Y:S02]  /*8130*/  IMAD R44, R44, 0x80, R23 ;  /* 0x000000802c2c7824 */ /* 0x000fe400078e0217 */
[C---:B------:R-:W-:Y:S02]  /*8140*/  IMAD R21, R41.reuse, UR9, R20 ;  /* 0x0000000929157c24 */ /* 0x040fe4000f8e0214 */
[----:B------:R-:W-:Y:S01]  /*8150*/  IMAD.WIDE.U32 R2, R41, UR8, R2 ;  /* 0x0000000829027c25 */ /* 0x000fe2000f8e0002 */
[C---:B------:R-:W-:Y:S01]  /*8160*/  ISETP.GE.AND P2, PT, R44.reuse, R69, PT ;  /* 0x000000452c00720c */ /* 0x040fe20003f46270 */
[----:B------:R-:W-:Y:S02]  /*8170*/  ULDC.64 UR8, c[0x0][0xa80] ;  /* 0x0002a00000087ab9 */ /* 0x000fe40000000a00 */
[----:B------:R-:W-:Y:S01]  /*8180*/  VIADD R0, R44, 0x20 ;  /* 0x000000202c007836 */ /* 0x000fe20000000000 */
[----:B------:R-:W-:Y:S01]  /*8190*/  LEA R22, P3, R2, UR8, 0x1 ;  /* 0x0000000802167c11 */ /* 0x000fe2000f8608ff */
[----:B------:R-:W-:-:S02]  /*81a0*/  IMAD.IADD R3, R3, 0x1, R21 ;  /* 0x0000000103037824 */ /* 0x000fc400078e0215 */
[----:B------:R-:W-:Y:S01]  /*81b0*/  VIADD R46, R46, 0x30820 ;  /* 0x000308202e2e7836 */ /* 0x000fe20000000000 */
[-C--:B------:R-:W-:Y:S02]  /*81c0*/  ISETP.GE.AND P1, PT, R0, R69.reuse, PT ;  /* 0x000000450000720c */ /* 0x080fe40003f26270 */
[----:B------:R-:W-:Y:S02]  /*81d0*/  IADD3 R0, R44, 0x40, RZ ;  /* 0x000000402c007810 */ /* 0x000fe40007ffe0ff */
[----:B------:R-:W-:Y:S02]  /*81e0*/  LEA.HI.X R42, R2, UR9, R3, 0x1, P3 ;  /* 0x00000009022a7c11 */ /* 0x000fe400098f0c03 */
[----:B------:R-:W-:Y:S01]  /*81f0*/  PRMT R46, RZ, 0x654, R46 ;  /* 0x00000654ff2e7816 */ /* 0x000fe2000000002e */
[----:B0-----:R0:W1:Y:S01]  /*8200*/  SHFL.IDX PT, R41, R22, RZ, 0x181f ;  /* 0x00181fff16297589 */ /* 0x00106200000e0000 */
[----:B------:R-:W-:Y:S01]  /*8210*/  ISETP.GE.AND P0, PT, R0, R69, PT ;  /* 0x000000450000720c */ /* 0x000fe20003f06270 */
[----:B------:R-:W-:Y:S01]  /*8220*/  BSSY B1, `(.L_x_218) ;  /* 0x0000011000017945 */ /* 0x000fe20003800000 */
[----:B------:R0:W-:Y:S01]  /*8230*/  SYNCS.ARRIVE.TRANS64.RED.A1T0 RZ, [R46+URZ], RZ ;  /* 0x000000ff2eff79a7 */ /* 0x0001e2000810043f */
[----:B------:R0:W2:Y:S02]  /*8240*/  SHFL.IDX PT, R0, R42, RZ, 0x181f ;  /* 0x00181fff2a007589 */ /* 0x0000a400000e0000 */
[----:B------:R-:W-:Y:S08]  /*8250*/  @P2 BRA `(.L_x_219) ;  /* 0x0000000000342947 */ /* 0x000ff00003800000 */
[----:B------:R-:W-:Y:S02]  /*8260*/  ULDC UR4, c[0x0][0xac8] ;  /* 0x0002b20000047ab9 */ /* 0x000fe40000000800 */
[----:B------:R-:W-:Y:S02]  /*8270*/  ISETP.GE.AND P4, PT, R16, UR4, PT ;  /* 0x0000000410007c0c */ /* 0x000fe4000bf86270 */
[----:B------:R-:W-:Y:S02]  /*8280*/  ISETP.GE.AND P3, PT, R17, UR4, PT ;  /* 0x0000000411007c0c */ /* 0x000fe4000bf66270 */
[----:B------:R-:W-:-:S09]  /*8290*/  ISETP.GE.AND P2, PT, R18, UR4, PT ;  /* 0x0000000412007c0c */ /* 0x000fd2000bf46270 */
[CC--:B-1----:R-:W-:Y:S02]  /*82a0*/  @!P4 LEA R2, P6, R16.reuse, R41.reuse, 0x1 ;  /* 0x000000291002c211 */ /* 0x0c2fe400078c08ff */
[CC--:B------:R-:W-:Y:S02]  /*82b0*/  @!P3 LEA R20, P5, R17.reuse, R41.reuse, 0x1 ;  /* 0x000000291114b211 */ /* 0x0c0fe400078a08ff */
[-C--:B--2---:R-:W-:Y:S02]  /*82c0*/  @!P4 LEA.HI.X R3, R16, R0.reuse, R203, 0x1, P6 ;  /* 0x000000001003c211 */ /* 0x084fe400030f0ccb */
[C---:B------:R-:W-:Y:S02]  /*82d0*/  @!P2 LEA R40, P6, R18.reuse, R41, 0x1 ;  /* 0x000000291228a211 */ /* 0x040fe400078c08ff */
[-C--:B------:R-:W-:Y:S01]  /*82e0*/  @!P3 LEA.HI.X R21, R17, R0.reuse, R202, 0x1, P5 ;  /* 0x000000001115b211 */ /* 0x080fe200028f0cca */
[----:B-----5:R3:W-:Y:S01]  /*82f0*/  @!P4 ST.E.128 desc[UR36][R2.64], R28 ;  /* 0x0000001c0200c985 */ /* 0x0207e2000c101d24 */
[----:B------:R-:W-:-:S03]  /*8300*/  @!P2 LEA.HI.X R41, R18, R0, R201, 0x1, P6 ;  /* 0x000000001229a211 */ /* 0x000fc600030f0cc9 */
[----:B------:R3:W-:Y:S04]  /*8310*/  @!P3 ST.E.128 desc[UR36][R20.64], R52 ;  /* 0x000000341400b985 */ /* 0x0007e8000c101d24 */
[----:B------:R3:W-:Y:S02]  /*8320*/  @!P2 ST.E.128 desc[UR36][R40.64], R64 ;  /* 0x000000402800a985 */ /* 0x0007e4000c101d24 */
.L_x_219:
[----:B------:R-:W-:Y:S05]  /*8330*/  BSYNC B1 ;  /* 0x0000000000017941 */ /* 0x000fea0003800000 */
.L_x_218:
[----:B--2---:R2:W4:Y:S01]  /*8340*/  SHFL.IDX PT, R0, R42, 0x1, 0x181f ;  /* 0x00381f002a007f89 */ /* 0x00452200000e0000 */
[----:B------:R-:W-:Y:S03]  /*8350*/  BSSY B1, `(.L_x_220) ;  /* 0x0000010000017945 */ /* 0x000fe60003800000 */
[----:B---3-5:R2:W3:Y:S01]  /*8360*/  SHFL.IDX PT, R29, R22, 0x1, 0x181f ;  /* 0x00381f00161d7f89 */ /* 0x0284e200000e0000 */
[----:B------:R-:W-:Y:S05]  /*8370*/  @P1 BRA `(.L_x_221) ;  /* 0x0000000000341947 */ /* 0x000fea0003800000 */
[----:B------:R-:W-:Y:S02]  /*8380*/  ULDC UR4, c[0x0][0xac8] ;  /* 0x0002b20000047ab9 */ /* 0x000fe40000000800 */
[----:B------:R-:W-:Y:S02]  /*8390*/  ISETP.GE.AND P4, PT, R16, UR4, PT ;  /* 0x0000000410007c0c */ /* 0x000fe4000bf86270 */
[----:B------:R-:W-:Y:S02]  /*83a0*/  ISETP.GE.AND P5, PT, R17, UR4, PT ;  /* 0x0000000411007c0c */ /* 0x000fe4000bfa6270 */
[----:B------:R-:W-:-:S09]  /*83b0*/  ISETP.GE.AND P6, PT, R18, UR4, PT ;  /* 0x0000000412007c0c */ /* 0x000fd2000bfc6270 */
[-C--:B---3--:R-:W-:Y:S02]  /*83c0*/  @!P4 LEA R2, P1, R16, R29.reuse, 0x1 ;  /* 0x0000001d1002c211 */ /* 0x088fe400078208ff */
[CC--:B------:R-:W-:Y:S02]  /*83d0*/  @!P5 LEA R20, P2, R17.reuse, R29.reuse, 0x1 ;  /* 0x0000001d1114d211 */ /* 0x0c0fe400078408ff */
[----:B------:R-:W-:Y:S02]  /*83e0*/  @!P6 LEA R28, P3, R18, R29, 0x1 ;  /* 0x0000001d121ce211 */ /* 0x000fe400078608ff */
[-C--:B----4-:R-:W-:Y:S02]  /*83f0*/  @!P4 LEA.HI.X R3, R16, R0.reuse, R203, 0x1, P1 ;  /* 0x000000001003c211 */ /* 0x090fe400008f0ccb */
[-C--:B------:R-:W-:Y:S02]  /*8400*/  @!P5 LEA.HI.X R21, R17, R0.reuse, R202, 0x1, P2 ;  /* 0x000000001115d211 */ /* 0x080fe400010f0cca */
[----:B------:R-:W-:Y:S01]  /*8410*/  @!P6 LEA.HI.X R29, R18, R0, R201, 0x1, P3 ;  /* 0x00000000121de211 */ /* 0x000fe200018f0cc9 */
[----:B------:R3:W-:Y:S04]  /*8420*/  @!P4 ST.E.128 desc[UR36][R2.64], R12 ;  /* 0x0000000c0200c985 */ /* 0x0007e8000c101d24 */
[----:B------:R3:W-:Y:S04]  /*8430*/  @!P5 ST.E.128 desc[UR36][R20.64], R36 ;  /* 0x000000241400d985 */ /* 0x0007e8000c101d24 */
[----:B------:R3:W-:Y:S02]  /*8440*/  @!P6 ST.E.128 desc[UR36][R28.64], R60 ;  /* 0x0000003c1c00e985 */ /* 0x0007e4000c101d24 */
.L_x_221:
[----:B------:R-:W-:Y:S05]  /*8450*/  BSYNC B1 ;  /* 0x0000000000017941 */ /* 0x000fea0003800000 */
.L_x_220:
[----:B----4-:R4:W0:Y:S01]  /*8460*/  SHFL.IDX PT, R0, R42, 0x2, 0x181f ;  /* 0x00581f002a007f89 */ /* 0x01082200000e0000 */
[----:B------:R-:W-:Y:S03]  /*8470*/  BSSY B1, `(.L_x_222) ;  /* 0x0000010000017945 */ /* 0x000fe60003800000 */
[----:B---3--:R4:W3:Y:S01]  /*8480*/  SHFL.IDX PT, R15, R22, 0x2, 0x181f ;  /* 0x00581f00160f7f89 */ /* 0x0088e200000e0000 */
        /* <DEDUP_REMOVED lines=8> */
[-C--:B0-----:R-:W-:Y:S02]  /*8510*/  @!P3 LEA.HI.X R3, R16, R0.reuse, R203, 0x1, P0 ;  /* 0x000000001003b211 */ /* 0x081fe400000f0ccb */
[-C--:B------:R-:W-:Y:S02]  /*8520*/  @!P4 LEA.HI.X R13, R17, R0.reuse, R202, 0x1, P1 ;  /* 0x00000000110dc211 */ /* 0x080fe400008f0cca */
[----:B------:R-:W-:Y:S01]  /*8530*/  @!P5 LEA.HI.X R15, R18, R0, R201, 0x1, P2 ;  /* 0x00000000120fd211 */ /* 0x000fe200010f0cc9 */
[----:B------:R0:W-:Y:S04]  /*8540*/  @!P3 ST.E.128 desc[UR36][R2.64], R8 ;  /* 0x000000080200b985 */ /* 0x0001e8000c101d24 */
[----:B------:R0:W-:Y:S04]  /*8550*/  @!P4 ST.E.128 desc[UR36][R12.64], R32 ;  /* 0x000000200c00c985 */ /* 0x0001e8000c101d24 */
[----:B------:R0:W-:Y:S02]  /*8560*/  @!P5 ST.E.128 desc[UR36][R14.64], R56 ;  /* 0x000000380e00d985 */ /* 0x0001e4000c101d24 */
.L_x_223:
[----:B------:R-:W-:Y:S05]  /*8570*/  BSYNC B1 ;  /* 0x0000000000017941 */ /* 0x000fea0003800000 */
.L_x_222:
[----:B0-----:R-:W-:Y:S01]  /*8580*/  VIADD R0, R44, 0x60 ;  /* 0x000000602c007836 */ /* 0x001fe20000000000 */
[----:B--2-4-:R-:W4:Y:S04]  /*8590*/  SHFL.IDX PT, R42, R42, 0x3, 0x181f ;  /* 0x00781f002a2a7f89 */ /* 0x014f2800000e0000 */
[----:B------:R-:W-:Y:S01]  /*85a0*/  ISETP.GE.AND P0, PT, R0, R69, PT ;  /* 0x000000450000720c */ /* 0x000fe20003f06270 */
[----:B------:R0:W2:-:S12]  /*85b0*/  SHFL.IDX PT, R11, R22, 0x3, 0x181f ;  /* 0x00781f00160b7f89 */ /* 0x00009800000e0000 */
[----:B0-----:R-:W-:Y:S05]  /*85c0*/  @P0 BRA `(.L_x_224) ;  /* 0x0000000c00700947 */ /* 0x001fea0003800000 */
[----:B------:R-:W-:Y:S02]  /*85d0*/  ULDC UR4, c[0x0][0xac8] ;  /* 0x0002b20000047ab9 */ /* 0x000fe40000000800 */
[----:B------:R-:W-:Y:S02]  /*85e0*/  ISETP.GE.AND P2, PT, R16, UR4, PT ;  /* 0x0000000410007c0c */ /* 0x000fe4000bf46270 */
[----:B------:R-:W-:-:S11]  /*85f0*/  ISETP.GE.AND P3, PT, R17, UR4, PT ;  /* 0x0000000411007c0c */ /* 0x000fd6000bf66270 */
[CC--:B--2---:R-:W-:Y:S02]  /*8600*/  @!P2 LEA R2, P0, R16.reuse, R11.reuse, 0x1 ;  /* 0x0000000b1002a211 */ /* 0x0c4fe400078008ff */
[C---:B------:R-:W-:Y:S02]  /*8610*/  @!P3 LEA R8, P1, R17.reuse, R11, 0x1 ;  /* 0x0000000b1108b211 */ /* 0x040fe400078208ff */
[-C--:B----4-:R-:W-:Y:S02]  /*8620*/  @!P2 LEA.HI.X R3, R16, R42.reuse, R203, 0x1, P0 ;  /* 0x0000002a1003a211 */ /* 0x090fe400000f0ccb */
[----:B------:R-:W-:Y:S02]  /*8630*/  @!P3 LEA.HI.X R9, R17, R42, R202, 0x1, P1 ;  /* 0x0000002a1109b211 */ /* 0x000fe400008f0cca */
[----:B------:R-:W-:Y:S01]  /*8640*/  ISETP.GE.AND P0, PT, R18, UR4, PT ;  /* 0x0000000412007c0c */ /* 0x000fe2000bf06270 */
[----:B------:R0:W-:Y:S04]  /*8650*/  @!P2 ST.E.128 desc[UR36][R2.64], R4 ;  /* 0x000000040200a985 */ /* 0x0001e8000c101d24 */
[----:B------:R0:W-:Y:S08]  /*8660*/  @!P3 ST.E.128 desc[UR36][R8.64], R24 ;  /* 0x000000180800b985 */ /* 0x0001f0000c101d24 */
[----:B------:R-:W-:Y:S05]  /*8670*/  @P0 BRA `(.L_x_224) ;  /* 0x0000000c00440947 */ /* 0x000fea0003800000 */
[----:B0-----:R-:W-:-:S04]  /*8680*/  LEA R2, P0, R18, R11, 0x1 ;  /* 0x0000000b12027211 */ /* 0x001fc800078008ff */
[----:B------:R-:W-:-:S05]  /*8690*/  LEA.HI.X R3, R18, R42, R201, 0x1, P0 ;  /* 0x0000002a12037211 */ /* 0x000fca00000f0cc9 */
[----:B------:R0:W-:Y:S01]  /*86a0*/  ST.E.128 desc[UR36][R2.64], R48 ;  /* 0x0000003002007985 */ /* 0x0001e2000c101d24 */
[----:B------:R-:W-:Y:S05]  /*86b0*/  BRA `(.L_x_224) ;  /* 0x0000000c00347947 */ /* 0x000fea0003800000 */
.L_x_216:
[----:B------:R-:W-:Y:S01]  /*86c0*/  ULDC.64 UR8, c[0x0][0xc00] ;  /* 0x0003000000087ab9 */ /* 0x000fe20000000a00 */
[----:B------:R-:W-:Y:S01]  /*86d0*/  ULDC UR4, c[0x0][0xa88] ;  /* 0x0002a20000047ab9 */ /* 0x000fe20000000800 */
[----:B------:R-:W-:Y:S01]  /*86e0*/  UISETP.NE.U32.AND UP0, UPT, UR8, URZ, UPT ;  /* 0x0000003f0800728c */ /* 0x000fe2000bf05070 */
[----:B------:R-:W0:Y:S03]  /*86f0*/  LDC R11, c[0x0][0xbe8] ;  /* 0x0002fa00ff0b7b82 */ /* 0x000e260000000800 */
[----:B------:R-:W-:-:S03]  /*8700*/  UISETP.NE.AND.EX UP0, UPT, UR9, URZ, UPT, UP0 ;  /* 0x0000003f0900728c */ /* 0x000fc6000bf05300 */
[----:B------:R-:W-:Y:S02]  /*8710*/  ULDC.64 UR8, c[0x0][0xc00] ;  /* 0x0003000000087ab9 */ /* 0x000fe40000000a00 */
[----:B------:R-:W-:Y:S01]  /*8720*/  UIMAD.WIDE UR8, UR60, 0x4, UR8 ;  /* 0x000000043c0878a5 */ /* 0x000fe2000f8e0208 */
[----:B------:R-:W-:-:S05]  /*8730*/  PLOP3.LUT P2, PT, PT, PT, UP0, 0x80, 0x0 ;  /* 0x000000000000781c */ /* 0x000fca0003f4f008 */
[----:B------:R-:W-:Y:S02]  /*8740*/  IMAD.U32 R2, RZ, RZ, UR8 ;  /* 0x00000008ff027e24 */ /* 0x000fe4000f8e00ff */
[----:B------:R-:W-:Y:S01]  /*8750*/  IMAD.U32 R3, RZ, RZ, UR9 ;  /* 0x00000009ff037e24 */ /* 0x000fe2000f8e00ff */
[----:B------:R-:W-:Y:S02]  /*8760*/  ULDC.64 UR8, c[0x0][0xc08] ;  /* 0x0003020000087ab9 */ /* 0x000fe40000000a00 */
[----:B------:R-:W-:-:S03]  /*8770*/  UISETP.NE.U32.AND UP1, UPT, UR8, URZ, UPT ;  /* 0x0000003f0800728c */ /* 0x000fc6000bf25070 */
[----:B------:R-:W2:Y:S01]  /*8780*/  @P2 LDG.E R6, desc[UR36][R2.64] ;  /* 0x0000002402062981 */ /* 0x000ea2000c1e1900 */
[----:B------:R-:W-:Y:S01]  /*8790*/  UISETP.NE.AND.EX UP1, UPT, UR9, URZ, UPT, UP1 ;  /* 0x0000003f0900728c */ /* 0x000fe2000bf25310 */
[----:B------:R-:W-:-:S05]  /*87a0*/  IMAD.U32 R0, RZ, RZ, UR4 ;  /* 0x00000004ff007e24 */ /* 0x000fca000f8e00ff */
[----:B------:R-:W-:-:S05]  /*87b0*/  PLOP3.LUT P3, PT, PT, PT, UP1, 0x80, 0x0 ;  /* 0x000000000000781c */ /* 0x000fca0003f6f018 */
[----:B------:R-:W-:Y:S02]  /*87c0*/  @UP1 ULDC.64 UR8, c[0x0][0xc08] ;  /* 0x0003020000081ab9 */ /* 0x000fe40000000a00 */
[----:B------:R-:W-:-:S06]  /*87d0*/  @UP1 UIMAD.WIDE UR8, UR60, 0x4, UR8 ;  /* 0x000000043c0818a5 */ /* 0x000fcc000f8e0208 */
[----:B------:R-:W-:Y:S01]  /*87e0*/  MOV R4, UR8 ;  /* 0x0000000800047c02 */ /* 0x000fe20008000f00 */
[----:B------:R-:W-:-:S05]  /*87f0*/  IMAD.U32 R5, RZ, RZ, UR9 ;  /* 0x00000009ff057e24 */ /* 0x000fca000f8e00ff */
[----:B------:R1:W5:Y:S01]  /*8800*/  @P3 LDG.E R0, desc[UR36][R4.64] ;  /* 0x0000002404003981 */ /* 0x000362000c1e1900 */
[----:B0-----:R-:W-:Y:S01]  /*8810*/  ISETP.NE.AND P0, PT, R11, 0x1, PT ;  /* 0x000000010b00780c */ /* 0x001fe20003f05270 */
[----:B------:R-:W-:Y:S01]  /*8820*/  UMOV UR4, URZ ;  /* 0x0000003f00047c82 */ /* 0x000fe20008000000 */
[----:B------:R-:W-:Y:S01]  /*8830*/  USHF.R.S32.HI UR11, URZ, 0x1f, UR61 ;  /* 0x0000001f3f0b7899 */ /* 0x000fe2000801143d */
[----:B------:R-:W-:-:S10]  /*8840*/  ISETP.GE.AND P1, PT, R204, 0x80, PT ;  /* 0x00000080cc00780c */ /* 0x000fd40003f26270 */
[----:B------:R-:W0:Y:S01]  /*8850*/  @P0 LDC R9, c[0x0][0xbec] ;  /* 0x0002fb00ff090b82 */ /* 0x000e220000000800 */
[----:B--2---:R-:W-:-:S13]  /*8860*/  @P2 R2UR UR4, R6 ;  /* 0x00000000060422ca */ /* 0x004fda00000e0000 */
[----:B------:R-:W-:Y:S01]  /*8870*/  USHF.R.S32.HI UR10, URZ, 0x1f, UR4 ;  /* 0x0000001f3f0a7899 */ /* 0x000fe20008011404 */
[----:B01----:R-:W-:Y:S11]  /*8880*/  @P3 BRA `(.L_x_225) ;  /* 0x0000000000103947 */ /* 0x003ff60003800000 */
[----:B------:R-:W-:Y:S05]  /*8890*/  @!P2 BRA `(.L_x_225) ;  /* 0x00000000000ca947 */ /* 0x000fea0003800000 */
[----:B------:R-:W2:Y:S04]  /*88a0*/  LDG.E R5, desc[UR36][R2.64] ;  /* 0x0000002402057981 */ /* 0x000ea8000c1e1900 */
[----:B-----5:R-:W2:Y:S02]  /*88b0*/  LDG.E R0, desc[UR36][R2.64+0x4] ;  /* 0x0000042402007981 */ /* 0x020ea4000c1e1900 */
[----:B--2---:R-:W-:-:S07]  /*88c0*/  IMAD.IADD R0, R0, 0x1, -R5 ;  /* 0x0000000100007824 */ /* 0x004fce00078e0a05 */
.L_x_225:
[----:B------:R-:W-:Y:S01]  /*88d0*/  R2UR UR7, R192 ;  /* 0x00000000c00772ca */ /* 0x000fe200000e0000 */
[----:B------:R-:W-:Y:S01]  /*88e0*/  USEL UR60, UR60, URZ, !UP0 ;  /* 0x0000003f3c3c7287 */ /* 0x000fe2000c000000 */
[----:B------:R-:W-:Y:S11]  /*88f0*/  BSSY B1, `(.L_x_226) ;  /* 0x000002e000017945 */ /* 0x000ff60003800000 */
[----:B------:R-:W-:Y:S01]  /*8900*/  USEL UR12, UR7, URZ, !UP0 ;  /* 0x0000003f070c7287 */ /* 0x000fe2000c000000 */
[----:B------:R-:W-:Y:S11]  /*8910*/  @P1 BRA `(.L_x_227) ;  /* 0x0000000000ac1947 */ /* 0x000ff60003800000 */
[----:B------:R-:W0:Y:S01]  /*8920*/  S2R R3, SR_TID.X ;  /* 0x0000000000037919 */ /* 0x000e220000002100 */
[----:B------:R-:W1:Y:S01]  /*8930*/  LDC R7, c[0x0][0xbe8] ;  /* 0x0002fa00ff077b82 */ /* 0x000e620000000800 */
[----:B------:R-:W-:-:S13]  /*8940*/  R2UR UR7, R22 ;  /* 0x00000000160772ca */ /* 0x000fda00000e0000 */
[----:B------:R-:W-:-:S04]  /*8950*/  IMAD.U32 R2, RZ, RZ, UR7 ;  /* 0x00000007ff027e24 */ /* 0x000fc8000f8e00ff */
[----:B0-----:R-:W-:Y:S02]  /*8960*/  IMAD R2, R2, 0x80, R3 ;  /* 0x0000008002027824 */ /* 0x001fe400078e0203 */
[----:B-1---5:R-:W-:Y:S02]  /*8970*/  IMAD R3, R0, R7, RZ ;  /* 0x0000000700037224 */ /* 0x022fe400078e02ff */
[----:B------:R-:W-:-:S05]  /*8980*/  VIADD R4, R2, 0xffffff80 ;  /* 0xffffff8002047836 */ /* 0x000fca0000000000 */
[----:B------:R-:W-:-:S13]  /*8990*/  ISETP.GE.AND P1, PT, R4, R3, PT ;  /* 0x000000030400720c */ /* 0x000fda0003f26270 */
[----:B------:R-:W-:Y:S05]  /*89a0*/  @P1 BRA `(.L_x_227) ;  /* 0x0000000000881947 */ /* 0x000fea0003800000 */
[----:B------:R-:W-:Y:S01]  /*89b0*/  ISETP.NE.AND P1, PT, R7, 0x1, PT ;  /* 0x000000010700780c */ /* 0x000fe20003f25270 */
[----:B------:R-:W-:Y:S01]  /*89c0*/  ULDC.64 UR14, c[0x0][0xb90] ;  /* 0x0002e400000e7ab9 */ /* 0x000fe20000000a00 */
[----:B------:R-:W-:Y:S01]  /*89d0*/  UMOV UR8, UR4 ;  /* 0x0000000400087c82 */ /* 0x000fe20008000000 */
[----:B------:R-:W-:Y:S01]  /*89e0*/  UIMAD UR7, UR11, UR14, URZ ;  /* 0x0000000e0b0772a4 */ /* 0x000fe2000f8e023f */
[----:B------:R-:W-:Y:S01]  /*89f0*/  MOV R2, R4 ;  /* 0x0000000400027202 */ /* 0x000fe20000000f00 */
[----:B------:R-:W-:Y:S02]  /*8a00*/  UMOV UR9, UR10 ;  /* 0x0000000a00097c82 */ /* 0x000fe40008000000 */
[----:B------:R-:W-:Y:S02]  /*8a10*/  UIMAD.WIDE.U32 UR8, UR61, UR14, UR8 ;  /* 0x0000000e3d0872a5 */ /* 0x000fe4000f8e0008 */
[----:B------:R-:W-:-:S03]  /*8a20*/  UIMAD UR7, UR61, UR15, UR7 ;  /* 0x0000000f3d0772a4 */ /* 0x000fc6000f8e0207 */
[----:B------:R-:W-:Y:S01]  /*8a30*/  ULDC.64 UR14, c[0x0][0xb98] ;  /* 0x0002e600000e7ab9 */ /* 0x000fe20000000a00 */
[----:B------:R-:W0:Y:S01]  /*8a40*/  @P1 LDC R3, c[0x0][0xbec] ;  /* 0x0002fb00ff031b82 */ /* 0x000e220000000800 */
[----:B------:R-:W-:Y:S02]  /*8a50*/  UIADD3 UR9, UR9, UR7, URZ ;  /* 0x0000000709097290 */ /* 0x000fe4000fffe03f */
[----:B------:R-:W-:Y:S02]  /*8a60*/  UIMAD UR7, UR12, UR14, URZ ;  /* 0x0000000e0c0772a4 */ /* 0x000fe4000f8e023f */
[----:B------:R-:W-:Y:S02]  /*8a70*/  UIMAD.WIDE.U32 UR8, UR60, UR14, UR8 ;  /* 0x0000000e3c0872a5 */ /* 0x000fe4000f8e0008 */
[----:B------:R-:W-:Y:S01]  /*8a80*/  UIMAD UR7, UR60, UR15, UR7 ;  /* 0x0000000f3c0772a4 */ /* 0x000fe2000f8e0207 */
[----:B------:R-:W1:Y:S02]  /*8a90*/  @P1 LDC R6, c[0x0][0xbf0] ;  /* 0x0002fc00ff061b82 */ /* 0x000e640000000800 */
[----:B------:R-:W-:Y:S01]  /*8aa0*/  ULDC.64 UR14, c[0x0][0xb88] ;  /* 0x0002e200000e7ab9 */ /* 0x000fe20000000a00 */
[----:B0-----:R-:W-:-:S05]  /*8ab0*/  @P1 IMAD.HI.U32 R3, R4, R3, RZ ;  /* 0x0000000304031227 */ /* 0x001fca00078e00ff */
[----:B-1----:R-:W-:Y:S01]  /*8ac0*/  @P1 SHF.R.U32.HI R2, RZ, R6, R3 ;  /* 0x00000006ff021219 */ /* 0x002fe20000011603 */
[----:B------:R-:W-:-:S03]  /*8ad0*/  IMAD.U32 R6, RZ, RZ, UR7 ;  /* 0x00000007ff067e24 */ /* 0x000fc6000f8e00ff */
[--C-:B------:R-:W-:Y:S01]  /*8ae0*/  SHF.R.S32.HI R3, RZ, 0x1f, R2.reuse ;  /* 0x0000001fff037819 */ /* 0x100fe20000011402 */
[----:B------:R-:W-:Y:S01]  /*8af0*/  IMAD.MOV R5, RZ, RZ, -R2 ;  /* 0x000000ffff057224 */ /* 0x000fe200078e0a02 */
[----:B------:R-:W-:-:S03]  /*8b00*/  IADD3 R2, P1, R2, UR8, RZ ;  /* 0x0000000802027c10 */ /* 0x000fc6000ff3e0ff */
[----:B------:R-:W-:Y:S01]  /*8b10*/  IMAD R5, R7, R5, R4 ;  /* 0x0000000507057224 */ /* 0x000fe200078e0204 */
[----:B------:R-:W-:Y:S01]  /*8b20*/  IADD3.X R3, R3, UR9, R6, P1, !PT ;  /* 0x0000000903037c10 */ /* 0x000fe20008ffe406 */
[----:B------:R-:W-:-:S03]  /*8b30*/  ULDC.64 UR8, c[0x0][0xb50] ;  /* 0x0002d40000087ab9 */ /* 0x000fc60000000a00 */
[----:B------:R-:W-:Y:S01]  /*8b40*/  SHF.R.S32.HI R4, RZ, 0x1f, R5 ;  /* 0x0000001fff047819 */ /* 0x000fe20000011405 */
[----:B------:R-:W-:-:S04]  /*8b50*/  IMAD.WIDE.U32 R2, R5, UR14, R2 ;  /* 0x0000000e05027c25 */ /* 0x000fc8000f8e0002 */
[----:B------:R-:W-:-:S04]  /*8b60*/  IMAD R4, R4, UR14, RZ ;  /* 0x0000000e04047c24 */ /* 0x000fc8000f8e02ff */
[----:B------:R-:W-:Y:S01]  /*8b70*/  IMAD R7, R5, UR15, R4 ;  /* 0x0000000f05077c24 */ /* 0x000fe2000f8e0204 */
[----:B------:R-:W-:-:S03]  /*8b80*/  LEA R4, P1, R2, UR8, 0x2 ;  /* 0x0000000802047c11 */ /* 0x000fc6000f8210ff */
[----:B------:R-:W-:-:S05]  /*8b90*/  IMAD.IADD R3, R3, 0x1, R7 ;  /* 0x0000000103037824 */ /* 0x000fca00078e0207 */
[----:B------:R-:W-:Y:S01]  /*8ba0*/  LEA.HI.X R5, R2, UR9, R3, 0x2, P1 ;  /* 0x0000000902057c11 */ /* 0x000fe200088f1403 */
[----:B------:R-:W-:-:S05]  /*8bb0*/  IMAD.MOV.U32 R3, RZ, RZ, -0x800000 ;  /* 0xff800000ff037424 */ /* 0x000fca00078e00ff */
[----:B------:R0:W-:Y:S02]  /*8bc0*/  STG.E desc[UR36][R4.64], R3 ;  /* 0x0000000304007986 */ /* 0x0001e4000c101924 */
.L_x_227:
[----:B------:R-:W-:Y:S05]  /*8bd0*/  BSYNC B1 ;  /* 0x0000000000017941 */ /* 0x000fea0003800000 */
.L_x_226:
[----:B------:R-:W-:Y:S01]  /*8be0*/  R2UR UR13, R22 ;  /* 0x00000000160d72ca */ /* 0x000fe200000e0000 */
[----:B0-----:R-:W0:Y:S01]  /*8bf0*/  @P0 LDC R3, c[0x0][0xbf0] ;  /* 0x0002fc00ff030b82 */ /* 0x001e220000000800 */
[----:B------:R-:W-:Y:S01]  /*8c00*/  ULDC.64 UR14, c[0x0][0xaa0] ;  /* 0x0002a800000e7ab9 */ /* 0x000fe20000000a00 */
[----:B------:R-:W-:Y:S01]  /*8c10*/  IMAD R2, R19, 0x20, R23 ;  /* 0x0000002013027824 */ /* 0x000fe200078e0217 */
[----:B------:R-:W-:Y:S01]  /*8c20*/  UIMAD UR7, UR10, UR14, URZ ;  /* 0x0000000e0a0772a4 */ /* 0x000fe2000f8e023f */
[----:B------:R-:W-:Y:S01]  /*8c30*/  BSSY B1, `(.L_x_228) ;  /* 0x000003f000017945 */ /* 0x000fe20003800000 */
[----:B------:R-:W-:Y:S02]  /*8c40*/  UIMAD.WIDE.U32 UR8, UR4, UR14, URZ ;  /* 0x0000000e040872a5 */ /* 0x000fe4000f8e003f */
[----:B------:R-:W-:-:S03]  /*8c50*/  UIMAD UR7, UR4, UR15, UR7 ;  /* 0x0000000f040772a4 */ /* 0x000fc6000f8e0207 */
[----:B------:R-:W-:Y:S01]  /*8c60*/  ULDC.64 UR14, c[0x0][0xae8] ;  /* 0x0002ba00000e7ab9 */ /* 0x000fe20000000a00 */
[----:B------:R-:W-:Y:S01]  /*8c70*/  UIADD3 UR9, UR9, UR7, URZ ;  /* 0x0000000709097290 */ /* 0x000fe2000fffe03f */
[----:B------:R-:W-:Y:S01]  /*8c80*/  MOV R5, UR13 ;  /* 0x0000000d00057c02 */ /* 0x000fe20008000f00 */
[----:B------:R-:W-:Y:S02]  /*8c90*/  UIMAD UR4, UR11, UR14, URZ ;  /* 0x0000000e0b0472a4 */ /* 0x000fe4000f8e023f */
[----:B------:R-:W-:Y:S02]  /*8ca0*/  UIMAD.WIDE.U32 UR8, UR61, UR14, UR8 ;  /* 0x0000000e3d0872a5 */ /* 0x000fe4000f8e0008 */
[----:B------:R-:W-:Y:S01]  /*8cb0*/  IMAD R6, R5, 0x80, R2 ;  /* 0x0000008005067824 */ /* 0x000fe200078e0202 */
[----:B------:R-:W-:Y:S01]  /*8cc0*/  UIMAD UR4, UR61, UR15, UR4 ;  /* 0x0000000f3d0472a4 */ /* 0x000fe2000f8e0204 */
[----:B------:R-:W-:Y:S02]  /*8cd0*/  ULDC.64 UR10, c[0x0][0xaf0] ;  /* 0x0002bc00000a7ab9 */ /* 0x000fe40000000a00 */
[----:B------:R-:W-:Y:S01]  /*8ce0*/  @P0 IMAD.HI.U32 R2, R6, R9, RZ ;  /* 0x0000000906020227 */ /* 0x000fe200078e00ff */
[----:B------:R-:W-:-:S02]  /*8cf0*/  UIADD3 UR9, UR9, UR4, URZ ;  /* 0x0000000409097290 */ /* 0x000fc4000fffe03f */
[----:B------:R-:W-:Y:S01]  /*8d00*/  UIMAD UR4, UR12, UR10, URZ ;  /* 0x0000000a0c0472a4 */ /* 0x000fe2000f8e023f */
[----:B------:R-:W-:Y:S01]  /*8d10*/  IMAD.MOV.U32 R5, RZ, RZ, R6 ;  /* 0x000000ffff057224 */ /* 0x000fe200078e0006 */
[----:B0-----:R-:W-:Y:S01]  /*8d20*/  @P0 SHF.R.U32.HI R5, RZ, R3, R2 ;  /* 0x00000003ff050219 */ /* 0x001fe20000011602 */
[----:B------:R-:W-:Y:S02]  /*8d30*/  UIMAD.WIDE.U32 UR8, UR60, UR10, UR8 ;  /* 0x0000000a3c0872a5 */ /* 0x000fe4000f8e0008 */
[----:B------:R-:W-:Y:S01]  /*8d40*/  UIMAD UR4, UR60, UR11, UR4 ;  /* 0x0000000b3c0472a4 */ /* 0x000fe2000f8e0204 */
[--C-:B------:R-:W-:Y:S01]  /*8d50*/  SHF.R.S32.HI R2, RZ, 0x1f, R5.reuse ;  /* 0x0000001fff027819 */ /* 0x100fe20000011405 */
[----:B------:R-:W-:Y:S01]  /*8d60*/  IMAD.MOV R7, RZ, RZ, -R5 ;  /* 0x000000ffff077224 */ /* 0x000fe200078e0a05 */
[----:B------:R-:W-:Y:S01]  /*8d70*/  ULDC.64 UR10, c[0x0][0xae0] ;  /* 0x0002b800000a7ab9 */ /* 0x000fe20000000a00 */
[----:B------:R-:W-:Y:S02]  /*8d80*/  UIADD3 UR4, UR9, UR4, URZ ;  /* 0x0000000409047290 */ /* 0x000fe4000fffe03f */
[----:B------:R-:W-:-:S02]  /*8d90*/  IMAD.U32 R3, RZ, RZ, UR9 ;  /* 0x00000009ff037e24 */ /* 0x000fc4000f8e00ff */
[----:B------:R-:W-:Y:S02]  /*8da0*/  IMAD R4, R2, UR10, RZ ;  /* 0x0000000a02047c24 */ /* 0x000fe4000f8e02ff */
[----:B------:R-:W-:Y:S01]  /*8db0*/  IMAD R7, R11, R7, R6 ;  /* 0x000000070b077224 */ /* 0x000fe200078e0206 */
[----:B------:R-:W-:Y:S01]  /*8dc0*/  MOV R3, UR4 ;  /* 0x0000000400037c02 */ /* 0x000fe20008000f00 */
[----:B------:R-:W-:Y:S01]  /*8dd0*/  IMAD.U32 R2, RZ, RZ, UR8 ;  /* 0x00000008ff027e24 */ /* 0x000fe2000f8e00ff */
[----:B------:R-:W-:Y:S01]  /*8de0*/  ULDC.64 UR8, c[0x0][0xad8] ;  /* 0x0002b60000087ab9 */ /* 0x000fe20000000a00 */
[C---:B------:R-:W-:Y:S01]  /*8df0*/  IMAD R9, R5.reuse, UR11, R4 ;  /* 0x0000000b05097c24 */ /* 0x040fe2000f8e0204 */
[----:B------:R-:W-:Y:S01]  /*8e00*/  SHF.R.S32.HI R4, RZ, 0x1f, R7 ;  /* 0x0000001fff047819 */ /* 0x000fe20000011407 */
[----:B------:R-:W-:-:S04]  /*8e10*/  IMAD.WIDE.U32 R2, R5, UR10, R2 ;  /* 0x0000000a05027c25 */ /* 0x000fc8000f8e0002 */
[----:B------:R-:W-:Y:S02]  /*8e20*/  IMAD.U32 R6, RZ, RZ, UR13 ;  /* 0x0000000dff067e24 */ /* 0x000fe4000f8e00ff */
[----:B------:R-:W-:Y:S02]  /*8e30*/  IMAD.IADD R3, R3, 0x1, R9 ;  /* 0x0000000103037824 */ /* 0x000fe400078e0209 */
[----:B------:R-:W-:Y:S02]  /*8e40*/  IMAD R4, R4, UR8, RZ ;  /* 0x0000000804047c24 */ /* 0x000fe4000f8e02ff */
[----:B------:R-:W-:Y:S02]  /*8e50*/  IMAD R6, R6, 0x80, R23 ;  /* 0x0000008006067824 */ /* 0x000fe400078e0217 */
[----:B-----5:R-:W-:Y:S02]  /*8e60*/  IMAD R11, R0, R11, RZ ;  /* 0x0000000b000b7224 */ /* 0x020fe400078e02ff */
[----:B------:R-:W-:-:S02]  /*8e70*/  IMAD R5, R7, UR9, R4 ;  /* 0x0000000907057c24 */ /* 0x000fc4000f8e0204 */
[----:B------:R-:W-:Y:S01]  /*8e80*/  IMAD.WIDE.U32 R2, R7, UR8, R2 ;  /* 0x0000000807027c25 */ /* 0x000fe2000f8e0002 */
[C---:B------:R-:W-:Y:S01]  /*8e90*/  ISETP.GE.AND P2, PT, R6.reuse, R11, PT ;  /* 0x0000000b0600720c */ /* 0x040fe20003f46270 */
[----:B------:R-:W-:Y:S02]  /*8ea0*/  ULDC.64 UR8, c[0x0][0xa80] ;  /* 0x0002a00000087ab9 */ /* 0x000fe40000000a00 */
[----:B------:R-:W-:Y:S01]  /*8eb0*/  VIADD R0, R6, 0x20 ;  /* 0x0000002006007836 */ /* 0x000fe20000000000 */
[----:B------:R-:W-:Y:S02]  /*8ec0*/  IADD3 R3, R3, R5, RZ ;  /* 0x0000000503037210 */ /* 0x000fe40007ffe0ff */
[----:B------:R-:W-:Y:S02]  /*8ed0*/  LEA R4, P3, R2, UR8, 0x1 ;  /* 0x0000000802047c11 */ /* 0x000fe4000f8608ff */
[----:B------:R-:W-:Y:S01]  /*8ee0*/  ISETP.GE.AND P1, PT, R0, R11, PT ;  /* 0x0000000b0000720c */ /* 0x000fe20003f26270 */
[----:B------:R-:W-:Y:S01]  /*8ef0*/  VIADD R0, R6, 0x40 ;  /* 0x0000004006007836 */ /* 0x000fe20000000000 */
[----:B------:R-:W-:-:S02]  /*8f00*/  LEA.HI.X R5, R2, UR9, R3, 0x1, P3 ;  /* 0x0000000902057c11 */ /* 0x000fc400098f0c03 */
[----:B------:R0:W1:Y:S02]  /*8f10*/  SHFL.IDX PT, R3, R4, RZ, 0x181f ;  /* 0x00181fff04037589 */ /* 0x00006400000e0000 */
[----:B------:R-:W-:Y:S02]  /*8f20*/  ISETP.GE.AND P0, PT, R0, R11, PT ;  /* 0x0000000b0000720c */ /* 0x000fe40003f06270 */
[----:B------:R0:W2:Y:S01]  /*8f30*/  SHFL.IDX PT, R0, R5, RZ, 0x181f ;  /* 0x00181fff05007589 */ /* 0x0000a200000e0000 */
[----:B------:R-:W-:Y:S10]  /*8f40*/  @P2 BRA `(.L_x_229) ;  /* 0x0000000000342947 */ /* 0x000ff40003800000 */
        /* <DEDUP_REMOVED lines=9> */
[----:B------:R3:W-:Y:S01]  /*8fe0*/  @!P4 ST.E.128 desc[UR36][R8.64], RZ ;  /* 0x000000ff0800c985 */ /* 0x0007e2000c101d24 */
[----:B------:R-:W-:-:S03]  /*8ff0*/  @!P2 LEA.HI.X R3, R18, R0, R201, 0x1, P6 ;  /* 0x000000001203a211 */ /* 0x000fc600030f0cc9 */
[----:B------:R3:W-:Y:S04]  /*9000*/  @!P3 ST.E.128 desc[UR36][R12.64], RZ ;  /* 0x000000ff0c00b985 */ /* 0x0007e8000c101d24 */
[----:B------:R3:W-:Y:S02]  /*9010*/  @!P2 ST.E.128 desc[UR36][R2.64], RZ ;  /* 0x000000ff0200a985 */ /* 0x0007e4000c101d24 */
.L_x_229:
[----:B------:R-:W-:Y:S05]  /*9020*/  BSYNC B1 ;  /* 0x0000000000017941 */ /* 0x000fea0003800000 */
.L_x_228:
[----:B--2---:R2:W4:Y:S01]  /*9030*/  SHFL.IDX PT, R0, R5, 0x1, 0x181f ;  /* 0x00381f0005007f89 */ /* 0x00452200000e0000 */
[----:B------:R-:W-:Y:S03]  /*9040*/  BSSY B1, `(.L_x_230) ;  /* 0x0000010000017945 */ /* 0x000fe60003800000 */
[----:B-1-3--:R2:W1:Y:S01]  /*9050*/  SHFL.IDX PT, R3, R4, 0x1, 0x181f ;  /* 0x00381f0004037f89 */ /* 0x00a46200000e0000 */
[----:B------:R-:W-:Y:S05]  /*9060*/  @P1 BRA `(.L_x_231) ;  /* 0x0000000000341947 */ /* 0x000fea0003800000 */
[----:B------:R-:W-:Y:S02]  /*9070*/  ULDC UR4, c[0x0][0xac8] ;  /* 0x0002b20000047ab9 */ /* 0x000fe40000000800 */
[----:B------:R-:W-:Y:S02]  /*9080*/  ISETP.GE.AND P4, PT, R16, UR4, PT ;  /* 0x0000000410007c0c */ /* 0x000fe4000bf86270 */
[----:B------:R-:W-:Y:S02]  /*9090*/  ISETP.GE.AND P5, PT, R17, UR4, PT ;  /* 0x0000000411007c0c */ /* 0x000fe4000bfa6270 */
[----:B------:R-:W-:-:S09]  /*90a0*/  ISETP.GE.AND P6, PT, R18, UR4, PT ;  /* 0x0000000412007c0c */ /* 0x000fd2000bfc6270 */
[-C--:B-1----:R-:W-:Y:S02]  /*90b0*/  @!P4 LEA R8, P1, R16, R3.reuse, 0x1 ;  /* 0x000000031008c211 */ /* 0x082fe400078208ff */
[CC--:B------:R-:W-:Y:S02]  /*90c0*/  @!P5 LEA R12, P2, R17.reuse, R3.reuse, 0x1 ;  /* 0x00000003110cd211 */ /* 0x0c0fe400078408ff */
[----:B------:R-:W-:Y:S02]  /*90d0*/  @!P6 LEA R2, P3, R18, R3, 0x1 ;  /* 0x000000031202e211 */ /* 0x000fe400078608ff */
[-C--:B----4-:R-:W-:Y:S02]  /*90e0*/  @!P4 LEA.HI.X R9, R16, R0.reuse, R203, 0x1, P1 ;  /* 0x000000001009c211 */ /* 0x090fe400008f0ccb */
[-C--:B------:R-:W-:Y:S02]  /*90f0*/  @!P5 LEA.HI.X R13, R17, R0.reuse, R202, 0x1, P2 ;  /* 0x00000000110dd211 */ /* 0x080fe400010f0cca */
[----:B------:R-:W-:Y:S01]  /*9100*/  @!P6 LEA.HI.X R3, R18, R0, R201, 0x1, P3 ;  /* 0x000000001203e211 */ /* 0x000fe200018f0cc9 */
[----:B------:R3:W-:Y:S04]  /*9110*/  @!P4 ST.E.128 desc[UR36][R8.64], RZ ;  /* 0x000000ff0800c985 */ /* 0x0007e8000c101d24 */
[----:B------:R3:W-:Y:S04]  /*9120*/  @!P5 ST.E.128 desc[UR36][R12.64], RZ ;  /* 0x000000ff0c00d985 */ /* 0x0007e8000c101d24 */
[----:B------:R3:W-:Y:S02]  /*9130*/  @!P6 ST.E.128 desc[UR36][R2.64], RZ ;  /* 0x000000ff0200e985 */ /* 0x0007e4000c101d24 */
.L_x_231:
[----:B------:R-:W-:Y:S05]  /*9140*/  BSYNC B1 ;  /* 0x0000000000017941 */ /* 0x000fea0003800000 */
.L_x_230:
[----:B----4-:R4:W0:Y:S01]  /*9150*/  SHFL.IDX PT, R0, R5, 0x2, 0x181f ;  /* 0x00581f0005007f89 */ /* 0x01082200000e0000 */
        /* <DEDUP_REMOVED lines=10> */
[-C--:B0-----:R-:W-:Y:S02]  /*9200*/  @!P3 LEA.HI.X R9, R16, R0.reuse, R203, 0x1, P0 ;  /* 0x000000001009b211 */ /* 0x081fe400000f0ccb */
[-C--:B------:R-:W-:Y:S02]  /*9210*/  @!P4 LEA.HI.X R13, R17, R0.reuse, R202, 0x1, P1 ;  /* 0x00000000110dc211 */ /* 0x080fe400008f0cca */
[----:B------:R-:W-:Y:S01]  /*9220*/  @!P5 LEA.HI.X R3, R18, R0, R201, 0x1, P2 ;  /* 0x000000001203d211 */ /* 0x000fe200010f0cc9 */
[----:B------:R3:W-:Y:S04]  /*9230*/  @!P3 ST.E.128 desc[UR36][R8.64], RZ ;  /* 0x000000ff0800b985 */ /* 0x0007e8000c101d24 */
[----:B------:R3:W-:Y:S04]  /*9240*/  @!P4 ST.E.128 desc[UR36][R12.64], RZ ;  /* 0x000000ff0c00c985 */ /* 0x0007e8000c101d24 */
[----:B------:R3:W-:Y:S02]  /*9250*/  @!P5 ST.E.128 desc[UR36][R2.64], RZ ;  /* 0x000000ff0200d985 */ /* 0x0007e4000c101d24 */
.L_x_233:
[----:B------:R-:W-:Y:S05]  /*9260*/  BSYNC B1 ;  /* 0x0000000000017941 */ /* 0x000fea0003800000 */
.L_x_232:
[----:B0-----:R-:W-:Y:S01]  /*9270*/  VIADD R0, R6, 0x60 ;  /* 0x0000006006007836 */ /* 0x001fe20000000000 */
[----:B--2-4-:R-:W0:Y:S04]  /*9280*/  SHFL.IDX PT, R5, R5, 0x3, 0x181f ;  /* 0x00781f0005057f89 */ /* 0x014e2800000e0000 */
[----:B------:R-:W-:Y:S01]  /*9290*/  ISETP.GE.AND P0, PT, R0, R11, PT ;  /* 0x0000000b0000720c */ /* 0x000fe20003f06270 */
[----:B-1-3--:R1:W2:-:S12]  /*92a0*/  SHFL.IDX PT, R3, R4, 0x3, 0x181f ;  /* 0x00781f0004037f89 */ /* 0x00a29800000e0000 */
[----:B-1----:R-:W-:Y:S05]  /*92b0*/  @P0 BRA `(.L_x_224) ;  /* 0x0000000000340947 */ /* 0x002fea0003800000 */
[----:B------:R-:W-:Y:S02]  /*92c0*/  ULDC UR4, c[0x0][0xac8] ;  /* 0x0002b20000047ab9 */ /* 0x000fe40000000800 */
[----:B------:R-:W-:Y:S02]  /*92d0*/  ISETP.GE.AND P3, PT, R16, UR4, PT ;  /* 0x0000000410007c0c */ /* 0x000fe4000bf66270 */
[----:B------:R-:W-:Y:S02]  /*92e0*/  ISETP.GE.AND P4, PT, R17, UR4, PT ;  /* 0x0000000411007c0c */ /* 0x000fe4000bf86270 */
[----:B------:R-:W-:-:S09]  /*92f0*/  ISETP.GE.AND P5, PT, R18, UR4, PT ;  /* 0x0000000412007c0c */ /* 0x000fd2000bfa6270 */
[-C--:B--2---:R-:W-:Y:S02]  /*9300*/  @!P3 LEA R6, P0, R16, R3.reuse, 0x1 ;  /* 0x000000031006b211 */ /* 0x084fe400078008ff */
        /* <DEDUP_REMOVED lines=8> */
.L_x_224:
[----:B------:R-:W-:Y:S05]  /*9390*/  BSYNC B0 ;  /* 0x0000000000007941 */ /* 0x000fea0003800000 */
.L_x_215:
[----:B------:R-:W-:Y:S02]  /*93a0*/  ULDC UR4, c[0x0][0xc3c] ;  /* 0x00030f0000047ab9 */ /* 0x000fe40000000800 */
[----:B------:R-:W-:-:S13]  /*93b0*/  ISETP.GE.AND P0, PT, R43, UR4, PT ;  /* 0x000000042b007c0c */ /* 0x000fda000bf06270 */
[----:B------:R-:W-:Y:S05]  /*93c0*/  @!P0 BRA `(.L_x_234) ;  /* 0xffffff7800748947 */ /* 0x000fea000383ffff */
[----:B------:R-:W-:Y:S05]  /*93d0*/  EXIT ;  /* 0x000000000000794d */ /* 0x000fea0003800000 */
.L_x_187:
[----:B------:R-:W-:-:S08]  /*93e0*/  NOP ;  /* 0x0000000000007918 */ /* 0x000fd00000000000 */
[----:B0-----:R-:W0:-:S00]  /*93f0*/  USETMAXREG.DEALLOC.CTAPOOL 0x28 ;  /* 0x00000028000079c8 */ /* 0x001e0000080e0500 */
[----:B0-----:R-:W-:Y:S02]  /*9400*/  LOP3.LUT R0, R0, 0x3, RZ, 0xc0, !PT ;  /* 0x0000000300007812 */ /* 0x001fe400078ec0ff */
[----:B------:R-:W-:-:S04]  /*9410*/  LOP3.LUT R23, R23, 0xffffff7f, RZ, 0xc0, !PT ;  /* 0xffffff7f17177812 */ /* 0x000fc800078ec0ff */
[----:B------:R-:W0:Y:S02]  /*9420*/  SHFL.IDX PT, R0, R0, RZ, 0x1f ;  /* 0x00001fff00007589 */ /* 0x000e2400000e0000 */
[----:B0-----:R-:W-:Y:S01]  /*9430*/  ISETP.NE.AND P0, PT, R0, RZ, PT ;  /* 0x000000ff0000720c */ /* 0x001fe20003f05270 */
[----:B------:R-:W-:-:S12]  /*9440*/  IMAD.MOV.U32 R0, RZ, RZ, RZ ;  /* 0x000000ffff007224 */ /* 0x000fd800078e00ff */
[----:B------:R-:W-:Y:S01]  /*9450*/  @P0 LOP3.LUT R23, R23, 0x80, RZ, 0xfc, !PT ;  /* 0x0000008017170812 */ /* 0x000fe200078efcff */
[----:B------:R-:W-:Y:S06]  /*9460*/  @!P0 BRA `(.L_x_235) ;  /* 0x00000000001c8947 */ /* 0x000fec0003800000 */
[----:B------:R-:W0:Y:S08]  /*9470*/  S2UR UR5, SR_CgaCtaId ;  /* 0x00000000000579c3 */ /* 0x000e300000008800 */
[----:B------:R-:W-:Y:S06]  /*9480*/  BAR.SYNC.DEFER_BLOCKING 0x5, 0x180 ;  /* 0x0146000000007b1d */ /* 0x000fec0000010000 */
[----:B------:R-:W-:-:S02]  /*9490*/  UMOV UR4, 0x400 ;  /* 0x0000040000047882 */ /* 0x000fc40000000000 */
[----:B0-----:R-:W-:-:S09]  /*94a0*/  ULEA UR4, UR5, UR4, 0x18 ;  /* 0x0000000405047291 */ /* 0x001fd2000f8ec03f */
[----:B------:R-:W1:Y:S01]  /*94b0*/  LDS.128 R16, [UR4+0x308d0] ;  /* 0x0308d004ff107984 */ /* 0x000e620008000c00 */
[----:B------:R-:W-:Y:S06]  /*94c0*/  BAR.ARV 0x4, 0x180 ;  /* 0x0106000000007b1d */ /* 0x000fec0000002000 */
[----:B------:R-:W-:Y:S05]  /*94d0*/  BRA `(.L_x_236) ;  /* 0x0000000800007947 */ /* 0x000fea0003800000 */
.L_x_235:
[----:B------:R-:W0:Y:S01]  /*94e0*/  S2R R2, SR_TID.X ;  /* 0x0000000000027919 */ /* 0x000e220000002100 */
[----:B------:R-:W-:Y:S01]  /*94f0*/  ULDC UR4, c[0x0][0xc3c] ;  /* 0x00030f0000047ab9 */ /* 0x000fe20000000800 */
[----:B------:R-:W1:Y:S01]  /*9500*/  S2UR UR6, SR_CTAID.X ;  /* 0x00000000000679c3 */ /* 0x000e620000002500 */
[----:B------:R-:W-:Y:S01]  /*9510*/  ULDC UR5, c[0x0][0xc38] ;  /* 0x00030e0000057ab9 */ /* 0x000fe20000000800 */
[----:B0-----:R-:W-:-:S04]  /*9520*/  LOP3.LUT R5, R2, 0x1f, RZ, 0xc0, !PT ;  /* 0x0000001f02057812 */ /* 0x001fc800078ec0ff */
[----:B------:R-:W-:-:S04]  /*9530*/  ISETP.NE.AND P0, PT, R5, 0x1f, PT ;  /* 0x0000001f0500780c */ /* 0x000fc80003f05270 */
[----:B------:R-:W-:-:S13]  /*9540*/  ISETP.GE.OR P1, PT, R5, UR4, !P0 ;  /* 0x0000000405007c0c */ /* 0x000fda000c726670 */
[----:B------:R-:W0:Y:S02]  /*9550*/  @!P1 LDC.64 R2, c[0x0][0xc80] ;  /* 0x00032000ff029b82 */ /* 0x000e240000000a00 */
[----:B0-----:R-:W-:-:S05]  /*9560*/  @!P1 IMAD.WIDE.U32 R2, R5, 0x4, R2 ;  /* 0x0000000405029825 */ /* 0x001fca00078e0002 */
[----:B------:R-:W2:Y:S01]  /*9570*/  @!P1 LDG.E R0, desc[UR36][R2.64] ;  /* 0x0000002402009981 */ /* 0x000ea2000c1e1900 */
[C---:B------:R-:W-:Y:S01]  /*9580*/  ISETP.NE.AND P1, PT, R5.reuse, RZ, PT ;  /* 0x000000ff0500720c */ /* 0x040fe20003f25270 */
[----:B------:R-:W-:Y:S01]  /*9590*/  UMOV UR4, URZ ;  /* 0x0000003f00047c82 */ /* 0x000fe20008000000 */
[C---:B------:R-:W-:Y:S01]  /*95a0*/  ISETP.GE.U32.AND P2, PT, R5.reuse, 0x2, PT ;  /* 0x000000020500780c */ /* 0x040fe20003f46070 */
[----:B------:R-:W-:Y:S01]  /*95b0*/  IMAD.MOV.U32 R16, RZ, RZ, RZ ;  /* 0x000000ffff107224 */ /* 0x000fe200078e00ff */
[C---:B------:R-:W-:Y:S02]  /*95c0*/  ISETP.GE.U32.AND P3, PT, R5.reuse, 0x4, PT ;  /* 0x000000040500780c */ /* 0x040fe40003f66070 */
[C---:B------:R-:W-:Y:S02]  /*95d0*/  ISETP.GE.U32.AND P4, PT, R5.reuse, 0x8, PT ;  /* 0x000000080500780c */ /* 0x040fe40003f86070 */
[----:B------:R-:W-:Y:S01]  /*95e0*/  ISETP.GE.U32.AND P5, PT, R5, 0x10, PT ;  /* 0x000000100500780c */ /* 0x000fe20003fa6070 */
[----:B--2---:R-:W0:Y:S02]  /*95f0*/  SHFL.UP PT, R4, R0, 0x1, RZ ;  /* 0x0420000000047989 */ /* 0x004e2400000e00ff */
[----:B0-----:R-:W-:-:S05]  /*9600*/  SEL R7, R4, RZ, P1 ;  /* 0x000000ff04077207 */ /* 0x001fca0000800000 */
[----:B------:R-:W-:-:S05]  /*9610*/  IMAD.IADD R7, R0, 0x1, R7 ;  /* 0x0000000100077824 */ /* 0x000fca00078e0207 */
[----:B------:R-:W0:Y:S02]  /*9620*/  SHFL.UP PT, R4, R7, 0x2, RZ ;  /* 0x0440000007047989 */ /* 0x000e2400000e00ff */
[----:B0-----:R-:W-:-:S05]  /*9630*/  SEL R4, R4, RZ, P2 ;  /* 0x000000ff04047207 */ /* 0x001fca0001000000 */
[----:B------:R-:W-:-:S05]  /*9640*/  IMAD.IADD R4, R7, 0x1, R4 ;  /* 0x0000000107047824 */ /* 0x000fca00078e0204 */
[----:B------:R-:W0:Y:S02]  /*9650*/  SHFL.UP PT, R6, R4, 0x4, RZ ;  /* 0x0480000004067989 */ /* 0x000e2400000e00ff */
[----:B0-----:R-:W-:-:S05]  /*9660*/  SEL R3, R6, RZ, P3 ;  /* 0x000000ff06037207 */ /* 0x001fca0001800000 */
[----:B------:R-:W-:-:S05]  /*9670*/  IMAD.IADD R3, R4, 0x1, R3 ;  /* 0x0000000104037824 */ /* 0x000fca00078e0203 */
[----:B------:R-:W0:Y:S02]  /*9680*/  SHFL.UP PT, R2, R3, 0x8, RZ ;  /* 0x0500000003027989 */ /* 0x000e2400000e00ff */
[----:B0-----:R-:W-:-:S04]  /*9690*/  SEL R2, R2, RZ, P4 ;  /* 0x000000ff02027207 */ /* 0x001fc80002000000 */
[----:B------:R-:W-:-:S05]  /*96a0*/  IADD3 R2, R3, R2, RZ ;  /* 0x0000000203027210 */ /* 0x000fca0007ffe0ff */
[----:B------:R-:W0:Y:S02]  /*96b0*/  SHFL.UP PT, R6, R2, 0x10, RZ ;  /* 0x0600000002067989 */ /* 0x000e2400000e00ff */
[----:B0-----:R-:W-:-:S05]  /*96c0*/  SEL R7, R6, RZ, P5 ;  /* 0x000000ff06077207 */ /* 0x001fca0002800000 */
[----:B------:R-:W-:-:S05]  /*96d0*/  IMAD.IADD R7, R2, 0x1, R7 ;  /* 0x0000000102077824 */ /* 0x000fca00078e0207 */
[----:B------:R-:W0:Y:S02]  /*96e0*/  SHFL.IDX PT, R4, R7, 0x1f, 0x1f ;  /* 0x03e01f0007047f89 */ /* 0x000e2400000e0000 */
[----:B0-----:R-:W-:-:S04]  /*96f0*/  IMAD R4, R4, UR5, RZ ;  /* 0x0000000504047c24 */ /* 0x001fc8000f8e02ff */
[----:B------:R-:W-:Y:S01]  /*9700*/  IMAD.MOV.U32 R3, RZ, RZ, R4 ;  /* 0x000000ffff037224 */ /* 0x000fe200078e0004 */
[----:B-1----:R-:W-:-:S13]  /*9710*/  ISETP.GT.AND P6, PT, R4, UR6, PT ;  /* 0x0000000604007c0c */ /* 0x002fda000bfc4270 */
[----:B------:R-:W-:Y:S05]  /*9720*/  @P6 BRA `(.L_x_237) ;  /* 0x0000000000946947 */ /* 0x000fea0003800000 */
[----:B------:R-:W-:Y:S01]  /*9730*/  IMAD.MOV.U32 R4, RZ, RZ, R3 ;  /* 0x000000ffff047224 */ /* 0x000fe200078e0003 */
[----:B------:R-:W-:Y:S01]  /*9740*/  UMOV UR4, URZ ;  /* 0x0000003f00047c82 */ /* 0x000fe20008000000 */
[----:B------:R-:W-:-:S05]  /*9750*/  ULDC UR5, c[0x0][0xc38] ;  /* 0x00030e0000057ab9 */ /* 0x000fca0000000800 */
.L_x_241:
[----:B------:R-:W0:Y:S01]  /*9760*/  LDC R2, c[0x0][0xc3c] ;  /* 0x00030f00ff027b82 */ /* 0x000e220000000800 */
[----:B------:R-:W-:-:S06]  /*9770*/  UIADD3 UR4, UR4, 0x1f, URZ ;  /* 0x0000001f04047890 */ /* 0x000fcc000fffe03f */
[----:B0-----:R-:W-:-:S13]  /*9780*/  ISETP.LE.AND P6, PT, R2, UR4, PT ;  /* 0x0000000402007c0c */ /* 0x001fda000bfc3270 */
[----:B------:R-:W-:Y:S05]  /*9790*/  @P6 BRA `(.L_x_238) ;  /* 0x0000000400246947 */ /* 0x000fea0003800000 */
[----:B------:R-:W-:Y:S01]  /*97a0*/  VIADD R7, R5, UR4 ;  /* 0x0000000405077c36 */ /* 0x000fe20008000000 */
[----:B------:R-:W-:Y:S01]  /*97b0*/  BSSY B0, `(.L_x_239) ;  /* 0x0000007000007945 */ /* 0x000fe20003800000 */
[----:B------:R-:W-:-:S03]  /*97c0*/  MOV R0, RZ ;  /* 0x000000ff00007202 */ /* 0x000fc60000000f00 */
[----:B------:R-:W-:-:S13]  /*97d0*/  ISETP.GE.OR P6, PT, R7, R2, !P0 ;  /* 0x000000020700720c */ /* 0x000fda00047c6670 */
[----:B------:R-:W-:Y:S05]  /*97e0*/  @P6 BRA `(.L_x_240) ;  /* 0x00000000000c6947 */ /* 0x000fea0003800000 */
[----:B------:R-:W0:Y:S02]  /*97f0*/  LDC.64 R2, c[0x0][0xc80] ;  /* 0x00032000ff027b82 */ /* 0x000e240000000a00 */
[----:B0-----:R-:W-:-:S05]  /*9800*/  IMAD.WIDE R2, R7, 0x4, R2 ;  /* 0x0000000407027825 */ /* 0x001fca00078e0202 */
[----:B------:R0:W5:Y:S02]  /*9810*/  LDG.E R0, desc[UR36][R2.64] ;  /* 0x0000002402007981 */ /* 0x000164000c1e1900 */
.L_x_240:
[----:B------:R-:W-:Y:S05]  /*9820*/  BSYNC B0 ;  /* 0x0000000000007941 */ /* 0x000fea0003800000 */
.L_x_239:
[----:B0----5:R-:W0:Y:S02]  /*9830*/  SHFL.UP PT, R2, R0, 0x1, RZ ;  /* 0x0420000000027989 */ /* 0x021e2400000e00ff */
        /* <DEDUP_REMOVED lines=14> */
[----:B------:R-:W0:Y:S02]  /*9920*/  SHFL.IDX PT, R3, R9, 0x1f, 0x1f ;  /* 0x03e01f0009037f89 */ /* 0x000e2400000e0000 */
[----:B0-----:R-:W-:-:S05]  /*9930*/  IMAD R3, R3, UR5, RZ ;  /* 0x0000000503037c24 */ /* 0x001fca000f8e02ff */
[----:B------:R-:W-:-:S04]  /*9940*/  IADD3 R4, R3, R4, RZ ;  /* 0x0000000403047210 */ /* 0x000fc80007ffe0ff */
[----:B------:R-:W-:-:S13]  /*9950*/  ISETP.GT.AND P6, PT, R4, UR6, PT ;  /* 0x0000000604007c0c */ /* 0x000fda000bfc4270 */
[----:B------:R-:W-:Y:S05]  /*9960*/  @!P6 BRA `(.L_x_241) ;  /* 0xfffffffc007ce947 */ /* 0x000fea000383ffff */
[----:B------:R-:W-:-:S07]  /*9970*/  IMAD.MOV.U32 R7, RZ, RZ, R9 ;  /* 0x000000ffff077224 */ /* 0x000fce00078e0009 */
.L_x_237:
[----:B------:R-:W-:-:S04]  /*9980*/  IMAD.IADD R8, R4, 0x1, -R3 ;  /* 0x0000000104087824 */ /* 0x000fc800078e0a03 */
[----:B------:R-:W-:-:S05]  /*9990*/  IMAD R2, R7, UR5, R8 ;  /* 0x0000000507027c24 */ /* 0x000fca000f8e0208 */
[----:B------:R-:W-:-:S13]  /*99a0*/  ISETP.GT.AND P0, PT, R2, UR6, PT ;  /* 0x0000000602007c0c */ /* 0x000fda000bf04270 */
[----:B------:R-:W-:-:S04]  /*99b0*/  VOTE.ANY R4, PT, !P0 ;  /* 0x0000000000047806 */ /* 0x000fc800040e0100 */
[----:B------:R-:W0:Y:S01]  /*99c0*/  POPC R19, R4 ;  /* 0x0000000400137309 */ /* 0x000e220000000000 */
[----:B------:R-:W-:Y:S01]  /*99d0*/  ISETP.NE.AND P0, PT, R4, RZ, PT ;  /* 0x000000ff0400720c */ /* 0x000fe20003f05270 */
[----:B0-----:R-:W0:Y:S02]  /*99e0*/  SHFL.IDX PT, R10, R0, R19, 0x1f ;  /* 0x00001f13000a7589 */ /* 0x001e2400000e0000 */
[----:B0-----:R-:W-:-:S04]  /*99f0*/  IABS R9, R10 ;  /* 0x0000000a00097213 */ /* 0x001fc80000000000 */
[----:B------:R-:W0:Y:S08]  /*9a00*/  I2F.RP R6, R9 ;  /* 0x0000000900067306 */ /* 0x000e300000209400 */
[----:B0-----:R-:W0:Y:S02]  /*9a10*/  MUFU.RCP R6, R6 ;  /* 0x0000000600067308 */ /* 0x001e240000001000 */
[----:B0-----:R-:W-:-:S06]  /*9a20*/  VIADD R2, R6, 0xffffffe ;  /* 0x0ffffffe06027836 */ /* 0x001fcc0000000000 */
[----:B------:R0:W1:Y:S01]  /*9a30*/  F2I.FTZ.U32.TRUNC.NTZ R3, R2 ;  /* 0x0000000200037305 */ /* 0x000062000021f000 */
[----:B------:R-:W-:Y:S05]  /*9a40*/  @!P0 BRA `(.L_x_242) ;  /* 0x0000000000088947 */ /* 0x000fea0003800000 */
[----:B------:R-:W-:-:S06]  /*9a50*/  VIADD R16, R19, 0xffffffff ;  /* 0xffffffff13107836 */ /* 0x000fcc0000000000 */
[----:B------:R2:W3:Y:S02]  /*9a60*/  SHFL.IDX PT, R16, R7, R16, 0x1f ;  /* 0x00001f1007107589 */ /* 0x0004e400000e0000 */
.L_x_242:
[----:B---3--:R-:W-:Y:S01]  /*9a70*/  IMAD R16, R16, UR5, R8 ;  /* 0x0000000510107c24 */ /* 0x008fe2000f8e0208 */
[----:B0-----:R-:W-:Y:S01]  /*9a80*/  IABS R2, R10 ;  /* 0x0000000a00027213 */ /* 0x001fe20000000000 */
[----:B-1----:R-:W-:Y:S02]  /*9a90*/  IMAD.MOV R0, RZ, RZ, -R3 ;  /* 0x000000ffff007224 */ /* 0x002fe400078e0a03 */
[----:B------:R-:W-:Y:S01]  /*9aa0*/  VIADD R19, R19, UR4 ;  /* 0x0000000413137c36 */ /* 0x000fe20008000000 */
[----:B------:R-:W-:Y:S01]  /*9ab0*/  IADD3 R11, -R16, UR6, RZ ;  /* 0x00000006100b7c10 */ /* 0x000fe2000fffe1ff */
[----:B--2---:R-:W-:Y:S01]  /*9ac0*/  IMAD R7, R0, R9, RZ ;  /* 0x0000000900077224 */ /* 0x004fe200078e02ff */
[----:B------:R-:W-:Y:S01]  /*9ad0*/  IADD3 R4, RZ, -R2, RZ ;  /* 0x80000002ff047210 */ /* 0x000fe20007ffe0ff */
[----:B------:R-:W-:Y:S01]  /*9ae0*/  IMAD.MOV.U32 R2, RZ, RZ, RZ ;  /* 0x000000ffff027224 */ /* 0x000fe200078e00ff */
[----:B------:R-:W-:-:S03]  /*9af0*/  IABS R0, R11 ;  /* 0x0000000b00007213 */ /* 0x000fc60000000000 */
[----:B------:R-:W-:-:S04]  /*9b00*/  IMAD.HI.U32 R2, R3, R7, R2 ;  /* 0x0000000703027227 */ /* 0x000fc800078e0002 */
[----:B------:R-:W-:Y:S02]  /*9b10*/  IMAD.MOV.U32 R3, RZ, RZ, R0 ;  /* 0x000000ffff037224 */ /* 0x000fe400078e0000 */
[----:B------:R-:W-:Y:S02]  /*9b20*/  IMAD.MOV.U32 R0, RZ, RZ, R4 ;  /* 0x000000ffff007224 */ /* 0x000fe400078e0004 */
[----:B------:R-:W-:-:S04]  /*9b30*/  IMAD.HI.U32 R2, R2, R3, RZ ;  /* 0x0000000302027227 */ /* 0x000fc800078e00ff */
[----:B------:R-:W-:-:S05]  /*9b40*/  IMAD R0, R2, R0, R3 ;  /* 0x0000000002007224 */ /* 0x000fca00078e0203 */
[----:B------:R-:W-:-:S13]  /*9b50*/  ISETP.GT.U32.AND P1, PT, R9, R0, PT ;  /* 0x000000000900720c */ /* 0x000fda0003f24070 */
[----:B------:R-:W-:Y:S02]  /*9b60*/  @!P1 IMAD.IADD R0, R0, 0x1, -R9 ;  /* 0x0000000100009824 */ /* 0x000fe400078e0a09 */
[----:B------:R-:W-:Y:S01]  /*9b70*/  @!P1 VIADD R2, R2, 0x1 ;  /* 0x0000000102029836 */ /* 0x000fe20000000000 */
[----:B------:R-:W-:Y:S02]  /*9b80*/  ISETP.NE.AND P1, PT, R10, RZ, PT ;  /* 0x000000ff0a00720c */ /* 0x000fe40003f25270 */
[----:B------:R-:W-:Y:S02]  /*9b90*/  ISETP.GE.U32.AND P0, PT, R0, R9, PT ;  /* 0x000000090000720c */ /* 0x000fe40003f06070 */
[----:B------:R-:W-:-:S04]  /*9ba0*/  LOP3.LUT R0, R11, R10, RZ, 0x3c, !PT ;  /* 0x0000000a0b007212 */ /* 0x000fc800078e3cff */
[----:B------:R-:W-:-:S07]  /*9bb0*/  ISETP.GE.AND P2, PT, R0, RZ, PT ;  /* 0x000000ff0000720c */ /* 0x000fce0003f46270 */
[----:B------:R-:W-:-:S06]  /*9bc0*/  @P0 IADD3 R2, R2, 0x1, RZ ;  /* 0x0000000102020810 */ /* 0x000fcc0007ffe0ff */
[----:B------:R-:W-:Y:S01]  /*9bd0*/  @!P2 IMAD.MOV R2, RZ, RZ, -R2 ;  /* 0x000000ffff02a224 */ /* 0x000fe200078e0a02 */
[----:B------:R-:W-:-:S05]  /*9be0*/  @!P1 LOP3.LUT R2, RZ, R10, RZ, 0x33, !PT ;  /* 0x0000000aff029212 */ /* 0x000fca00078e33ff */
[--C-:B------:R-:W-:Y:S02]  /*9bf0*/  IMAD.MOV R17, RZ, RZ, -R2.reuse ;  /* 0x000000ffff117224 */ /* 0x100fe400078e0a02 */
[----:B------:R-:W-:Y:S02]  /*9c00*/  IMAD.MOV.U32 R18, RZ, RZ, R2 ;  /* 0x000000ffff127224 */ /* 0x000fe400078e0002 */
[----:B------:R-:W-:Y:S01]  /*9c10*/  IMAD R17, R10, R17, R11 ;  /* 0x000000110a117224 */ /* 0x000fe200078e020b */
[----:B------:R-:W-:Y:S06]  /*9c20*/  BRA `(.L_x_243) ;  /* 0x0000000000147947 */ /* 0x000fec0003800000 */
.L_x_238:
[----:B------:R-:W-:Y:S01]  /*9c30*/  ULDC UR4, c[0x0][0xc3c] ;  /* 0x00030f0000047ab9 */ /* 0x000fe20000000800 */
[----:B------:R-:W-:Y:S01]  /*9c40*/  IMAD.MOV.U32 R17, RZ, RZ, RZ ;  /* 0x000000ffff117224 */ /* 0x000fe200078e00ff */
[----:B------:R-:W-:Y:S01]  /*9c50*/  MOV R16, UR6 ;  /* 0x0000000600107c02 */ /* 0x000fe20008000f00 */
[----:B------:R-:W-:Y:S02]  /*9c60*/  IMAD.MOV.U32 R18, RZ, RZ, RZ ;  /* 0x000000ffff127224 */ /* 0x000fe400078e00ff */
[----:B------:R-:W-:-:S07]  /*9c70*/  IMAD.U32 R19, RZ, RZ, UR4 ;  /* 0x00000004ff137e24 */ /* 0x000fce000f8e00ff */
.L_x_243:
[----:B------:R-:W-:-:S13]  /*9c80*/  ISETP.NE.AND P0, PT, R5, RZ, PT ;  /* 0x000000ff0500720c */ /* 0x000fda0003f05270 */
[----:B------:R-:W0:Y:S01]  /*9c90*/  @!P0 S2R R3, SR_CgaCtaId ;  /* 0x0000000000038919 */ /* 0x000e220000008800 */
[----:B------:R-:W-:-:S04]  /*9ca0*/  @!P0 MOV R0, 0x400 ;  /* 0x0000040000008802 */ /* 0x000fc80000000f00 */
[----:B0-----:R-:W-:-:S05]  /*9cb0*/  @!P0 LEA R0, R3, R0, 0x18 ;  /* 0x0000000003008211 */ /* 0x001fca00078ec0ff */
[----:B------:R0:W-:Y:S01]  /*9cc0*/  @!P0 STS.128 [R0+0x308d0], R16 ;  /* 0x0308d01000008388 */ /* 0x0001e20000000c00 */
[----:B------:R-:W-:Y:S06]  /*9cd0*/  BAR.ARV 0x5, 0x180 ;  /* 0x0146000000007b1d */ /* 0x000fec0000002000 */
.L_x_236:
[----:B------:R2:W-:Y:S01]  /*9ce0*/  STL [R1+0x1c], RZ ;  /* 0x00001cff01007387 */ /* 0x0005e20000100800 */
[----:B------:R-:W-:Y:S01]  /*9cf0*/  ULDC UR4, c[0x0][0xc3c] ;  /* 0x00030f0000047ab9 */ /* 0x000fe20000000800 */
[----:B------:R-:W-:Y:S01]  /*9d00*/  IMAD.MOV.U32 R28, RZ, RZ, 0x1 ;  /* 0x00000001ff1c7424 */ /* 0x000fe200078e00ff */
[----:B-1----:R-:W-:Y:S01]  /*9d10*/  ISETP.GE.AND P0, PT, R19, UR4, PT ;  /* 0x0000000413007c0c */ /* 0x002fe2000bf06270 */
[----:B------:R-:W-:-:S12]  /*9d20*/  IMAD.MOV.U32 R27, RZ, RZ, RZ ;  /* 0x000000ffff1b7224 */ /* 0x000fd800078e00ff */
[----:B--2---:R-:W-:Y:S05]  /*9d30*/  @P0 BRA `(.L_x_244) ;  /* 0x0000004400c40947 */ /* 0x004fea0003800000 */
[----:B0-----:R-:W2:Y:S01]  /*9d40*/  LDL R0, [R1+0x28] ;  /* 0x0000280001007983 */ /* 0x001ea20000100800 */
[----:B------:R-:W0:Y:S01]  /*9d50*/  S2UR UR5, SR_CgaCtaId ;  /* 0x00000000000579c3 */ /* 0x000e220000008800 */
[----:B------:R-:W-:Y:S01]  /*9d60*/  BSSY B8, `(.L_x_244) ;  /* 0x000046e000087945 */ /* 0x000fe20003800000 */
[----:B------:R-:W-:Y:S01]  /*9d70*/  IMAD.MOV.U32 R28, RZ, RZ, 0x1 ;  /* 0x00000001ff1c7424 */ /* 0x000fe200078e00ff */
[----:B------:R-:W1:Y:S01]  /*9d80*/  S2R R4, SR_TID.X ;  /* 0x0000000000047919 */ /* 0x000e620000002100 */
[----:B------:R-:W-:Y:S01]  /*9d90*/  IMAD.MOV.U32 R27, RZ, RZ, RZ ;  /* 0x000000ffff1b7224 */ /* 0x000fe200078e00ff */
[----:B------:R-:W-:Y:S01]  /*9da0*/  ULDC UR39, c[0x0][0xc] ;  /* 0x0000030000277ab9 */ /* 0x000fe20000000800 */
[----:B------:R3:W-:Y:S01]  /*9db0*/  STL [R1+0x1c], RZ ;  /* 0x00001cff01007387 */ /* 0x0007e20000100800 */
[C---:B-1----:R-:W-:Y:S01]  /*9dc0*/  IMAD.SHL.U32 R32, R4.reuse, 0x8, RZ ;  /* 0x0000000804207824 */ /* 0x042fe200078e00ff */
[----:B------:R-:W-:-:S04]  /*9dd0*/  LOP3.LUT R2, R4, 0x7f, RZ, 0xc0, !PT ;  /* 0x0000007f04027812 */ /* 0x000fc800078ec0ff */
[----:B------:R-:W-:Y:S02]  /*9de0*/  SHF.R.U32.HI R2, RZ, 0x3, R2 ;  /* 0x00000003ff027819 */ /* 0x000fe40000011602 */
[----:B--2---:R-:W-:Y:S02]  /*9df0*/  R2UR UR4, R0 ;  /* 0x00000000000472ca */ /* 0x004fe400000e0000 */
[----:B------:R-:W-:-:S04]  /*9e00*/  LOP3.LUT R0, R32, 0x1f8, RZ, 0xc0, !PT ;  /* 0x000001f820007812 */ /* 0x000fc800078ec0ff */
[----:B------:R-:W-:Y:S02]  /*9e10*/  LOP3.LUT R3, R0, 0x38, R4, 0x78, !PT ;  /* 0x0000003800037812 */ /* 0x000fe400078e7804 */
[----:B------:R-:W-:Y:S02]  /*9e20*/  SHF.L.U32 R0, R4, 0x4, RZ ;  /* 0x0000000404007819 */ /* 0x000fe400000006ff */
[----:B------:R-:W-:Y:S02]  /*9e30*/  LOP3.LUT R36, R3, 0x200, R32, 0xf8, !PT ;  /* 0x0000020003247812 */ /* 0x000fe400078ef820 */
[----:B------:R-:W-:Y:S01]  /*9e40*/  LOP3.LUT R32, R32, 0x38, RZ, 0xc0, !PT ;  /* 0x0000003820207812 */ /* 0x000fe200078ec0ff */
[----:B------:R-:W-:Y:S01]  /*9e50*/  ULOP3.LUT UR38, UR4, 0x2, URZ, 0xfc, !UPT ;  /* 0x0000000204267892 */ /* 0x000fe2000f8efc3f */
[----:B------:R-:W-:Y:S02]  /*9e60*/  LOP3.LUT R0, R2, 0x70, R0, 0xf8, !PT ;  /* 0x0000007002007812 */ /* 0x000fe400078ef800 */
[----:B------:R-:W-:Y:S01]  /*9e70*/  UMOV UR4, 0x400 ;  /* 0x0000040000047882 */ /* 0x000fe20000000000 */
[C---:B------:R-:W-:Y:S01]  /*9e80*/  LOP3.LUT R34, R32.reuse, 0x40, RZ, 0xfc, !PT ;  /* 0x0000004020227812 */ /* 0x040fe200078efcff */
[----:B0-----:R-:W-:Y:S01]  /*9e90*/  ULEA UR4, UR5, UR4, 0x18 ;  /* 0x0000000405047291 */ /* 0x001fe2000f8ec03f */
[----:B------:R-:W-:-:S05]  /*9ea0*/  LOP3.LUT R33, R32, 0x80, RZ, 0xfc, !PT ;  /* 0x0000008020217812 */ /* 0x000fca00078efcff */
[----:B------:R-:W-:-:S04]  /*9eb0*/  IMAD.U32 R22, RZ, RZ, UR4 ;  /* 0x00000004ff167e24 */ /* 0x000fc8000f8e00ff */
[----:B---3--:R-:W-:-:S07]  /*9ec0*/  IMAD R37, R36, 0x2, R22 ;  /* 0x0000000224257824 */ /* 0x008fce00078e0216 */
.L_x_307:
[----:B0-----:R-:W0:Y:S02]  /*9ed0*/  LDC.64 R2, c[0x0][0xc88] ;  /* 0x00032200ff027b82 */ /* 0x001e240000000a00 */
[----:B0-----:R-:W-:-:S05]  /*9ee0*/  IMAD.WIDE R2, R19, 0x4, R2 ;  /* 0x0000000413027825 */ /* 0x001fca00078e0202 */
[----:B------:R-:W2:Y:S01]  /*9ef0*/  LDG.E R29, desc[UR36][R2.64] ;  /* 0x00000024021d7981 */ /* 0x000ea2000c1e1900 */
[----:B------:R-:W-:Y:S05]  /*9f00*/  YIELD ;  /* 0x0000000000007946 */ /* 0x000fea0003800000 */
[----:B------:R-:W-:Y:S01]  /*9f10*/  ULDC.64 UR4, c[0x0][0xa28] ;  /* 0x00028a0000047ab9 */ /* 0x000fe20000000a00 */
[----:B------:R-:W-:Y:S01]  /*9f20*/  IMAD.MOV.U32 R30, RZ, RZ, RZ ;  /* 0x000000ffff1e7224 */ /* 0x000fe200078e00ff */
[----:B------:R-:W-:Y:S01]  /*9f30*/  ISETP.NE.U32.AND P0, PT, RZ, UR4, PT ;  /* 0x00000004ff007c0c */ /* 0x000fe2000bf05070 */
[----:B------:R-:W-:-:S03]  /*9f40*/  ULDC.64 UR6, c[0x0][0xa18] ;  /* 0x0002860000067ab9 */ /* 0x000fc60000000a00 */
[----:B------:R-:W-:Y:S01]  /*9f50*/  ISETP.NE.AND.EX P0, PT, RZ, UR5, PT, P0 ;  /* 0x00000005ff007c0c */ /* 0x000fe2000bf05300 */
[----:B------:R-:W-:Y:S01]  /*9f60*/  IMAD.MOV.U32 R35, RZ, RZ, RZ ;  /* 0x000000ffff237224 */ /* 0x000fe200078e00ff */
[----:B--2---:R-:W-:-:S11]  /*9f70*/  SHF.R.S32.HI R0, RZ, 0x1f, R29 ;  /* 0x0000001fff007819 */ /* 0x004fd6000001141d */
[C---:B------:R-:W-:Y:S02]  /*9f80*/  @P0 LEA R2, P1, R29.reuse, UR4, 0x2 ;  /* 0x000000041d020c11 */ /* 0x040fe4000f8210ff */
[C---:B------:R-:W-:Y:S01]  /*9f90*/  SHF.L.U32 R24, R29.reuse, 0x2, RZ ;  /* 0x000000021d187819 */ /* 0x040fe200000006ff */
[----:B------:R0:W-:Y:S01]  /*9fa0*/  STL [R1+0x10], R0 ;  /* 0x0000100001007387 */ /* 0x0001e20000100800 */
[----:B------:R-:W-:Y:S01]  /*9fb0*/  @P0 LEA.HI.X R3, R29, UR5, R0, 0x2, P1 ;  /* 0x000000051d030c11 */ /* 0x000fe200088f1400 */
[----:B------:R-:W-:-:S04]  /*9fc0*/  ULDC.64 UR4, c[0x0][0xa00] ;  /* 0x0002800000047ab9 */ /* 0x000fc80000000a00 */
[----:B-1----:R1:W2:Y:S01]  /*9fd0*/  @P0 LDG.E R30, desc[UR36][R2.64] ;  /* 0x00000024021e0981 */ /* 0x0022a2000c1e1900 */
[----:B------:R-:W-:Y:S02]  /*9fe0*/  ISETP.NE.U32.AND P0, PT, RZ, UR4, PT ;  /* 0x00000004ff007c0c */ /* 0x000fe4000bf05070 */
[----:B------:R-:W-:Y:S02]  /*9ff0*/  SHF.L.U64.HI R25, R29, 0x2, R0 ;  /* 0x000000021d197819 */ /* 0x000fe40000010200 */
[----:B------:R-:W-:Y:S02]  /*a000*/  ISETP.NE.AND.EX P2, PT, RZ, UR5, PT, P0 ;  /* 0x00000005ff007c0c */ /* 0x000fe4000bf45300 */
[----:B------:R-:W-:Y:S02]  /*a010*/  ISETP.NE.U32.AND P0, PT, RZ, UR6, PT ;  /* 0x00000006ff007c0c */ /* 0x000fe4000bf05070 */
[----:B------:R-:W-:Y:S02]  /*a020*/  LOP3.LUT R23, R23, 0xffffffbf, RZ, 0xc0, !PT ;  /* 0xffffffbf17177812 */ /* 0x000fe400078ec0ff */
[----:B------:R-:W-:-:S02]  /*a030*/  ISETP.NE.AND.EX P0, PT, RZ, UR7, PT, P0 ;  /* 0x00000007ff007c0c */ /* 0x000fc4000bf05300 */
[----:B-1----:R-:W-:-:S04]  /*a040*/  IADD3 R2, P1, R24, UR4, RZ ;  /* 0x0000000418027c10 */ /* 0x002fc8000ff3e0ff */
[----:B------:R-:W-:Y:S01]  /*a050*/  IADD3.X R3, R25, UR5, RZ, P1, !PT ;  /* 0x0000000519037c10 */ /* 0x000fe20008ffe4ff */
[----:B------:R-:W-:Y:S01]  /*a060*/  ULDC.64 UR4, c[0x0][0x418] ;  /* 0x0001060000047ab9 */ /* 0x000fe20000000a00 */
[----:B------:R-:W-:-:S03]  /*a070*/  @P2 LOP3.LUT R23, R23, 0x40, RZ, 0xfc, !PT ;  /* 0x0000004017172812 */ /* 0x000fc600078efcff */
[----:B------:R1:W5:Y:S02]  /*a080*/  @P2 LDG.E R35, desc[UR36][R2.64] ;  /* 0x0000002402232981 */ /* 0x000364000c1e1900 */
[----:B------:R-:W-:-:S04]  /*a090*/  @P0 IADD3 R4, P1, R24, UR6, RZ ;  /* 0x0000000618040c10 */ /* 0x000fc8000ff3e0ff */
[----:B------:R-:W-:-:S05]  /*a0a0*/  @P0 IADD3.X R5, R25, UR7, RZ, P1, !PT ;  /* 0x0000000719050c10 */ /* 0x000fca0008ffe4ff */
[----:B---3--:R-:W3:Y:S01]  /*a0b0*/  @P0 LDG.E R4, desc[UR36][R4.64] ;  /* 0x0000002404040981 */ /* 0x008ee2000c1e1900 */
[----:B------:R-:W-:-:S03]  /*a0c0*/  UISETP.NE.U32.AND UP0, UPT, UR4, URZ, UPT ;  /* 0x0000003f0400728c */ /* 0x000fc6000bf05070 */
[----:B------:R-:W-:Y:S01]  /*a0d0*/  ULDC UR4, c[0x0][0x424] ;  /* 0x0001090000047ab9 */ /* 0x000fe20000000800 */
[----:B------:R-:W-:-:S03]  /*a0e0*/  UISETP.NE.AND.EX UP0, UPT, UR5, URZ, UPT, UP0 ;  /* 0x0000003f0500728c */ /* 0x000fc6000bf05300 */
[----:B------:R-:W-:Y:S01]  /*a0f0*/  ULDC UR5, c[0x0][0x2f0] ;  /* 0x0000bc0000057ab9 */ /* 0x000fe20000000800 */
[----:B------:R-:W-:-:S04]  /*a100*/  USEL UR4, UR4, 0x1, UP0 ;  /* 0x0000000104047887 */ /* 0x000fc80008000000 */
[----:B------:R-:W-:-:S06]  /*a110*/  UIMAD UR4, UR4, UR5, URZ ;  /* 0x00000005040472a4 */ /* 0x000fcc000f8e023f */
[----:B0-----:R-:W-:Y:S01]  /*a120*/  IMAD.U32 R0, RZ, RZ, UR4 ;  /* 0x00000004ff007e24 */ /* 0x001fe2000f8e00ff */
[----:B--2---:R1:W-:Y:S04]  /*a130*/  STL [R1+0x4], R30 ;  /* 0x0000041e01007387 */ /* 0x0043e80000100800 */
[----:B---3--:R1:W-:Y:S01]  /*a140*/  @P0 STL [R1+0x18], R4 ;  /* 0x0000180401000387 */ /* 0x0083e20000100800 */
[----:B------:R-:W-:Y:S05]  /*a150*/  @P0 BRA `(.L_x_245) ;  /* 0x0000000000200947 */ /* 0x000fea0003800000 */
[----:B------:R-:W-:Y:S02]  /*a160*/  ULDC UR4, c[0x0][0x288] ;  /* 0x0000a20000047ab9 */ /* 0x000fe40000000800 */
[----:B-1----:R-:W-:-:S05]  /*a170*/  IMAD.U32 R4, RZ, RZ, UR4 ;  /* 0x00000004ff047e24 */ /* 0x002fca000f8e00ff */
[----:B------:R0:W-:Y:S01]  /*a180*/  STL [R1+0x18], R4 ;  /* 0x0000180401007387 */ /* 0x0001e20000100800 */
[----:B------:R-:W-:Y:S05]  /*a190*/  @!P2 BRA `(.L_x_245) ;  /* 0x000000000010a947 */ /* 0x000fea0003800000 */
[----:B------:R-:W2:Y:S04]  /*a1a0*/  LDG.E R5, desc[UR36][R2.64] ;  /* 0x0000002402057981 */ /* 0x000ea8000c1e1900 */
[----:B0-----:R-:W2:Y:S02]  /*a1b0*/  LDG.E R4, desc[UR36][R2.64+0x4] ;  /* 0x0000042402047981 */ /* 0x001ea4000c1e1900 */
[----:B--2---:R-:W-:-:S05]  /*a1c0*/  IMAD.IADD R2, R4, 0x1, -R5 ;  /* 0x0000000104027824 */ /* 0x004fca00078e0a05 */
[----:B------:R2:W-:Y:S02]  /*a1d0*/  STL [R1+0x18], R2 ;  /* 0x0000180201007387 */ /* 0x0005e40000100800 */
.L_x_245:
[----:B------:R-:W-:Y:S01]  /*a1e0*/  ULDC.64 UR4, c[0x0][0xa20] ;  /* 0x0002880000047ab9 */ /* 0x000fe20000000a00 */
[----:B------:R-:W-:Y:S01]  /*a1f0*/  IMAD.MOV.U32 R31, RZ, RZ, R29 ;  /* 0x000000ffff1f7224 */ /* 0x000fe200078e001d */
[----:B------:R-:W-:-:S04]  /*a200*/  ISETP.NE.U32.AND P0, PT, RZ, UR4, PT ;  /* 0x00000004ff007c0c */ /* 0x000fc8000bf05070 */
[----:B------:R-:W-:-:S13]  /*a210*/  ISETP.NE.AND.EX P0, PT, RZ, UR5, PT, P0 ;  /* 0x00000005ff007c0c */ /* 0x000fda000bf05300 */
[----:B------:R-:W-:Y:S05]  /*a220*/  @!P0 BRA `(.L_x_246) ;  /* 0x0000000000108947 */ /* 0x000fea0003800000 */
[----:B-12---:R-:W-:-:S04]  /*a230*/  IADD3 R2, P0, R24, UR4, RZ ;  /* 0x0000000418027c10 */ /* 0x006fc8000ff1e0ff */
[----:B------:R-:W-:-:S05]  /*a240*/  IADD3.X R3, R25, UR5, RZ, P0, !PT ;  /* 0x0000000519037c10 */ /* 0x000fca00087fe4ff */
[----:B------:R3:W5:Y:S01]  /*a250*/  LDG.E R0, desc[UR36][R2.64] ;  /* 0x0000002402007981 */ /* 0x000762000c1e1900 */
[----:B------:R-:W-:Y:S05]  /*a260*/  BRA `(.L_x_247) ;  /* 0x0000000000247947 */ /* 0x000fea0003800000 */
.L_x_246:
[----:B------:R-:W-:Y:S02]  /*a270*/  ULDC.64 UR4, c[0x0][0xa08] ;  /* 0x0002820000047ab9 */ /* 0x000fe40000000a00 */
[----:B------:R-:W-:-:S04]  /*a280*/  ISETP.NE.U32.AND P0, PT, RZ, UR4, PT ;  /* 0x00000004ff007c0c */ /* 0x000fc8000bf05070 */
[----:B------:R-:W-:-:S13]  /*a290*/  ISETP.NE.AND.EX P0, PT, RZ, UR5, PT, P0 ;  /* 0x00000005ff007c0c */ /* 0x000fda000bf05300 */
[----:B------:R-:W-:Y:S05]  /*a2a0*/  @!P0 BRA `(.L_x_247) ;  /* 0x0000000000148947 */ /* 0x000fea0003800000 */
[----:B-12---:R-:W1:Y:S02]  /*a2b0*/  LDC.64 R2, c[0x0][0xa08] ;  /* 0x00028200ff027b82 */ /* 0x006e640000000a00 */
[----:B-1----:R-:W-:-:S05]  /*a2c0*/  IMAD.WIDE R2, R31, 0x4, R2 ;  /* 0x000000041f027825 */ /* 0x002fca00078e0202 */
[----:B------:R-:W2:Y:S04]  /*a2d0*/  LDG.E R0, desc[UR36][R2.64] ;  /* 0x0000002402007981 */ /* 0x000ea8000c1e1900 */
[----:B------:R-:W2:Y:S02]  /*a2e0*/  LDG.E R5, desc[UR36][R2.64+0x4] ;  /* 0x0000042402057981 */ /* 0x000ea4000c1e1900 */
[----:B--2---:R-:W-:-:S07]  /*a2f0*/  IADD3 R0, -R0, R5, RZ ;  /* 0x0000000500007210 */ /* 0x004fce0007ffe1ff */
.L_x_247:
[----:B-123-5:R-:W-:Y:S01]  /*a300*/  IMAD.IADD R2, R0, 0x1, -R30 ;  /* 0x0000000100027824 */ /* 0x02efe200078e0a1e */
[----:B------:R-:W-:Y:S03]  /*a310*/  BSSY B7, `(.L_x_248) ;  /* 0x0000374000077945 */ /* 0x000fe60003800000 */
[C---:B------:R-:W-:Y:S01]  /*a320*/  VIADD R0, R2.reuse, 0x5f ;  /* 0x0000005f02007836 */ /* 0x040fe20000000000 */
[----:B------:R1:W-:Y:S01]  /*a330*/  STL [R1], R2 ;  /* 0x0000000201007387 */ /* 0x0003e20000100800 */
[----:B------:R-:W-:Y:S02]  /*a340*/  ISETP.GT.AND P0, PT, R2, RZ, PT ;  /* 0x000000ff0200720c */ /* 0x000fe40003f04270 */
[----:B------:R-:W-:-:S05]  /*a350*/  IMAD.HI R0, R0, 0x2aaaaaab, RZ ;  /* 0x2aaaaaab00007827 */ /* 0x000fca00078e02ff */
[----:B------:R-:W-:-:S04]  /*a360*/  SHF.R.U32.HI R3, RZ, 0x1f, R0 ;  /* 0x0000001fff037819 */ /* 0x000fc80000011600 */
[----:B------:R-:W-:-:S05]  /*a370*/  LEA.HI.SX32 R0, R0, R3, 0x1c ;  /* 0x0000000300007211 */ /* 0x000fca00078fe2ff */
[----:B------:R1:W-:Y:S01]  /*a380*/  STL [R1+0x20], R0 ;  /* 0x0000200001007387 */ /* 0x0003e20000100800 */
[----:B------:R-:W-:Y:S05]  /*a390*/  @P0 BRA `(.L_x_249) ;  /* 0x0000000000440947 */ /* 0x000fea0003800000 */
[----:B-1----:R-:W1:Y:S02]  /*a3a0*/  S2R R2, SR_TID.X ;  /* 0x0000000000027919 */ /* 0x002e640000002100 */
[----:B-1----:R-:W-:-:S04]  /*a3b0*/  LOP3.LUT R2, R2, 0x7f, RZ, 0xc0, !PT ;  /* 0x0000007f02027812 */ /* 0x002fc800078ec0ff */
[----:B------:R-:W-:-:S13]  /*a3c0*/  ISETP.NE.AND P0, PT, R2, RZ, PT ;  /* 0x000000ff0200720c */ /* 0x000fda0003f05270 */
[----:B------:R-:W-:Y:S05]  /*a3d0*/  @P0 BRA `(.L_x_250) ;  /* 0x00000034009c0947 */ /* 0x000fea0003800000 */
[----:B------:R-:W1:Y:S01]  /*a3e0*/  S2R R7, SR_LANEID ;  /* 0x0000000000077919 */ /* 0x000e620000000000 */
[----:B------:R-:W-:Y:S01]  /*a3f0*/  VOTEU.ANY UR4, UPT, PT ;  /* 0x0000000000047886 */ /* 0x000fe200038e0100 */
[----:B------:R-:W2:Y:S01]  /*a400*/  LDC.64 R2, c[0x0][0xc60] ;  /* 0x00031800ff027b82 */ /* 0x000ea20000000a00 */
[----:B------:R-:W1:Y:S08]  /*a410*/  FLO.U32 R0, UR4 ;  /* 0x0000000400007d00 */ /* 0x000e7000080e0000 */
[----:B------:R-:W2:Y:S01]  /*a420*/  POPC R5, UR4 ;  /* 0x0000000400057d09 */ /* 0x000ea20008000000 */
[----:B-1----:R-:W-:-:S13]  /*a430*/  ISETP.EQ.U32.AND P0, PT, R0, R7, PT ;  /* 0x000000070000720c */ /* 0x002fda0003f02070 */
[----:B--2---:R-:W2:Y:S01]  /*a440*/  @P0 ATOMG.E.ADD.STRONG.GPU PT, R3, desc[UR36][R2.64], R5 ;  /* 0x00000005020309a8 */ /* 0x004ea200081ee1e4 */
[----:B0-----:R-:W0:Y:S02]  /*a450*/  S2R R4, SR_LTMASK ;  /* 0x0000000000047919 */ /* 0x001e240000003900 */
[----:B0-----:R-:W-:-:S04]  /*a460*/  LOP3.LUT R4, R4, UR4, RZ, 0xc0, !PT ;  /* 0x0000000404047c12 */ /* 0x001fc8000f8ec0ff */
[----:B------:R-:W0:Y:S01]  /*a470*/  POPC R7, R4 ;  /* 0x0000000400077309 */ /* 0x000e220000000000 */
[----:B--2---:R-:W0:Y:S02]  /*a480*/  SHFL.IDX PT, R0, R3, R0, 0x1f ;  /* 0x00001f0003007589 */ /* 0x004e2400000e0000 */
[----:B0-----:R-:W-:Y:S01]  /*a490*/  IADD3 R16, R0, UR39, R7 ;  /* 0x0000002700107c10 */ /* 0x001fe2000fffe007 */
[----:B------:R-:W-:Y:S06]  /*a4a0*/  BRA `(.L_x_250) ;  /* 0x0000003400687947 */ /* 0x000fec0003800000 */
.L_x_249:
[----:B-1----:R-:W-:Y:S01]  /*a4b0*/  VIADD R0, R22, 0x1e400 ;  /* 0x0001e40016007836 */ /* 0x002fe20000000000 */
[----:B------:R-:W-:Y:S04]  /*a4c0*/  BSSY B6, `(.L_x_251) ;  /* 0x0000013000067945 */ /* 0x000fe80003800000 */
[----:B------:R-:W-:-:S13]  /*a4d0*/  LOP3.LUT P0, RZ, R0, 0x3ff, RZ, 0xc0, !PT ;  /* 0x000003ff00ff7812 */ /* 0x000fda000780c0ff */
[----:B------:R-:W-:Y:S05]  /*a4e0*/  @!P0 BRA `(.L_x_252) ;  /* 0x0000000000408947 */ /* 0x000fea0003800000 */
[----:B------:R-:W-:Y:S01]  /*a4f0*/  MOV R2, 0x0 ;  /* 0x0000000000027802 */ /* 0x000fe20000000f00 */
[----:B------:R-:W-:Y:S01]  /*a500*/  ULDC.64 UR6, c[0x4][0x88] ;  /* 0x0100220000067ab9 */ /* 0x000fe20000000a00 */
[----:B------:R-:W-:Y:S01]  /*a510*/  ULDC.64 UR8, c[0x4][0x90] ;  /* 0x0100240000087ab9 */ /* 0x000fe20000000a00 */
[----:B------:R-:W-:Y:S01]  /*a520*/  ULDC.64 UR4, c[0x4][0x8] ;  /* 0x0100020000047ab9 */ /* 0x000fe20000000a00 */
[----:B0-----:R-:W-:Y:S01]  /*a530*/  IMAD.U32 R4, RZ, RZ, UR6 ;  /* 0x00000006ff047e24 */ /* 0x001fe2000f8e00ff */
[----:B------:R-:W-:Y:S01]  /*a540*/  MOV R6, UR8 ;  /* 0x0000000800067c02 */ /* 0x000fe20008000f00 */
[----:B------:R-:W0:Y:S01]  /*a550*/  LDC.64 R2, c[0x4][R2] ;  /* 0x0100000002027b82 */ /* 0x000e220000000a00 */
[----:B------:R-:W-:Y:S01]  /*a560*/  IMAD.U32 R5, RZ, RZ, UR7 ;  /* 0x00000007ff057e24 */ /* 0x000fe2000f8e00ff */
[----:B------:R-:W-:Y:S01]  /*a570*/  MOV R13, RZ ;  /* 0x000000ff000d7202 */ /* 0x000fe20000000f00 */
[----:B------:R-:W-:Y:S02]  /*a580*/  IMAD.U32 R7, RZ, RZ, UR9 ;  /* 0x00000009ff077e24 */ /* 0x000fe4000f8e00ff */
[----:B------:R-:W-:-:S02]  /*a590*/  IMAD.U32 R10, RZ, RZ, UR4 ;  /* 0x00000004ff0a7e24 */ /* 0x000fc4000f8e00ff */
[----:B------:R-:W-:Y:S02]  /*a5a0*/  IMAD.U32 R11, RZ, RZ, UR5 ;  /* 0x00000005ff0b7e24 */ /* 0x000fe4000f8e00ff */
[----:B------:R-:W-:Y:S02]  /*a5b0*/  IMAD.MOV.U32 R8, RZ, RZ, 0x70 ;  /* 0x00000070ff087424 */ /* 0x000fe400078e00ff */
[----:B------:R-:W-:-:S07]  /*a5c0*/  IMAD.MOV.U32 R12, RZ, RZ, 0x1 ;  /* 0x00000001ff0c7424 */ /* 0x000fce00078e00ff */
[----:B------:R-:W-:-:S07]  /*a5d0*/  LEPC R20, `(.L_x_252) ;  /* 0x000000001014794e */ /* 0x000fce0000000000 */
[----:B0-----:R-:W-:Y:S05]  /*a5e0*/  CALL.ABS.NOINC R2 ;  /* 0x0000000002007343 */ /* 0x001fea0003c00000 */
.L_x_252:
[----:B------:R-:W-:Y:S05]  /*a5f0*/  BSYNC B6 ;  /* 0x0000000000067941 */ /* 0x000fea0003800000 */
.L_x_251:
[----:B------:R-:W-:Y:S01]  /*a600*/  VIADD R0, R22, 0x400 ;  /* 0x0000040016007836 */ /* 0x000fe20000000000 */
[----:B------:R-:W-:Y:S04]  /*a610*/  BSSY B6, `(.L_x_253) ;  /* 0x0000022000067945 */ /* 0x000fe80003800000 */
[----:B------:R-:W-:-:S13]  /*a620*/  LOP3.LUT P0, RZ, R0, 0x3ff, RZ, 0xc0, !PT ;  /* 0x000003ff00ff7812 */ /* 0x000fda000780c0ff */
[----:B------:R-:W-:Y:S05]  /*a630*/  @!P0 BRA `(.L_x_254) ;  /* 0x00000000007c8947 */ /* 0x000fea0003800000 */
[----:B------:R-:W-:Y:S01]  /*a640*/  MOV R26, 0x0 ;  /* 0x00000000001a7802 */ /* 0x000fe20000000f00 */
[----:B------:R-:W-:Y:S01]  /*a650*/  ULDC.64 UR6, c[0x4][0x88] ;  /* 0x0100220000067ab9 */ /* 0x000fe20000000a00 */
[----:B------:R-:W-:Y:S01]  /*a660*/  ULDC.64 UR8, c[0x4][0x90] ;  /* 0x0100240000087ab9 */ /* 0x000fe20000000a00 */
[----:B------:R-:W-:Y:S01]  /*a670*/  ULDC.64 UR4, c[0x4][0x10] ;  /* 0x0100040000047ab9 */ /* 0x000fe20000000a00 */
[----:B------:R1:W2:Y:S01]  /*a680*/  LDC.64 R2, c[0x4][R26] ;  /* 0x010000001a027b82 */ /* 0x0002a20000000a00 */
[----:B0-----:R-:W-:Y:S01]  /*a690*/  IMAD.U32 R4, RZ, RZ, UR6 ;  /* 0x00000006ff047e24 */ /* 0x001fe2000f8e00ff */
[----:B------:R-:W-:Y:S01]  /*a6a0*/  MOV R10, UR4 ;  /* 0x00000004000a7c02 */ /* 0x000fe20008000f00 */
[----:B------:R-:W-:Y:S02]  /*a6b0*/  IMAD.U32 R5, RZ, RZ, UR7 ;  /* 0x00000007ff057e24 */ /* 0x000fe4000f8e00ff */
[----:B------:R-:W-:Y:S02]  /*a6c0*/  IMAD.U32 R6, RZ, RZ, UR8 ;  /* 0x00000008ff067e24 */ /* 0x000fe4000f8e00ff */
[----:B------:R-:W-:-:S02]  /*a6d0*/  IMAD.U32 R7, RZ, RZ, UR9 ;  /* 0x00000009ff077e24 */ /* 0x000fc4000f8e00ff */
[----:B------:R-:W-:Y:S02]  /*a6e0*/  IMAD.U32 R11, RZ, RZ, UR5 ;  /* 0x00000005ff0b7e24 */ /* 0x000fe4000f8e00ff */
[----:B------:R-:W-:Y:S02]  /*a6f0*/  IMAD.MOV.U32 R8, RZ, RZ, 0x70 ;  /* 0x00000070ff087424 */ /* 0x000fe400078e00ff */
[----:B------:R-:W-:Y:S02]  /*a700*/  IMAD.MOV.U32 R12, RZ, RZ, 0x1 ;  /* 0x00000001ff0c7424 */ /* 0x000fe400078e00ff */
[----:B-1----:R-:W-:-:S07]  /*a710*/  IMAD.MOV.U32 R13, RZ, RZ, RZ ;  /* 0x000000ffff0d7224 */ /* 0x002fce00078e00ff */
[----:B------:R-:W-:-:S07]  /*a720*/  LEPC R20, `(.L_x_255) ;  /* 0x000000001014794e */ /* 0x000fce0000000000 */
[----:B--2---:R-:W-:Y:S05]  /*a730*/  CALL.ABS.NOINC R2 ;  /* 0x0000000002007343 */ /* 0x004fea0003c00000 */
.L_x_255:
[----:B------:R0:W1:Y:S01]  /*a740*/  LDC.64 R2, c[0x4][R26] ;  /* 0x010000001a027b82 */ /* 0x0000620000000a00 */
[----:B------:R-:W-:Y:S01]  /*a750*/  ULDC.64 UR6, c[0x4][0x88] ;  /* 0x0100220000067ab9 */ /* 0x000fe20000000a00 */
[----:B------:R-:W-:Y:S01]  /*a760*/  ULDC.64 UR8, c[0x4][0x90] ;  /* 0x0100240000087ab9 */ /* 0x000fe20000000a00 */
[----:B------:R-:W-:Y:S01]  /*a770*/  ULDC.64 UR4, c[0x4][0x18] ;  /* 0x0100060000047ab9 */ /* 0x000fe20000000a00 */
[----:B------:R-:W-:Y:S01]  /*a780*/  IMAD.U32 R4, RZ, RZ, UR6 ;  /* 0x00000006ff047e24 */ /* 0x000fe2000f8e00ff */
[----:B------:R-:W-:Y:S01]  /*a790*/  MOV R5, UR7 ;  /* 0x0000000700057c02 */ /* 0x000fe20008000f00 */
[----:B------:R-:W-:Y:S01]  /*a7a0*/  IMAD.U32 R6, RZ, RZ, UR8 ;  /* 0x00000008ff067e24 */ /* 0x000fe2000f8e00ff */
[----:B------:R-:W-:Y:S01]  /*a7b0*/  MOV R12, 0x1 ;  /* 0x00000001000c7802 */ /* 0x000fe20000000f00 */
[----:B------:R-:W-:Y:S02]  /*a7c0*/  IMAD.U32 R7, RZ, RZ, UR9 ;  /* 0x00000009ff077e24 */ /* 0x000fe4000f8e00ff */
[----:B------:R-:W-:-:S02]  /*a7d0*/  IMAD.U32 R10, RZ, RZ, UR4 ;  /* 0x00000004ff0a7e24 */ /* 0x000fc4000f8e00ff */
[----:B------:R-:W-:Y:S02]  /*a7e0*/  IMAD.U32 R11, RZ, RZ, UR5 ;  /* 0x00000005ff0b7e24 */ /* 0x000fe4000f8e00ff */
[----:B------:R-:W-:Y:S02]  /*a7f0*/  IMAD.MOV.U32 R8, RZ, RZ, 0x70 ;  /* 0x00000070ff087424 */ /* 0x000fe400078e00ff */
[----:B0-----:R-:W-:-:S07]  /*a800*/  IMAD.MOV.U32 R13, RZ, RZ, RZ ;  /* 0x000000ffff0d7224 */ /* 0x001fce00078e00ff */
[----:B------:R-:W-:-:S07]  /*a810*/  LEPC R20, `(.L_x_254) ;  /* 0x000000001014794e */ /* 0x000fce0000000000 */
[----:B-1----:R-:W-:Y:S05]  /*a820*/  CALL.ABS.NOINC R2 ;  /* 0x0000000002007343 */ /* 0x002fea0003c00000 */
.L_x_254:
[----:B------:R-:W-:Y:S05]  /*a830*/  BSYNC B6 ;  /* 0x0000000000067941 */ /* 0x000fea0003800000 */
.L_x_253:
[----:B------:R-:W2:Y:S01]  /*a840*/  LDL R26, [R1+0x20] ;  /* 0x00002000011a7983 */ /* 0x000ea20000100800 */
[----:B------:R-:W-:Y:S01]  /*a850*/  ULDC.64 UR4, c[0x0][0x9f8] ;  /* 0x00027e0000047ab9 */ /* 0x000fe20000000a00 */
[----:B------:R-:W1:Y:S02]  /*a860*/  LDC R8, c[0x0][0x430] ;  /* 0x00010c00ff087b82 */ /* 0x000e640000000800 */
[----:B------:R-:W3:Y:S01]  /*a870*/  LDL R2, [R1] ;  /* 0x0000000001027983 */ /* 0x000ee20000100800 */
[----:B------:R-:W-:Y:S01]  /*a880*/  ISETP.NE.U32.AND P0, PT, RZ, UR4, PT ;  /* 0x00000004ff007c0c */ /* 0x000fe2000bf05070 */
[----:B------:R-:W4:Y:S03]  /*a890*/  S2R R20, SR_TID.X ;  /* 0x0000000000147919 */ /* 0x000f260000002100 */
[----:B------:R-:W-:-:S13]  /*a8a0*/  ISETP.NE.AND.EX P0, PT, RZ, UR5, PT, P0 ;  /* 0x00000005ff007c0c */ /* 0x000fda000bf05300 */
[----:B------:R-:W-:Y:S01]  /*a8b0*/  @P0 IADD3 R24, P1, R24, UR4, RZ ;  /* 0x0000000418180c10 */ /* 0x000fe2000ff3e0ff */
[----:B------:R-:W0:Y:S01]  /*a8c0*/  S2R R21, SR_TID.X ;  /* 0x0000000000157919 */ /* 0x000e220000002100 */
[----:B------:R-:W-:Y:S01]  /*a8d0*/  LOP3.LUT R23, R23, 0xffffffdf, RZ, 0xc0, !PT ;  /* 0xffffffdf17177812 */ /* 0x000fe200078ec0ff */
[----:B------:R-:W-:Y:S01]  /*a8e0*/  ULDC UR4, c[0x0][0x2f4] ;  /* 0x0000bd0000047ab9 */ /* 0x000fe20000000800 */
[----:B------:R-:W-:-:S05]  /*a8f0*/  @P0 IADD3.X R25, R25, UR5, RZ, P1, !PT ;  /* 0x0000000519190c10 */ /* 0x000fca0008ffe4ff */
[----:B------:R-:W3:Y:S01]  /*a900*/  @P0 LDG.E R31, desc[UR36][R24.64] ;  /* 0x00000024181f0981 */ /* 0x000ee2000c1e1900 */
[----:B-1----:R-:W-:Y:S02]  /*a910*/  ISETP.NE.AND P2, PT, R8, 0x1, PT ;  /* 0x000000010800780c */ /* 0x002fe40003f45270 */
[----:B----4-:R-:W-:-:S04]  /*a920*/  LOP3.LUT R20, R20, 0x7f, RZ, 0xc0, !PT ;  /* 0x0000007f14147812 */ /* 0x010fc800078ec0ff */
[----:B------:R-:W-:-:S07]  /*a930*/  SHF.R.U32.HI R0, RZ, 0x3, R20 ;  /* 0x00000003ff007819 */ /* 0x000fce0000011614 */
[----:B------:R-:W1:Y:S08]  /*a940*/  @P2 LDC R7, c[0x0][0x434] ;  /* 0x00010d00ff072b82 */ /* 0x000e700000000800 */
[----:B------:R-:W4:Y:S01]  /*a950*/  @P2 LDC R5, c[0x0][0x438] ;  /* 0x00010e00ff052b82 */ /* 0x000f220000000800 */
[----:B0-----:R-:W-:-:S05]  /*a960*/  IMAD.SHL.U32 R20, R21, 0x10, RZ ;  /* 0x0000001015147824 */ /* 0x001fca00078e00ff */
[----:B------:R-:W-:Y:S02]  /*a970*/  LOP3.LUT R20, R0, 0x70, R20, 0xf8, !PT ;  /* 0x0000007000147812 */ /* 0x000fe400078ef814 */
[----:B------:R-:W-:-:S04]  /*a980*/  @P2 LOP3.LUT R23, R23, 0x20, RZ, 0xfc, !PT ;  /* 0x0000002017172812 */ /* 0x000fc800078efcff */
[----:B------:R-:W-:Y:S01]  /*a990*/  LOP3.LUT R23, R23, 0xffffffef, RZ, 0xc0, !PT ;  /* 0xffffffef17177812 */ /* 0x000fe200078ec0ff */
[----:B------:R-:W-:Y:S01]  /*a9a0*/  UMOV UR5, 0xffffffff ;  /* 0xffffffff00057882 */ /* 0x000fe20000000000 */
[----:B--2---:R-:W-:-:S04]  /*a9b0*/  VIADD R26, R26, 0xffffffff ;  /* 0xffffffff1a1a7836 */ /* 0x004fc80000000000 */
[----:B------:R-:W-:-:S05]  /*a9c0*/  IMAD R0, R26, 0x60, R20 ;  /* 0x000000601a007824 */ /* 0x000fca00078e0214 */
[----:B---3--:R-:W-:-:S04]  /*a9d0*/  ISETP.GE.AND P0, PT, R0, R2, PT ;  /* 0x000000020000720c */ /* 0x008fc80003f06270 */
[----:B------:R-:W-:Y:S01]  /*a9e0*/  ISETP.GT.U32.OR P0, PT, R20, 0x5f, P0 ;  /* 0x0000005f1400780c */ /* 0x000fe20000704470 */
[----:B------:R-:W-:-:S04]  /*a9f0*/  IMAD.IADD R0, R0, 0x1, R30 ;  /* 0x0000000100007824 */ /* 0x000fc800078e021e */
[----:B-1----:R-:W-:-:S08]  /*aa00*/  @P2 IMAD.HI.U32 R6, R0, R7, RZ ;  /* 0x0000000700062227 */ /* 0x002fd000078e00ff */
[----:B------:R-:W0:Y:S01]  /*aa10*/  @!P0 LDC.64 R2, c[0x0][0x428] ;  /* 0x00010a00ff028b82 */ /* 0x000e220000000a00 */
[----:B------:R-:W-:Y:S01]  /*aa20*/  IMAD.MOV.U32 R4, RZ, RZ, R0 ;  /* 0x000000ffff047224 */ /* 0x000fe200078e0000 */
[----:B----4-:R-:W-:Y:S02]  /*aa30*/  @P2 SHF.R.U32.HI R4, RZ, R5, R6 ;  /* 0x00000005ff042219 */ /* 0x010fe40000011606 */
[----:B------:R-:W-:Y:S02]  /*aa40*/  SHF.R.S32.HI R6, RZ, 0x1f, R31 ;  /* 0x0000001fff067819 */ /* 0x000fe4000001141f */
[----:B------:R-:W-:-:S03]  /*aa50*/  IADD3 R5, -R4, RZ, RZ ;  /* 0x000000ff04057210 */ /* 0x000fc60007ffe1ff */
[----:B------:R0:W-:Y:S02]  /*aa60*/  STL [R1+0x8], R6 ;  /* 0x0000080601007387 */ /* 0x0001e40000100800 */
[----:B------:R-:W-:Y:S01]  /*aa70*/  IMAD R0, R8, R5, R0 ;  /* 0x0000000508007224 */ /* 0x000fe200078e0200 */
[--C-:B------:R-:W-:Y:S01]  /*aa80*/  @!P0 SHF.R.S32.HI R5, RZ, 0x1f, R4.reuse ;  /* 0x0000001fff058819 */ /* 0x100fe20000011404 */
[-C--:B0-----:R-:W-:Y:S02]  /*aa90*/  @!P0 IMAD R6, R6, R2.reuse, RZ ;  /* 0x0000000206068224 */ /* 0x081fe400078e02ff */
[----:B------:R-:W-:-:S04]  /*aaa0*/  @!P0 IMAD.WIDE.U32 R4, R31, R2, R4 ;  /* 0x000000021f048225 */ /* 0x000fc800078e0004 */
[----:B------:R-:W-:Y:S02]  /*aab0*/  @!P0 IMAD R6, R31, R3, R6 ;  /* 0x000000031f068224 */ /* 0x000fe400078e0206 */
[----:B------:R-:W0:Y:S02]  /*aac0*/  @!P0 LDC.64 R2, c[0x0][0x418] ;  /* 0x00010600ff028b82 */ /* 0x000e240000000a00 */
[----:B------:R-:W-:Y:S02]  /*aad0*/  @!P0 IMAD.IADD R6, R5, 0x1, R6 ;  /* 0x0000000105068824 */ /* 0x000fe400078e0206 */
[----:B------:R-:W-:-:S05]  /*aae0*/  IMAD.U32 R5, RZ, RZ, UR38 ;  /* 0x00000026ff057e24 */ /* 0x000fca000f8e00ff */
[----:B------:R-:W-:Y:S02]  /*aaf0*/  ISETP.NE.AND P2, PT, R5, 0x3, PT ;  /* 0x000000030500780c */ /* 0x000fe40003f45270 */
[----:B0-----:R-:W-:-:S04]  /*ab00*/  @!P0 LEA R2, P1, R4, R2, 0x2 ;  /* 0x0000000204028211 */ /* 0x001fc800078210ff */
[----:B------:R-:W-:Y:S01]  /*ab10*/  @!P0 LEA.HI.X R3, R4, R3, R6, 0x2, P1 ;  /* 0x0000000304038211 */ /* 0x000fe200008f1406 */
[----:B------:R-:W-:-:S06]  /*ab20*/  IMAD.MOV.U32 R4, RZ, RZ, RZ ;  /* 0x000000ffff047224 */ /* 0x000fcc00078e00ff */
[----:B------:R0:W5:Y:S01]  /*ab30*/  @!P0 LDG.E R4, desc[UR36][R2.64] ;  /* 0x0000002402048981 */ /* 0x000162000c1e1900 */
[----:B------:R-:W-:Y:S02]  /*ab40*/  ISETP.GE.AND P0, PT, R32, UR4, PT ;  /* 0x0000000420007c0c */ /* 0x000fe4000bf06270 */
[----:B------:R-:W-:-:S04]  /*ab50*/  @P2 LOP3.LUT R23, R23, 0x10, RZ, 0xfc, !PT ;  /* 0x0000001017172812 */ /* 0x000fc800078efcff */
[----:B------:R-:W-:Y:S02]  /*ab60*/  LOP3.LUT R23, R23, 0xfffffffb, RZ, 0xc0, !PT ;  /* 0xfffffffb17177812 */ /* 0x000fe400078ec0ff */
[----:B------:R-:W-:-:S05]  /*ab70*/  ISETP.GE.AND P1, PT, R34, UR4, PT ;  /* 0x0000000422007c0c */ /* 0x000fca000bf26270 */
[----:B------:R-:W-:Y:S02]  /*ab80*/  @P0 LOP3.LUT R23, R23, 0x4, RZ, 0xfc, !PT ;  /* 0x0000000417170812 */ /* 0x000fe400078efcff */
[----:B------:R-:W-:Y:S02]  /*ab90*/  ISETP.GE.AND P0, PT, R33, UR4, PT ;  /* 0x0000000421007c0c */ /* 0x000fe4000bf06270 */
[----:B------:R-:W-:-:S04]  /*aba0*/  LOP3.LUT R23, R23, 0xfffffffe, RZ, 0xc0, !PT ;  /* 0xfffffffe17177812 */ /* 0x000fc800078ec0ff */
[----:B------:R-:W-:-:S04]  /*abb0*/  LOP3.LUT R23, R23, 0xfffffffd, RZ, 0xc0, !PT ;  /* 0xfffffffd17177812 */ /* 0x000fc800078ec0ff */
[----:B------:R-:W-:-:S04]  /*abc0*/  @P1 LOP3.LUT R23, R23, 0x2, RZ, 0xfc, !PT ;  /* 0x0000000217171812 */ /* 0x000fc800078efcff */
[----:B------:R-:W-:Y:S01]  /*abd0*/  @P0 LOP3.LUT R23, R23, 0x1, RZ, 0xfc, !PT ;  /* 0x0000000117170812 */ /* 0x000fe200078efcff */
[----:B0-----:R-:W-:Y:S06]  /*abe0*/  BRA.DIV UR5, `(.L_x_256) ;  /* 0x0000003e057c7947 */ /* 0x001fec000b800000 */
.L_x_324:
[----:B------:R-:W-:Y:S02]  /*abf0*/  ISETP.GT.U32.AND P0, PT, R20, 0x5f, PT ;  /* 0x0000005f1400780c */ /* 0x000fe40003f04070 */
[----:B------:R-:W-:Y:S02]  /*ac00*/  LOP3.LUT R23, R23, 0xfffffff7, RZ, 0xc0, !PT ;  /* 0xfffffff717177812 */ /* 0x000fe400078ec0ff */
[----:B------:R-:W-:-:S09]  /*ac10*/  SHF.R.S32.HI R30, RZ, 0x1f, R18 ;  /* 0x0000001fff1e7819 */ /* 0x000fd20000011412 */
[----:B------:R-:W-:Y:S01]  /*ac20*/  @P0 LOP3.LUT R23, R23, 0x8, RZ, 0xfc, !PT ;  /* 0x0000000817170812 */ /* 0x000fe200078efcff */
[----:B------:R-:W-:Y:S06]  /*ac30*/  @!P2 BRA `(.L_x_257) ;  /* 0x000000000004a947 */ /* 0x000fec0003800000 */
[----:B------:R-:W-:Y:S01]  /*ac40*/  BPT.TRAP 0x1 ;  /* 0x000000040000795c */ /* 0x000fe20000300000 */
.L_x_257:
[----:B------:R-:W-:Y:S01]  /*ac50*/  SHF.R.S32.HI R5, RZ, 0x1f, R0 ;  /* 0x0000001fff057819 */ /* 0x000fe20000011400 */
[----:B------:R-:W-:Y:S01]  /*ac60*/  ULDC.64 UR4, c[0x0][0x328] ;  /* 0x0000ca0000047ab9 */ /* 0x000fe20000000a00 */
[----:B------:R-:W-:Y:S03]  /*ac70*/  BSSY B0, `(.L_x_258) ;  /* 0x0000017000007945 */ /* 0x000fe60003800000 */
[----:B------:R-:W-:-:S04]  /*ac80*/  IMAD R3, R5, UR4, RZ ;  /* 0x0000000405037c24 */ /* 0x000fc8000f8e02ff */
[C---:B------:R-:W-:Y:S02]  /*ac90*/  IMAD R6, R0.reuse, UR5, R3 ;  /* 0x0000000500067c24 */ /* 0x040fe4000f8e0203 */
[----:B------:R-:W-:Y:S01]  /*aca0*/  IMAD.WIDE.U32 R2, R0, UR4, RZ ;  /* 0x0000000400027c25 */ /* 0x000fe2000f8e00ff */
[----:B------:R-:W-:-:S03]  /*acb0*/  ULDC.64 UR4, c[0x0][0x338] ;  /* 0x0000ce0000047ab9 */ /* 0x000fc60000000a00 */
[----:B------:R-:W-:Y:S01]  /*acc0*/  IMAD.IADD R3, R3, 0x1, R6 ;  /* 0x0000000103037824 */ /* 0x000fe200078e0206 */
[----:B-----5:R-:W-:Y:S01]  /*acd0*/  SHF.R.S32.HI R6, RZ, 0x1f, R4 ;  /* 0x0000001fff067819 */ /* 0x020fe20000011404 */
[----:B------:R-:W-:-:S04]  /*ace0*/  IMAD.WIDE.U32 R2, R4, UR4, R2 ;  /* 0x0000000404027c25 */ /* 0x000fc8000f8e0002 */
[----:B------:R-:W-:-:S04]  /*acf0*/  IMAD R7, R6, UR4, RZ ;  /* 0x0000000406077c24 */ /* 0x000fc8000f8e02ff */
[----:B------:R-:W-:Y:S01]  /*ad00*/  IMAD R7, R4, UR5, R7 ;  /* 0x0000000504077c24 */ /* 0x000fe2000f8e0207 */
[----:B------:R-:W-:-:S03]  /*ad10*/  ULDC.64 UR4, c[0x0][0x330] ;  /* 0x0000cc0000047ab9 */ /* 0x000fc60000000a00 */
[----:B------:R-:W-:Y:S02]  /*ad20*/  IMAD.IADD R3, R3, 0x1, R7 ;  /* 0x0000000103037824 */ /* 0x000fe400078e0207 */
[----:B------:R-:W-:Y:S02]  /*ad30*/  IMAD R7, R30, UR4, RZ ;  /* 0x000000041e077c24 */ /* 0x000fe4000f8e02ff */
[----:B------:R-:W-:-:S04]  /*ad40*/  IMAD.WIDE.U32 R2, R18, UR4, R2 ;  /* 0x0000000412027c25 */ /* 0x000fc8000f8e0002 */
[----:B------:R-:W-:Y:S01]  /*ad50*/  IMAD R7, R18, UR5, R7 ;  /* 0x0000000512077c24 */ /* 0x000fe2000f8e0207 */
[----:B------:R-:W-:Y:S02]  /*ad60*/  ULDC.64 UR4, c[0x0][0x318] ;  /* 0x0000c60000047ab9 */ /* 0x000fe40000000a00 */
[----:B------:R-:W-:Y:S02]  /*ad70*/  LEA R24, P0, R2, UR4, 0x1 ;  /* 0x0000000402187c11 */ /* 0x000fe4000f8008ff */
[----:B------:R-:W-:-:S04]  /*ad80*/  IADD3 R7, R3, R7, RZ ;  /* 0x0000000703077210 */ /* 0x000fc80007ffe0ff */
[----:B------:R-:W-:Y:S01]  /*ad90*/  LEA.HI.X R25, R2, UR5, R7, 0x1, P0 ;  /* 0x0000000502197c11 */ /* 0x000fe200080f0c07 */
[----:B------:R-:W-:Y:S01]  /*ada0*/  IMAD R7, R27, 0x8, R22 ;  /* 0x000000081b077824 */ /* 0x000fe200078e0216 */
[----:B------:R-:W-:-:S04]  /*adb0*/  SHF.L.U32 R2, R28, 0x1f, RZ ;  /* 0x0000001f1c027819 */ /* 0x000fc800000006ff */
[----:B------:R-:W0:Y:S02]  /*adc0*/  SYNCS.PHASECHK.TRANS64.TRYWAIT P0, [R7+URZ+0x30840], R2 ;  /* 0x03084002070075a7 */ /* 0x000e24000800017f */
[----:B0-----:R-:W-:Y:S05]  /*add0*/  @!P0 BRA `(.L_x_259) ;  /* 0x0000003c00308947 */ /* 0x001fea0003800000 */
.L_x_325:
[----:B------:R-:W-:Y:S05]  /*ade0*/  BSYNC B0 ;  /* 0x0000000000007941 */ /* 0x000fea0003800000 */
.L_x_258:
[----:B------:R-:W2:Y:S01]  /*adf0*/  LDL R9, [R1] ;  /* 0x0000000001097983 */ /* 0x000ea20000100800 */
[----:B------:R-:W-:Y:S01]  /*ae00*/  ULDC.64 UR4, c[0x0][0x300] ;  /* 0x0000c00000047ab9 */ /* 0x000fe20000000a00 */
[----:B------:R-:W-:Y:S01]  /*ae10*/  LOP3.LUT P4, RZ, R23, 0x4, RZ, 0xc0, !PT ;  /* 0x0000000417ff7812 */ /* 0x000fe2000788c0ff */
[----:B------:R-:W-:Y:S01]  /*ae20*/  IMAD R5, R5, UR4, RZ ;  /* 0x0000000405057c24 */ /* 0x000fe2000f8e02ff */
[----:B------:R-:W1:Y:S01]  /*ae30*/  S2R R8, SR_TID.X ;  /* 0x0000000000087919 */ /* 0x000e620000002100 */
[C---:B0-----:R-:W-:Y:S01]  /*ae40*/  IMAD.WIDE.U32 R2, R0.reuse, UR4, RZ ;  /* 0x0000000400027c25 */ /* 0x041fe2000f8e00ff */
[C---:B------:R-:W-:Y:S02]  /*ae50*/  LOP3.LUT P3, RZ, R23.reuse, 0x2, RZ, 0xc0, !PT ;  /* 0x0000000217ff7812 */ /* 0x040fe4000786c0ff */
[----:B------:R-:W-:Y:S01]  /*ae60*/  LOP3.LUT P2, RZ, R23, 0x1, RZ, 0xc0, !PT ;  /* 0x0000000117ff7812 */ /* 0x000fe2000784c0ff */
[----:B------:R-:W-:Y:S01]  /*ae70*/  IMAD R5, R0, UR5, R5 ;  /* 0x0000000500057c24 */ /* 0x000fe2000f8e0205 */
[----:B------:R-:W-:-:S02]  /*ae80*/  ULDC.64 UR4, c[0x0][0x310] ;  /* 0x0000c40000047ab9 */ /* 0x000fc40000000a00 */
[----:B------:R-:W-:Y:S02]  /*ae90*/  IMAD R6, R6, UR4, RZ ;  /* 0x0000000406067c24 */ /* 0x000fe4000f8e02ff */
[----:B------:R-:W-:Y:S02]  /*aea0*/  IMAD.IADD R3, R3, 0x1, R5 ;  /* 0x0000000103037824 */ /* 0x000fe400078e0205 */
        /* <DEDUP_REMOVED lines=8> */
[----:B------:R-:W-:Y:S01]  /*af30*/  IMAD R5, R27, 0x4800, R36 ;  /* 0x000048001b057824 */ /* 0x000fe200078e0224 */
[----:B------:R-:W-:Y:S01]  /*af40*/  LEA R4, P0, R2, UR4, 0x1 ;  /* 0x0000000402047c11 */ /* 0x000fe2000f8008ff */
[----:B------:R-:W-:Y:S01]  /*af50*/  IMAD.IADD R0, R3, 0x1, R0 ;  /* 0x0000000103007824 */ /* 0x000fe200078e0200 */
[----:B------:R-:W-:Y:S01]  /*af60*/  UMOV UR4, 0xffffffff ;  /* 0xffffffff00047882 */ /* 0x000fe20000000000 */
[----:B-1----:R-:W-:-:S03]  /*af70*/  LOP3.LUT R8, R8, 0x7f, RZ, 0xc0, !PT ;  /* 0x0000007f08087812 */ /* 0x002fc600078ec0ff */
[----:B------:R-:W-:Y:S02]  /*af80*/  LEA.HI.X R0, R2, UR5, R0, 0x1, P0 ;  /* 0x0000000502007c11 */ /* 0x000fe400080f0c00 */
[----:B------:R-:W-:Y:S01]  /*af90*/  SHF.R.U32.HI R8, RZ, 0x3, R8 ;  /* 0x00000003ff087819 */ /* 0x000fe20000011608 */
[----:B--2---:R-:W-:-:S04]  /*afa0*/  IMAD R6, R26, -0x60, R9 ;  /* 0xffffffa01a067824 */ /* 0x004fc800078e0209 */
[----:B------:R-:W-:-:S05]  /*afb0*/  IMAD.IADD R6, R6, 0x1, -R8 ;  /* 0x0000000106067824 */ /* 0x000fca00078e0a08 */
[----:B------:R-:W-:Y:S01]  /*afc0*/  ISETP.GE.AND P0, PT, R6, 0x1, PT ;  /* 0x000000010600780c */ /* 0x000fe20003f06270 */
[----:B------:R-:W-:-:S12]  /*afd0*/  BRA.DIV UR4, `(.L_x_260) ;  /* 0x0000003a04c47947 */ /* 0x000fd8000b800000 */
[----:B------:R-:W0:Y:S01]  /*afe0*/  SHFL.IDX PT, R3, R4, RZ, 0x181f ;  /* 0x00181fff04037589 */ /* 0x000e2200000e0000 */
[----:B------:R-:W-:-:S03]  /*aff0*/  @P0 IMAD R8, R5, 0x2, R22 ;  /* 0x0000000205080824 */ /* 0x000fc600078e0216 */
[----:B------:R-:W1:Y:S01]  /*b000*/  SHFL.IDX PT, R2, R0, RZ, 0x181f ;  /* 0x00181fff00027589 */ /* 0x000e6200000e0000 */
[----:B0-----:R-:W-:-:S04]  /*b010*/  @P0 LEA R3, P1, R32, R3, 0x1 ;  /* 0x0000000320030211 */ /* 0x001fc800078208ff */
[----:B-1----:R-:W-:Y:S02]  /*b020*/  @P0 IADD3.X R2, RZ, R2, RZ, P1, !PT ;  /* 0x00000002ff020210 */ /* 0x002fe40000ffe4ff */
[----:B------:R-:W-:Y:S02]  /*b030*/  ISETP.GE.AND P1, PT, R6, 0x11, PT ;  /* 0x000000110600780c */ /* 0x000fe40003f26270 */
[----:B------:R-:W-:-:S04]  /*b040*/  @P0 LOP3.LUT R3, R3, R2, RZ, 0x3c, !PT ;  /* 0x0000000203030212 */ /* 0x000fc800078e3cff */
[----:B------:R-:W-:-:S04]  /*b050*/  @P0 LOP3.LUT R2, R3, R2, RZ, 0x3c, !PT ;  /* 0x0000000203020212 */ /* 0x000fc800078e3cff */
[----:B------:R-:W-:-:S05]  /*b060*/  @P0 LOP3.LUT R3, R3, R2, RZ, 0x3c, !PT ;  /* 0x0000000203030212 */ /* 0x000fca00078e3cff */
[----:B------:R-:W-:Y:S01]  /*b070*/  @!PT LDS RZ, [RZ] ;  /* 0x00000000fffff984 */ /* 0x000fe20000000800 */
[----:B------:R-:W-:Y:S04]  /*b080*/  @P0 LDGSTS.E.BYPASS.LTC128B.128 [R8+0x1e400], desc[UR36][R2.64], !P4 ;  /* 0x1e40000002080fae */ /* 0x000fe8000e101d64 */
[----:B------:R-:W-:Y:S04]  /*b090*/  @P0 LDGSTS.E.BYPASS.LTC128B.128 [R8+0x21400], desc[UR36][R2.64+0x80], !P3 ;  /* 0x2140008002080fae */ /* 0x000fe8000d901d64 */
[----:B------:R0:W-:Y:S04]  /*b0a0*/  @P0 LDGSTS.E.BYPASS.LTC128B.128 [R8+0x24400], desc[UR36][R2.64+0x100], !P2 ;  /* 0x2440010002080fae */ /* 0x0001e8000d101d64 */
[----:B0-----:R-:W0:Y:S01]  /*b0b0*/  SHFL.IDX PT, R3, R4, 0x1, 0x181f ;  /* 0x00381f0004037f89 */ /* 0x001e2200000e0000 */
[----:B------:R-:W-:-:S03]  /*b0c0*/  @P1 IMAD R8, R5, 0x2, R22 ;  /* 0x0000000205081824 */ /* 0x000fc600078e0216 */
[----:B------:R-:W1:Y:S01]  /*b0d0*/  SHFL.IDX PT, R2, R0, 0x1, 0x181f ;  /* 0x00381f0000027f89 */ /* 0x000e6200000e0000 */
[----:B0-----:R-:W-:-:S05]  /*b0e0*/  @P1 LEA R3, P0, R32, R3, 0x1 ;  /* 0x0000000320031211 */ /* 0x001fca00078008ff */
[----:B-1----:R-:W-:-:S05]  /*b0f0*/  @P1 IMAD.X R2, RZ, RZ, R2, P0 ;  /* 0x000000ffff021224 */ /* 0x002fca00000e0602 */
[----:B------:R-:W-:-:S04]  /*b100*/  @P1 LOP3.LUT R3, R3, R2, RZ, 0x3c, !PT ;  /* 0x0000000203031212 */ /* 0x000fc800078e3cff */
[----:B------:R-:W-:-:S04]  /*b110*/  @P1 LOP3.LUT R2, R3, R2, RZ, 0x3c, !PT ;  /* 0x0000000203021212 */ /* 0x000fc800078e3cff */
[----:B------:R-:W-:-:S05]  /*b120*/  @P1 LOP3.LUT R3, R3, R2, RZ, 0x3c, !PT ;  /* 0x0000000203031212 */ /* 0x000fca00078e3cff */
[----:B------:R-:W-:Y:S04]  /*b130*/  @P1 LDGSTS.E.BYPASS.LTC128B.128 [R8+0x1ec00], desc[UR36][R2.64], !P4 ;  /* 0x1ec0000002081fae */ /* 0x000fe8000e101d64 */
[----:B------:R-:W-:Y:S04]  /*b140*/  @P1 LDGSTS.E.BYPASS.LTC128B.128 [R8+0x21c00], desc[UR36][R2.64+0x80], !P3 ;  /* 0x21c0008002081fae */ /* 0x000fe8000d901d64 */
[----:B------:R0:W-:Y:S01]  /*b150*/  @P1 LDGSTS.E.BYPASS.LTC128B.128 [R8+0x24c00], desc[UR36][R2.64+0x100], !P2 ;  /* 0x24c0010002081fae */ /* 0x0001e2000d101d64 */
[----:B------:R-:W-:-:S03]  /*b160*/  ISETP.GE.AND P1, PT, R6, 0x21, PT ;  /* 0x000000210600780c */ /* 0x000fc60003f26270 */
[----:B0-----:R-:W0:Y:S10]  /*b170*/  SHFL.IDX PT, R3, R4, 0x2, 0x181f ;  /* 0x00581f0004037f89 */ /* 0x001e3400000e0000 */
[----:B------:R-:W-:Y:S01]  /*b180*/  @P1 IMAD R8, R5, 0x2, R22 ;  /* 0x0000000205081824 */ /* 0x000fe200078e0216 */
        /* <DEDUP_REMOVED lines=13> */
[----:B0-----:R-:W-:-:S04]  /*b260*/  @P1 LEA R3, P0, R32, R3, 0x1 ;  /* 0x0000000320031211 */ /* 0x001fc800078008ff */
[----:B-1----:R-:W-:-:S04]  /*b270*/  @P1 IADD3.X R2, RZ, R2, RZ, P0, !PT ;  /* 0x00000002ff021210 */ /* 0x002fc800007fe4ff */
        /* <DEDUP_REMOVED lines=9> */
[----:B------:R-:W1:Y:S04]  /*b310*/  SHFL.IDX PT, R2, R0, 0x4, 0x181f ;  /* 0x00981f0000027f89 */ /* 0x000e6800000e0000 */
[----:B------:R-:W2:Y:S01]  /*b320*/  SHFL.IDX PT, R0, R0, 0x5, 0x181f ;  /* 0x00b81f0000007f89 */ /* 0x000ea200000e0000 */
[----:B0-----:R-:W-:-:S05]  /*b330*/  @P1 LEA R3, P0, R32, R3, 0x1 ;  /* 0x0000000320031211 */ /* 0x001fca00078008ff */
[----:B-1----:R-:W-:-:S05]  /*b340*/  @P1 IMAD.X R2, RZ, RZ, R2, P0 ;  /* 0x000000ffff021224 */ /* 0x002fca00000e0602 */
[----:B------:R-:W-:-:S04]  /*b350*/  @P1 LOP3.LUT R3, R3, R2, RZ, 0x3c, !PT ;  /* 0x0000000203031212 */ /* 0x000fc800078e3cff */
[----:B------:R-:W-:-:S04]  /*b360*/  @P1 LOP3.LUT R2, R3, R2, RZ, 0x3c, !PT ;  /* 0x0000000203021212 */ /* 0x000fc800078e3cff */
[----:B------:R-:W-:-:S05]  /*b370*/  @P1 LOP3.LUT R3, R3, R2, RZ, 0x3c, !PT ;  /* 0x0000000203031212 */ /* 0x000fca00078e3cff */
[----:B------:R-:W-:Y:S04]  /*b380*/  @P1 LDGSTS.E.BYPASS.LTC128B.128 [R8+0x20400], desc[UR36][R2.64], !P4 ;  /* 0x2040000002081fae */ /* 0x000fe8000e101d64 */
[----:B------:R-:W-:Y:S04]  /*b390*/  @P1 LDGSTS.E.BYPASS.LTC128B.128 [R8+0x23400], desc[UR36][R2.64+0x80], !P3 ;  /* 0x2340008002081fae */ /* 0x000fe8000d901d64 */
[----:B------:R0:W-:Y:S04]  /*b3a0*/  @P1 LDGSTS.E.BYPASS.LTC128B.128 [R8+0x26400], desc[UR36][R2.64+0x100], !P2 ;  /* 0x2640010002081fae */ /* 0x0001e8000d101d64 */
[----:B0-2---:R0:W1:Y:S02]  /*b3b0*/  SHFL.IDX PT, R2, R4, 0x5, 0x181f ;  /* 0x00b81f0004027f89 */ /* 0x00506400000e0000 */
.L_x_339:
[----:B------:R-:W-:-:S13]  /*b3c0*/  ISETP.GE.AND P0, PT, R6, 0x51, PT ;  /* 0x000000510600780c */ /* 0x000fda0003f06270 */
[----:B-1----:R-:W-:Y:S01]  /*b3d0*/  @P0 LEA R2, P1, R32, R2, 0x1 ;  /* 0x0000000220020211 */ /* 0x002fe200078208ff */
[----:B------:R-:W-:-:S04]  /*b3e0*/  @P0 IMAD R5, R5, 0x2, R22 ;  /* 0x0000000205050824 */ /* 0x000fc800078e0216 */
[----:B------:R-:W-:-:S05]  /*b3f0*/  @P0 IMAD.X R3, RZ, RZ, R0, P1 ;  /* 0x000000ffff030224 */ /* 0x000fca00008e0600 */
        /* <DEDUP_REMOVED lines=8> */
.L_x_261:
        /* <DEDUP_REMOVED lines=10> */
.L_x_262:
[----:B------:R2:W5:Y:S01]  /*b520*/  LDL.LU R0, [R1+0x10] ;  /* 0x0000100001007983 */ /* 0x0005620000300800 */
[----:B------:R-:W-:Y:S01]  /*b530*/  LOP3.LUT P0, RZ, R23, 0x40, RZ, 0xc0, !PT ;  /* 0x0000004017ff7812 */ /* 0x000fe2000780c0ff */
[----:B------:R2:W-:-:S12]  /*b540*/  SYNCS.ARRIVE.TRANS64.A1T0 RZ, [R7+URZ+0x30830], RZ ;  /* 0x030830ff07ff79a7 */ /* 0x0005d8000810003f */
[----:B------:R-:W-:Y:S05]  /*b550*/  WARPSYNC.ALL ;  /* 0x0000000000007948 */ /* 0x000fea0003800000 */
[----:B------:R-:W-:Y:S01]  /*b560*/  ULDC.64 UR4, c[0x0][0x298] ;  /* 0x0000a60000047ab9 */ /* 0x000fe20000000a00 */
[----:B------:R-:W-:Y:S01]  /*b570*/  SEL R29, R29, RZ, !P0 ;  /* 0x000000ff1d1d7207 */ /* 0x000fe20004000000 */
[----:B01----:R-:W-:Y:S01]  /*b580*/  IMAD.WIDE.U32 R4, R35, UR4, RZ ;  /* 0x0000000423047c25 */ /* 0x003fe2000f8e00ff */
[----:B------:R-:W-:Y:S01]  /*b590*/  BSSY B6, `(.L_x_263) ;  /* 0x000001c000067945 */ /* 0x000fe20003800000 */
[----:B------:R-:W-:Y:S01]  /*b5a0*/  BAR.SYNC.DEFER_BLOCKING 0x8, 0x180 ;  /* 0x0206000000007b1d */ /* 0x000fe20000010000 */
[----:B-----5:R-:W-:-:S02]  /*b5b0*/  SEL R2, R0, RZ, !P0 ;  /* 0x000000ff00027207 */ /* 0x020fc40004000000 */
[----:B------:R-:W-:-:S03]  /*b5c0*/  SHF.R.S32.HI R0, RZ, 0x1f, R35 ;  /* 0x0000001fff007819 */ /* 0x000fc60000011423 */
[----:B------:R0:W-:Y:S02]  /*b5d0*/  STL [R1+0x24], R2 ;  /* 0x0000240201007387 */ /* 0x0001e40000100800 */
[----:B------:R-:W-:Y:S02]  /*b5e0*/  IMAD R0, R0, UR4, RZ ;  /* 0x0000000400007c24 */ /* 0x000fe4000f8e02ff */
[----:B------:R1:W-:Y:S02]  /*b5f0*/  STL.64 [R1+0x10], R4 ;  /* 0x0000100401007387 */ /* 0x0003e40000100a00 */
[----:B------:R-:W-:Y:S01]  /*b600*/  IMAD R0, R35, UR5, R0 ;  /* 0x0000000523007c24 */ /* 0x000fe2000f8e0200 */
[----:B0-----:R-:W-:-:S03]  /*b610*/  IADD3 R2, R22, 0x12400, RZ ;  /* 0x0001240016027810 */ /* 0x001fc60007ffe0ff */
[----:B------:R-:W-:Y:S01]  /*b620*/  IMAD.IADD R35, R5, 0x1, R0 ;  /* 0x0000000105237824 */ /* 0x000fe200078e0200 */
[----:B------:R-:W-:-:S13]  /*b630*/  LOP3.LUT P0, RZ, R2, 0x3ff, RZ, 0xc0, !PT ;  /* 0x000003ff02ff7812 */ /* 0x000fda000780c0ff */
[----:B-1----:R-:W-:Y:S05]  /*b640*/  @!P0 BRA `(.L_x_264) ;  /* 0x0000000000408947 */ /* 0x002fea0003800000 */
[----:B------:R-:W-:Y:S01]  /*b650*/  MOV R2, 0x0 ;  /* 0x0000000000027802 */ /* 0x000fe20000000f00 */
[----:B------:R-:W-:Y:S01]  /*b660*/  ULDC.64 UR6, c[0x4][0x88] ;  /* 0x0100220000067ab9 */ /* 0x000fe20000000a00 */
[----:B------:R-:W-:Y:S01]  /*b670*/  ULDC.64 UR8, c[0x4][0x90] ;  /* 0x0100240000087ab9 */ /* 0x000fe20000000a00 */
[----:B------:R-:W-:Y:S01]  /*b680*/  ULDC.64 UR4, c[0x4][0x20] ;  /* 0x0100080000047ab9 */ /* 0x000fe20000000a00 */
[----:B------:R-:W-:Y:S01]  /*b690*/  IMAD.U32 R4, RZ, RZ, UR6 ;  /* 0x00000006ff047e24 */ /* 0x000fe2000f8e00ff */
[----:B------:R-:W-:Y:S01]  /*b6a0*/  MOV R10, UR4 ;  /* 0x00000004000a7c02 */ /* 0x000fe20008000f00 */
[----:B------:R-:W0:Y:S01]  /*b6b0*/  LDC.64 R2, c[0x4][R2] ;  /* 0x0100000002027b82 */ /* 0x000e220000000a00 */
[----:B------:R-:W-:Y:S02]  /*b6c0*/  IMAD.U32 R5, RZ, RZ, UR7 ;  /* 0x00000007ff057e24 */ /* 0x000fe4000f8e00ff */
[----:B------:R-:W-:Y:S02]  /*b6d0*/  IMAD.U32 R6, RZ, RZ, UR8 ;  /* 0x00000008ff067e24 */ /* 0x000fe4000f8e00ff */
[----:B--2---:R-:W-:-:S02]  /*b6e0*/  IMAD.U32 R7, RZ, RZ, UR9 ;  /* 0x00000009ff077e24 */ /* 0x004fc4000f8e00ff */
[----:B------:R-:W-:Y:S02]  /*b6f0*/  IMAD.U32 R11, RZ, RZ, UR5 ;  /* 0x00000005ff0b7e24 */ /* 0x000fe4000f8e00ff */
[----:B------:R-:W-:Y:S02]  /*b700*/  IMAD.MOV.U32 R8, RZ, RZ, 0x70 ;  /* 0x00000070ff087424 */ /* 0x000fe400078e00ff */
[----:B------:R-:W-:Y:S02]  /*b710*/  IMAD.MOV.U32 R12, RZ, RZ, 0x1 ;  /* 0x00000001ff0c7424 */ /* 0x000fe400078e00ff */
[----:B------:R-:W-:-:S07]  /*b720*/  IMAD.MOV.U32 R13, RZ, RZ, RZ ;  /* 0x000000ffff0d7224 */ /* 0x000fce00078e00ff */
[----:B------:R-:W-:-:S07]  /*b730*/  LEPC R20, `(.L_x_264) ;  /* 0x000000001014794e */ /* 0x000fce0000000000 */
[----:B0-----:R-:W-:Y:S05]  /*b740*/  CALL.ABS.NOINC R2 ;  /* 0x0000000002007343 */ /* 0x001fea0003c00000 */
.L_x_264:
[----:B------:R-:W-:Y:S05]  /*b750*/  BSYNC B6 ;  /* 0x0000000000067941 */ /* 0x000fea0003800000 */
.L_x_263:
[----:B------:R-:W3:Y:S01]  /*b760*/  LDL.LU R20, [R1+0x24] ;  /* 0x0000240001147983 */ /* 0x000ee20000300800 */
[----:B------:R-:W0:Y:S01]  /*b770*/  LDC R6, c[0x0][0x448] ;  /* 0x00011200ff067b82 */ /* 0x000e220000000800 */
[----:B------:R-:W-:Y:S02]  /*b780*/  ULDC.64 UR4, c[0x0][0x2d8] ;  /* 0x0000b60000047ab9 */ /* 0x000fe40000000a00 */
[----:B------:R-:W4:Y:S01]  /*b790*/  LDL.LU.64 R2, [R1+0x10] ;  /* 0x0000100001027983 */ /* 0x000f220000300a00 */
[----:B------:R-:W-:Y:S02]  /*b7a0*/  IMAD.SHL.U32 R4, R17, 0x80, RZ ;  /* 0x0000008011047824 */ /* 0x000fe400078e00ff */
[----:B------:R-:W-:Y:S01]  /*b7b0*/  IMAD R0, R30, UR4, RZ ;  /* 0x000000041e007c24 */ /* 0x000fe2000f8e02ff */
[----:B------:R1:W5:Y:S03]  /*b7c0*/  LDL R17, [R1+0x18] ;  /* 0x0000180001117983 */ /* 0x0003660000100800 */
[----:B------:R-:W-:Y:S01]  /*b7d0*/  IMAD R5, R18, UR5, R0 ;  /* 0x0000000512057c24 */ /* 0x000fe2000f8e0200 */
[----:B0-----:R-:W-:-:S13]  /*b7e0*/  ISETP.NE.AND P0, PT, R6, 0x1, PT ;  /* 0x000000010600780c */ /* 0x001fda0003f05270 */
[----:B------:R-:W0:Y:S01]  /*b7f0*/  @P0 LDC R8, c[0x0][0x450] ;  /* 0x00011400ff080b82 */ /* 0x000e220000000800 */
[----:B---3--:R-:W-:Y:S02]  /*b800*/  IMAD.MOV.U32 R21, RZ, RZ, R20 ;  /* 0x000000ffff157224 */ /* 0x008fe400078e0014 */
[----:B------:R-:W3:Y:S01]  /*b810*/  S2R R20, SR_TID.X ;  /* 0x0000000000147919 */ /* 0x000ee20000002100 */
[----:B----4-:R-:W-:-:S03]  /*b820*/  MOV R3, R35 ;  /* 0x0000002300037202 */ /* 0x010fc60000000f00 */
[----:B------:R-:W-:Y:S01]  /*b830*/  IMAD.WIDE.U32 R2, R18, UR4, R2 ;  /* 0x0000000412027c25 */ /* 0x000fe2000f8e0002 */
[----:B------:R-:W-:-:S03]  /*b840*/  ULDC.64 UR4, c[0x0][0x2e0] ;  /* 0x0000b80000047ab9 */ /* 0x000fc60000000a00 */
[----:B------:R-:W-:Y:S02]  /*b850*/  IMAD.IADD R3, R3, 0x1, R5 ;  /* 0x0000000103037824 */ /* 0x000fe400078e0205 */
[----:B------:R-:W4:Y:S01]  /*b860*/  @P0 LDC R5, c[0x0][0x44c] ;  /* 0x00011300ff050b82 */ /* 0x000f220000000800 */
[----:B------:R-:W-:Y:S02]  /*b870*/  IMAD R0, R21, UR4, RZ ;  /* 0x0000000415007c24 */ /* 0x000fe4000f8e02ff */
[----:B------:R-:W-:-:S04]  /*b880*/  IMAD.WIDE.U32 R2, R29, UR4, R2 ;  /* 0x000000041d027c25 */ /* 0x000fc8000f8e0002 */
[----:B------:R-:W-:Y:S01]  /*b890*/  IMAD R0, R29, UR5, R0 ;  /* 0x000000051d007c24 */ /* 0x000fe2000f8e0200 */
[----:B------:R-:W-:Y:S01]  /*b8a0*/  ULDC.64 UR4, c[0x0][0x2d0] ;  /* 0x0000b40000047ab9 */ /* 0x000fe20000000a00 */
[C---:B---3--:R-:W-:Y:S01]  /*b8b0*/  LOP3.LUT R21, R20.reuse, 0x7f, RZ, 0xc0, !PT ;  /* 0x0000007f14157812 */ /* 0x048fe200078ec0ff */
[----:B------:R-:W-:-:S03]  /*b8c0*/  IMAD.SHL.U32 R20, R20, 0x10, RZ ;  /* 0x0000001014147824 */ /* 0x000fc600078e00ff */
[----:B------:R-:W-:-:S04]  /*b8d0*/  SHF.R.U32.HI R21, RZ, 0x3, R21 ;  /* 0x00000003ff157819 */ /* 0x000fc80000011615 */
[----:B------:R-:W-:-:S04]  /*b8e0*/  LOP3.LUT R20, R21, 0x70, R20, 0xf8, !PT ;  /* 0x0000007015147812 */ /* 0x000fc800078ef814 */
[----:B--2---:R-:W-:-:S05]  /*b8f0*/  LOP3.LUT R7, R20, R4, RZ, 0xfc, !PT ;  /* 0x0000000414077212 */ /* 0x004fca00078efcff */
[----:B----4-:R-:W-:-:S04]  /*b900*/  @P0 IMAD.HI.U32 R9, R7, R5, RZ ;  /* 0x0000000507090227 */ /* 0x010fc800078e00ff */
[----:B------:R-:W-:Y:S01]  /*b910*/  IMAD.MOV.U32 R5, RZ, RZ, R7 ;  /* 0x000000ffff057224 */ /* 0x000fe200078e0007 */
[----:B0-----:R-:W-:Y:S01]  /*b920*/  @P0 SHF.R.U32.HI R5, RZ, R8, R9 ;  /* 0x00000008ff050219 */ /* 0x001fe20000011609 */
[----:B------:R-:W-:-:S03]  /*b930*/  IMAD.IADD R3, R3, 0x1, R0 ;  /* 0x0000000103037824 */ /* 0x000fc600078e0200 */
[C---:B------:R-:W-:Y:S01]  /*b940*/  IADD3 R0, -R5.reuse, RZ, RZ ;  /* 0x000000ff05007210 */ /* 0x040fe20007ffe1ff */
[----:B------:R-:W0:Y:S04]  /*b950*/  S2R R20, SR_TID.X ;  /* 0x0000000000147919 */ /* 0x000e280000002100 */
[----:B------:R-:W-:Y:S01]  /*b960*/  IMAD R0, R6, R0, R7 ;  /* 0x0000000006007224 */ /* 0x000fe200078e0207 */
[----:B------:R-:W-:Y:S01]  /*b970*/  SHF.R.S32.HI R7, RZ, 0x1f, R5 ;  /* 0x0000001fff077819 */ /* 0x000fe20000011405 */
[----:B------:R-:W-:-:S04]  /*b980*/  IMAD.WIDE.U32 R2, R5, UR4, R2 ;  /* 0x0000000405027c25 */ /* 0x000fc8000f8e0002 */
[----:B------:R-:W-:-:S04]  /*b990*/  IMAD R8, R7, UR4, RZ ;  /* 0x0000000407087c24 */ /* 0x000fc8000f8e02ff */
[----:B------:R-:W-:Y:S01]  /*b9a0*/  IMAD R7, R5, UR5, R8 ;  /* 0x0000000505077c24 */ /* 0x000fe2000f8e0208 */
[----:B------:R-:W-:Y:S01]  /*b9b0*/  SHF.R.S32.HI R5, RZ, 0x1f, R0 ;  /* 0x0000001fff057819 */ /* 0x000fe20000011400 */
[----:B------:R-:W-:Y:S02]  /*b9c0*/  ULDC.64 UR4, c[0x0][0x2c8] ;  /* 0x0000b20000047ab9 */ /* 0x000fe40000000a00 */
[----:B------:R-:W-:Y:S02]  /*b9d0*/  IMAD.IADD R3, R3, 0x1, R7 ;  /* 0x0000000103037824 */ /* 0x000fe400078e0207 */
[----:B------:R-:W-:Y:S02]  /*b9e0*/  IMAD R5, R5, UR4, RZ ;  /* 0x0000000405057c24 */ /* 0x000fe4000f8e02ff */
[----:B------:R-:W-:-:S04]  /*b9f0*/  IMAD.WIDE.U32 R2, R0, UR4, R2 ;  /* 0x0000000400027c25 */ /* 0x000fc8000f8e0002 */
[----:B------:R-:W-:Y:S01]  /*ba00*/  IMAD R5, R0, UR5, R5 ;  /* 0x0000000500057c24 */ /* 0x000fe2000f8e0205 */
[----:B------:R-:W-:Y:S02]  /*ba10*/  ULDC.64 UR4, c[0x0][0x280] ;  /* 0x0000a00000047ab9 */ /* 0x000fe40000000a00 */
[----:B------:R-:W-:Y:S01]  /*ba20*/  LEA R0, P0, R2, UR4, 0x1 ;  /* 0x0000000402007c11 */ /* 0x000fe2000f8008ff */
[----:B------:R-:W-:Y:S01]  /*ba30*/  IMAD.IADD R5, R3, 0x1, R5 ;  /* 0x0000000103057824 */ /* 0x000fe200078e0205 */
[----:B------:R-:W-:Y:S01]  /*ba40*/  ULDC UR4, c[0x0][0x2b8] ;  /* 0x0000ae0000047ab9 */ /* 0x000fe20000000800 */
[----:B0-----:R-:W-:-:S03]  /*ba50*/  LOP3.LUT R20, R20, 0x7f, RZ, 0xc0, !PT ;  /* 0x0000007f14147812 */ /* 0x001fc600078ec0ff */
[----:B------:R-:W-:Y:S01]  /*ba60*/  LEA.HI.X R5, R2, UR5, R5, 0x1, P0 ;  /* 0x0000000502057c11 */ /* 0x000fe200080f0c05 */
[----:B------:R-:W-:Y:S01]  /*ba70*/  UMOV UR5, 0xffffffff ;  /* 0xffffffff00057882 */ /* 0x000fe20000000000 */
[----:B------:R-:W-:Y:S02]  /*ba80*/  ISETP.GE.AND P3, PT, R32, UR4, PT ;  /* 0x0000000420007c0c */ /* 0x000fe4000bf66270 */
[----:B------:R-:W-:Y:S02]  /*ba90*/  ISETP.GE.AND P2, PT, R34, UR4, PT ;  /* 0x0000000422007c0c */ /* 0x000fe4000bf46270 */
[----:B------:R-:W-:Y:S02]  /*baa0*/  ISETP.GE.AND P0, PT, R33, UR4, PT ;  /* 0x0000000421007c0c */ /* 0x000fe4000bf06270 */
[----:B------:R-:W-:Y:S01]  /*bab0*/  SHF.R.U32.HI R10, RZ, 0x3, R20 ;  /* 0x00000003ff0a7819 */ /* 0x000fe20000011614 */
[----:B-1----:R-:W-:Y:S10]  /*bac0*/  BRA.DIV UR5, `(.L_x_265) ;  /* 0x0000003a05307947 */ /* 0x002ff4000b800000 */
[----:B------:R-:W0:Y:S01]  /*bad0*/  SHFL.IDX PT, R14, R0, RZ, 0x181f ;  /* 0x00181fff000e7589 */ /* 0x000e2200000e0000 */
[----:B-----5:R-:W-:Y:S02]  /*bae0*/  IMAD R6, R17, R6, RZ ;  /* 0x0000000611067224 */ /* 0x020fe400078e02ff */
[----:B------:R-:W-:Y:S01]  /*baf0*/  IMAD.IADD R4, R10, 0x1, R4 ;  /* 0x000000010a047824 */ /* 0x000fe200078e0204 */
[----:B------:R-:W1:Y:S04]  /*bb00*/  SHFL.IDX PT, R2, R5, RZ, 0x181f ;  /* 0x00181fff05027589 */ /* 0x000e6800000e0000 */
[C---:B------:R-:W-:Y:S02]  /*bb10*/  ISETP.GE.AND P1, PT, R4.reuse, R6, PT ;  /* 0x000000060400720c */ /* 0x040fe40003f26270 */
[----:B------:R-:W-:-:S11]  /*bb20*/  IADD3 R7, R4, 0x10, RZ ;  /* 0x0000001004077810 */ /* 0x000fd60007ffe0ff */
[----:B0-----:R-:W-:-:S05]  /*bb30*/  @!P1 LEA R14, P4, R32, R14, 0x1 ;  /* 0x0000000e200e9211 */ /* 0x001fca00078808ff */
[----:B-1----:R-:W-:Y:S02]  /*bb40*/  @!P1 IMAD.X R3, RZ, RZ, R2, P4 ;  /* 0x000000ffff039224 */ /* 0x002fe400020e0602 */
[----:B------:R-:W-:Y:S02]  /*bb50*/  @!P1 IMAD.MOV.U32 R2, RZ, RZ, R14 ;  /* 0x000000ffff029224 */ /* 0x000fe400078e000e */
[----:B------:R-:W0:Y:S04]  /*bb60*/  SHFL.IDX PT, R14, R0, 0x1, 0x181f ;  /* 0x00381f00000e7f89 */ /* 0x000e2800000e0000 */
[----:B------:R-:W-:Y:S04]  /*bb70*/  @!P1 LDGSTS.E.BYPASS.LTC128B.128 [R37+0x12400], desc[UR36][R2.64], !P3 ;  /* 0x1240000002259fae */ /* 0x000fe8000d901d64 */
[----:B------:R-:W-:Y:S04]  /*bb80*/  @!P1 LDGSTS.E.BYPASS.LTC128B.128 [R37+0x16400], desc[UR36][R2.64+0x80], !P2 ;  /* 0x1640008002259fae */ /* 0x000fe8000d101d64 */
[----:B------:R1:W-:Y:S01]  /*bb90*/  @!P1 LDGSTS.E.BYPASS.LTC128B.128 [R37+0x1a400], desc[UR36][R2.64+0x100], !P0 ;  /* 0x1a40010002259fae */ /* 0x0003e2000c101d64 */
[----:B------:R-:W-:-:S03]  /*bba0*/  ISETP.GE.AND P1, PT, R7, R6, PT ;  /* 0x000000060700720c */ /* 0x000fc60003f26270 */
[----:B-1----:R-:W1:Y:S10]  /*bbb0*/  SHFL.IDX PT, R2, R5, 0x1, 0x181f ;  /* 0x00381f0005027f89 */ /* 0x002e7400000e0000 */
[----:B0-----:R-:W-:-:S05]  /*bbc0*/  @!P1 LEA R14, P4, R32, R14, 0x1 ;  /* 0x0000000e200e9211 */ /* 0x001fca00078808ff */
[----:B-1----:R-:W-:Y:S02]  /*bbd0*/  @!P1 IMAD.X R7, RZ, RZ, R2, P4 ;  /* 0x000000ffff079224 */ /* 0x002fe400020e0602 */
[----:B------:R-:W-:Y:S02]  /*bbe0*/  @!P1 IMAD.MOV.U32 R2, RZ, RZ, R14 ;  /* 0x000000ffff029224 */ /* 0x000fe400078e000e */
[----:B------:R-:W-:Y:S01]  /*bbf0*/  @!P1 IMAD.MOV.U32 R3, RZ, RZ, R7 ;  /* 0x000000ffff039224 */ /* 0x000fe200078e0007 */
[----:B------:R-:W0:Y:S01]  /*bc00*/  SHFL.IDX PT, R14, R0, 0x2, 0x181f ;  /* 0x00581f00000e7f89 */ /* 0x000e2200000e0000 */
[----:B------:R-:W-:-:S03]  /*bc10*/  VIADD R7, R4, 0x20 ;  /* 0x0000002004077836 */ /* 0x000fc60000000000 */
[----:B------:R-:W-:Y:S04]  /*bc20*/  @!P1 LDGSTS.E.BYPASS.LTC128B.128 [R37+0x12c00], desc[UR36][R2.64], !P3 ;  /* 0x12c0000002259fae */ /* 0x000fe8000d901d64 */
[----:B------:R-:W-:Y:S04]  /*bc30*/  @!P1 LDGSTS.E.BYPASS.LTC128B.128 [R37+0x16c00], desc[UR36][R2.64+0x80], !P2 ;  /* 0x16c0008002259fae */ /* 0x000fe8000d101d64 */
[----:B------:R1:W-:Y:S01]  /*bc40*/  @!P1 LDGSTS.E.BYPASS.LTC128B.128 [R37+0x1ac00], desc[UR36][R2.64+0x100], !P0 ;  /* 0x1ac0010002259fae */ /* 0x0003e2000c101d64 */
[----:B------:R-:W-:-:S03]  /*bc50*/  ISETP.GE.AND P1, PT, R7, R6, PT ;  /* 0x000000060700720c */ /* 0x000fc60003f26270 */
[----:B-1----:R-:W1:Y:S10]  /*bc60*/  SHFL.IDX PT, R2, R5, 0x2, 0x181f ;  /* 0x00581f0005027f89 */ /* 0x002e7400000e0000 */
[----:B0-----:R-:W-:-:S05]  /*bc70*/  @!P1 LEA R14, P4, R32, R14, 0x1 ;  /* 0x0000000e200e9211 */ /* 0x001fca00078808ff */
[----:B-1----:R-:W-:Y:S01]  /*bc80*/  @!P1 IMAD.X R7, RZ, RZ, R2, P4 ;  /* 0x000000ffff079224 */ /* 0x002fe200020e0602 */
[----:B------:R-:W-:Y:S02]  /*bc90*/  @!P1 MOV R2, R14 ;  /* 0x0000000e00029202 */ /* 0x000fe40000000f00 */
[----:B------:R-:W0:Y:S01]  /*bca0*/  SHFL.IDX PT, R14, R0, 0x3, 0x181f ;  /* 0x00781f00000e7f89 */ /* 0x000e2200000e0000 */
[----:B------:R-:W-:Y:S02]  /*bcb0*/  @!P1 IMAD.MOV.U32 R3, RZ, RZ, R7 ;  /* 0x000000ffff039224 */ /* 0x000fe400078e0007 */
[----:B------:R-:W-:-:S03]  /*bcc0*/  VIADD R7, R4, 0x30 ;  /* 0x0000003004077836 */ /* 0x000fc60000000000 */
        /* <DEDUP_REMOVED lines=10> */
[----:B------:R-:W-:-:S03]  /*bd70*/  IADD3 R7, R4, 0x40, RZ ;  /* 0x0000004004077810 */ /* 0x000fc60007ffe0ff */
        /* <DEDUP_REMOVED lines=27> */
[----:B0-----:R-:W-:Y:S01]  /*bf30*/  @!P1 LEA R14, P4, R32, R14, 0x1 ;  /* 0x0000000e200e9211 */ /* 0x001fe200078808ff */
[----:B------:R-:W0:Y:S04]  /*bf40*/  SHFL.IDX PT, R5, R5, 0x7, 0x181f ;  /* 0x00f81f0005057f89 */ /* 0x000e2800000e0000 */
[----:B-1----:R-:W-:-:S02]  /*bf50*/  @!P1 IMAD.X R7, RZ, RZ, R2, P4 ;  /* 0x000000ffff079224 */ /* 0x002fc400020e0602 */
[----:B------:R-:W-:Y:S02]  /*bf60*/  @!P1 IMAD.MOV.U32 R2, RZ, RZ, R14 ;  /* 0x000000ffff029224 */ /* 0x000fe400078e000e */
[----:B------:R-:W-:Y:S01]  /*bf70*/  @!P1 IMAD.MOV.U32 R3, RZ, RZ, R7 ;  /* 0x000000ffff039224 */ /* 0x000fe200078e0007 */
[----:B------:R1:W2:Y:S04]  /*bf80*/  SHFL.IDX PT, R14, R0, 0x7, 0x181f ;  /* 0x00f81f00000e7f89 */ /* 0x0002a800000e0000 */
[----:B------:R1:W-:Y:S04]  /*bf90*/  @!P1 LDGSTS.E.BYPASS.LTC128B.128 [R37+0x15400], desc[UR36][R2.64], !P3 ;  /* 0x1540000002259fae */ /* 0x0003e8000d901d64 */
[----:B------:R1:W-:Y:S04]  /*bfa0*/  @!P1 LDGSTS.E.BYPASS.LTC128B.128 [R37+0x19400], desc[UR36][R2.64+0x80], !P2 ;  /* 0x1940008002259fae */ /* 0x0003e8000d101d64 */
[----:B0-----:R1:W-:Y:S02]  /*bfb0*/  @!P1 LDGSTS.E.BYPASS.LTC128B.128 [R37+0x1d400], desc[UR36][R2.64+0x100], !P0 ;  /* 0x1d40010002259fae */ /* 0x0013e4000c101d64 */
.L_x_356:
[----:B-1----:R-:W-:Y:S01]  /*bfc0*/  IADD3 R3, R4, 0x70, RZ ;  /* 0x0000007004037810 */ /* 0x002fe20007ffe0ff */
[----:B------:R-:W-:Y:S03]  /*bfd0*/  BSSY B0, `(.L_x_266) ;  /* 0x000000b000007945 */ /* 0x000fe60003800000 */
[----:B------:R-:W-:-:S13]  /*bfe0*/  ISETP.GE.AND P1, PT, R3, R6, PT ;  /* 0x000000060300720c */ /* 0x000fda0003f26270 */
[----:B------:R-:W-:Y:S05]  /*bff0*/  @P1 BRA `(.L_x_267) ;  /* 0x0000000000201947 */ /* 0x000fea0003800000 */
[----:B--2---:R-:W-:-:S05]  /*c000*/  LEA R2, P1, R32, R14, 0x1 ;  /* 0x0000000e20027211 */ /* 0x004fca00078208ff */
[----:B------:R-:W-:-:S05]  /*c010*/  IMAD.X R3, RZ, RZ, R5, P1 ;  /* 0x000000ffff037224 */ /* 0x000fca00008e0605 */
[----:B------:R-:W-:Y:S01]  /*c020*/  @!PT LDS RZ, [RZ] ;  /* 0x00000000fffff984 */ /* 0x000fe20000000800 */
[----:B------:R-:W-:Y:S01]  /*c030*/  @!PT LDS RZ, [RZ] ;  /* 0x00000000fffff984 */ /* 0x000fe20000000800 */
[----:B------:R-:W-:Y:S01]  /*c040*/  @!PT LDS RZ, [RZ] ;  /* 0x00000000fffff984 */ /* 0x000fe20000000800 */
[----:B------:R0:W-:Y:S04]  /*c050*/  LDGSTS.E.BYPASS.LTC128B.128 [R37+0x15c00], desc[UR36][R2.64], !P3 ;  /* 0x15c0000002257fae */ /* 0x0001e8000d901d64 */
[----:B------:R0:W-:Y:S04]  /*c060*/  LDGSTS.E.BYPASS.LTC128B.128 [R37+0x19c00], desc[UR36][R2.64+0x80], !P2 ;  /* 0x19c0008002257fae */ /* 0x0001e8000d101d64 */
[----:B------:R0:W-:Y:S02]  /*c070*/  LDGSTS.E.BYPASS.LTC128B.128 [R37+0x1dc00], desc[UR36][R2.64+0x100], !P0 ;  /* 0x1dc0010002257fae */ /* 0x0001e4000c101d64 */
.L_x_267:
[----:B------:R-:W-:Y:S05]  /*c080*/  BSYNC B0 ;  /* 0x0000000000007941 */ /* 0x000fea0003800000 */
.L_x_266:
[----:B------:R-:W-:Y:S01]  /*c090*/  NOP ;  /* 0x0000000000007918 */ /* 0x000fe20000000000 */
[----:B------:R-:W-:-:S13]  /*c0a0*/  PLOP3.LUT P0, PT, PT, PT, PT, 0x80, 0x0 ;  /* 0x000000000000781c */ /* 0x000fda0003f0f070 */
.L_x_268:
[----:B------:R-:W-:Y:S02]  /*c0b0*/  PLOP3.LUT P1, PT, P1, P0, PT, 0xa2, 0x0 ;  /* 0x000000000000781c */ /* 0x000fe40000f21472 */
[----:B------:R-:W-:-:S08]  /*c0c0*/  @P0 R2UR P1, UR4, R22 ;  /* 0x00000000160402ca */ /* 0x000fd00000020000 */
[----:B------:R-:W-:-:S05]  /*c0d0*/  @P0 PLOP3.LUT P0, PT, P1, PT, PT, 0x80, 0x0 ;  /* 0x000000000000081c */ /* 0x000fca0000f0f070 */
[----:B------:R-:W-:Y:S01]  /*c0e0*/  @!P1 SYNCS.ARRIVE.TRANS64.RED.A0T1 RZ, [UR4+0x30800], RZ ;  /* 0x030800ffffff99a7 */ /* 0x000fe20008200404 */
[----:B------:R-:W-:Y:S07]  /*c0f0*/  @!P1 ARRIVES.LDGSTSBAR.64.TRANSCNT [UR4+0x30800] ;  /* 0x03080000ff0099b0 */ /* 0x000fee0008000a84 */
[----:B------:R-:W-:Y:S05]  /*c100*/  @P0 BRA.U.ANY `(.L_x_268) ;  /* 0xfffffffd00e80947 */ /* 0x000fea000393ffff */
[----:B0-----:R-:W3:Y:S02]  /*c110*/  LDL.LU R2, [R1+0x1c] ;  /* 0x00001c0001027983 */ /* 0x001ee40000300800 */
[----:B---3--:R-:W-:-:S05]  /*c120*/  VIADD R2, R2, 0x1 ;  /* 0x0000000102027836 */ /* 0x008fca0000000000 */
[----:B------:R0:W-:Y:S01]  /*c130*/  STL [R1+0x1c], R2 ;  /* 0x00001c0201007387 */ /* 0x0001e20000100800 */
[----:B------:R-:W-:-:S04]  /*c140*/  LEA.HI R0, R2, R2, RZ, 0x1 ;  /* 0x0000000202007211 */ /* 0x000fc800078f08ff */
[----:B------:R-:W-:-:S05]  /*c150*/  LOP3.LUT R0, R0, 0xfffffffe, RZ, 0xc0, !PT ;  /* 0xfffffffe00007812 */ /* 0x000fca00078ec0ff */
[----:B------:R-:W-:-:S05]  /*c160*/  IMAD.IADD R0, R2, 0x1, -R0 ;  /* 0x0000000102007824 */ /* 0x000fca00078e0a00 */
[----:B------:R-:W-:Y:S01]  /*c170*/  SHF.L.U32 R3, R0, 0x1f, RZ ;  /* 0x0000001f00037819 */ /* 0x000fe200000006ff */
[----:B------:R-:W-:Y:S01]  /*c180*/  NOP ;  /* 0x0000000000007918 */ /* 0x000fe20000000000 */
[----:B------:R0:W-:Y:S01]  /*c190*/  SYNCS.ARRIVE.TRANS64.A1T0 RZ, [R22+URZ+0x30800], RZ ;  /* 0x030800ff16ff79a7 */ /* 0x0001e2000810003f */
[----:B------:R-:W-:Y:S01]  /*c1a0*/  BSSY B0, `(.L_x_269) ;  /* 0x0000003000007945 */ /* 0x000fe20003800000 */
[----:B------:R-:W1:Y:S03]  /*c1b0*/  SYNCS.PHASECHK.TRANS64.TRYWAIT P0, [R22+URZ+0x30820], R3 ;  /* 0x03082003160075a7 */ /* 0x000e66000800017f */
[----:B01----:R-:W-:Y:S05]  /*c1c0*/  @!P0 BRA `(.L_x_270) ;  /* 0x0000003c000c8947 */ /* 0x003fea0003800000 */
.L_x_357:
[----:B------:R-:W-:Y:S05]  /*c1d0*/  BSYNC B0 ;  /* 0x0000000000007941 */ /* 0x000fea0003800000 */
.L_x_269:
[----:B------:R-:W3:Y:S01]  /*c1e0*/  LDL R0, [R1] ;  /* 0x0000000001007983 */ /* 0x000ee20000100800 */
[----:B------:R-:W-:Y:S01]  /*c1f0*/  BSSY B0, `(.L_x_271) ;  /* 0x000010a000007945 */ /* 0x000fe20003800000 */
[----:B---3--:R-:W-:-:S13]  /*c200*/  ISETP.GE.AND P0, PT, R0, 0x61, PT ;  /* 0x000000610000780c */ /* 0x008fda0003f06270 */
[----:B------:R-:W-:Y:S05]  /*c210*/  @!P0 BRA `(.L_x_272) ;  /* 0x00000010001c8947 */ /* 0x000fea0003800000 */
[----:B------:R-:W3:Y:S01]  /*c220*/  LDL.LU R0, [R1+0x20] ;  /* 0x0000200001007983 */ /* 0x000ee20000300800 */
[----:B------:R-:W-:Y:S01]  /*c230*/  ULDC UR4, c[0x0][0x2f4] ;  /* 0x0000bd0000047ab9 */ /* 0x000fe20000000800 */
[----:B------:R-:W-:Y:S01]  /*c240*/  IMAD.MOV.U32 R17, RZ, RZ, R28 ;  /* 0x000000ffff117224 */ /* 0x000fe200078e001c */
[----:B------:R-:W-:Y:S01]  /*c250*/  MOV R10, R27 ;  /* 0x0000001b000a7202 */ /* 0x000fe20000000f00 */
[----:B------:R-:W-:Y:S01]  /*c260*/  IMAD.MOV.U32 R29, RZ, RZ, R26 ;  /* 0x000000ffff1d7224 */ /* 0x000fe200078e001a */
[----:B------:R-:W-:Y:S02]  /*c270*/  ISETP.GE.AND P3, PT, R32, UR4, PT ;  /* 0x0000000420007c0c */ /* 0x000fe4000bf66270 */
[----:B------:R-:W-:Y:S02]  /*c280*/  ISETP.GE.AND P2, PT, R34, UR4, PT ;  /* 0x0000000422007c0c */ /* 0x000fe4000bf46270 */
[----:B------:R-:W-:Y:S01]  /*c290*/  ISETP.GE.AND P1, PT, R33, UR4, PT ;  /* 0x0000000421007c0c */ /* 0x000fe2000bf26270 */
[----:B---3--:R-:W-:-:S12]  /*c2a0*/  VIADD R8, R0, 0xfffffffe ;  /* 0xfffffffe00087836 */ /* 0x008fd80000000000 */
.L_x_285:
[----:B------:R-:W3:Y:S04]  /*c2b0*/  LDL R5, [R1+0x4] ;  /* 0x0000040001057983 */ /* 0x000ee80000100800 */
[----:B------:R-:W4:Y:S01]  /*c2c0*/  LDL R12, [R1+0x8] ;  /* 0x00000800010c7983 */ /* 0x000f220000100800 */
[----:B------:R-:W1:Y:S01]  /*c2d0*/  S2R R0, SR_TID.X ;  /* 0x0000000000007919 */ /* 0x000e620000002100 */
[----:B------:R-:W2:Y:S01]  /*c2e0*/  S2R R4, SR_TID.X ;  /* 0x0000000000047919 */ /* 0x000ea20000002100 */
[----:B-1----:R-:W-:-:S04]  /*c2f0*/  LOP3.LUT R0, R0, 0x7f, RZ, 0xc0, !PT ;  /* 0x0000007f00007812 */ /* 0x002fc800078ec0ff */
[----:B0-----:R-:W-:Y:S02]  /*c300*/  SHF.R.U32.HI R3, RZ, 0x3, R0 ;  /* 0x00000003ff037819 */ /* 0x001fe40000011600 */
[----:B------:R-:W0:Y:S01]  /*c310*/  LDC R0, c[0x0][0x430] ;  /* 0x00010c00ff007b82 */ /* 0x000e220000000800 */
[----:B--2---:R-:W-:-:S05]  /*c320*/  IMAD.SHL.U32 R4, R4, 0x10, RZ ;  /* 0x0000001004047824 */ /* 0x004fca00078e00ff */
[----:B------:R-:W-:-:S04]  /*c330*/  LOP3.LUT R4, R3, 0x70, R4, 0xf8, !PT ;  /* 0x0000007003047812 */ /* 0x000fc800078ef804 */
[----:B------:R-:W-:-:S13]  /*c340*/  ISETP.GT.U32.AND P5, PT, R4, 0x5f, PT ;  /* 0x0000005f0400780c */ /* 0x000fda0003fa4070 */
[----:B------:R-:W4:Y:S01]  /*c350*/  @!P5 LDC.64 R6, c[0x0][0x428] ;  /* 0x00010a00ff06db82 */ /* 0x000f220000000a00 */
[----:B0-----:R-:W-:-:S13]  /*c360*/  ISETP.NE.AND P0, PT, R0, 0x1, PT ;  /* 0x000000010000780c */ /* 0x001fda0003f05270 */
[----:B------:R-:W0:Y:S08]  /*c370*/  @P0 LDC R0, c[0x0][0x434] ;  /* 0x00010d00ff000b82 */ /* 0x000e300000000800 */
[----:B------:R-:W1:Y:S01]  /*c380*/  @P0 LDC R3, c[0x0][0x438] ;  /* 0x00010e00ff030b82 */ /* 0x000e620000000800 */
[----:B---3--:R-:W-:-:S04]  /*c390*/  IMAD R9, R8, 0x60, R5 ;  /* 0x0000006008097824 */ /* 0x008fc800078e0205 */
[----:B------:R-:W-:-:S03]  /*c3a0*/  IMAD.IADD R9, R4, 0x1, R9 ;  /* 0x0000000104097824 */ /* 0x000fc600078e0209 */
[----:B------:R-:W2:Y:S01]  /*c3b0*/  @!P5 LDC.64 R4, c[0x0][0x418] ;  /* 0x00010600ff04db82 */ /* 0x000ea20000000a00 */
[----:B0-----:R-:W-:-:S04]  /*c3c0*/  @P0 IMAD.HI.U32 R0, R9, R0, RZ ;  /* 0x0000000009000227 */ /* 0x001fc800078e00ff */
[----:B------:R-:W-:Y:S01]  /*c3d0*/  IMAD.MOV.U32 R11, RZ, RZ, R9 ;  /* 0x000000ffff0b7224 */ /* 0x000fe200078e0009 */
[----:B-1----:R-:W-:Y:S01]  /*c3e0*/  @P0 SHF.R.U32.HI R11, RZ, R3, R0 ;  /* 0x00000003ff0b0219 */ /* 0x002fe20000011600 */
[----:B----4-:R-:W-:-:S03]  /*c3f0*/  @!P5 IMAD R0, R12, R6, RZ ;  /* 0x000000060c00d224 */ /* 0x010fc600078e02ff */
[--C-:B------:R-:W-:Y:S01]  /*c400*/  @!P5 SHF.R.S32.HI R3, RZ, 0x1f, R11.reuse ;  /* 0x0000001fff03d819 */ /* 0x100fe2000001140b */
[----:B------:R-:W-:Y:S02]  /*c410*/  @!P5 IMAD.MOV.U32 R2, RZ, RZ, R11 ;  /* 0x000000ffff02d224 */ /* 0x000fe400078e000b */
[C---:B------:R-:W-:Y:S02]  /*c420*/  @!P5 IMAD R7, R31.reuse, R7, R0 ;  /* 0x000000071f07d224 */ /* 0x040fe400078e0200 */
[----:B------:R-:W-:-:S05]  /*c430*/  @!P5 IMAD.WIDE.U32 R2, R31, R6, R2 ;  /* 0x000000061f02d225 */ /* 0x000fca00078e0002 */
[----:B------:R-:W-:Y:S02]  /*c440*/  @!P5 IADD3 R7, R7, R3, RZ ;  /* 0x000000030707d210 */ /* 0x000fe40007ffe0ff */
[----:B--2---:R-:W-:Y:S01]  /*c450*/  @!P5 LEA R4, P0, R2, R4, 0x2 ;  /* 0x000000040204d211 */ /* 0x004fe200078010ff */
[----:B------:R-:W-:-:S03]  /*c460*/  IMAD.MOV.U32 R0, RZ, RZ, RZ ;  /* 0x000000ffff007224 */ /* 0x000fc600078e00ff */
[----:B------:R-:W-:-:S05]  /*c470*/  @!P5 LEA.HI.X R5, R2, R5, R7, 0x2, P0 ;  /* 0x000000050205d211 */ /* 0x000fca00000f1407 */
[----:B------:R0:W5:Y:S01]  /*c480*/  @!P5 LDG.E R0, desc[UR36][R4.64] ;  /* 0x000000240400d981 */ /* 0x000162000c1e1900 */
[----:B------:R-:W-:Y:S01]  /*c490*/  LOP3.LUT P4, RZ, R23, 0x10, RZ, 0xc0, !PT ;  /* 0x0000001017ff7812 */ /* 0x000fe2000788c0ff */
[----:B------:R-:W-:Y:S01]  /*c4a0*/  VIADD R27, R10, 0x1 ;  /* 0x000000010a1b7836 */ /* 0x000fe20000000000 */
[----:B------:R-:W-:Y:S05]  /*c4b0*/  YIELD ;  /* 0x0000000000007946 */ /* 0x000fea0003800000 */
[----:B------:R-:W-:Y:S01]  /*c4c0*/  ISETP.NE.AND P0, PT, R27, 0x2, PT ;  /* 0x000000021b00780c */ /* 0x000fe20003f05270 */
[----:B------:R-:W-:Y:S01]  /*c4d0*/  IMAD.MOV R2, RZ, RZ, -R11 ;  /* 0x000000ffff027224 */ /* 0x000fe200078e0a0b */
[----:B------:R-:W-:-:S02]  /*c4e0*/  ULDC UR4, c[0x0][0x430] ;  /* 0x00010c0000047ab9 */ /* 0x000fc40000000800 */
[----:B------:R-:W-:Y:S01]  /*c4f0*/  SEL R28, RZ, 0x1, P0 ;  /* 0x00000001ff1c7807 */ /* 0x000fe20000000000 */
[----:B------:R-:W-:Y:S01]  /*c500*/  IMAD R9, R2, UR4, R9 ;  /* 0x0000000402097c24 */ /* 0x000fe2000f8e0209 */
[----:B------:R-:W-:Y:S01]  /*c510*/  SEL R27, R27, RZ, P0 ;  /* 0x000000ff1b1b7207 */ /* 0x000fe20000000000 */
[----:B------:R-:W-:Y:S01]  /*c520*/  IMAD.MOV.U32 R26, RZ, RZ, R8 ;  /* 0x000000ffff1a7224 */ /* 0x000fe200078e0008 */
[----:B------:R-:W-:Y:S01]  /*c530*/  LOP3.LUT R28, R17, R28, RZ, 0x3c, !PT ;  /* 0x0000001c111c7212 */ /* 0x000fe200078e3cff */
[----:B0-----:R-:W-:Y:S06]  /*c540*/  @!P4 BRA `(.L_x_273) ;  /* 0x000000000004c947 */ /* 0x001fec0003800000 */
[----:B------:R-:W-:Y:S01]  /*c550*/  BPT.TRAP 0x1 ;  /* 0x000000040000795c */ /* 0x000fe20000300000 */
.L_x_273:
[----:B------:R-:W-:Y:S01]  /*c560*/  IMAD R7, R27, 0x8, R22 ;  /* 0x000000081b077824 */ /* 0x000fe200078e0216 */
[----:B------:R-:W-:Y:S01]  /*c570*/  SHF.L.U32 R2, R28, 0x1f, RZ ;  /* 0x0000001f1c027819 */ /* 0x000fe200000006ff */
[----:B------:R-:W-:Y:S03]  /*c580*/  BSSY B1, `(.L_x_274) ;  /* 0x0000003000017945 */ /* 0x000fe60003800000 */
[----:B------:R-:W0:Y:S02]  /*c590*/  SYNCS.PHASECHK.TRANS64.TRYWAIT P0, [R7+URZ+0x30840], R2 ;  /* 0x03084002070075a7 */ /* 0x000e24000800017f */
[----:B0-----:R-:W-:Y:S05]  /*c5a0*/  @!P0 BRA `(.L_x_275) ;  /* 0x0000003800288947 */ /* 0x001fea0003800000 */
.L_x_358:
[----:B------:R-:W-:Y:S05]  /*c5b0*/  BSYNC B1 ;  /* 0x0000000000017941 */ /* 0x000fea0003800000 */
.L_x_274:
[----:B------:R-:W-:Y:S01]  /*c5c0*/  SHF.R.S32.HI R20, RZ, 0x1f, R9 ;  /* 0x0000001fff147819 */ /* 0x000fe20000011409 */
[----:B------:R-:W-:Y:S01]  /*c5d0*/  ULDC.64 UR4, c[0x0][0x300] ;  /* 0x0000c00000047ab9 */ /* 0x000fe20000000a00 */
[----:B-----5:R-:W-:Y:S01]  /*c5e0*/  SHF.R.S32.HI R21, RZ, 0x1f, R0 ;  /* 0x0000001fff157819 */ /* 0x020fe20000011400 */
[----:B0-----:R-:W-:Y:S01]  /*c5f0*/  IMAD.WIDE.U32 R2, R9, UR4, RZ ;  /* 0x0000000409027c25 */ /* 0x001fe2000f8e00ff */
[C---:B------:R-:W-:Y:S02]  /*c600*/  LOP3.LUT P5, RZ, R23.reuse, 0x2, RZ, 0xc0, !PT ;  /* 0x0000000217ff7812 */ /* 0x040fe400078ac0ff */
[----:B------:R-:W-:Y:S01]  /*c610*/  LOP3.LUT P4, RZ, R23, 0x1, RZ, 0xc0, !PT ;  /* 0x0000000117ff7812 */ /* 0x000fe2000788c0ff */
[----:B------:R-:W-:Y:S02]  /*c620*/  IMAD R4, R20, UR4, RZ ;  /* 0x0000000414047c24 */ /* 0x000fe4000f8e02ff */
[----:B------:R-:W-:Y:S02]  /*c630*/  IMAD R5, R27, 0x4800, R36 ;  /* 0x000048001b057824 */ /* 0x000fe400078e0224 */
        /* <DEDUP_REMOVED lines=14> */
[----:B------:R-:W-:-:S04]  /*c720*/  UMOV UR4, 0xffffffff ;  /* 0xffffffff00047882 */ /* 0x000fc80000000000 */
[----:B------:R-:W-:Y:S01]  /*c730*/  LEA.HI.X R6, R2, UR5, R4, 0x1, P0 ;  /* 0x0000000502067c11 */ /* 0x000fe200080f0c04 */
[----:B------:R-:W-:Y:S06]  /*c740*/  BRA.DIV UR4, `(.L_x_276) ;  /* 0x0000003604d47947 */ /* 0x000fec000b800000 */
[----:B------:R-:W0:Y:S01]  /*c750*/  SHFL.IDX PT, R2, R8, RZ, 0x181f ;  /* 0x00181fff08027589 */ /* 0x000e2200000e0000 */
[----:B------:R-:W-:Y:S01]  /*c760*/  IMAD.SHL.U32 R4, R32, 0x2, RZ ;  /* 0x0000000220047824 */ /* 0x000fe200078e00ff */
[----:B------:R-:W-:Y:S01]  /*c770*/  LOP3.LUT P6, RZ, R23, 0x4, RZ, 0xc0, !PT ;  /* 0x0000000417ff7812 */ /* 0x000fe200078cc0ff */
[----:B------:R-:W-:Y:S01]  /*c780*/  IMAD R5, R5, 0x2, R22 ;  /* 0x0000000205057824 */ /* 0x000fe200078e0216 */
[----:B------:R-:W1:Y:S04]  /*c790*/  SHFL.IDX PT, R3, R6, RZ, 0x181f ;  /* 0x00181fff06037589 */ /* 0x000e6800000e0000 */
[----:B------:R-:W-:Y:S01]  /*c7a0*/  SHFL.IDX PT, R35, R6, 0x2, 0x181f ;  /* 0x00581f0006237f89 */ /* 0x000fe200000e0000 */
[----:B0-----:R-:W-:-:S05]  /*c7b0*/  IADD3 R2, P0, R2, R4, RZ ;  /* 0x0000000402027210 */ /* 0x001fca0007f1e0ff */
[----:B-1----:R-:W-:-:S05]  /*c7c0*/  IMAD.X R3, RZ, RZ, R3, P0 ;  /* 0x000000ffff037224 */ /* 0x002fca00000e0603 */
[----:B------:R-:W-:Y:S04]  /*c7d0*/  LDGSTS.E.BYPASS.LTC128B.128 [R5+0x1e400], desc[UR36][R2.64], !P6 ;  /* 0x1e40000002057fae */ /* 0x000fe8000f101d64 */
[----:B------:R-:W-:Y:S04]  /*c7e0*/  LDGSTS.E.BYPASS.LTC128B.128 [R5+0x21400], desc[UR36][R2.64+0x80], !P5 ;  /* 0x2140008002057fae */ /* 0x000fe8000e901d64 */
[----:B------:R0:W-:Y:S04]  /*c7f0*/  LDGSTS.E.BYPASS.LTC128B.128 [R5+0x24400], desc[UR36][R2.64+0x100], !P4 ;  /* 0x2440010002057fae */ /* 0x0001e8000e101d64 */
[----:B0-----:R-:W0:Y:S04]  /*c800*/  SHFL.IDX PT, R2, R8, 0x1, 0x181f ;  /* 0x00381f0008027f89 */ /* 0x001e2800000e0000 */
[----:B------:R-:W1:Y:S01]  /*c810*/  SHFL.IDX PT, R3, R6, 0x1, 0x181f ;  /* 0x00381f0006037f89 */ /* 0x000e6200000e0000 */
[----:B0-----:R-:W-:-:S04]  /*c820*/  IADD3 R2, P0, R2, R4, RZ ;  /* 0x0000000402027210 */ /* 0x001fc80007f1e0ff */
[----:B-1----:R-:W-:-:S05]  /*c830*/  IADD3.X R3, RZ, R3, RZ, P0, !PT ;  /* 0x00000003ff037210 */ /* 0x002fca00007fe4ff */
[----:B------:R-:W-:Y:S04]  /*c840*/  LDGSTS.E.BYPASS.LTC128B.128 [R5+0x1ec00], desc[UR36][R2.64], !P6 ;  /* 0x1ec0000002057fae */ /* 0x000fe8000f101d64 */
[----:B------:R-:W-:Y:S04]  /*c850*/  LDGSTS.E.BYPASS.LTC128B.128 [R5+0x21c00], desc[UR36][R2.64+0x80], !P5 ;  /* 0x21c0008002057fae */ /* 0x000fe8000e901d64 */
[----:B------:R0:W-:Y:S04]  /*c860*/  LDGSTS.E.BYPASS.LTC128B.128 [R5+0x24c00], desc[UR36][R2.64+0x100], !P4 ;  /* 0x24c0010002057fae */ /* 0x0001e8000e101d64 */
[----:B0-----:R-:W0:Y:S02]  /*c870*/  SHFL.IDX PT, R2, R8, 0x2, 0x181f ;  /* 0x00581f0008027f89 */ /* 0x001e2400000e0000 */
[----:B0-----:R-:W-:-:S05]  /*c880*/  IADD3 R2, P0, R2, R4, RZ ;  /* 0x0000000402027210 */ /* 0x001fca0007f1e0ff */
[----:B------:R-:W-:Y:S02]  /*c890*/  IMAD.X R3, RZ, RZ, R35, P0 ;  /* 0x000000ffff037224 */ /* 0x000fe400000e0623 */
[----:B------:R-:W-:Y:S04]  /*c8a0*/  SHFL.IDX PT, R35, R6, 0x3, 0x181f ;  /* 0x00781f0006237f89 */ /* 0x000fe800000e0000 */
        /* <DEDUP_REMOVED lines=13> */
[----:B------:R0:W1:Y:S04]  /*c980*/  SHFL.IDX PT, R35, R6, 0x5, 0x181f ;  /* 0x00b81f0006237f89 */ /* 0x00006800000e0000 */
[----:B------:R-:W-:Y:S04]  /*c990*/  LDGSTS.E.BYPASS.LTC128B.128 [R5+0x20400], desc[UR36][R2.64], !P6 ;  /* 0x2040000002057fae */ /* 0x000fe8000f101d64 */
[----:B------:R-:W-:Y:S04]  /*c9a0*/  LDGSTS.E.BYPASS.LTC128B.128 [R5+0x23400], desc[UR36][R2.64+0x80], !P5 ;  /* 0x2340008002057fae */ /* 0x000fe8000e901d64 */
[----:B------:R2:W-:Y:S04]  /*c9b0*/  LDGSTS.E.BYPASS.LTC128B.128 [R5+0x26400], desc[UR36][R2.64+0x100], !P4 ;  /* 0x2640010002057fae */ /* 0x0005e8000e101d64 */
[----:B-12---:R0:W2:Y:S02]  /*c9c0*/  SHFL.IDX PT, R2, R8, 0x5, 0x181f ;  /* 0x00b81f0008027f89 */ /* 0x0060a400000e0000 */
.L_x_372:
[----:B------:R-:W-:Y:S02]  /*c9d0*/  LOP3.LUT P6, RZ, R23, 0x4, RZ, 0xc0, !PT ;  /* 0x0000000417ff7812 */ /* 0x000fe400078cc0ff */
[----:B--2---:R-:W-:-:S05]  /*c9e0*/  IADD3 R2, P0, R2, R4, RZ ;  /* 0x0000000402027210 */ /* 0x004fca0007f1e0ff */
[----:B------:R-:W-:Y:S01]  /*c9f0*/  IMAD.X R3, RZ, RZ, R35, P0 ;  /* 0x000000ffff037224 */ /* 0x000fe200000e0623 */
[----:B------:R-:W-:-:S05]  /*ca00*/  PLOP3.LUT P0, PT, PT, PT, PT, 0x80, 0x0 ;  /* 0x000000000000781c */ /* 0x000fca0003f0f070 */
[----:B------:R-:W-:Y:S01]  /*ca10*/  @!PT LDS RZ, [RZ] ;  /* 0x00000000fffff984 */ /* 0x000fe20000000800 */
[----:B------:R-:W-:Y:S01]  /*ca20*/  @!PT LDS RZ, [RZ] ;  /* 0x00000000fffff984 */ /* 0x000fe20000000800 */
[----:B------:R-:W-:Y:S01]  /*ca30*/  @!PT LDS RZ, [RZ] ;  /* 0x00000000fffff984 */ /* 0x000fe20000000800 */
[----:B------:R1:W-:Y:S04]  /*ca40*/  LDGSTS.E.BYPASS.LTC128B.128 [R5+0x20c00], desc[UR36][R2.64], !P6 ;  /* 0x20c0000002057fae */ /* 0x0003e8000f101d64 */
[----:B------:R1:W-:Y:S04]  /*ca50*/  LDGSTS.E.BYPASS.LTC128B.128 [R5+0x23c00], desc[UR36][R2.64+0x80], !P5 ;  /* 0x23c0008002057fae */ /* 0x0003e8000e901d64 */
[----:B------:R1:W-:Y:S01]  /*ca60*/  LDGSTS.E.BYPASS.LTC128B.128 [R5+0x26c00], desc[UR36][R2.64+0x100], !P4 ;  /* 0x26c0010002057fae */ /* 0x0003e2000e101d64 */
[----:B------:R-:W-:Y:S01]  /*ca70*/  NOP ;  /* 0x0000000000007918 */ /* 0x000fe20000000000 */
.L_x_277:
        /* <DEDUP_REMOVED lines=10> */
.L_x_278:
[----:B------:R2:W-:Y:S01]  /*cb20*/  SYNCS.ARRIVE.TRANS64.A1T0 RZ, [R7+URZ+0x30830], RZ ;  /* 0x030830ff07ff79a7 */ /* 0x0005e2000810003f */
[----:B------:R-:W-:Y:S05]  /*cb30*/  @!P5 BRA `(.L_x_279) ;  /* 0x000000000004d947 */ /* 0x000fea0003800000 */
[----:B------:R-:W-:Y:S01]  /*cb40*/  BPT.TRAP 0x1 ;  /* 0x000000040000795c */ /* 0x000fe20000300000 */
.L_x_279:
[----:B-1----:R-:W2:Y:S01]  /*cb50*/  LDL R3, [R1] ;  /* 0x0000000001037983 */ /* 0x002ea20000100800 */
[----:B------:R-:W-:Y:S01]  /*cb60*/  SHF.L.U32 R2, R17, 0x1f, RZ ;  /* 0x0000001f11027819 */ /* 0x000fe200000006ff */
[----:B0-----:R-:W-:Y:S01]  /*cb70*/  IMAD R6, R10, 0x8, R22 ;  /* 0x000000080a067824 */ /* 0x001fe200078e0216 */
[----:B------:R-:W-:Y:S03]  /*cb80*/  BSSY B1, `(.L_x_280) ;  /* 0x0000004000017945 */ /* 0x000fe60003800000 */
[----:B------:R-:W0:Y:S01]  /*cb90*/  SYNCS.PHASECHK.TRANS64.TRYWAIT P0, [R6+URZ+0x30860], R2 ;  /* 0x03086002060075a7 */ /* 0x000e22000800017f */
[----:B--2---:R-:W-:Y:S01]  /*cba0*/  IMAD R7, R29, -0x60, R3 ;  /* 0xffffffa01d077824 */ /* 0x004fe200078e0203 */
[----:B0-----:R-:W-:Y:S06]  /*cbb0*/  @!P0 BRA `(.L_x_281) ;  /* 0x0000003800988947 */ /* 0x001fec0003800000 */
.L_x_373:
[----:B------:R-:W-:Y:S05]  /*cbc0*/  BSYNC B1 ;  /* 0x0000000000017941 */ /* 0x000fea0003800000 */
.L_x_280:
[----:B------:R-:W1:Y:S01]  /*cbd0*/  S2R R3, SR_TID.X ;  /* 0x0000000000037919 */ /* 0x000e620000002100 */
[----:B------:R-:W-:Y:S01]  /*cbe0*/  UMOV UR4, 0xffffffff ;  /* 0xffffffff00047882 */ /* 0x000fe20000000000 */
[----:B------:R-:W-:Y:S01]  /*cbf0*/  IMAD R5, R10, 0x4800, R36 ;  /* 0x000048000a057824 */ /* 0x000fe200078e0224 */
[----:B-1----:R-:W-:-:S04]  /*cc00*/  LOP3.LUT R3, R3, 0x7f, RZ, 0xc0, !PT ;  /* 0x0000007f03037812 */ /* 0x002fc800078ec0ff */
[----:B------:R-:W-:-:S04]  /*cc10*/  SHF.R.U32.HI R3, RZ, 0x3, R3 ;  /* 0x00000003ff037819 */ /* 0x000fc80000011603 */
[----:B------:R-:W-:Y:S01]  /*cc20*/  IADD3 R7, -R3, R7, RZ ;  /* 0x0000000703077210 */ /* 0x000fe20007ffe1ff */
[----:B------:R-:W-:Y:S06]  /*cc30*/  BRA.DIV UR4, `(.L_x_282) ;  /* 0x0000003a048c7947 */ /* 0x000fec000b800000 */
[----:B0-----:R-:W0:Y:S01]  /*cc40*/  SHFL.IDX PT, R2, R24, RZ, 0x181f ;  /* 0x00181fff18027589 */ /* 0x001e2200000e0000 */
[----:B------:R-:W-:-:S03]  /*cc50*/  IMAD R5, R5, 0x2, R22 ;  /* 0x0000000205057824 */ /* 0x000fc600078e0216 */
[----:B------:R-:W1:Y:S04]  /*cc60*/  SHFL.IDX PT, R3, R25, RZ, 0x181f ;  /* 0x00181fff19037589 */ /* 0x000e6800000e0000 */
[----:B------:R-:W-:Y:S01]  /*cc70*/  SHFL.IDX PT, R14, R24, 0x5, 0x181f ;  /* 0x00b81f00180e7f89 */ /* 0x000fe200000e0000 */
[----:B0-----:R-:W-:-:S05]  /*cc80*/  IADD3 R2, P0, R2, R4, RZ ;  /* 0x0000000402027210 */ /* 0x001fca0007f1e0ff */
[----:B-1----:R-:W-:Y:S01]  /*cc90*/  IMAD.X R3, RZ, RZ, R3, P0 ;  /* 0x000000ffff037224 */ /* 0x002fe200000e0603 */
[----:B------:R-:W-:-:S13]  /*cca0*/  ISETP.LT.OR P0, PT, R7, 0x1, P3 ;  /* 0x000000010700780c */ /* 0x000fda0001f01670 */
[----:B------:R-:W-:Y:S01]  /*ccb0*/  LDGSTS.E.BYPASS.LTC128B.128 [R5+0x400], desc[UR36][R2.64], !P0 ;  /* 0x0040000002057fae */ /* 0x000fe2000c101d64 */
[----:B------:R-:W-:-:S13]  /*ccc0*/  ISETP.LT.OR P0, PT, R7, 0x1, P2 ;  /* 0x000000010700780c */ /* 0x000fda0001701670 */
[----:B------:R-:W-:Y:S01]  /*ccd0*/  LDGSTS.E.BYPASS.LTC128B.128 [R5+0x3400], desc[UR36][R2.64+0x80], !P0 ;  /* 0x0340008002057fae */ /* 0x000fe2000c101d64 */
[----:B------:R-:W-:-:S13]  /*cce0*/  ISETP.LT.OR P0, PT, R7, 0x1, P1 ;  /* 0x000000010700780c */ /* 0x000fda0000f01670 */
[----:B------:R0:W-:Y:S04]  /*ccf0*/  LDGSTS.E.BYPASS.LTC128B.128 [R5+0x6400], desc[UR36][R2.64+0x100], !P0 ;  /* 0x0640010002057fae */ /* 0x0001e8000c101d64 */
[----:B0-----:R-:W0:Y:S04]  /*cd00*/  SHFL.IDX PT, R2, R24, 0x1, 0x181f ;  /* 0x00381f0018027f89 */ /* 0x001e2800000e0000 */
[----:B------:R-:W1:Y:S01]  /*cd10*/  SHFL.IDX PT, R3, R25, 0x1, 0x181f ;  /* 0x00381f0019037f89 */ /* 0x000e6200000e0000 */
        /* <DEDUP_REMOVED lines=29> */
[----:B------:R-:W1:Y:S04]  /*cef0*/  SHFL.IDX PT, R3, R25, 0x4, 0x181f ;  /* 0x00981f0019037f89 */ /* 0x000e6800000e0000 */
[----:B------:R-:W2:Y:S01]  /*cf00*/  SHFL.IDX PT, R25, R25, 0x5, 0x181f ;  /* 0x00b81f0019197f89 */ /* 0x000ea200000e0000 */
[----:B0-----:R-:W-:-:S04]  /*cf10*/  IADD3 R2, P0, R2, R4, RZ ;  /* 0x0000000402027210 */ /* 0x001fc80007f1e0ff */
[----:B-1----:R-:W-:Y:S02]  /*cf20*/  IADD3.X R3, RZ, R3, RZ, P0, !PT ;  /* 0x00000003ff037210 */ /* 0x002fe400007fe4ff */
[----:B------:R-:W-:-:S13]  /*cf30*/  ISETP.LT.OR P0, PT, R7, 0x41, P3 ;  /* 0x000000410700780c */ /* 0x000fda0001f01670 */
[----:B------:R0:W-:Y:S01]  /*cf40*/  LDGSTS.E.BYPASS.LTC128B.128 [R5+0x2400], desc[UR36][R2.64], !P0 ;  /* 0x0240000002057fae */ /* 0x0001e2000c101d64 */
[----:B------:R-:W-:-:S13]  /*cf50*/  ISETP.LT.OR P0, PT, R7, 0x41, P2 ;  /* 0x000000410700780c */ /* 0x000fda0001701670 */
[----:B------:R0:W-:Y:S01]  /*cf60*/  LDGSTS.E.BYPASS.LTC128B.128 [R5+0x5400], desc[UR36][R2.64+0x80], !P0 ;  /* 0x0540008002057fae */ /* 0x0001e2000c101d64 */
[----:B------:R-:W-:-:S13]  /*cf70*/  ISETP.LT.OR P0, PT, R7, 0x41, P1 ;  /* 0x000000410700780c */ /* 0x000fda0000f01670 */
[----:B--2---:R0:W-:Y:S02]  /*cf80*/  LDGSTS.E.BYPASS.LTC128B.128 [R5+0x8400], desc[UR36][R2.64+0x100], !P0 ;  /* 0x0840010002057fae */ /* 0x0041e4000c101d64 */
.L_x_387:
[----:B01----:R-:W-:Y:S01]  /*cf90*/  IADD3 R2, P0, R14, R4, RZ ;  /* 0x000000040e027210 */ /* 0x003fe20007f1e0ff */
[----:B------:R-:W-:Y:S02]  /*cfa0*/  ULDC.64 UR4, c[0x0][0x328] ;  /* 0x0000ca0000047ab9 */ /* 0x000fe40000000a00 */
[----:B------:R-:W-:Y:S02]  /*cfb0*/  IMAD R20, R20, UR4, RZ ;  /* 0x0000000414147c24 */ /* 0x000fe4000f8e02ff */
[----:B------:R-:W-:Y:S01]  /*cfc0*/  IMAD.X R3, RZ, RZ, R25, P0 ;  /* 0x000000ffff037224 */ /* 0x000fe200000e0619 */
[----:B------:R-:W-:-:S13]  /*cfd0*/  ISETP.LT.OR P0, PT, R7, 0x51, P3 ;  /* 0x000000510700780c */ /* 0x000fda0001f01670 */
[----:B------:R-:W-:Y:S01]  /*cfe0*/  @!PT LDS RZ, [RZ] ;  /* 0x00000000fffff984 */ /* 0x000fe20000000800 */
[----:B------:R-:W-:Y:S01]  /*cff0*/  @!PT LDS RZ, [RZ] ;  /* 0x00000000fffff984 */ /* 0x000fe20000000800 */
[----:B------:R-:W-:Y:S01]  /*d000*/  @!PT LDS RZ, [RZ] ;  /* 0x00000000fffff984 */ /* 0x000fe20000000800 */
[----:B------:R-:W-:Y:S01]  /*d010*/  LDGSTS.E.BYPASS.LTC128B.128 [R5+0x2c00], desc[UR36][R2.64], !P0 ;  /* 0x02c0000002057fae */ /* 0x000fe2000c101d64 */
[----:B------:R-:W-:-:S13]  /*d020*/  ISETP.LT.OR P0, PT, R7, 0x51, P2 ;  /* 0x000000510700780c */ /* 0x000fda0001701670 */
[----:B------:R-:W-:Y:S01]  /*d030*/  LDGSTS.E.BYPASS.LTC128B.128 [R5+0x5c00], desc[UR36][R2.64+0x80], !P0 ;  /* 0x05c0008002057fae */ /* 0x000fe2000c101d64 */
[----:B------:R-:W-:Y:S01]  /*d040*/  ISETP.LT.OR P0, PT, R7, 0x51, P1 ;  /* 0x000000510700780c */ /* 0x000fe20000f01670 */
[----:B------:R-:W-:-:S12]  /*d050*/  IMAD R7, R9, UR5, R20 ;  /* 0x0000000509077c24 */ /* 0x000fd8000f8e0214 */
[----:B------:R0:W-:Y:S02]  /*d060*/  LDGSTS.E.BYPASS.LTC128B.128 [R5+0x8c00], desc[UR36][R2.64+0x100], !P0 ;  /* 0x08c0010002057fae */ /* 0x0001e4000c101d64 */
[----:B0-----:R-:W-:Y:S01]  /*d070*/  IMAD.WIDE.U32 R2, R9, UR4, RZ ;  /* 0x0000000409027c25 */ /* 0x001fe2000f8e00ff */
[----:B------:R-:W-:-:S03]  /*d080*/  ULDC.64 UR4, c[0x0][0x338] ;  /* 0x0000ce0000047ab9 */ /* 0x000fc60000000a00 */
[----:B------:R-:W-:Y:S02]  /*d090*/  IMAD.IADD R3, R3, 0x1, R7 ;  /* 0x0000000103037824 */ /* 0x000fe400078e0207 */
[----:B------:R-:W-:Y:S02]  /*d0a0*/  IMAD R21, R21, UR4, RZ ;  /* 0x0000000415157c24 */ /* 0x000fe4000f8e02ff */
[----:B------:R-:W-:-:S04]  /*d0b0*/  IMAD.WIDE.U32 R2, R0, UR4, R2 ;  /* 0x0000000400027c25 */ /* 0x000fc8000f8e0002 */
[----:B------:R-:W-:Y:S01]  /*d0c0*/  IMAD R21, R0, UR5, R21 ;  /* 0x0000000500157c24 */ /* 0x000fe2000f8e0215 */
[----:B------:R-:W-:Y:S01]  /*d0d0*/  ULDC.64 UR4, c[0x0][0x330] ;  /* 0x0000cc0000047ab9 */ /* 0x000fe20000000a00 */
[----:B------:R-:W-:Y:S01]  /*d0e0*/  NOP ;  /* 0x0000000000007918 */ /* 0x000fe20000000000 */
[----:B------:R-:W-:Y:S02]  /*d0f0*/  IMAD R5, R30, UR4, RZ ;  /* 0x000000041e057c24 */ /* 0x000fe4000f8e02ff */
[----:B------:R-:W-:Y:S02]  /*d100*/  IMAD.IADD R3, R3, 0x1, R21 ;  /* 0x0000000103037824 */ /* 0x000fe400078e0215 */
[C---:B------:R-:W-:Y:S02]  /*d110*/  IMAD R5, R18.reuse, UR5, R5 ;  /* 0x0000000512057c24 */ /* 0x040fe4000f8e0205 */
[----:B------:R-:W-:Y:S01]  /*d120*/  IMAD.WIDE.U32 R2, R18, UR4, R2 ;  /* 0x0000000412027c25 */ /* 0x000fe2000f8e0002 */
[----:B------:R-:W-:-:S03]  /*d130*/  ULDC.64 UR4, c[0x0][0x318] ;  /* 0x0000c60000047ab9 */ /* 0x000fc60000000a00 */
[----:B------:R-:W-:Y:S01]  /*d140*/  IMAD.IADD R3, R5, 0x1, R3 ;  /* 0x0000000105037824 */ /* 0x000fe200078e0203 */
[----:B------:R-:W-:-:S04]  /*d150*/  LEA R24, P0, R2, UR4, 0x1 ;  /* 0x0000000402187c11 */ /* 0x000fc8000f8008ff */
[----:B------:R-:W-:Y:S02]  /*d160*/  LEA.HI.X R25, R2, UR5, R3, 0x1, P0 ;  /* 0x0000000502197c11 */ /* 0x000fe400080f0c03 */
[----:B------:R-:W-:-:S13]  /*d170*/  PLOP3.LUT P0, PT, PT, PT, PT, 0x80, 0x0 ;  /* 0x000000000000781c */ /* 0x000fda0003f0f070 */
.L_x_283:
        /* <DEDUP_REMOVED lines=10> */
.L_x_284:
[C---:B------:R-:W-:Y:S01]  /*d220*/  ISETP.GT.AND P0, PT, R26.reuse, RZ, PT ;  /* 0x000000ff1a00720c */ /* 0x040fe20003f04270 */
[----:B------:R1:W-:Y:S01]  /*d230*/  SYNCS.ARRIVE.TRANS64.A1T0 RZ, [R6+URZ+0x30850], RZ ;  /* 0x030850ff06ff79a7 */ /* 0x0003e2000810003f */
[----:B------:R-:W-:Y:S01]  /*d240*/  VIADD R8, R26, 0xffffffff ;  /* 0xffffffff1a087836 */ /* 0x000fe20000000000 */
[----:B------:R-:W-:Y:S01]  /*d250*/  MOV R17, R28 ;  /* 0x0000001c00117202 */ /* 0x000fe20000000f00 */
[----:B------:R-:W-:Y:S02]  /*d260*/  IMAD.MOV.U32 R10, RZ, RZ, R27 ;  /* 0x000000ffff0a7224 */ /* 0x000fe400078e001b */
[----:B------:R-:W-:-:S07]  /*d270*/  IMAD.MOV.U32 R29, RZ, RZ, R26 ;  /* 0x000000ffff1d7224 */ /* 0x000fce00078e001a */
[----:B-1----:R-:W-:Y:S05]  /*d280*/  @P0 BRA `(.L_x_285) ;  /* 0xfffffff000080947 */ /* 0x002fea000383ffff */
.L_x_272:
[----:B------:R-:W-:Y:S05]  /*d290*/  BSYNC B0 ;  /* 0x0000000000007941 */ /* 0x000fea0003800000 */
.L_x_271:
[----:B------:R-:W1:Y:S01]  /*d2a0*/  S2R R0, SR_TID.X ;  /* 0x0000000000007919 */ /* 0x000e620000002100 */
[----:B------:R-:W-:Y:S01]  /*d2b0*/  BSSY B0, `(.L_x_286) ;  /* 0x0000010000007945 */ /* 0x000fe20003800000 */
[----:B-1----:R-:W-:-:S04]  /*d2c0*/  LOP3.LUT R0, R0, 0x7f, RZ, 0xc0, !PT ;  /* 0x0000007f00007812 */ /* 0x002fc800078ec0ff */
[----:B------:R-:W-:-:S13]  /*d2d0*/  ISETP.NE.AND P0, PT, R0, RZ, PT ;  /* 0x000000ff0000720c */ /* 0x000fda0003f05270 */
[----:B------:R-:W-:Y:S05]  /*d2e0*/  @P0 BRA `(.L_x_287) ;  /* 0x0000000000300947 */ /* 0x000fea0003800000 */
[----:B------:R-:W1:Y:S01]  /*d2f0*/  S2R R5, SR_LANEID ;  /* 0x0000000000057919 */ /* 0x000e620000000000 */
[----:B------:R-:W-:Y:S01]  /*d300*/  VOTEU.ANY UR4, UPT, PT ;  /* 0x0000000000047886 */ /* 0x000fe200038e0100 */
[----:B0-----:R-:W0:Y:S01]  /*d310*/  LDC.64 R2, c[0x0][0xc60] ;  /* 0x00031800ff027b82 */ /* 0x001e220000000a00 */
[----:B------:R-:W1:Y:S02]  /*d320*/  FLO.U32 R0, UR4 ;  /* 0x0000000400007d00 */ /* 0x000e6400080e0000 */
[----:B-1----:R-:W-:-:S06]  /*d330*/  ISETP.EQ.U32.AND P0, PT, R0, R5, PT ;  /* 0x000000050000720c */ /* 0x002fcc0003f02070 */
[----:B------:R-:W0:Y:S07]  /*d340*/  POPC R5, UR4 ;  /* 0x0000000400057d09 */ /* 0x000e2e0008000000 */
[----:B0-----:R-:W3:Y:S01]  /*d350*/  @P0 ATOMG.E.ADD.STRONG.GPU PT, R3, desc[UR36][R2.64], R5 ;  /* 0x00000005020309a8 */ /* 0x001ee200081ee1e4 */
[----:B------:R-:W0:Y:S02]  /*d360*/  S2R R4, SR_LTMASK ;  /* 0x0000000000047919 */ /* 0x000e240000003900 */
[----:B0-----:R-:W-:-:S04]  /*d370*/  LOP3.LUT R4, R4, UR4, RZ, 0xc0, !PT ;  /* 0x0000000404047c12 */ /* 0x001fc8000f8ec0ff */
[----:B------:R-:W0:Y:S01]  /*d380*/  POPC R7, R4 ;  /* 0x0000000400077309 */ /* 0x000e220000000000 */
[----:B---3--:R-:W0:Y:S02]  /*d390*/  SHFL.IDX PT, R0, R3, R0, 0x1f ;  /* 0x00001f0003007589 */ /* 0x008e2400000e0000 */
[----:B0-----:R-:W-:-:S07]  /*d3a0*/  IADD3 R16, R0, UR39, R7 ;  /* 0x0000002700107c10 */ /* 0x001fce000fffe007 */
.L_x_287:
[----:B------:R-:W-:Y:S05]  /*d3b0*/  BSYNC B0 ;  /* 0x0000000000007941 */ /* 0x000fea0003800000 */
.L_x_286:
[----:B------:R-:W-:-:S13]  /*d3c0*/  LOP3.LUT P0, RZ, R23, 0x10, RZ, 0xc0, !PT ;  /* 0x0000001017ff7812 */ /* 0x000fda000780c0ff */
[----:B------:R-:W-:Y:S05]  /*d3d0*/  @!P0 BRA `(.L_x_288) ;  /* 0x0000000000048947 */ /* 0x000fea0003800000 */
[----:B------:R-:W-:Y:S01]  /*d3e0*/  BPT.TRAP 0x1 ;  /* 0x000000040000795c */ /* 0x000fe20000300000 */
.L_x_288:
[----:B------:R-:W3:Y:S01]  /*d3f0*/  LDL.LU R2, [R1] ;  /* 0x0000000001027983 */ /* 0x000ee20000300800 */
[----:B------:R-:W-:Y:S01]  /*d400*/  IMAD R0, R27, 0x8, R22 ;  /* 0x000000081b007824 */ /* 0x000fe200078e0216 */
[----:B0-----:R-:W-:Y:S01]  /*d410*/  SHF.L.U32 R3, R28, 0x1f, RZ ;  /* 0x0000001f1c037819 */ /* 0x001fe200000006ff */
[----:B------:R-:W-:Y:S03]  /*d420*/  BSSY B0, `(.L_x_289) ;  /* 0x0000004000007945 */ /* 0x000fe60003800000 */
[----:B------:R-:W0:Y:S01]  /*d430*/  SYNCS.PHASECHK.TRANS64.TRYWAIT P0, [R0+URZ+0x30860], R3 ;  /* 0x03086003000075a7 */ /* 0x000e22000800017f */
[----:B---3--:R-:W-:Y:S01]  /*d440*/  IMAD R6, R26, -0x60, R2 ;  /* 0xffffffa01a067824 */ /* 0x008fe200078e0202 */
[----:B0-----:R-:W-:Y:S06]  /*d450*/  @!P0 BRA `(.L_x_290) ;  /* 0x0000003800948947 */ /* 0x001fec0003800000 */
.L_x_388:
[----:B------:R-:W-:Y:S05]  /*d460*/  BSYNC B0 ;  /* 0x0000000000007941 */ /* 0x000fea0003800000 */
.L_x_289:
[----:B------:R-:W1:Y:S01]  /*d470*/  S2R R2, SR_TID.X ;  /* 0x0000000000027919 */ /* 0x000e620000002100 */
[----:B------:R-:W-:Y:S01]  /*d480*/  UMOV UR4, 0xffffffff ;  /* 0xffffffff00047882 */ /* 0x000fe20000000000 */
[----:B------:R-:W-:Y:S01]  /*d490*/  IMAD R7, R27, 0x4800, R36 ;  /* 0x000048001b077824 */ /* 0x000fe200078e0224 */
[----:B-1----:R-:W-:-:S04]  /*d4a0*/  LOP3.LUT R2, R2, 0x7f, RZ, 0xc0, !PT ;  /* 0x0000007f02027812 */ /* 0x002fc800078ec0ff */
[----:B------:R-:W-:-:S05]  /*d4b0*/  SHF.R.U32.HI R2, RZ, 0x3, R2 ;  /* 0x00000003ff027819 */ /* 0x000fca0000011602 */
[----:B------:R-:W-:Y:S01]  /*d4c0*/  IMAD.IADD R6, R6, 0x1, -R2 ;  /* 0x0000000106067824 */ /* 0x000fe200078e0a02 */
[----:B------:R-:W-:Y:S06]  /*d4d0*/  BRA.DIV UR4, `(.L_x_291) ;  /* 0x0000003a04887947 */ /* 0x000fec000b800000 */
[----:B--2---:R-:W1:Y:S01]  /*d4e0*/  SHFL.IDX PT, R14, R24, RZ, 0x181f ;  /* 0x00181fff180e7589 */ /* 0x004e6200000e0000 */
[----:B------:R-:W-:Y:S01]  /*d4f0*/  ULDC UR4, c[0x0][0x2f4] ;  /* 0x0000bd0000047ab9 */ /* 0x000fe20000000800 */
[C---:B------:R-:W-:Y:S01]  /*d500*/  IMAD.SHL.U32 R5, R32.reuse, 0x2, RZ ;  /* 0x0000000220057824 */ /* 0x040fe200078e00ff */
[----:B------:R-:W-:Y:S01]  /*d510*/  ISETP.GE.AND P2, PT, R32, UR4, PT ;  /* 0x0000000420007c0c */ /* 0x000fe2000bf46270 */
[----:B0-----:R-:W0:Y:S01]  /*d520*/  SHFL.IDX PT, R3, R25, RZ, 0x181f ;  /* 0x00181fff19037589 */ /* 0x001e2200000e0000 */
[----:B------:R-:W-:Y:S02]  /*d530*/  LEA R4, R7, R22, 0x1 ;  /* 0x0000001607047211 */ /* 0x000fe400078e08ff */
[----:B------:R-:W-:Y:S01]  /*d540*/  ISETP.LT.OR P4, PT, R6, 0x1, P2 ;  /* 0x000000010600780c */ /* 0x000fe20001781670 */
[----:B------:R-:W-:Y:S01]  /*d550*/  SHFL.IDX PT, R7, R25, 0x1, 0x181f ;  /* 0x00381f0019077f89 */ /* 0x000fe200000e0000 */
[----:B------:R-:W-:-:S04]  /*d560*/  ISETP.GE.AND P1, PT, R34, UR4, PT ;  /* 0x0000000422007c0c */ /* 0x000fc8000bf26270 */
[----:B------:R-:W-:Y:S02]  /*d570*/  ISETP.LT.OR P3, PT, R6, 0x1, P1 ;  /* 0x000000010600780c */ /* 0x000fe40000f61670 */
[----:B-1----:R-:W-:Y:S02]  /*d580*/  IADD3 R2, P0, R14, R5, RZ ;  /* 0x000000050e027210 */ /* 0x002fe40007f1e0ff */
[----:B------:R-:W1:Y:S03]  /*d590*/  SHFL.IDX PT, R14, R24, 0x1, 0x181f ;  /* 0x00381f00180e7f89 */ /* 0x000e6600000e0000 */
[----:B0-----:R-:W-:Y:S01]  /*d5a0*/  IMAD.X R3, RZ, RZ, R3, P0 ;  /* 0x000000ffff037224 */ /* 0x001fe200000e0603 */
[----:B------:R-:W-:-:S04]  /*d5b0*/  ISETP.GE.AND P0, PT, R33, UR4, PT ;  /* 0x0000000421007c0c */ /* 0x000fc8000bf06270 */
[----:B------:R-:W-:Y:S01]  /*d5c0*/  LDGSTS.E.BYPASS.LTC128B.128 [R4+0x400], desc[UR36][R2.64], !P4 ;  /* 0x0040000002047fae */ /* 0x000fe2000e101d64 */
[----:B------:R-:W-:-:S03]  /*d5d0*/  ISETP.LT.OR P4, PT, R6, 0x1, P0 ;  /* 0x000000010600780c */ /* 0x000fc60000781670 */
[----:B------:R-:W-:Y:S10]  /*d5e0*/  LDGSTS.E.BYPASS.LTC128B.128 [R4+0x3400], desc[UR36][R2.64+0x80], !P3 ;  /* 0x0340008002047fae */ /* 0x000ff4000d901d64 */
[----:B------:R1:W-:Y:S01]  /*d5f0*/  LDGSTS.E.BYPASS.LTC128B.128 [R4+0x6400], desc[UR36][R2.64+0x100], !P4 ;  /* 0x0640010002047fae */ /* 0x0003e2000e101d64 */
[----:B------:R-:W-:-:S02]  /*d600*/  ISETP.LT.OR P4, PT, R6, 0x11, P2 ;  /* 0x000000110600780c */ /* 0x000fc40001781670 */
[----:B-1----:R-:W-:Y:S02]  /*d610*/  IADD3 R2, P3, R14, R5, RZ ;  /* 0x000000050e027210 */ /* 0x002fe40007f7e0ff */
[----:B------:R-:W0:Y:S03]  /*d620*/  SHFL.IDX PT, R14, R24, 0x2, 0x181f ;  /* 0x00581f00180e7f89 */ /* 0x000e2600000e0000 */
[----:B------:R-:W-:Y:S01]  /*d630*/  IMAD.X R3, RZ, RZ, R7, P3 ;  /* 0x000000ffff037224 */ /* 0x000fe200018e0607 */
[C---:B------:R-:W-:Y:S01]  /*d640*/  ISETP.LT.OR P3, PT, R6.reuse, 0x11, P1 ;  /* 0x000000110600780c */ /* 0x040fe20000f61670 */
[----:B------:R-:W1:Y:S04]  /*d650*/  SHFL.IDX PT, R7, R25, 0x2, 0x181f ;  /* 0x00581f0019077f89 */ /* 0x000e6800000e0000 */
[----:B------:R-:W-:Y:S01]  /*d660*/  LDGSTS.E.BYPASS.LTC128B.128 [R4+0xc00], desc[UR36][R2.64], !P4 ;  /* 0x00c0000002047fae */ /* 0x000fe2000e101d64 */
[----:B------:R-:W-:-:S07]  /*d670*/  ISETP.LT.OR P4, PT, R6, 0x11, P0 ;  /* 0x000000110600780c */ /* 0x000fce0000781670 */
[----:B------:R-:W-:Y:S06]  /*d680*/  LDGSTS.E.BYPASS.LTC128B.128 [R4+0x3c00], desc[UR36][R2.64+0x80], !P3 ;  /* 0x03c0008002047fae */ /* 0x000fec000d901d64 */
[----:B------:R0:W-:Y:S01]  /*d690*/  LDGSTS.E.BYPASS.LTC128B.128 [R4+0x6c00], desc[UR36][R2.64+0x100], !P4 ;  /* 0x06c0010002047fae */ /* 0x0001e2000e101d64 */
[----:B------:R-:W-:Y:S02]  /*d6a0*/  ISETP.LT.OR P4, PT, R6, 0x21, P2 ;  /* 0x000000210600780c */ /* 0x000fe40001781670 */
[----:B0-----:R-:W-:Y:S02]  /*d6b0*/  IADD3 R2, P3, R14, R5, RZ ;  /* 0x000000050e027210 */ /* 0x001fe40007f7e0ff */
[----:B------:R-:W0:Y:S03]  /*d6c0*/  SHFL.IDX PT, R14, R24, 0x3, 0x181f ;  /* 0x00781f00180e7f89 */ /* 0x000e2600000e0000 */
[----:B-1----:R-:W-:Y:S01]  /*d6d0*/  IMAD.X R3, RZ, RZ, R7, P3 ;  /* 0x000000ffff037224 */ /* 0x002fe200018e0607 */
        /* <DEDUP_REMOVED lines=13> */
[----:B------:R-:W-:-:S03]  /*d7b0*/  ISETP.LT.OR P4, PT, R6, 0x31, P0 ;  /* 0x000000310600780c */ /* 0x000fc60000781670 */
[----:B------:R-:W2:Y:S04]  /*d7c0*/  SHFL.IDX PT, R25, R25, 0x5, 0x181f ;  /* 0x00b81f0019197f89 */ /* 0x000ea800000e0000 */
[----:B------:R-:W-:Y:S06]  /*d7d0*/  LDGSTS.E.BYPASS.LTC128B.128 [R4+0x4c00], desc[UR36][R2.64+0x80], !P3 ;  /* 0x04c0008002047fae */ /* 0x000fec000d901d64 */
[----:B------:R0:W-:Y:S01]  /*d7e0*/  LDGSTS.E.BYPASS.LTC128B.128 [R4+0x7c00], desc[UR36][R2.64+0x100], !P4 ;  /* 0x07c0010002047fae */ /* 0x0001e2000e101d64 */
[----:B------:R-:W-:-:S02]  /*d7f0*/  ISETP.LT.OR P4, PT, R6, 0x41, P2 ;  /* 0x000000410600780c */ /* 0x000fc40001781670 */
[----:B0-----:R-:W-:Y:S02]  /*d800*/  IADD3 R2, P3, R14, R5, RZ ;  /* 0x000000050e027210 */ /* 0x001fe40007f7e0ff */
[----:B------:R0:W3:Y:S03]  /*d810*/  SHFL.IDX PT, R14, R24, 0x5, 0x181f ;  /* 0x00b81f00180e7f89 */ /* 0x0000e600000e0000 */
[----:B-1----:R-:W-:Y:S01]  /*d820*/  IMAD.X R3, RZ, RZ, R7, P3 ;  /* 0x000000ffff037224 */ /* 0x002fe200018e0607 */
[----:B------:R-:W-:-:S05]  /*d830*/  ISETP.LT.OR P3, PT, R6, 0x41, P1 ;  /* 0x000000410600780c */ /* 0x000fca0000f61670 */
[----:B------:R0:W-:Y:S01]  /*d840*/  LDGSTS.E.BYPASS.LTC128B.128 [R4+0x2400], desc[UR36][R2.64], !P4 ;  /* 0x0240000002047fae */ /* 0x0001e2000e101d64 */
[----:B------:R-:W-:-:S07]  /*d850*/  ISETP.LT.OR P4, PT, R6, 0x41, P0 ;  /* 0x000000410600780c */ /* 0x000fce0000781670 */
[----:B------:R0:W-:Y:S06]  /*d860*/  LDGSTS.E.BYPASS.LTC128B.128 [R4+0x5400], desc[UR36][R2.64+0x80], !P3 ;  /* 0x0540008002047fae */ /* 0x0001ec000d901d64 */
[----:B--2---:R0:W-:Y:S02]  /*d870*/  LDGSTS.E.BYPASS.LTC128B.128 [R4+0x8400], desc[UR36][R2.64+0x100], !P4 ;  /* 0x0840010002047fae */ /* 0x0041e4000e101d64 */
.L_x_402:
[C---:B------:R-:W-:Y:S02]  /*d880*/  ISETP.LT.OR P2, PT, R6.reuse, 0x51, P2 ;  /* 0x000000510600780c */ /* 0x040fe40001741670 */
[C---:B------:R-:W-:Y:S02]  /*d890*/  ISETP.LT.OR P1, PT, R6.reuse, 0x51, P1 ;  /* 0x000000510600780c */ /* 0x040fe40000f21670 */
[----:B------:R-:W-:Y:S02]  /*d8a0*/  ISETP.LT.OR P0, PT, R6, 0x51, P0 ;  /* 0x000000510600780c */ /* 0x000fe40000701670 */
[----:B0--3--:R-:W-:-:S04]  /*d8b0*/  IADD3 R2, P3, R14, R5, RZ ;  /* 0x000000050e027210 */ /* 0x009fc80007f7e0ff */
[----:B------:R-:W-:-:S05]  /*d8c0*/  IADD3.X R3, RZ, R25, RZ, P3, !PT ;  /* 0x00000019ff037210 */ /* 0x000fca0001ffe4ff */
[----:B------:R-:W-:Y:S01]  /*d8d0*/  @!PT LDS RZ, [RZ] ;  /* 0x00000000fffff984 */ /* 0x000fe20000000800 */
[----:B------:R-:W-:Y:S01]  /*d8e0*/  @!PT LDS RZ, [RZ] ;  /* 0x00000000fffff984 */ /* 0x000fe20000000800 */
[----:B------:R-:W-:Y:S01]  /*d8f0*/  @!PT LDS RZ, [RZ] ;  /* 0x00000000fffff984 */ /* 0x000fe20000000800 */
[----:B------:R0:W-:Y:S04]  /*d900*/  LDGSTS.E.BYPASS.LTC128B.128 [R4+0x2c00], desc[UR36][R2.64], !P2 ;  /* 0x02c0000002047fae */ /* 0x0001e8000d101d64 */
[----:B------:R0:W-:Y:S04]  /*d910*/  LDGSTS.E.BYPASS.LTC128B.128 [R4+0x5c00], desc[UR36][R2.64+0x80], !P1 ;  /* 0x05c0008002047fae */ /* 0x0001e8000c901d64 */
[----:B------:R0:W-:Y:S01]  /*d920*/  LDGSTS.E.BYPASS.LTC128B.128 [R4+0x8c00], desc[UR36][R2.64+0x100], !P0 ;  /* 0x08c0010002047fae */ /* 0x0001e2000c101d64 */
[----:B------:R-:W-:Y:S01]  /*d930*/  PLOP3.LUT P0, PT, PT, PT, PT, 0x80, 0x0 ;  /* 0x000000000000781c */ /* 0x000fe20003f0f070 */
[----:B------:R-:W-:-:S12]  /*d940*/  NOP ;  /* 0x0000000000007918 */ /* 0x000fd80000000000 */
.L_x_292:
        /* <DEDUP_REMOVED lines=10> */
.L_x_293:
[----:B------:R1:W-:Y:S01]  /*d9f0*/  SYNCS.ARRIVE.TRANS64.A1T0 RZ, [R0+URZ+0x30850], RZ ;  /* 0x030850ff00ff79a7 */ /* 0x0003e2000810003f */
[----:B------:R-:W-:-:S05]  /*da00*/  VIADD R27, R27, 0x1 ;  /* 0x000000011b1b7836 */ /* 0x000fca0000000000 */
[----:B------:R-:W-:-:S04]  /*da10*/  ISETP.NE.AND P0, PT, R27, 0x2, PT ;  /* 0x000000021b00780c */ /* 0x000fc80003f05270 */
[----:B0-----:R-:W-:Y:S02]  /*da20*/  SEL R3, RZ, 0x1, P0 ;  /* 0x00000001ff037807 */ /* 0x001fe40000000000 */
[----:B------:R-:W-:Y:S02]  /*da30*/  SEL R27, R27, RZ, P0 ;  /* 0x000000ff1b1b7207 */ /* 0x000fe40000000000 */
[----:B-1----:R-:W-:-:S07]  /*da40*/  LOP3.LUT R28, R28, R3, RZ, 0x3c, !PT ;  /* 0x000000031c1c7212 */ /* 0x002fce00078e3cff */
.L_x_250:
[----:B------:R-:W-:Y:S05]  /*da50*/  BSYNC B7 ;  /* 0x0000000000077941 */ /* 0x000fea0003800000 */
.L_x_248:
[----:B------:R-:W-:-:S13]  /*da60*/  LOP3.LUT P0, RZ, R23, 0x80, RZ, 0xc0, !PT ;  /* 0x0000008017ff7812 */ /* 0x000fda000780c0ff */
[----:B------:R-:W-:Y:S05]  /*da70*/  @!P0 BRA `(.L_x_294) ;  /* 0x0000000000248947 */ /* 0x000fea0003800000 */
[----:B------:R-:W-:Y:S05]  /*da80*/  WARPSYNC.ALL ;  /* 0x0000000000007948 */ /* 0x000fea0003800000 */
[----:B------:R-:W1:Y:S08]  /*da90*/  S2UR UR5, SR_CgaCtaId ;  /* 0x00000000000579c3 */ /* 0x000e700000008800 */
[----:B------:R-:W-:Y:S06]  /*daa0*/  BAR.SYNC.DEFER_BLOCKING 0x5, 0x180 ;  /* 0x0146000000007b1d */ /* 0x000fec0000010000 */
[----:B------:R-:W-:-:S02]  /*dab0*/  UMOV UR4, 0x400 ;  /* 0x0000040000047882 */ /* 0x000fc40000000000 */
[----:B-1----:R-:W-:-:S06]  /*dac0*/  ULEA UR4, UR5, UR4, 0x18 ;  /* 0x0000000405047291 */ /* 0x002fcc000f8ec03f */
[----:B------:R-:W-:-:S05]  /*dad0*/  IMAD.U32 R22, RZ, RZ, UR4 ;  /* 0x00000004ff167e24 */ /* 0x000fca000f8e00ff */
[----:B------:R1:W2:Y:S01]  /*dae0*/  LDS.128 R16, [R22+0x308d0] ;  /* 0x0308d00016107984 */ /* 0x0002a20000000c00 */
[----:B------:R-:W-:Y:S06]  /*daf0*/  BAR.ARV 0x4, 0x180 ;  /* 0x0106000000007b1d */ /* 0x000fec0000002000 */
[----:B------:R-:W-:Y:S05]  /*db00*/  BRA `(.L_x_295) ;  /* 0x0000000800407947 */ /* 0x000fea0003800000 */
.L_x_294:
[----:B------:R-:W1:Y:S01]  /*db10*/  S2R R0, SR_TID.X ;  /* 0x0000000000007919 */ /* 0x000e620000002100 */
[----:B------:R-:W-:Y:S01]  /*db20*/  UMOV UR4, 0xffffffff ;  /* 0xffffffff00047882 */ /* 0x000fe20000000000 */
[----:B-1----:R-:W-:-:S04]  /*db30*/  LOP3.LUT R8, R0, 0x1f, RZ, 0xc0, !PT ;  /* 0x0000001f00087812 */ /* 0x002fc800078ec0ff */
[----:B------:R-:W-:Y:S01]  /*db40*/  ISETP.NE.AND P0, PT, R8, 0x1f, PT ;  /* 0x0000001f0800780c */ /* 0x000fe20003f05270 */
[----:B------:R-:W-:-:S12]  /*db50*/  BRA.DIV UR4, `(.L_x_296) ;  /* 0x0000003a04ec7947 */ /* 0x000fd8000b800000 */
[----:B------:R-:W-:Y:S01]  /*db60*/  IMAD.IADD R5, R19, 0x1, R8 ;  /* 0x0000000113057824 */ /* 0x000fe200078e0208 */
[----:B------:R-:W-:-:S04]  /*db70*/  ULDC UR4, c[0x0][0xc3c] ;  /* 0x00030f0000047ab9 */ /* 0x000fc80000000800 */
[----:B------:R-:W-:-:S13]  /*db80*/  ISETP.GE.OR P1, PT, R5, UR4, !P0 ;  /* 0x0000000405007c0c */ /* 0x000fda000c726670 */
[----:B------:R-:W1:Y:S02]  /*db90*/  @!P1 LDC.64 R2, c[0x0][0xc80] ;  /* 0x00032000ff029b82 */ /* 0x000e640000000a00 */
[----:B-1----:R-:W-:-:S06]  /*dba0*/  @!P1 IMAD.WIDE R2, R5, 0x4, R2 ;  /* 0x0000000405029825 */ /* 0x002fcc00078e0202 */
[----:B------:R-:W2:Y:S01]  /*dbb0*/  @!P1 LDG.E R2, desc[UR36][R2.64] ;  /* 0x0000002402029981 */ /* 0x000ea2000c1e1900 */
[----:B0-----:R-:W-:Y:S01]  /*dbc0*/  IMAD.MOV.U32 R4, RZ, RZ, RZ ;  /* 0x000000ffff047224 */ /* 0x001fe200078e00ff */
[C---:B------:R-:W-:Y:S02]  /*dbd0*/  ISETP.GE.U32.AND P2, PT, R8.reuse, 0x2, PT ;  /* 0x000000020800780c */ /* 0x040fe40003f46070 */
[C---:B------:R-:W-:Y:S01]  /*dbe0*/  ISETP.GE.U32.AND P3, PT, R8.reuse, 0x4, PT ;  /* 0x000000040800780c */ /* 0x040fe20003f66070 */
[----:B------:R-:W-:Y:S01]  /*dbf0*/  SHFL.IDX PT, R0, R16, 0x1, 0x1f ;  /* 0x00201f0010007f89 */ /* 0x000fe200000e0000 */
[C---:B------:R-:W-:Y:S02]  /*dc00*/  ISETP.GE.U32.AND P4, PT, R8.reuse, 0x8, PT ;  /* 0x000000080800780c */ /* 0x040fe40003f86070 */
[C---:B------:R-:W-:Y:S01]  /*dc10*/  ISETP.GE.U32.AND P5, PT, R8.reuse, 0x10, PT ;  /* 0x000000100800780c */ /* 0x040fe20003fa6070 */
[----:B--2---:R-:W-:Y:S01]  /*dc20*/  @!P1 IMAD.MOV.U32 R4, RZ, RZ, R2 ;  /* 0x000000ffff049224 */ /* 0x004fe200078e0002 */
[----:B------:R-:W-:-:S04]  /*dc30*/  ISETP.NE.AND P1, PT, R8, RZ, PT ;  /* 0x000000ff0800720c */ /* 0x000fc80003f25270 */
[----:B------:R-:W0:Y:S02]  /*dc40*/  SHFL.UP PT, R14, R4, 0x1, RZ ;  /* 0x04200000040e7989 */ /* 0x000e2400000e00ff */
[----:B0-----:R-:W-:-:S04]  /*dc50*/  SEL R5, R14, RZ, P1 ;  /* 0x000000ff0e057207 */ /* 0x001fc80000800000 */
[----:B------:R-:W-:Y:S02]  /*dc60*/  IADD3 R6, R4, R5, RZ ;  /* 0x0000000504067210 */ /* 0x000fe40007ffe0ff */
[----:B------:R-:W-:Y:S04]  /*dc70*/  SHFL.IDX PT, R5, R16, RZ, 0x1f ;  /* 0x00001fff10057589 */ /* 0x000fe800000e0000 */
        /* <DEDUP_REMOVED lines=12> */
[----:B------:R0:W1:Y:S02]  /*dd40*/  SHFL.IDX PT, R14, R6, 0x1f, 0x1f ;  /* 0x03e01f00060e7f89 */ /* 0x00006400000e0000 */
.L_x_412:
[----:B------:R-:W-:Y:S02]  /*dd50*/  ULDC UR4, c[0x0][0xc38] ;  /* 0x00030e0000047ab9 */ /* 0x000fe40000000800 */
[----:B------:R-:W-:-:S04]  /*dd60*/  IMAD.U32 R7, RZ, RZ, UR4 ;  /* 0x00000004ff077e24 */ /* 0x000fc8000f8e00ff */
[----:B-1----:R-:W-:-:S05]  /*dd70*/  IMAD R3, R14, R7, RZ ;  /* 0x000000070e037224 */ /* 0x002fca00078e02ff */
[----:B------:R-:W-:-:S04]  /*dd80*/  IADD3 R8, R0, R3, RZ ;  /* 0x0000000300087210 */ /* 0x000fc80007ffe0ff */
[----:B------:R-:W-:-:S13]  /*dd90*/  ISETP.GT.AND P6, PT, R8, R5, PT ;  /* 0x000000050800720c */ /* 0x000fda0003fc4270 */
[----:B------:R-:W-:Y:S05]  /*dda0*/  @P6 BRA `(.L_x_297) ;  /* 0x00000000009c6947 */ /* 0x000fea0003800000 */
.L_x_302:
[----:B------:R-:W1:Y:S01]  /*ddb0*/  LDC R0, c[0x0][0xc3c] ;  /* 0x00030f00ff007b82 */ /* 0x000e620000000800 */
[----:B------:R-:W-:-:S05]  /*ddc0*/  VIADD R19, R19, 0x1f ;  /* 0x0000001f13137836 */ /* 0x000fca0000000000 */
[----:B-1----:R-:W-:-:S13]  /*ddd0*/  ISETP.GE.AND P6, PT, R19, R0, PT ;  /* 0x000000001300720c */ /* 0x002fda0003fc6270 */
[----:B------:R-:W-:Y:S05]  /*dde0*/  @P6 BRA `(.L_x_298) ;  /* 0x0000000400446947 */ /* 0x000fea0003800000 */
[----:B------:R-:W1:Y:S01]  /*ddf0*/  S2R R2, SR_TID.X ;  /* 0x0000000000027919 */ /* 0x000e620000002100 */
[----:B------:R-:W-:Y:S01]  /*de00*/  BSSY B0, `(.L_x_299) ;  /* 0x0000009000007945 */ /* 0x000fe20003800000 */
[----:B------:R-:W-:Y:S01]  /*de10*/  IMAD.MOV.U32 R4, RZ, RZ, RZ ;  /* 0x000000ffff047224 */ /* 0x000fe200078e00ff */
[----:B-1----:R-:W-:-:S05]  /*de20*/  LOP3.LUT R2, R2, 0x1f, RZ, 0xc0, !PT ;  /* 0x0000001f02027812 */ /* 0x002fca00078ec0ff */
[----:B------:R-:W-:-:S05]  /*de30*/  IMAD.IADD R7, R19, 0x1, R2 ;  /* 0x0000000113077824 */ /* 0x000fca00078e0202 */
[----:B------:R-:W-:-:S13]  /*de40*/  ISETP.GE.OR P6, PT, R7, R0, !P0 ;  /* 0x000000000700720c */ /* 0x000fda00047c6670 */
[----:B------:R-:W-:Y:S05]  /*de50*/  @P6 BRA `(.L_x_300) ;  /* 0x00000000000c6947 */ /* 0x000fea0003800000 */
[----:B------:R-:W1:Y:S02]  /*de60*/  LDC.64 R2, c[0x0][0xc80] ;  /* 0x00032000ff027b82 */ /* 0x000e640000000a00 */
[----:B-1----:R-:W-:-:S05]  /*de70*/  IMAD.WIDE R2, R7, 0x4, R2 ;  /* 0x0000000407027825 */ /* 0x002fca00078e0202 */
[----:B------:R1:W5:Y:S02]  /*de80*/  LDG.E R4, desc[UR36][R2.64] ;  /* 0x0000002402047981 */ /* 0x000364000c1e1900 */
.L_x_300:
[----:B------:R-:W-:Y:S05]  /*de90*/  BSYNC B0 ;  /* 0x0000000000007941 */ /* 0x000fea0003800000 */
.L_x_299:
[----:B------:R-:W-:-:S03]  /*dea0*/  UMOV UR4, 0xffffffff ;  /* 0xffffffff00047882 */ /* 0x000fc60000000000 */
[----:B------:R-:W-:Y:S05]  /*deb0*/  BRA.DIV UR4, `(.L_x_301) ;  /* 0x0000003e04387947 */ /* 0x000fea000b800000 */
[----:B-----5:R-:W2:Y:S02]  /*dec0*/  SHFL.UP PT, R14, R4, 0x1, RZ ;  /* 0x04200000040e7989 */ /* 0x020ea400000e00ff */
[----:B--2---:R-:W-:-:S05]  /*ded0*/  SEL R13, R14, RZ, P1 ;  /* 0x000000ff0e0d7207 */ /* 0x004fca0000800000 */
[----:B------:R-:W-:-:S05]  /*dee0*/  IMAD.IADD R13, R4, 0x1, R13 ;  /* 0x00000001040d7824 */ /* 0x000fca00078e020d */
[----:B------:R-:W2:Y:S02]  /*def0*/  SHFL.UP PT, R14, R13, 0x2, RZ ;  /* 0x044000000d0e7989 */ /* 0x000ea400000e00ff */
[----:B--2---:R-:W-:-:S05]  /*df00*/  SEL R0, R14, RZ, P2 ;  /* 0x000000ff0e007207 */ /* 0x004fca0001000000 */
[----:B------:R-:W-:-:S05]  /*df10*/  IMAD.IADD R0, R13, 0x1, R0 ;  /* 0x000000010d007824 */ /* 0x000fca00078e0200 */
[----:B------:R-:W1:Y:S02]  /*df20*/  SHFL.UP PT, R14, R0, 0x4, RZ ;  /* 0x04800000000e7989 */ /* 0x000e6400000e00ff */
[----:B-1----:R-:W-:-:S04]  /*df30*/  SEL R3, R14, RZ, P3 ;  /* 0x000000ff0e037207 */ /* 0x002fc80001800000 */
[----:B------:R-:W-:-:S05]  /*df40*/  IADD3 R2, R0, R3, RZ ;  /* 0x0000000300027210 */ /* 0x000fca0007ffe0ff */
[----:B------:R-:W1:Y:S02]  /*df50*/  SHFL.UP PT, R14, R2, 0x8, RZ ;  /* 0x05000000020e7989 */ /* 0x000e6400000e00ff */
[----:B-1----:R-:W-:-:S05]  /*df60*/  SEL R3, R14, RZ, P4 ;  /* 0x000000ff0e037207 */ /* 0x002fca0002000000 */
[----:B------:R-:W-:-:S05]  /*df70*/  IMAD.IADD R3, R2, 0x1, R3 ;  /* 0x0000000102037824 */ /* 0x000fca00078e0203 */
[----:B------:R-:W0:Y:S02]  /*df80*/  SHFL.UP PT, R14, R3, 0x10, RZ ;  /* 0x06000000030e7989 */ /* 0x000e2400000e00ff */
[----:B0-----:R-:W-:-:S05]  /*df90*/  SEL R6, R14, RZ, P5 ;  /* 0x000000ff0e067207 */ /* 0x001fca0002800000 */
[----:B------:R-:W-:-:S05]  /*dfa0*/  IMAD.IADD R6, R3, 0x1, R6 ;  /* 0x0000000103067824 */ /* 0x000fca00078e0206 */
[----:B------:R0:W1:Y:S02]  /*dfb0*/  SHFL.IDX PT, R14, R6, 0x1f, 0x1f ;  /* 0x03e01f00060e7f89 */ /* 0x00006400000e0000 */
.L_x_420:
[----:B------:R-:W-:Y:S02]  /*dfc0*/  ULDC UR4, c[0x0][0xc38] ;  /* 0x00030e0000047ab9 */ /* 0x000fe40000000800 */
[----:B------:R-:W-:-:S04]  /*dfd0*/  IMAD.U32 R7, RZ, RZ, UR4 ;  /* 0x00000004ff077e24 */ /* 0x000fc8000f8e00ff */
[----:B-1----:R-:W-:-:S04]  /*dfe0*/  IMAD R3, R14, R7, RZ ;  /* 0x000000070e037224 */ /* 0x002fc800078e02ff */
[----:B------:R-:W-:-:S05]  /*dff0*/  IMAD.IADD R8, R3, 0x1, R8 ;  /* 0x0000000103087824 */ /* 0x000fca00078e0208 */
[----:B------:R-:W-:-:S13]  /*e000*/  ISETP.GT.AND P6, PT, R8, R5, PT ;  /* 0x000000050800720c */ /* 0x000fda0003fc4270 */
[----:B------:R-:W-:Y:S05]  /*e010*/  @!P6 BRA `(.L_x_302) ;  /* 0xfffffffc0064e947 */ /* 0x000fea000383ffff */
.L_x_297:
[----:B------:R-:W-:Y:S01]  /*e020*/  IMAD.IADD R8, R8, 0x1, -R3 ;  /* 0x0000000108087824 */ /* 0x000fe200078e0a03 */
[----:B------:R-:W-:-:S03]  /*e030*/  UMOV UR4, 0xffffffff ;  /* 0xffffffff00047882 */ /* 0x000fc60000000000 */
[----:B------:R-:W-:-:S05]  /*e040*/  IMAD R0, R6, R7, R8 ;  /* 0x0000000706007224 */ /* 0x000fca00078e0208 */
[----:B------:R-:W-:Y:S01]  /*e050*/  ISETP.GT.AND P6, PT, R0, R5, PT ;  /* 0x000000050000720c */ /* 0x000fe20003fc4270 */
[----:B------:R-:W-:-:S12]  /*e060*/  BRA.DIV UR4, `(.L_x_303) ;  /* 0x0000003e04887947 */ /* 0x000fd8000b800000 */
[----:B------:R-:W-:-:S04]  /*e070*/  VOTE.ANY R2, PT, !P6 ;  /* 0x0000000000027806 */ /* 0x000fc800070e0100 */
[----:B------:R-:W1:Y:S02]  /*e080*/  POPC R0, R2 ;  /* 0x0000000200007309 */ /* 0x000e640000000000 */
[----:B-1----:R1:W2:Y:S02]  /*e090*/  SHFL.IDX PT, R4, R4, R0, 0x1f ;  /* 0x00001f0004047589 */ /* 0x0022a400000e0000 */
.L_x_424:
[----:B------:R-:W-:Y:S02]  /*e0a0*/  ISETP.NE.AND P0, PT, R2, RZ, PT ;  /* 0x000000ff0200720c */ /* 0x000fe40003f05270 */
[----:B------:R-:W-:-:S11]  /*e0b0*/  MOV R14, RZ ;  /* 0x000000ff000e7202 */ /* 0x000fd60000000f00 */
[----:B------:R-:W-:Y:S05]  /*e0c0*/  @!P0 BRA `(.L_x_304) ;  /* 0x0000000000108947 */ /* 0x000fea0003800000 */
[----:B------:R-:W-:Y:S01]  /*e0d0*/  UMOV UR4, 0xffffffff ;  /* 0xffffffff00047882 */ /* 0x000fe20000000000 */
[----:B------:R-:W-:Y:S02]  /*e0e0*/  VIADD R12, R0, 0xffffffff ;  /* 0xffffffff000c7836 */ /* 0x000fe40000000000 */
[----:B------:R-:W-:Y:S05]  /*e0f0*/  BRA.DIV UR4, `(.L_x_305) ;  /* 0x0000003e04ac7947 */ /* 0x000fea000b800000 */
[----:B------:R3:W4:Y:S02]  /*e100*/  SHFL.IDX PT, R14, R6, R12, 0x1f ;  /* 0x00001f0c060e7589 */ /* 0x00072400000e0000 */
.L_x_304:
[----:B0-23--:R-:W-:Y:S01]  /*e110*/  IABS R6, R4 ;  /* 0x0000000400067213 */ /* 0x00dfe20000000000 */
[----:B----4-:R-:W-:Y:S01]  /*e120*/  IMAD R16, R14, R7, R8 ;  /* 0x000000070e107224 */ /* 0x010fe200078e0208 */
[----:B------:R-:W-:Y:S02]  /*e130*/  IADD3 R19, R0, R19, RZ ;  /* 0x0000001300137210 */ /* 0x000fe40007ffe0ff */
[----:B------:R-:W0:Y:S08]  /*e140*/  I2F.RP R9, R6 ;  /* 0x0000000600097306 */ /* 0x000e300000209400 */
[----:B0-----:R-:W0:Y:S02]  /*e150*/  MUFU.RCP R9, R9 ;  /* 0x0000000900097308 */ /* 0x001e240000001000 */
[----:B0-----:R-:W-:-:S06]  /*e160*/  VIADD R2, R9, 0xffffffe ;  /* 0x0ffffffe09027836 */ /* 0x001fcc0000000000 */
[----:B------:R0:W2:Y:S02]  /*e170*/  F2I.FTZ.U32.TRUNC.NTZ R3, R2 ;  /* 0x0000000200037305 */ /* 0x0000a4000021f000 */
[----:B0-----:R-:W-:Y:S02]  /*e180*/  IMAD.MOV.U32 R2, RZ, RZ, RZ ;  /* 0x000000ffff027224 */ /* 0x001fe400078e00ff */
[----:B--2---:R-:W-:-:S04]  /*e190*/  IMAD.MOV R7, RZ, RZ, -R3 ;  /* 0x000000ffff077224 */ /* 0x004fc800078e0a03 */
[----:B------:R-:W-:-:S04]  /*e1a0*/  IMAD R7, R7, R6, RZ ;  /* 0x0000000607077224 */ /* 0x000fc800078e02ff */
[----:B------:R-:W-:-:S04]  /*e1b0*/  IMAD.HI.U32 R3, R3, R7, R2 ;  /* 0x0000000703037227 */ /* 0x000fc800078e0002 */
[----:B------:R-:W-:Y:S01]  /*e1c0*/  IMAD.IADD R7, R5, 0x1, -R16 ;  /* 0x0000000105077824 */ /* 0x000fe200078e0a10 */
[----:B------:R-:W-:-:S04]  /*e1d0*/  IABS R5, R4 ;  /* 0x0000000400057213 */ /* 0x000fc80000000000 */
[----:B------:R-:W-:Y:S02]  /*e1e0*/  IABS R2, R7 ;  /* 0x0000000700027213 */ /* 0x000fe40000000000 */
[----:B------:R-:W-:-:S03]  /*e1f0*/  IADD3 R5, RZ, -R5, RZ ;  /* 0x80000005ff057210 */ /* 0x000fc60007ffe0ff */
[----:B------:R-:W-:-:S04]  /*e200*/  IMAD.HI.U32 R3, R3, R2, RZ ;  /* 0x0000000203037227 */ /* 0x000fc800078e00ff */
[----:B------:R-:W-:Y:S01]  /*e210*/  IMAD R5, R3, R5, R2 ;  /* 0x0000000503057224 */ /* 0x000fe200078e0202 */
[----:B------:R-:W-:-:S04]  /*e220*/  LOP3.LUT R2, R7, R4, RZ, 0x3c, !PT ;  /* 0x0000000407027212 */ /* 0x000fc800078e3cff */
[----:B------:R-:W-:Y:S02]  /*e230*/  ISETP.GT.U32.AND P1, PT, R6, R5, PT ;  /* 0x000000050600720c */ /* 0x000fe40003f24070 */
[----:B------:R-:W-:-:S11]  /*e240*/  ISETP.GE.AND P2, PT, R2, RZ, PT ;  /* 0x000000ff0200720c */ /* 0x000fd60003f46270 */
[----:B------:R-:W-:Y:S02]  /*e250*/  @!P1 IMAD.IADD R5, R5, 0x1, -R6 ;  /* 0x0000000105059824 */ /* 0x000fe400078e0a06 */
[----:B------:R-:W-:Y:S01]  /*e260*/  @!P1 VIADD R3, R3, 0x1 ;  /* 0x0000000103039836 */ /* 0x000fe20000000000 */
[----:B------:R-:W-:Y:S02]  /*e270*/  ISETP.NE.AND P1, PT, R4, RZ, PT ;  /* 0x000000ff0400720c */ /* 0x000fe40003f25270 */
[----:B------:R-:W-:-:S13]  /*e280*/  ISETP.GE.U32.AND P0, PT, R5, R6, PT ;  /* 0x000000060500720c */ /* 0x000fda0003f06070 */
[----:B------:R-:W-:-:S04]  /*e290*/  @P0 VIADD R3, R3, 0x1 ;  /* 0x0000000103030836 */ /* 0x000fc80000000000 */
[----:B------:R-:W-:Y:S01]  /*e2a0*/  @!P2 IMAD.MOV R3, RZ, RZ, -R3 ;  /* 0x000000ffff03a224 */ /* 0x000fe200078e0a03 */
[----:B------:R-:W-:-:S05]  /*e2b0*/  @!P1 LOP3.LUT R3, RZ, R4, RZ, 0x33, !PT ;  /* 0x00000004ff039212 */ /* 0x000fca00078e33ff */
[--C-:B------:R-:W-:Y:S02]  /*e2c0*/  IMAD.MOV R17, RZ, RZ, -R3.reuse ;  /* 0x000000ffff117224 */ /* 0x100fe400078e0a03 */
[----:B------:R-:W-:Y:S02]  /*e2d0*/  IMAD.MOV.U32 R18, RZ, RZ, R3 ;  /* 0x000000ffff127224 */ /* 0x000fe400078e0003 */
[----:B------:R-:W-:Y:S01]  /*e2e0*/  IMAD R17, R4, R17, R7 ;  /* 0x0000001104117224 */ /* 0x000fe200078e0207 */
[----:B------:R-:W-:Y:S06]  /*e2f0*/  BRA `(.L_x_306) ;  /* 0x00000000001c7947 */ /* 0x000fec0003800000 */
.L_x_298:
[----:B------:R-:W-:Y:S01]  /*e300*/  UMOV UR4, URZ ;  /* 0x0000003f00047c82 */ /* 0x000fe20008000000 */
[----:B------:R-:W-:Y:S01]  /*e310*/  UMOV UR5, URZ ;  /* 0x0000003f00057c82 */ /* 0x000fe20008000000 */
[----:B------:R-:W-:Y:S01]  /*e320*/  ULDC UR6, c[0x0][0xc3c] ;  /* 0x00030f0000067ab9 */ /* 0x000fe20000000800 */
[----:B------:R-:W-:Y:S02]  /*e330*/  IMAD.MOV.U32 R16, RZ, RZ, R5 ;  /* 0x000000ffff107224 */ /* 0x000fe400078e0005 */
[----:B------:R-:W-:Y:S02]  /*e340*/  IMAD.U32 R17, RZ, RZ, UR4 ;  /* 0x00000004ff117e24 */ /* 0x000fe4000f8e00ff */
[----:B------:R-:W-:Y:S02]  /*e350*/  IMAD.U32 R18, RZ, RZ, UR5 ;  /* 0x00000005ff127e24 */ /* 0x000fe4000f8e00ff */
[----:B------:R-:W-:-:S07]  /*e360*/  IMAD.U32 R19, RZ, RZ, UR6 ;  /* 0x00000006ff137e24 */ /* 0x000fce000f8e00ff */
.L_x_306:
[----:B-1----:R-:W1:Y:S01]  /*e370*/  S2R R0, SR_TID.X ;  /* 0x0000000000007919 */ /* 0x002e620000002100 */
[----:B------:R-:W-:Y:S05]  /*e380*/  WARPSYNC.ALL ;  /* 0x0000000000007948 */ /* 0x000fea0003800000 */
[----:B------:R-:W-:Y:S01]  /*e390*/  BAR.SYNC.DEFER_BLOCKING 0x4, 0x180 ;  /* 0x0106000000007b1d */ /* 0x000fe20000010000 */
[----:B-1----:R-:W-:-:S04]  /*e3a0*/  LOP3.LUT R0, R0, 0x1f, RZ, 0xc0, !PT ;  /* 0x0000001f00007812 */ /* 0x002fc800078ec0ff */
[----:B------:R-:W-:-:S13]  /*e3b0*/  ISETP.NE.AND P0, PT, R0, RZ, PT ;  /* 0x000000ff0000720c */ /* 0x000fda0003f05270 */
[----:B------:R-:W1:Y:S01]  /*e3c0*/  @!P0 S2R R3, SR_CgaCtaId ;  /* 0x0000000000038919 */ /* 0x000e620000008800 */
[----:B------:R-:W-:-:S04]  /*e3d0*/  @!P0 MOV R0, 0x400 ;  /* 0x0000040000008802 */ /* 0x000fc80000000f00 */
[----:B-1----:R-:W-:-:S05]  /*e3e0*/  @!P0 LEA R22, R3, R0, 0x18 ;  /* 0x0000000003168211 */ /* 0x002fca00078ec0ff */
[----:B------:R3:W-:Y:S01]  /*e3f0*/  @!P0 STS.128 [R22+0x308d0], R16 ;  /* 0x0308d01016008388 */ /* 0x0007e20000000c00 */
[----:B------:R-:W-:Y:S06]  /*e400*/  BAR.ARV 0x5, 0x180 ;  /* 0x0146000000007b1d */ /* 0x000fec0000002000 */
.L_x_295:
[----:B------:R-:W-:Y:S02]  /*e410*/  ULDC UR4, c[0x0][0xc3c] ;  /* 0x00030f0000047ab9 */ /* 0x000fe40000000800 */
[----:B--2---:R-:W-:-:S13]  /*e420*/  ISETP.GE.AND P0, PT, R19, UR4, PT ;  /* 0x0000000413007c0c */ /* 0x004fda000bf06270 */
[----:B------:R-:W-:Y:S05]  /*e430*/  @!P0 BRA `(.L_x_307) ;  /* 0xffffffb800a48947 */ /* 0x000fea000383ffff */
[----:B------:R-:W-:Y:S05]  /*e440*/  BSYNC B8 ;  /* 0x0000000000087941 */ /* 0x000fea0003800000 */
.L_x_244:
[----:B0-----:R-:W2:Y:S01]  /*e450*/  LDL.LU R0, [R1+0x1c] ;  /* 0x00001c0001007983 */ /* 0x001ea20000300800 */
[----:B------:R-:W-:Y:S01]  /*e460*/  BSSY B0, `(.L_x_308) ;  /* 0x000000b000007945 */ /* 0x000fe20003800000 */
[----:B------:R-:W0:Y:S01]  /*e470*/  S2R R5, SR_CgaCtaId ;  /* 0x0000000000057919 */ /* 0x000e220000008800 */
[----:B--2---:R-:W-:-:S04]  /*e480*/  IADD3 R0, R0, 0x1, RZ ;  /* 0x0000000100007810 */ /* 0x004fc80007ffe0ff */
[----:B------:R-:W-:-:S04]  /*e490*/  LEA.HI R2, R0, R0, RZ, 0x1 ;  /* 0x0000000000027211 */ /* 0x000fc800078f08ff */
[----:B------:R-:W-:Y:S02]  /*e4a0*/  LOP3.LUT R3, R2, 0xfffffffe, RZ, 0xc0, !PT ;  /* 0xfffffffe02037812 */ /* 0x000fe400078ec0ff */
[----:B------:R-:W-:-:S03]  /*e4b0*/  MOV R2, 0x400 ;  /* 0x0000040000027802 */ /* 0x000fc60000000f00 */
[----:B------:R-:W-:Y:S01]  /*e4c0*/  IMAD.IADD R0, R0, 0x1, -R3 ;  /* 0x0000000100007824 */ /* 0x000fe200078e0a03 */
[----:B0-----:R-:W-:-:S04]  /*e4d0*/  LEA R4, R5, R2, 0x18 ;  /* 0x0000000205047211 */ /* 0x001fc800078ec0ff */
[----:B------:R-:W-:-:S04]  /*e4e0*/  SHF.L.U32 R0, R0, 0x1f, RZ ;  /* 0x0000001f00007819 */ /* 0x000fc800000006ff */
[----:B------:R-:W0:Y:S02]  /*e4f0*/  SYNCS.PHASECHK.TRANS64.TRYWAIT P0, [R4+URZ+0x30820], R0 ;  /* 0x03082000040075a7 */ /* 0x000e24000800017f */
[----:B0-----:R-:W-:Y:S05]  /*e500*/  @!P0 BRA `(.L_x_309) ;  /* 0x0000003800cc8947 */ /* 0x001fea0003800000 */
.L_x_427:
[----:B------:R-:W-:Y:S05]  /*e510*/  BSYNC B0 ;  /* 0x0000000000007941 */ /* 0x000fea0003800000 */
.L_x_308:
[----:B------:R-:W-:-:S03]  /*e520*/  UMOV UR4, 0xffffffff ;  /* 0xffffffff00047882 */ /* 0x000fc60000000000 */
[----:B------:R-:W-:Y:S05]  /*e530*/  BRA.DIV UR4, `(.L_x_310) ;  /* 0x0000003a04d47947 */ /* 0x000fea000b800000 */
[----:B0-----:R-:W0:Y:S02]  /*e540*/  S2R R0, SR_TID.X ;  /* 0x0000000000007919 */ /* 0x001e240000002100 */
[----:B0-----:R-:W-:-:S04]  /*e550*/  SHF.R.U32.HI R0, RZ, 0x5, R0 ;  /* 0x00000005ff007819 */ /* 0x001fc80000011600 */
[----:B------:R-:W-:-:S05]  /*e560*/  LOP3.LUT R0, R0, 0x3, RZ, 0xc0, !PT ;  /* 0x0000000300007812 */ /* 0x000fca00078ec0ff */
[----:B------:R0:W2:Y:S02]  /*e570*/  SHFL.IDX PT, R14, R0, RZ, 0x1f ;  /* 0x00001fff000e7589 */ /* 0x0000a400000e0000 */
.L_x_430:
[----:B--2---:R-:W-:Y:S01]  /*e580*/  ISETP.NE.AND P0, PT, R14, RZ, PT ;  /* 0x000000ff0e00720c */ /* 0x004fe20003f05270 */
[----:B------:R-:W-:-:S12]  /*e590*/  BSSY B0, `(.L_x_311) ;  /* 0x0000026000007945 */ /* 0x000fd80003800000 */
[----:B------:R-:W-:Y:S05]  /*e5a0*/  @P0 BRA `(.L_x_312) ;  /* 0x0000000000900947 */ /* 0x000fea0003800000 */
[----:B------:R-:W-:-:S03]  /*e5b0*/  UMOV UR4, 0xffffffff ;  /* 0xffffffff00047882 */ /* 0x000fc60000000000 */
[----:B------:R-:W-:Y:S05]  /*e5c0*/  BRA.DIV UR4, `(.L_x_313) ;  /* 0x0000003a04e47947 */ /* 0x000fea000b800000 */
[----:B------:R-:W-:-:S13]  /*e5d0*/  ELECT P6, URZ, PT ;  /* 0x00000000003f782f */ /* 0x000fda00038c0000 */
.L_x_433:
        /* <DEDUP_REMOVED lines=8> */
.L_x_314:
[C---:B------:R-:W-:Y:S01]  /*e660*/  IMAD R5, R27.reuse, 0x8, R4 ;  /* 0x000000081b057824 */ /* 0x040fe200078e0204 */
[----:B------:R-:W-:Y:S01]  /*e670*/  SHF.L.U32 R0, R28, 0x1f, RZ ;  /* 0x0000001f1c007819 */ /* 0x000fe200000006ff */
[----:B------:R-:W-:-:S03]  /*e680*/  VIADD R27, R27, 0x1 ;  /* 0x000000011b1b7836 */ /* 0x000fc60000000000 */
[----:B------:R-:W0:Y:S02]  /*e690*/  SYNCS.PHASECHK.TRANS64.TRYWAIT P1, [R5+URZ+0x30840], R0 ;  /* 0x03084000050075a7 */ /* 0x000e24000802017f */
[----:B------:R-:W-:-:S04]  /*e6a0*/  ISETP.NE.AND P2, PT, R27, 0x2, PT ;  /* 0x000000021b00780c */ /* 0x000fc80003f45270 */
[----:B------:R-:W-:Y:S01]  /*e6b0*/  SEL R3, RZ, 0x1, P2 ;  /* 0x00000001ff037807 */ /* 0x000fe20001000000 */
[----:B0-----:R-:W-:Y:S08]  /*e6c0*/  @!P1 BRA `(.L_x_315) ;  /* 0x0000003800c49947 */ /* 0x001ff00003800000 */
.L_x_434:
[----:B------:R-:W-:Y:S02]  /*e6d0*/  SEL R27, R27, RZ, P2 ;  /* 0x000000ff1b1b7207 */ /* 0x000fe40001000000 */
[----:B------:R-:W-:Y:S01]  /*e6e0*/  LOP3.LUT R2, R28, R3, RZ, 0x3c, !PT ;  /* 0x000000031c027212 */ /* 0x000fe200078e3cff */
[----:B------:R-:W-:Y:S06]  /*e6f0*/  @!P0 BRA `(.L_x_316) ;  /* 0x0000000000048947 */ /* 0x000fec0003800000 */
[----:B------:R-:W-:Y:S01]  /*e700*/  BPT.TRAP 0x1 ;  /* 0x000000040000795c */ /* 0x000fe20000300000 */
.L_x_316:
[----:B------:R-:W-:Y:S01]  /*e710*/  IMAD R27, R27, 0x8, R4 ;  /* 0x000000081b1b7824 */ /* 0x000fe200078e0204 */
[----:B------:R-:W-:-:S04]  /*e720*/  SHF.L.U32 R2, R2, 0x1f, RZ ;  /* 0x0000001f02027819 */ /* 0x000fc800000006ff */
[----:B------:R-:W2:Y:S02]  /*e730*/  SYNCS.PHASECHK.TRANS64.TRYWAIT P1, [R27+URZ+0x30840], R2 ;  /* 0x030840021b0075a7 */ /* 0x000ea4000802017f */
[----:B--2---:R-:W-:Y:S05]  /*e740*/  @!P1 BRA `(.L_x_317) ;  /* 0x0000003800b89947 */ /* 0x004fea0003800000 */
.L_x_435:
[----:B------:R-:W-:Y:S05]  /*e750*/  @!P0 BRA `(.L_x_318) ;  /* 0x0000000000048947 */ /* 0x000fea0003800000 */
[----:B------:R-:W-:Y:S01]  /*e760*/  BPT.TRAP 0x1 ;  /* 0x000000040000795c */ /* 0x000fe20000300000 */
.L_x_318:
[----:B------:R-:W4:Y:S02]  /*e770*/  SYNCS.PHASECHK.TRANS64.TRYWAIT P1, [R5+URZ+0x30860], R0 ;  /* 0x03086000050075a7 */ /* 0x000f24000802017f */
[----:B----4-:R-:W-:Y:S05]  /*e780*/  @!P1 BRA `(.L_x_319) ;  /* 0x0000003800bc9947 */ /* 0x010fea0003800000 */
.L_x_436:
[----:B------:R-:W-:Y:S05]  /*e790*/  @!P0 BRA `(.L_x_320) ;  /* 0x0000000000048947 */ /* 0x000fea0003800000 */
[----:B------:R-:W-:Y:S01]  /*e7a0*/  BPT.TRAP 0x1 ;  /* 0x000000040000795c */ /* 0x000fe20000300000 */
.L_x_320:
[----:B------:R0:W0:Y:S02]  /*e7b0*/  SYNCS.PHASECHK.TRANS64.TRYWAIT P0, [R27+URZ+0x30860], R2 ;  /* 0x030860021b0075a7 */ /* 0x000024000800017f */
[----:B0-----:R-:W-:Y:S05]  /*e7c0*/  @!P0 NANOSLEEP.SYNCS 0x989680 ;  /* 0x009896800000895d */ /* 0x001fea0003900000 */
[----:B------:R-:W0:Y:S02]  /*e7d0*/  @!P0 SYNCS.PHASECHK.TRANS64 P0, [R27+URZ+0x30860], R2 ;  /* 0x030860021b0085a7 */ /* 0x000e24000800007f */
[----:B0-----:R-:W-:Y:S05]  /*e7e0*/  @!P0 BRA `(.L_x_320) ;  /* 0xfffffffc00f08947 */ /* 0x001fea000383ffff */
.L_x_312:
[----:B------:R-:W-:Y:S05]  /*e7f0*/  BSYNC B0 ;  /* 0x0000000000007941 */ /* 0x000fea0003800000 */
.L_x_311:
[----:B------:R-:W-:Y:S05]  /*e800*/  EXIT ;  /* 0x000000000000794d */ /* 0x000fea0003800000 */
.L_x_192:
[----:B0-----:R-:W-:-:S04]  /*e810*/  MOV R3, UR43 ;  /* 0x0000002b00037c02 */ /* 0x001fc80008000f00 */
[----:B------:R0:W1:Y:S03]  /*e820*/  SYNCS.PHASECHK.TRANS64.TRYWAIT P1, [R3+URZ+0x30800], R0 ;  /* 0x03080000030075a7 */ /* 0x000066000802017f */
[----:B-1----:R-:W-:Y:S05]  /*e830*/  @!P1 NANOSLEEP.SYNCS 0x989680 ;  /* 0x009896800000995d */ /* 0x002fea0003900000 */
[----:B------:R-:W1:Y:S02]  /*e840*/  @!P1 SYNCS.PHASECHK.TRANS64 P1, [R3+URZ+0x30800], R0 ;  /* 0x03080000030095a7 */ /* 0x000e64000802007f */
[----:B-1----:R-:W-:Y:S05]  /*e850*/  @!P1 BRA `(.L_x_192) ;  /* 0xfffffffc00ec9947 */ /* 0x002fea000383ffff */
[----:B------:R-:W-:Y:S05]  /*e860*/  BRA `(.L_x_321) ;  /* 0xffffff2c00c07947 */ /* 0x000fea000383ffff */
.L_x_196:
[----:B-1----:R1:W2:Y:S02]  /*e870*/  SYNCS.PHASECHK.TRANS64.TRYWAIT P1, [R2+URZ+0x30830], R3 ;  /* 0x03083003020075a7 */ /* 0x0022a4000802017f */
[----:B--2---:R-:W-:Y:S05]  /*e880*/  @!P1 NANOSLEEP.SYNCS 0x989680 ;  /* 0x009896800000995d */ /* 0x004fea0003900000 */
[----:B------:R-:W2:Y:S02]  /*e890*/  @!P1 SYNCS.PHASECHK.TRANS64 P1, [R2+URZ+0x30830], R3 ;  /* 0x03083003020095a7 */ /* 0x000ea4000802007f */
[----:B--2---:R-:W-:Y:S05]  /*e8a0*/  @!P1 BRA `(.L_x_196) ;  /* 0xfffffffc00f09947 */ /* 0x004fea000383ffff */
[----:B------:R-:W-:Y:S05]  /*e8b0*/  BRA `(.L_x_195) ;  /* 0xffffff2c00e07947 */ /* 0x000fea000383ffff */
.L_x_202:
[----:B-1----:R-:W-:-:S04]  /*e8c0*/  IMAD.U32 R3, RZ, RZ, UR8 ;  /* 0x00000008ff037e24 */ /* 0x002fc8000f8e00ff */
[----:B------:R1:W2:Y:S03]  /*e8d0*/  SYNCS.PHASECHK.TRANS64.TRYWAIT P1, [R3+URZ+0x30830], R0 ;  /* 0x03083000030075a7 */ /* 0x0002a6000802017f */
[----:B--2---:R-:W-:Y:S05]  /*e8e0*/  @!P1 NANOSLEEP.SYNCS 0x989680 ;  /* 0x009896800000995d */ /* 0x004fea0003900000 */
[----:B------:R-:W2:Y:S02]  /*e8f0*/  @!P1 SYNCS.PHASECHK.TRANS64 P1, [R3+URZ+0x30830], R0 ;  /* 0x03083000030095a7 */ /* 0x000ea4000802007f */
[----:B--2---:R-:W-:Y:S05]  /*e900*/  @!P1 BRA `(.L_x_202) ;  /* 0xfffffffc00ec9947 */ /* 0x004fea000383ffff */
[----:B------:R-:W-:Y:S05]  /*e910*/  BRA `(.L_x_201) ;  /* 0xffffff5000e07947 */ /* 0x000fea000383ffff */
.L_x_206:
[----:B-1----:R-:W-:-:S04]  /*e920*/  IMAD.U32 R3, RZ, RZ, UR9 ;  /* 0x00000009ff037e24 */ /* 0x002fc8000f8e00ff */
[----:B------:R1:W2:Y:S03]  /*e930*/  SYNCS.PHASECHK.TRANS64.TRYWAIT P1, [R3+URZ+0x30850], R0 ;  /* 0x03085000030075a7 */ /* 0x0002a6000802017f */
[----:B--2---:R-:W-:Y:S05]  /*e940*/  @!P1 NANOSLEEP.SYNCS 0x989680 ;  /* 0x009896800000995d */ /* 0x004fea0003900000 */
[----:B------:R-:W2:Y:S02]  /*e950*/  @!P1 SYNCS.PHASECHK.TRANS64 P1, [R3+URZ+0x30850], R0 ;  /* 0x03085000030095a7 */ /* 0x000ea4000802007f */
[----:B--2---:R-:W-:Y:S05]  /*e960*/  @!P1 BRA `(.L_x_206) ;  /* 0xfffffffc00ec9947 */ /* 0x004fea000383ffff */
[----:B------:R-:W-:Y:S05]  /*e970*/  BRA `(.L_x_205) ;  /* 0xffffff5c00987947 */ /* 0x000fea000383ffff */
.L_x_213:
[----:B-1----:R-:W-:-:S04]  /*e980*/  IMAD.U32 R7, RZ, RZ, UR5 ;  /* 0x00000005ff077e24 */ /* 0x002fc8000f8e00ff */
[----:B------:R1:W2:Y:S03]  /*e990*/  SYNCS.PHASECHK.TRANS64.TRYWAIT P1, [R7+URZ+0x30850], R2 ;  /* 0x03085002070075a7 */ /* 0x0002a6000802017f */
[----:B--2---:R-:W-:Y:S05]  /*e9a0*/  @!P1 NANOSLEEP.SYNCS 0x989680 ;  /* 0x009896800000995d */ /* 0x004fea0003900000 */
[----:B------:R-:W2:Y:S02]  /*e9b0*/  @!P1 SYNCS.PHASECHK.TRANS64 P1, [R7+URZ+0x30850], R2 ;  /* 0x03085002070095a7 */ /* 0x000ea4000802007f */
[----:B--2---:R-:W-:Y:S05]  /*e9c0*/  @!P1 BRA `(.L_x_213) ;  /* 0xfffffffc00ec9947 */ /* 0x004fea000383ffff */
[----:B------:R-:W-:Y:S05]  /*e9d0*/  BRA `(.L_x_212) ;  /* 0xffffff7400b07947 */ /* 0x000fea000383ffff */
.L_x_256:
[----:B------:R-:W-:Y:S01]  /*e9e0*/  SHF.R.U32.HI R8, RZ, 0x5, R21 ;  /* 0x00000005ff087819 */ /* 0x000fe20000011615 */
[----:B------:R-:W-:Y:S01]  /*e9f0*/  BSSY B0, `(.L_x_322) ;  /* 0x0000009000007945 */ /* 0x000fe20003800000 */
[----:B------:R-:W-:Y:S01]  /*ea00*/  IMAD.MOV.U32 R12, RZ, RZ, RZ ;  /* 0x000000ffff0c7224 */ /* 0x000fe200078e00ff */
[----:B------:R-:W-:Y:S01]  /*ea10*/  MOV R11, 0x1f ;  /* 0x0000001f000b7802 */ /* 0x000fe20000000f00 */
[----:B------:R-:W-:Y:S01]  /*ea20*/  IMAD.MOV.U32 R15, RZ, RZ, -0x1 ;  /* 0xffffffffff0f7424 */ /* 0x000fe200078e00ff */
[----:B------:R-:W-:-:S05]  /*ea30*/  LOP3.LUT R8, R8, 0x3, RZ, 0xc0, !PT ;  /* 0x0000000308087812 */ /* 0x000fca00078ec0ff */
[----:B------:R-:W-:-:S07]  /*ea40*/  IMAD.MOV.U32 R13, RZ, RZ, R8 ;  /* 0x000000ffff0d7224 */ /* 0x000fce00078e0008 */
[----:B-----5:R-:W-:Y:S05]  /*ea50*/  WARPSYNC.COLLECTIVE R15, `(.L_x_323) ;  /* 0x000000000f087348 */ /* 0x020fea0003c00000 */
[----:B------:R0:W1:Y:S02]  /*ea60*/  SHFL.IDX P6, R14, R13, R12, R11 ;  /* 0x0000000c0d0e7389 */ /* 0x00006400000c000b */
[----:B01---5:R-:W-:Y:S01]  /*ea70*/  ENDCOLLECTIVE ;  /* 0x000000000000791b */ /* 0x023fe20003800000 */
.L_x_323:
[----:B------:R-:W-:Y:S05]  /*ea80*/  BSYNC B0 ;  /* 0x0000000000007941 */ /* 0x000fea0003800000 */
.L_x_322:
[----:B------:R-:W-:Y:S05]  /*ea90*/  BRA `(.L_x_324) ;  /* 0xffffffc000547947 */ /* 0x000fea000383ffff */
.L_x_259:
[----:B0-----:R0:W1:Y:S02]  /*eaa0*/  SYNCS.PHASECHK.TRANS64.TRYWAIT P0, [R7+URZ+0x30840], R2 ;  /* 0x03084002070075a7 */ /* 0x001064000800017f */
[----:B-1----:R-:W-:Y:S05]  /*eab0*/  @!P0 NANOSLEEP.SYNCS 0x989680 ;  /* 0x009896800000895d */ /* 0x002fea0003900000 */
[----:B------:R-:W1:Y:S02]  /*eac0*/  @!P0 SYNCS.PHASECHK.TRANS64 P0, [R7+URZ+0x30840], R2 ;  /* 0x03084002070085a7 */ /* 0x000e64000800007f */
[----:B-1----:R-:W-:Y:S05]  /*ead0*/  @!P0 BRA `(.L_x_259) ;  /* 0xfffffffc00f08947 */ /* 0x002fea000383ffff */
[----:B------:R-:W-:Y:S05]  /*eae0*/  BRA `(.L_x_325) ;  /* 0xffffffc000bc7947 */ /* 0x000fea000383ffff */
.L_x_260:
[----:B------:R-:W-:Y:S01]  /*eaf0*/  BSSY B0, `(.L_x_326) ;  /* 0x0000008000007945 */ /* 0x000fe20003800000 */
[----:B------:R-:W-:Y:S02]  /*eb00*/  IMAD.MOV.U32 R13, RZ, RZ, R0 ;  /* 0x000000ffff0d7224 */ /* 0x000fe400078e0000 */
[----:B------:R-:W-:Y:S02]  /*eb10*/  IMAD.MOV.U32 R12, RZ, RZ, RZ ;  /* 0x000000ffff0c7224 */ /* 0x000fe400078e00ff */
[----:B------:R-:W-:Y:S02]  /*eb20*/  IMAD.MOV.U32 R11, RZ, RZ, 0x181f ;  /* 0x0000181fff0b7424 */ /* 0x000fe400078e00ff */
[----:B------:R-:W-:-:S07]  /*eb30*/  IMAD.MOV.U32 R15, RZ, RZ, -0x1 ;  /* 0xffffffffff0f7424 */ /* 0x000fce00078e00ff */
[----:B------:R-:W-:Y:S05]  /*eb40*/  WARPSYNC.COLLECTIVE R15, `(.L_x_327) ;  /* 0x000000000f087348 */ /* 0x000fea0003c00000 */
[----:B------:R0:W1:Y:S02]  /*eb50*/  SHFL.IDX P6, R14, R13, R12, R11 ;  /* 0x0000000c0d0e7389 */ /* 0x00006400000c000b */
[----:B01----:R-:W-:Y:S01]  /*eb60*/  ENDCOLLECTIVE ;  /* 0x000000000000791b */ /* 0x003fe20003800000 */
.L_x_327:
[----:B------:R-:W-:Y:S05]  /*eb70*/  BSYNC B0 ;  /* 0x0000000000007941 */ /* 0x000fea0003800000 */
.L_x_326:
[----:B------:R-:W-:Y:S01]  /*eb80*/  IMAD.MOV.U32 R13, RZ, RZ, R4 ;  /* 0x000000ffff0d7224 */ /* 0x000fe200078e0004 */
[----:B------:R-:W-:Y:S01]  /*eb90*/  MOV R2, R14 ;  /* 0x0000000e00027202 */ /* 0x000fe20000000f00 */
[----:B------:R-:W-:Y:S02]  /*eba0*/  IMAD.MOV.U32 R12, RZ, RZ, RZ ;  /* 0x000000ffff0c7224 */ /* 0x000fe400078e00ff */
[----:B------:R-:W-:Y:S02]  /*ebb0*/  IMAD.MOV.U32 R11, RZ, RZ, 0x181f ;  /* 0x0000181fff0b7424 */ /* 0x000fe400078e00ff */
[----:B------:R-:W-:Y:S02]  /*ebc0*/  IMAD.MOV.U32 R15, RZ, RZ, -0x1 ;  /* 0xffffffffff0f7424 */ /* 0x000fe400078e00ff */
[----:B------:R-:W-:-:S07]  /*ebd0*/  @P0 IMAD R8, R5, 0x2, R22 ;  /* 0x0000000205080824 */ /* 0x000fce00078e0216 */
[----:B------:R-:W-:Y:S05]  /*ebe0*/  WARPSYNC.COLLECTIVE R15, `(.L_x_328) ;  /* 0x000000000f087348 */ /* 0x000fea0003c00000 */
[----:B------:R0:W1:Y:S02]  /*ebf0*/  SHFL.IDX P6, R14, R13, R12, R11 ;  /* 0x0000000c0d0e7389 */ /* 0x00006400000c000b */
[----:B01----:R-:W-:Y:S01]  /*ec00*/  ENDCOLLECTIVE ;  /* 0x000000000000791b */ /* 0x003fe20003800000 */
.L_x_328:
[----:B------:R-:W-:Y:S02]  /*ec10*/  IMAD.MOV.U32 R13, RZ, RZ, R0 ;  /* 0x000000ffff0d7224 */ /* 0x000fe400078e0000 */
[----:B------:R-:W-:Y:S02]  /*ec20*/  IMAD.MOV.U32 R12, RZ, RZ, 0x1 ;  /* 0x00000001ff0c7424 */ /* 0x000fe400078e00ff */
[----:B------:R-:W-:-:S07]  /*ec30*/  IMAD.MOV.U32 R3, RZ, RZ, R14 ;  /* 0x000000ffff037224 */ /* 0x000fce00078e000e */
[----:B------:R-:W-:Y:S05]  /*ec40*/  WARPSYNC.COLLECTIVE R15, `(.L_x_329) ;  /* 0x000000000f087348 */ /* 0x000fea0003c00000 */
[----:B------:R0:W1:Y:S02]  /*ec50*/  SHFL.IDX P6, R14, R13, R12, R11 ;  /* 0x0000000c0d0e7389 */ /* 0x00006400000c000b */
[----:B01----:R-:W-:Y:S01]  /*ec60*/  ENDCOLLECTIVE ;  /* 0x000000000000791b */ /* 0x003fe20003800000 */
.L_x_329:
[----:B------:R-:W-:-:S04]  /*ec70*/  @P0 LEA R3, P1, R32, R3, 0x1 ;  /* 0x0000000320030211 */ /* 0x000fc800078208ff */
[----:B------:R-:W-:Y:S02]  /*ec80*/  @P0 IADD3.X R2, RZ, R2, RZ, P1, !PT ;  /* 0x00000002ff020210 */ /* 0x000fe40000ffe4ff */
[----:B------:R-:W-:Y:S02]  /*ec90*/  ISETP.GE.AND P1, PT, R6, 0x11, PT ;  /* 0x000000110600780c */ /* 0x000fe40003f26270 */
[----:B------:R-:W-:Y:S01]  /*eca0*/  @P0 LOP3.LUT R3, R3, R2, RZ, 0x3c, !PT ;  /* 0x0000000203030212 */ /* 0x000fe200078e3cff */
[----:B------:R-:W-:-:S03]  /*ecb0*/  IMAD.MOV.U32 R13, RZ, RZ, R4 ;  /* 0x000000ffff0d7224 */ /* 0x000fc600078e0004 */
[----:B------:R-:W-:-:S04]  /*ecc0*/  @P0 LOP3.LUT R2, R3, R2, RZ, 0x3c, !PT ;  /* 0x0000000203020212 */ /* 0x000fc800078e3cff */
[----:B------:R-:W-:-:S05]  /*ecd0*/  @P0 LOP3.LUT R3, R3, R2, RZ, 0x3c, !PT ;  /* 0x0000000203030212 */ /* 0x000fca00078e3cff */
[----:B------:R-:W-:Y:S01]  /*ece0*/  @!PT LDS RZ, [RZ] ;  /* 0x00000000fffff984 */ /* 0x000fe20000000800 */
[----:B------:R-:W-:Y:S01]  /*ecf0*/  @!PT LDS RZ, [RZ] ;  /* 0x00000000fffff984 */ /* 0x000fe20000000800 */
[----:B------:R-:W-:Y:S01]  /*ed00*/  @!PT LDS RZ, [RZ] ;  /* 0x00000000fffff984 */ /* 0x000fe20000000800 */
[----:B------:R-:W-:Y:S04]  /*ed10*/  @P0 LDGSTS.E.BYPASS.LTC128B.128 [R8+0x1e400], desc[UR36][R2.64], !P4 ;  /* 0x1e40000002080fae */ /* 0x000fe8000e101d64 */
[----:B------:R-:W-:Y:S04]  /*ed20*/  @P0 LDGSTS.E.BYPASS.LTC128B.128 [R8+0x21400], desc[UR36][R2.64+0x80], !P3 ;  /* 0x2140008002080fae */ /* 0x000fe8000d901d64 */
[----:B------:R0:W-:Y:S02]  /*ed30*/  @P0 LDGSTS.E.BYPASS.LTC128B.128 [R8+0x24400], desc[UR36][R2.64+0x100], !P2 ;  /* 0x2440010002080fae */ /* 0x0001e4000d101d64 */
[----:B0-----:R-:W-:-:S07]  /*ed40*/  IMAD.MOV.U32 R2, RZ, RZ, R14 ;  /* 0x000000ffff027224 */ /* 0x001fce00078e000e */
[----:B------:R-:W-:Y:S05]  /*ed50*/  WARPSYNC.COLLECTIVE R15, `(.L_x_330) ;  /* 0x000000000f087348 */ /* 0x000fea0003c00000 */
[----:B------:R0:W1:Y:S02]  /*ed60*/  SHFL.IDX P6, R14, R13, R12, R11 ;  /* 0x0000000c0d0e7389 */ /* 0x00006400000c000b */
[----:B01----:R-:W-:Y:S01]  /*ed70*/  ENDCOLLECTIVE ;  /* 0x000000000000791b */ /* 0x003fe20003800000 */
.L_x_330:
[----:B------:R-:W-:Y:S02]  /*ed80*/  @P1 IMAD R8, R5, 0x2, R22 ;  /* 0x0000000205081824 */ /* 0x000fe400078e0216 */
[----:B------:R-:W-:Y:S02]  /*ed90*/  IMAD.MOV.U32 R13, RZ, RZ, R0 ;  /* 0x000000ffff0d7224 */ /* 0x000fe400078e0000 */
[----:B------:R-:W-:Y:S01]  /*eda0*/  IMAD.MOV.U32 R12, RZ, RZ, 0x2 ;  /* 0x00000002ff0c7424 */ /* 0x000fe200078e00ff */
[----:B------:R-:W-:-:S07]  /*edb0*/  MOV R3, R14 ;  /* 0x0000000e00037202 */ /* 0x000fce0000000f00 */
[----:B------:R-:W-:Y:S05]  /*edc0*/  WARPSYNC.COLLECTIVE R15, `(.L_x_331) ;  /* 0x000000000f087348 */ /* 0x000fea0003c00000 */
[----:B------:R0:W1:Y:S02]  /*edd0*/  SHFL.IDX P6, R14, R13, R12, R11 ;  /* 0x0000000c0d0e7389 */ /* 0x00006400000c000b */
[----:B01----:R-:W-:Y:S01]  /*ede0*/  ENDCOLLECTIVE ;  /* 0x000000000000791b */ /* 0x003fe20003800000 */
.L_x_331:
[----:B------:R-:W-:-:S05]  /*edf0*/  @P1 LEA R3, P0, R32, R3, 0x1 ;  /* 0x0000000320031211 */ /* 0x000fca00078008ff */
[----:B------:R-:W-:-:S05]  /*ee00*/  @P1 IMAD.X R2, RZ, RZ, R2, P0 ;  /* 0x000000ffff021224 */ /* 0x000fca00000e0602 */
[----:B------:R-:W-:Y:S02]  /*ee10*/  @P1 LOP3.LUT R3, R3, R2, RZ, 0x3c, !PT ;  /* 0x0000000203031212 */ /* 0x000fe400078e3cff */
[----:B------:R-:W-:Y:S02]  /*ee20*/  MOV R13, R4 ;  /* 0x00000004000d7202 */ /* 0x000fe40000000f00 */
[----:B------:R-:W-:-:S04]  /*ee30*/  @P1 LOP3.LUT R2, R3, R2, RZ, 0x3c, !PT ;  /* 0x0000000203021212 */ /* 0x000fc800078e3cff */
[----:B------:R-:W-:-:S05]  /*ee40*/  @P1 LOP3.LUT R3, R3, R2, RZ, 0x3c, !PT ;  /* 0x0000000203031212 */ /* 0x000fca00078e3cff */
[----:B------:R-:W-:Y:S01]  /*ee50*/  @!PT LDS RZ, [RZ] ;  /* 0x00000000fffff984 */ /* 0x000fe20000000800 */
[----:B------:R-:W-:Y:S01]  /*ee60*/  @!PT LDS RZ, [RZ] ;  /* 0x00000000fffff984 */ /* 0x000fe20000000800 */
[----:B------:R-:W-:Y:S01]  /*ee70*/  @!PT LDS RZ, [RZ] ;  /* 0x00000000fffff984 */ /* 0x000fe20000000800 */
[----:B------:R-:W-:Y:S04]  /*ee80*/  @P1 LDGSTS.E.BYPASS.LTC128B.128 [R8+0x1ec00], desc[UR36][R2.64], !P4 ;  /* 0x1ec0000002081fae */ /* 0x000fe8000e101d64 */
[----:B------:R-:W-:Y:S04]  /*ee90*/  @P1 LDGSTS.E.BYPASS.LTC128B.128 [R8+0x21c00], desc[UR36][R2.64+0x80], !P3 ;  /* 0x21c0008002081fae */ /* 0x000fe8000d901d64 */
[----:B------:R0:W-:Y:S01]  /*eea0*/  @P1 LDGSTS.E.BYPASS.LTC128B.128 [R8+0x24c00], desc[UR36][R2.64+0x100], !P2 ;  /* 0x24c0010002081fae */ /* 0x0001e2000d101d64 */
[----:B------:R-:W-:Y:S01]  /*eeb0*/  ISETP.GE.AND P1, PT, R6, 0x21, PT ;  /* 0x000000210600780c */ /* 0x000fe20003f26270 */
[----:B0-----:R-:W-:-:S12]  /*eec0*/  IMAD.MOV.U32 R2, RZ, RZ, R14 ;  /* 0x000000ffff027224 */ /* 0x001fd800078e000e */
[----:B------:R-:W-:Y:S05]  /*eed0*/  WARPSYNC.COLLECTIVE R15, `(.L_x_332) ;  /* 0x000000000f087348 */ /* 0x000fea0003c00000 */
[----:B------:R0:W1:Y:S02]  /*eee0*/  SHFL.IDX P6, R14, R13, R12, R11 ;  /* 0x0000000c0d0e7389 */ /* 0x00006400000c000b */
[----:B01----:R-:W-:Y:S01]  /*eef0*/  ENDCOLLECTIVE ;  /* 0x000000000000791b */ /* 0x003fe20003800000 */
.L_x_332:
[----:B------:R-:W-:Y:S02]  /*ef00*/  @P1 IMAD R8, R5, 0x2, R22 ;  /* 0x0000000205081824 */ /* 0x000fe400078e0216 */
[----:B------:R-:W-:Y:S02]  /*ef10*/  IMAD.MOV.U32 R13, RZ, RZ, R0 ;  /* 0x000000ffff0d7224 */ /* 0x000fe400078e0000 */
[----:B------:R-:W-:Y:S02]  /*ef20*/  IMAD.MOV.U32 R12, RZ, RZ, 0x3 ;  /* 0x00000003ff0c7424 */ /* 0x000fe400078e00ff */
[----:B------:R-:W-:-:S07]  /*ef30*/  IMAD.MOV.U32 R3, RZ, RZ, R14 ;  /* 0x000000ffff037224 */ /* 0x000fce00078e000e */
[----:B------:R-:W-:Y:S05]  /*ef40*/  WARPSYNC.COLLECTIVE R15, `(.L_x_333) ;  /* 0x000000000f087348 */ /* 0x000fea0003c00000 */
[----:B------:R0:W1:Y:S02]  /*ef50*/  SHFL.IDX P6, R14, R13, R12, R11 ;  /* 0x0000000c0d0e7389 */ /* 0x00006400000c000b */
[----:B01----:R-:W-:Y:S01]  /*ef60*/  ENDCOLLECTIVE ;  /* 0x000000000000791b */ /* 0x003fe20003800000 */
.L_x_333:
[----:B------:R-:W-:-:S05]  /*ef70*/  @P1 LEA R3, P0, R32, R3, 0x1 ;  /* 0x0000000320031211 */ /* 0x000fca00078008ff */
[----:B------:R-:W-:-:S05]  /*ef80*/  @P1 IMAD.X R2, RZ, RZ, R2, P0 ;  /* 0x000000ffff021224 */ /* 0x000fca00000e0602 */
        /* <DEDUP_REMOVED lines=10> */
[----:B------:R-:W-:Y:S02]  /*f030*/  ISETP.GE.AND P1, PT, R6, 0x31, PT ;  /* 0x000000310600780c */ /* 0x000fe40003f26270 */
[----:B0-----:R-:W-:-:S11]  /*f040*/  MOV R2, R14 ;  /* 0x0000000e00027202 */ /* 0x001fd60000000f00 */
[----:B------:R-:W-:Y:S05]  /*f050*/  WARPSYNC.COLLECTIVE R15, `(.L_x_334) ;  /* 0x000000000f087348 */ /* 0x000fea0003c00000 */
[----:B------:R0:W1:Y:S02]  /*f060*/  SHFL.IDX P6, R14, R13, R12, R11 ;  /* 0x0000000c0d0e7389 */ /* 0x00006400000c000b */
[----:B01----:R-:W-:Y:S01]  /*f070*/  ENDCOLLECTIVE ;  /* 0x000000000000791b */ /* 0x003fe20003800000 */
.L_x_334:
[----:B------:R-:W-:Y:S02]  /*f080*/  @P1 IMAD R8, R5, 0x2, R22 ;  /* 0x0000000205081824 */ /* 0x000fe400078e0216 */
[----:B------:R-:W-:Y:S01]  /*f090*/  IMAD.MOV.U32 R13, RZ, RZ, R0 ;  /* 0x000000ffff0d7224 */ /* 0x000fe200078e0000 */
[----:B------:R-:W-:Y:S01]  /*f0a0*/  MOV R12, 0x4 ;  /* 0x00000004000c7802 */ /* 0x000fe20000000f00 */
[----:B------:R-:W-:-:S07]  /*f0b0*/  IMAD.MOV.U32 R3, RZ, RZ, R14 ;  /* 0x000000ffff037224 */ /* 0x000fce00078e000e */
[----:B------:R-:W-:Y:S05]  /*f0c0*/  WARPSYNC.COLLECTIVE R15, `(.L_x_335) ;  /* 0x000000000f087348 */ /* 0x000fea0003c00000 */
[----:B------:R0:W1:Y:S02]  /*f0d0*/  SHFL.IDX P6, R14, R13, R12, R11 ;  /* 0x0000000c0d0e7389 */ /* 0x00006400000c000b */
[----:B01----:R-:W-:Y:S01]  /*f0e0*/  ENDCOLLECTIVE ;  /* 0x000000000000791b */ /* 0x003fe20003800000 */
.L_x_335:
        /* <DEDUP_REMOVED lines=17> */
.L_x_336:
[----:B------:R-:W-:Y:S01]  /*f200*/  @P1 IMAD R8, R5, 0x2, R22 ;  /* 0x0000000205081824 */ /* 0x000fe200078e0216 */
[----:B------:R-:W-:Y:S01]  /*f210*/  MOV R13, R0 ;  /* 0x00000000000d7202 */ /* 0x000fe20000000f00 */
[----:B------:R-:W-:Y:S02]  /*f220*/  IMAD.MOV.U32 R12, RZ, RZ, 0x5 ;  /* 0x00000005ff0c7424 */ /* 0x000fe400078e00ff */
[----:B------:R-:W-:-:S07]  /*f230*/  IMAD.MOV.U32 R3, RZ, RZ, R14 ;  /* 0x000000ffff037224 */ /* 0x000fce00078e000e */
[----:B------:R-:W-:Y:S05]  /*f240*/  WARPSYNC.COLLECTIVE R15, `(.L_x_337) ;  /* 0x000000000f087348 */ /* 0x000fea0003c00000 */
[----:B------:R0:W1:Y:S02]  /*f250*/  SHFL.IDX P6, R14, R13, R12, R11 ;  /* 0x0000000c0d0e7389 */ /* 0x00006400000c000b */
[----:B01----:R-:W-:Y:S01]  /*f260*/  ENDCOLLECTIVE ;  /* 0x000000000000791b */ /* 0x003fe20003800000 */
.L_x_337:
[----:B------:R-:W-:-:S05]  /*f270*/  @P1 LEA R3, P0, R32, R3, 0x1 ;  /* 0x0000000320031211 */ /* 0x000fca00078008ff */
[----:B------:R-:W-:-:S05]  /*f280*/  @P1 IMAD.X R2, RZ, RZ, R2, P0 ;  /* 0x000000ffff021224 */ /* 0x000fca00000e0602 */
[----:B------:R-:W-:Y:S01]  /*f290*/  @P1 LOP3.LUT R3, R3, R2, RZ, 0x3c, !PT ;  /* 0x0000000203031212 */ /* 0x000fe200078e3cff */
[----:B------:R-:W-:-:S03]  /*f2a0*/  IMAD.MOV.U32 R13, RZ, RZ, R4 ;  /* 0x000000ffff0d7224 */ /* 0x000fc600078e0004 */
[----:B------:R-:W-:-:S04]  /*f2b0*/  @P1 LOP3.LUT R2, R3, R2, RZ, 0x3c, !PT ;  /* 0x0000000203021212 */ /* 0x000fc800078e3cff */
[----:B------:R-:W-:Y:S01]  /*f2c0*/  @P1 LOP3.LUT R3, R3, R2, RZ, 0x3c, !PT ;  /* 0x0000000203031212 */ /* 0x000fe200078e3cff */
[----:B------:R-:W-:-:S07]  /*f2d0*/  IMAD.MOV.U32 R0, RZ, RZ, R14 ;  /* 0x000000ffff007224 */ /* 0x000fce00078e000e */
[----:B------:R-:W-:Y:S05]  /*f2e0*/  WARPSYNC.COLLECTIVE R15, `(.L_x_338) ;  /* 0x000000000f087348 */ /* 0x000fea0003c00000 */
[----:B------:R0:W1:Y:S02]  /*f2f0*/  SHFL.IDX P6, R14, R13, R12, R11 ;  /* 0x0000000c0d0e7389 */ /* 0x00006400000c000b */
[----:B01----:R-:W-:Y:S01]  /*f300*/  ENDCOLLECTIVE ;  /* 0x000000000000791b */ /* 0x003fe20003800000 */
.L_x_338:
[----:B------:R-:W-:Y:S01]  /*f310*/  @!PT LDS RZ, [RZ] ;  /* 0x00000000fffff984 */ /* 0x000fe20000000800 */
[----:B------:R-:W-:Y:S01]  /*f320*/  @!PT LDS RZ, [RZ] ;  /* 0x00000000fffff984 */ /* 0x000fe20000000800 */
[----:B------:R-:W-:Y:S01]  /*f330*/  @!PT LDS RZ, [RZ] ;  /* 0x00000000fffff984 */ /* 0x000fe20000000800 */
[----:B------:R-:W-:Y:S04]  /*f340*/  @P1 LDGSTS.E.BYPASS.LTC128B.128 [R8+0x20400], desc[UR36][R2.64], !P4 ;  /* 0x2040000002081fae */ /* 0x000fe8000e101d64 */
[----:B------:R-:W-:Y:S04]  /*f350*/  @P1 LDGSTS.E.BYPASS.LTC128B.128 [R8+0x23400], desc[UR36][R2.64+0x80], !P3 ;  /* 0x2340008002081fae */ /* 0x000fe8000d901d64 */
[----:B------:R0:W-:Y:S02]  /*f360*/  @P1 LDGSTS.E.BYPASS.LTC128B.128 [R8+0x26400], desc[UR36][R2.64+0x100], !P2 ;  /* 0x2640010002081fae */ /* 0x0001e4000d101d64 */
[----:B0-----:R-:W-:Y:S01]  /*f370*/  IMAD.MOV.U32 R2, RZ, RZ, R14 ;  /* 0x000000ffff027224 */ /* 0x001fe200078e000e */
[----:B------:R-:W-:Y:S06]  /*f380*/  BRA `(.L_x_339) ;  /* 0xffffffc0000c7947 */ /* 0x000fec000383ffff */
.L_x_265:
[----:B------:R-:W-:Y:S01]  /*f390*/  IMAD.MOV.U32 R13, RZ, RZ, R5 ;  /* 0x000000ffff0d7224 */ /* 0x000fe200078e0005 */
[----:B------:R-:W-:Y:S01]  /*f3a0*/  MOV R12, RZ ;  /* 0x000000ff000c7202 */ /* 0x000fe20000000f00 */
[----:B------:R-:W-:Y:S02]  /*f3b0*/  IMAD.MOV.U32 R11, RZ, RZ, 0x181f ;  /* 0x0000181fff0b7424 */ /* 0x000fe400078e00ff */
[----:B------:R-:W-:Y:S02]  /*f3c0*/  IMAD.MOV.U32 R15, RZ, RZ, -0x1 ;  /* 0xffffffffff0f7424 */ /* 0x000fe400078e00ff */
[----:B-----5:R-:W-:Y:S02]  /*f3d0*/  IMAD R6, R17, R6, RZ ;  /* 0x0000000611067224 */ /* 0x020fe400078e02ff */
[----:B------:R-:W-:-:S07]  /*f3e0*/  IMAD.IADD R4, R10, 0x1, R4 ;  /* 0x000000010a047824 */ /* 0x000fce00078e0204 */
[----:B------:R-:W-:Y:S05]  /*f3f0*/  WARPSYNC.COLLECTIVE R15, `(.L_x_340) ;  /* 0x000000000f087348 */ /* 0x000fea0003c00000 */
[----:B------:R0:W1:Y:S02]  /*f400*/  SHFL.IDX P6, R14, R13, R12, R11 ;  /* 0x0000000c0d0e7389 */ /* 0x00006400000c000b */
[----:B01----:R-:W-:Y:S01]  /*f410*/  ENDCOLLECTIVE ;  /* 0x000000000000791b */ /* 0x003fe20003800000 */
.L_x_340:
[C---:B------:R-:W-:Y:S01]  /*f420*/  VIADD R7, R4.reuse, 0x10 ;  /* 0x0000001004077836 */ /* 0x040fe20000000000 */
[----:B------:R-:W-:Y:S01]  /*f430*/  ISETP.GE.AND P1, PT, R4, R6, PT ;  /* 0x000000060400720c */ /* 0x000fe20003f26270 */
[----:B------:R-:W-:Y:S02]  /*f440*/  IMAD.MOV.U32 R13, RZ, RZ, R0 ;  /* 0x000000ffff0d7224 */ /* 0x000fe400078e0000 */
[----:B------:R-:W-:-:S10]  /*f450*/  IMAD.MOV.U32 R2, RZ, RZ, R14 ;  /* 0x000000ffff027224 */ /* 0x000fd400078e000e */
[----:B------:R-:W-:Y:S05]  /*f460*/  WARPSYNC.COLLECTIVE R15, `(.L_x_341) ;  /* 0x000000000f087348 */ /* 0x000fea0003c00000 */
[----:B------:R0:W1:Y:S02]  /*f470*/  SHFL.IDX P6, R14, R13, R12, R11 ;  /* 0x0000000c0d0e7389 */ /* 0x00006400000c000b */
[----:B01----:R-:W-:Y:S01]  /*f480*/  ENDCOLLECTIVE ;  /* 0x000000000000791b */ /* 0x003fe20003800000 */
.L_x_341:
[----:B------:R-:W-:Y:S02]  /*f490*/  IMAD.MOV.U32 R13, RZ, RZ, R5 ;  /* 0x000000ffff0d7224 */ /* 0x000fe400078e0005 */
[----:B------:R-:W-:Y:S01]  /*f4a0*/  IMAD.MOV.U32 R12, RZ, RZ, 0x1 ;  /* 0x00000001ff0c7424 */ /* 0x000fe200078e00ff */
[----:B------:R-:W-:-:S04]  /*f4b0*/  @!P1 LEA R14, P4, R32, R14, 0x1 ;  /* 0x0000000e200e9211 */ /* 0x000fc800078808ff */
[----:B------:R-:W-:Y:S01]  /*f4c0*/  @!P1 IADD3.X R3, RZ, R2, RZ, P4, !PT ;  /* 0x00000002ff039210 */ /* 0x000fe200027fe4ff */
[----:B------:R-:W-:-:S08]  /*f4d0*/  @!P1 IMAD.MOV.U32 R2, RZ, RZ, R14 ;  /* 0x000000ffff029224 */ /* 0x000fd000078e000e */
[----:B------:R-:W-:Y:S05]  /*f4e0*/  WARPSYNC.COLLECTIVE R15, `(.L_x_342) ;  /* 0x000000000f087348 */ /* 0x000fea0003c00000 */
[----:B------:R0:W1:Y:S02]  /*f4f0*/  SHFL.IDX P6, R14, R13, R12, R11 ;  /* 0x0000000c0d0e7389 */ /* 0x00006400000c000b */
[----:B01----:R-:W-:Y:S01]  /*f500*/  ENDCOLLECTIVE ;  /* 0x000000000000791b */ /* 0x003fe20003800000 */
.L_x_342:
[----:B------:R-:W-:Y:S01]  /*f510*/  @!PT LDS RZ, [RZ] ;  /* 0x00000000fffff984 */ /* 0x000fe20000000800 */
[----:B------:R-:W-:Y:S01]  /*f520*/  @!PT LDS RZ, [RZ] ;  /* 0x00000000fffff984 */ /* 0x000fe20000000800 */
[----:B------:R-:W-:Y:S01]  /*f530*/  @!PT LDS RZ, [RZ] ;  /* 0x00000000fffff984 */ /* 0x000fe20000000800 */
[----:B------:R-:W-:Y:S04]  /*f540*/  @!P1 LDGSTS.E.BYPASS.LTC128B.128 [R37+0x12400], desc[UR36][R2.64], !P3 ;  /* 0x1240000002259fae */ /* 0x000fe8000d901d64 */
[----:B------:R-:W-:Y:S04]  /*f550*/  @!P1 LDGSTS.E.BYPASS.LTC128B.128 [R37+0x16400], desc[UR36][R2.64+0x80], !P2 ;  /* 0x1640008002259fae */ /* 0x000fe8000d101d64 */
[----:B------:R0:W-:Y:S01]  /*f560*/  @!P1 LDGSTS.E.BYPASS.LTC128B.128 [R37+0x1a400], desc[UR36][R2.64+0x100], !P0 ;  /* 0x1a40010002259fae */ /* 0x0001e2000c101d64 */
[----:B------:R-:W-:Y:S02]  /*f570*/  ISETP.GE.AND P1, PT, R7, R6, PT ;  /* 0x000000060700720c */ /* 0x000fe40003f26270 */
[----:B------:R-:W-:Y:S01]  /*f580*/  MOV R13, R0 ;  /* 0x00000000000d7202 */ /* 0x000fe20000000f00 */
[----:B0-----:R-:W-:-:S10]  /*f590*/  IMAD.MOV.U32 R2, RZ, RZ, R14 ;  /* 0x000000ffff027224 */ /* 0x001fd400078e000e */
[----:B------:R-:W-:Y:S05]  /*f5a0*/  WARPSYNC.COLLECTIVE R15, `(.L_x_343) ;  /* 0x000000000f087348 */ /* 0x000fea0003c00000 */
[----:B------:R0:W1:Y:S02]  /*f5b0*/  SHFL.IDX P6, R14, R13, R12, R11 ;  /* 0x0000000c0d0e7389 */ /* 0x00006400000c000b */
[----:B01----:R-:W-:Y:S01]  /*f5c0*/  ENDCOLLECTIVE ;  /* 0x000000000000791b */ /* 0x003fe20003800000 */
.L_x_343:
[----:B------:R-:W-:Y:S01]  /*f5d0*/  IMAD.MOV.U32 R13, RZ, RZ, R5 ;  /* 0x000000ffff0d7224 */ /* 0x000fe200078e0005 */
[----:B------:R-:W-:Y:S02]  /*f5e0*/  MOV R12, 0x2 ;  /* 0x00000002000c7802 */ /* 0x000fe40000000f00 */
[----:B------:R-:W-:-:S05]  /*f5f0*/  @!P1 LEA R14, P4, R32, R14, 0x1 ;  /* 0x0000000e200e9211 */ /* 0x000fca00078808ff */
[----:B------:R-:W-:Y:S02]  /*f600*/  @!P1 IMAD.X R7, RZ, RZ, R2, P4 ;  /* 0x000000ffff079224 */ /* 0x000fe400020e0602 */
[----:B------:R-:W-:-:S07]  /*f610*/  @!P1 IMAD.MOV.U32 R2, RZ, RZ, R14 ;  /* 0x000000ffff029224 */ /* 0x000fce00078e000e */
[----:B------:R-:W-:Y:S05]  /*f620*/  WARPSYNC.COLLECTIVE R15, `(.L_x_344) ;  /* 0x000000000f087348 */ /* 0x000fea0003c00000 */
[----:B------:R0:W1:Y:S02]  /*f630*/  SHFL.IDX P6, R14, R13, R12, R11 ;  /* 0x0000000c0d0e7389 */ /* 0x00006400000c000b */
[----:B01----:R-:W-:Y:S01]  /*f640*/  ENDCOLLECTIVE ;  /* 0x000000000000791b */ /* 0x003fe20003800000 */
.L_x_344:
[----:B------:R-:W-:Y:S02]  /*f650*/  @!P1 IMAD.MOV.U32 R3, RZ, RZ, R7 ;  /* 0x000000ffff039224 */ /* 0x000fe400078e0007 */
[----:B------:R-:W-:-:S03]  /*f660*/  VIADD R7, R4, 0x20 ;  /* 0x0000002004077836 */ /* 0x000fc60000000000 */
[----:B------:R-:W-:Y:S01]  /*f670*/  @!PT LDS RZ, [RZ] ;  /* 0x00000000fffff984 */ /* 0x000fe20000000800 */
[----:B------:R-:W-:Y:S01]  /*f680*/  @!PT LDS RZ, [RZ] ;  /* 0x00000000fffff984 */ /* 0x000fe20000000800 */
[----:B------:R-:W-:Y:S01]  /*f690*/  @!PT LDS RZ, [RZ] ;  /* 0x00000000fffff984 */ /* 0x000fe20000000800 */
[----:B------:R-:W-:Y:S04]  /*f6a0*/  @!P1 LDGSTS.E.BYPASS.LTC128B.128 [R37+0x12c00], desc[UR36][R2.64], !P3 ;  /* 0x12c0000002259fae */ /* 0x000fe8000d901d64 */
[----:B------:R-:W-:Y:S01]  /*f6b0*/  @!P1 LDGSTS.E.BYPASS.LTC128B.128 [R37+0x16c00], desc[UR36][R2.64+0x80], !P2 ;  /* 0x16c0008002259fae */ /* 0x000fe2000d101d64 */
[----:B------:R-:W-:-:S03]  /*f6c0*/  IMAD.MOV.U32 R13, RZ, RZ, R0 ;  /* 0x000000ffff0d7224 */ /* 0x000fc600078e0000 */
[----:B------:R0:W-:Y:S01]  /*f6d0*/  @!P1 LDGSTS.E.BYPASS.LTC128B.128 [R37+0x1ac00], desc[UR36][R2.64+0x100], !P0 ;  /* 0x1ac0010002259fae */ /* 0x0001e2000c101d64 */
[----:B------:R-:W-:Y:S01]  /*f6e0*/  ISETP.GE.AND P1, PT, R7, R6, PT ;  /* 0x000000060700720c */ /* 0x000fe20003f26270 */
[----:B0-----:R-:W-:-:S12]  /*f6f0*/  IMAD.MOV.U32 R2, RZ, RZ, R14 ;  /* 0x000000ffff027224 */ /* 0x001fd800078e000e */
[----:B------:R-:W-:Y:S05]  /*f700*/  WARPSYNC.COLLECTIVE R15, `(.L_x_345) ;  /* 0x000000000f087348 */ /* 0x000fea0003c00000 */
[----:B------:R0:W1:Y:S02]  /*f710*/  SHFL.IDX P6, R14, R13, R12, R11 ;  /* 0x0000000c0d0e7389 */ /* 0x00006400000c000b */
[----:B01----:R-:W-:Y:S01]  /*f720*/  ENDCOLLECTIVE ;  /* 0x000000000000791b */ /* 0x003fe20003800000 */
.L_x_345:
[----:B------:R-:W-:Y:S02]  /*f730*/  IMAD.MOV.U32 R13, RZ, RZ, R5 ;  /* 0x000000ffff0d7224 */ /* 0x000fe400078e0005 */
[----:B------:R-:W-:Y:S01]  /*f740*/  IMAD.MOV.U32 R12, RZ, RZ, 0x3 ;  /* 0x00000003ff0c7424 */ /* 0x000fe200078e00ff */
[----:B------:R-:W-:-:S05]  /*f750*/  @!P1 LEA R14, P4, R32, R14, 0x1 ;  /* 0x0000000e200e9211 */ /* 0x000fca00078808ff */
[----:B------:R-:W-:Y:S02]  /*f760*/  @!P1 IMAD.X R7, RZ, RZ, R2, P4 ;  /* 0x000000ffff079224 */ /* 0x000fe400020e0602 */
[----:B------:R-:W-:-:S07]  /*f770*/  @!P1 IMAD.MOV.U32 R2, RZ, RZ, R14 ;  /* 0x000000ffff029224 */ /* 0x000fce00078e000e */
[----:B------:R-:W-:Y:S05]  /*f780*/  WARPSYNC.COLLECTIVE R15, `(.L_x_346) ;  /* 0x000000000f087348 */ /* 0x000fea0003c00000 */
[----:B------:R0:W1:Y:S02]  /*f790*/  SHFL.IDX P6, R14, R13, R12, R11 ;  /* 0x0000000c0d0e7389 */ /* 0x00006400000c000b */
[----:B01----:R-:W-:Y:S01]  /*f7a0*/  ENDCOLLECTIVE ;  /* 0x000000000000791b */ /* 0x003fe20003800000 */
.L_x_346:
[----:B------:R-:W-:Y:S01]  /*f7b0*/  @!P1 IMAD.MOV.U32 R3, RZ, RZ, R7 ;  /* 0x000000ffff039224 */ /* 0x000fe200078e0007 */
[----:B------:R-:W-:-:S04]  /*f7c0*/  IADD3 R7, R4, 0x30, RZ ;  /* 0x0000003004077810 */ /* 0x000fc80007ffe0ff */
        /* <DEDUP_REMOVED lines=12> */
.L_x_347:
        /* <DEDUP_REMOVED lines=8> */
.L_x_348:
[----:B------:R-:W-:Y:S02]  /*f910*/  @!P1 IMAD.MOV.U32 R3, RZ, RZ, R7 ;  /* 0x000000ffff039224 */ /* 0x000fe400078e0007 */
[----:B------:R-:W-:-:S03]  /*f920*/  VIADD R7, R4, 0x40 ;  /* 0x0000004004077836 */ /* 0x000fc60000000000 */
[----:B------:R-:W-:Y:S01]  /*f930*/  @!PT LDS RZ, [RZ] ;  /* 0x00000000fffff984 */ /* 0x000fe20000000800 */
[----:B------:R-:W-:Y:S01]  /*f940*/  @!PT LDS RZ, [RZ] ;  /* 0x00000000fffff984 */ /* 0x000fe20000000800 */
[----:B------:R-:W-:Y:S01]  /*f950*/  @!PT LDS RZ, [RZ] ;  /* 0x00000000fffff984 */ /* 0x000fe20000000800 */
[----:B------:R-:W-:Y:S04]  /*f960*/  @!P1 LDGSTS.E.BYPASS.LTC128B.128 [R37+0x13c00], desc[UR36][R2.64], !P3 ;  /* 0x13c0000002259fae */ /* 0x000fe8000d901d64 */
[----:B------:R-:W-:Y:S01]  /*f970*/  @!P1 LDGSTS.E.BYPASS.LTC128B.128 [R37+0x17c00], desc[UR36][R2.64+0x80], !P2 ;  /* 0x17c0008002259fae */ /* 0x000fe2000d101d64 */
[----:B------:R-:W-:-:S03]  /*f980*/  MOV R13, R0 ;  /* 0x00000000000d7202 */ /* 0x000fc60000000f00 */
[----:B------:R0:W-:Y:S01]  /*f990*/  @!P1 LDGSTS.E.BYPASS.LTC128B.128 [R37+0x1bc00], desc[UR36][R2.64+0x100], !P0 ;  /* 0x1bc0010002259fae */ /* 0x0001e2000c101d64 */
[----:B------:R-:W-:Y:S01]  /*f9a0*/  ISETP.GE.AND P1, PT, R7, R6, PT ;  /* 0x000000060700720c */ /* 0x000fe20003f26270 */
[----:B0-----:R-:W-:-:S12]  /*f9b0*/  IMAD.MOV.U32 R2, RZ, RZ, R14 ;  /* 0x000000ffff027224 */ /* 0x001fd800078e000e */
[----:B------:R-:W-:Y:S05]  /*f9c0*/  WARPSYNC.COLLECTIVE R15, `(.L_x_349) ;  /* 0x000000000f087348 */ /* 0x000fea0003c00000 */
[----:B------:R0:W1:Y:S02]  /*f9d0*/  SHFL.IDX P6, R14, R13, R12, R11 ;  /* 0x0000000c0d0e7389 */ /* 0x00006400000c000b */
[----:B01----:R-:W-:Y:S01]  /*f9e0*/  ENDCOLLECTIVE ;  /* 0x000000000000791b */ /* 0x003fe20003800000 */
.L_x_349:
        /* <DEDUP_REMOVED lines=8> */
.L_x_350:
        /* <DEDUP_REMOVED lines=14> */
.L_x_351:
        /* <DEDUP_REMOVED lines=8> */
.L_x_352:
        /* <DEDUP_REMOVED lines=14> */
.L_x_353:
        /* <DEDUP_REMOVED lines=8> */
.L_x_354:
[----:B------:R-:W-:-:S05]  /*fd30*/  @!P1 IMAD.MOV.U32 R3, RZ, RZ, R7 ;  /* 0x000000ffff039224 */ /* 0x000fca00078e0007 */
[----:B------:R-:W-:Y:S01]  /*fd40*/  @!PT LDS RZ, [RZ] ;  /* 0x00000000fffff984 */ /* 0x000fe20000000800 */
[----:B------:R-:W-:Y:S01]  /*fd50*/  @!PT LDS RZ, [RZ] ;  /* 0x00000000fffff984 */ /* 0x000fe20000000800 */
[----:B------:R-:W-:Y:S01]  /*fd60*/  @!PT LDS RZ, [RZ] ;  /* 0x00000000fffff984 */ /* 0x000fe20000000800 */
[----:B------:R0:W-:Y:S04]  /*fd70*/  @!P1 LDGSTS.E.BYPASS.LTC128B.128 [R37+0x15400], desc[UR36][R2.64], !P3 ;  /* 0x1540000002259fae */ /* 0x0001e8000d901d64 */
[----:B------:R0:W-:Y:S01]  /*fd80*/  @!P1 LDGSTS.E.BYPASS.LTC128B.128 [R37+0x19400], desc[UR36][R2.64+0x80], !P2 ;  /* 0x1940008002259fae */ /* 0x0001e2000d101d64 */
[----:B------:R-:W-:-:S03]  /*fd90*/  IMAD.MOV.U32 R13, RZ, RZ, R0 ;  /* 0x000000ffff0d7224 */ /* 0x000fc600078e0000 */
[----:B------:R0:W-:Y:S01]  /*fda0*/  @!P1 LDGSTS.E.BYPASS.LTC128B.128 [R37+0x1d400], desc[UR36][R2.64+0x100], !P0 ;  /* 0x1d40010002259fae */ /* 0x0001e2000c101d64 */
[----:B------:R-:W-:-:S07]  /*fdb0*/  IMAD.MOV.U32 R5, RZ, RZ, R14 ;  /* 0x000000ffff057224 */ /* 0x000fce00078e000e */
[----:B0-----:R-:W-:Y:S05]  /*fdc0*/  WARPSYNC.COLLECTIVE R15, `(.L_x_355) ;  /* 0x000000000f087348 */ /* 0x001fea0003c00000 */
[----:B------:R1:W2:Y:S02]  /*fdd0*/  SHFL.IDX P6, R14, R13, R12, R11 ;  /* 0x0000000c0d0e7389 */ /* 0x0002a400000c000b */
[----:B012---:R-:W-:Y:S01]  /*fde0*/  ENDCOLLECTIVE ;  /* 0x000000000000791b */ /* 0x007fe20003800000 */
.L_x_355:
[----:B------:R-:W-:Y:S05]  /*fdf0*/  BRA `(.L_x_356) ;  /* 0xffffffc000707947 */ /* 0x000fea000383ffff */
.L_x_270:
[----:B0-----:R0:W1:Y:S02]  /*fe00*/  SYNCS.PHASECHK.TRANS64.TRYWAIT P0, [R22+URZ+0x30820], R3 ;  /* 0x03082003160075a7 */ /* 0x001064000800017f */
[----:B-1----:R-:W-:Y:S05]  /*fe10*/  @!P0 NANOSLEEP.SYNCS 0x989680 ;  /* 0x009896800000895d */ /* 0x002fea0003900000 */
[----:B------:R-:W1:Y:S02]  /*fe20*/  @!P0 SYNCS.PHASECHK.TRANS64 P0, [R22+URZ+0x30820], R3 ;  /* 0x03082003160085a7 */ /* 0x000e64000800007f */
[----:B-1----:R-:W-:Y:S05]  /*fe30*/  @!P0 BRA `(.L_x_270) ;  /* 0xfffffffc00f08947 */ /* 0x002fea000383ffff */
[----:B------:R-:W-:Y:S05]  /*fe40*/  BRA `(.L_x_357) ;  /* 0xffffffc000e07947 */ /* 0x000fea000383ffff */
.L_x_275:
[----:B0-----:R0:W1:Y:S02]  /*fe50*/  SYNCS.PHASECHK.TRANS64.TRYWAIT P0, [R7+URZ+0x30840], R2 ;  /* 0x03084002070075a7 */ /* 0x001064000800017f */
[----:B-1----:R-:W-:Y:S05]  /*fe60*/  @!P0 NANOSLEEP.SYNCS 0x989680 ;  /* 0x009896800000895d */ /* 0x002fea0003900000 */
[----:B------:R-:W1:Y:S02]  /*fe70*/  @!P0 SYNCS.PHASECHK.TRANS64 P0, [R7+URZ+0x30840], R2 ;  /* 0x03084002070085a7 */ /* 0x000e64000800007f */
[----:B-1----:R-:W-:Y:S05]  /*fe80*/  @!P0 BRA `(.L_x_275) ;  /* 0xfffffffc00f08947 */ /* 0x002fea000383ffff */
[----:B------:R-:W-:Y:S05]  /*fe90*/  BRA `(.L_x_358) ;  /* 0xffffffc400c47947 */ /* 0x000fea000383ffff */
.L_x_276:
[----:B------:R-:W-:Y:S01]  /*fea0*/  BSSY B1, `(.L_x_359) ;  /* 0x0000008000017945 */ /* 0x000fe20003800000 */
[----:B------:R-:W-:Y:S01]  /*feb0*/  MOV R13, R6 ;  /* 0x00000006000d7202 */ /* 0x000fe20000000f00 */
[----:B------:R-:W-:Y:S02]  /*fec0*/  IMAD.MOV.U32 R12, RZ, RZ, RZ ;  /* 0x000000ffff0c7224 */ /* 0x000fe400078e00ff */
[----:B------:R-:W-:Y:S02]  /*fed0*/  IMAD.MOV.U32 R11, RZ, RZ, 0x181f ;  /* 0x0000181fff0b7424 */ /* 0x000fe400078e00ff */
[----:B------:R-:W-:-:S07]  /*fee0*/  IMAD.MOV.U32 R15, RZ, RZ, -0x1 ;  /* 0xffffffffff0f7424 */ /* 0x000fce00078e00ff */
[----:B------:R-:W-:Y:S05]  /*fef0*/  WARPSYNC.COLLECTIVE R15, `(.L_x_360) ;  /* 0x000000000f087348 */ /* 0x000fea0003c00000 */
[----:B------:R0:W1:Y:S02]  /*ff00*/  SHFL.IDX P6, R14, R13, R12, R11 ;  /* 0x0000000c0d0e7389 */ /* 0x00006400000c000b */
[----:B01----:R-:W-:Y:S01]  /*ff10*/  ENDCOLLECTIVE ;  /* 0x000000000000791b */ /* 0x003fe20003800000 */
.L_x_360:
[----:B------:R-:W-:Y:S05]  /*ff20*/  BSYNC B1 ;  /* 0x0000000000017941 */ /* 0x000fea0003800000 */
.L_x_359:
[----:B------:R-:W-:Y:S01]  /*ff30*/  IMAD.MOV.U32 R13, RZ, RZ, R8 ;  /* 0x000000ffff0d7224 */ /* 0x000fe200078e0008 */
[----:B------:R-:W-:Y:S01]  /*ff40*/  MOV R12, RZ ;  /* 0x000000ff000c7202 */ /* 0x000fe20000000f00 */
[----:B------:R-:W-:Y:S01]  /*ff50*/  IMAD.MOV.U32 R11, RZ, RZ, 0x181f ;  /* 0x0000181fff0b7424 */ /* 0x000fe200078e00ff */
[----:B------:R-:W-:Y:S01]  /*ff60*/  LOP3.LUT R23, R23, 0xfffffeff, RZ, 0xc0, !PT ;  /* 0xfffffeff17177812 */ /* 0x000fe200078ec0ff */
[----:B------:R-:W-:Y:S01]  /*ff70*/  IMAD.MOV.U32 R15, RZ, RZ, -0x1 ;  /* 0xffffffffff0f7424 */ /* 0x000fe200078e00ff */
[----:B------:R-:W-:Y:S01]  /*ff80*/  LEA R5, R5, R22, 0x1 ;  /* 0x0000001605057211 */ /* 0x000fe200078e08ff */
[----:B------:R-:W-:Y:S01]  /*ff90*/  IMAD.MOV.U32 R3, RZ, RZ, R14 ;  /* 0x000000ffff037224 */ /* 0x000fe200078e000e */
[----:B------:R-:W-:Y:S01]  /*ffa0*/  @P1 LOP3.LUT R23, R23, 0x100, RZ, 0xfc, !PT ;  /* 0x0000010017171812 */ /* 0x000fe200078efcff */
[----:B------:R-:W-:-:S07]  /*ffb0*/  IMAD.SHL.U32 R4, R32, 0x2, RZ ;  /* 0x0000000220047824 */ /* 0x000fce00078e00ff */
[----:B------:R-:W-:Y:S05]  /*ffc0*/  WARPSYNC.COLLECTIVE R15, `(.L_x_361) ;  /* 0x000000000f087348 */ /* 0x000fea0003c00000 */
[----:B------:R0:W1:Y:S02]  /*ffd0*/  SHFL.IDX P6, R14, R13, R12, R11 ;  /* 0x0000000c0d0e7389 */ /* 0x00006400000c000b */
[----:B01----:R-:W-:Y:S01]  /*ffe0*/  ENDCOLLECTIVE ;  /* 0x000000000000791b */ /* 0x003fe20003800000 */
.L_x_361:
[----:B------:R-:W-:Y:S01]  /*fff0*/  LOP3.LUT P1, RZ, R23, 0x4, RZ, 0xc0, !PT ;  /* 0x0000000417ff7812 */ /* 0x000fe2000782c0ff */
[----:B------:R-:W-:Y:S02]  /*10000*/  IMAD.MOV.U32 R13, RZ, RZ, R6 ;  /* 0x000000ffff0d7224 */ /* 0x000fe400078e0006 */
[----:B------:R-:W-:Y:S02]  /*10010*/  IMAD.MOV.U32 R12, RZ, RZ, 0x1 ;  /* 0x00000001ff0c7424 */ /* 0x000fe400078e00ff */
[----:B------:R-:W-:-:S08]  /*10020*/  IMAD.MOV.U32 R2, RZ, RZ, R14 ;  /* 0x000000ffff027224 */ /* 0x000fd000078e000e */
[----:B------:R-:W-:Y:S05]  /*10030*/  WARPSYNC.COLLECTIVE R15, `(.L_x_362) ;  /* 0x000000000f087348 */ /* 0x000fea0003c00000 */
[----:B------:R0:W1:Y:S02]  /*10040*/  SHFL.IDX P6, R14, R13, R12, R11 ;  /* 0x0000000c0d0e7389 */ /* 0x00006400000c000b */
[----:B01----:R-:W-:Y:S01]  /*10050*/  ENDCOLLECTIVE ;  /* 0x000000000000791b */ /* 0x003fe20003800000 */
.L_x_362:
[----:B------:R-:W-:-:S05]  /*10060*/  IADD3 R2, P0, R2, R4, RZ ;  /* 0x0000000402027210 */ /* 0x000fca0007f1e0ff */
[----:B------:R-:W-:-:S05]  /*10070*/  IMAD.X R3, RZ, RZ, R3, P0 ;  /* 0x000000ffff037224 */ /* 0x000fca00000e0603 */
[----:B------:R-:W-:Y:S01]  /*10080*/  @!PT LDS RZ, [RZ] ;  /* 0x00000000fffff984 */ /* 0x000fe20000000800 */
[----:B------:R-:W-:Y:S01]  /*10090*/  @!PT LDS RZ, [RZ] ;  /* 0x00000000fffff984 */ /* 0x000fe20000000800 */
[----:B------:R-:W-:Y:S01]  /*100a0*/  @!PT LDS RZ, [RZ] ;  /* 0x00000000fffff984 */ /* 0x000fe20000000800 */
[----:B------:R-:W-:Y:S01]  /*100b0*/  LDGSTS.E.BYPASS.LTC128B.128 [R5+0x1e400], desc[UR36][R2.64], !P1 ;  /* 0x1e40000002057fae */ /* 0x000fe2000c901d64 */
[----:B------:R-:W-:-:S03]  /*100c0*/  IMAD.MOV.U32 R13, RZ, RZ, R8 ;  /* 0x000000ffff0d7224 */ /* 0x000fc600078e0008 */
[----:B------:R-:W-:Y:S04]  /*100d0*/  LDGSTS.E.BYPASS.LTC128B.128 [R5+0x21400], desc[UR36][R2.64+0x80], !P5 ;  /* 0x2140008002057fae */ /* 0x000fe8000e901d64 */
[----:B------:R0:W-:Y:S02]  /*100e0*/  LDGSTS.E.BYPASS.LTC128B.128 [R5+0x24400], desc[UR36][R2.64+0x100], !P4 ;  /* 0x2440010002057fae */ /* 0x0001e4000e101d64 */
[----:B0-----:R-:W-:-:S07]  /*100f0*/  IMAD.MOV.U32 R3, RZ, RZ, R14 ;  /* 0x000000ffff037224 */ /* 0x001fce00078e000e */
[----:B------:R-:W-:Y:S05]  /*10100*/  WARPSYNC.COLLECTIVE R15, `(.L_x_363) ;  /* 0x000000000f087348 */ /* 0x000fea0003c00000 */
[----:B------:R0:W1:Y:S02]  /*10110*/  SHFL.IDX P6, R14, R13, R12, R11 ;  /* 0x0000000c0d0e7389 */ /* 0x00006400000c000b */
[----:B01----:R-:W-:Y:S01]  /*10120*/  ENDCOLLECTIVE ;  /* 0x000000000000791b */ /* 0x003fe20003800000 */
.L_x_363:
[----:B------:R-:W-:Y:S02]  /*10130*/  IMAD.MOV.U32 R13, RZ, RZ, R6 ;  /* 0x000000ffff0d7224 */ /* 0x000fe400078e0006 */
[----:B------:R-:W-:Y:S02]  /*10140*/  IMAD.MOV.U32 R12, RZ, RZ, 0x2 ;  /* 0x00000002ff0c7424 */ /* 0x000fe400078e00ff */
[----:B------:R-:W-:-:S07]  /*10150*/  IMAD.MOV.U32 R2, RZ, RZ, R14 ;  /* 0x000000ffff027224 */ /* 0x000fce00078e000e */
[----:B------:R-:W-:Y:S05]  /*10160*/  WARPSYNC.COLLECTIVE R15, `(.L_x_364) ;  /* 0x000000000f087348 */ /* 0x000fea0003c00000 */
[----:B------:R0:W1:Y:S02]  /*10170*/  SHFL.IDX P6, R14, R13, R12, R11 ;  /* 0x0000000c0d0e7389 */ /* 0x00006400000c000b */
[----:B01----:R-:W-:Y:S01]  /*10180*/  ENDCOLLECTIVE ;  /* 0x000000000000791b */ /* 0x003fe20003800000 */
.L_x_364:
[----:B------:R-:W-:-:S04]  /*10190*/  IADD3 R2, P0, R2, R4, RZ ;  /* 0x0000000402027210 */ /* 0x000fc80007f1e0ff */
[----:B------:R-:W-:-:S05]  /*101a0*/  IADD3.X R3, RZ, R3, RZ, P0, !PT ;  /* 0x00000003ff037210 */ /* 0x000fca00007fe4ff */
[----:B------:R-:W-:Y:S01]  /*101b0*/  @!PT LDS RZ, [RZ] ;  /* 0x00000000fffff984 */ /* 0x000fe20000000800 */
[----:B------:R-:W-:Y:S01]  /*101c0*/  @!PT LDS RZ, [RZ] ;  /* 0x00000000fffff984 */ /* 0x000fe20000000800 */
[----:B------:R-:W-:Y:S01]  /*101d0*/  @!PT LDS RZ, [RZ] ;  /* 0x00000000fffff984 */ /* 0x000fe20000000800 */
[----:B------:R0:W-:Y:S01]  /*101e0*/  LDGSTS.E.BYPASS.LTC128B.128 [R5+0x1ec00], desc[UR36][R2.64], !P1 ;  /* 0x1ec0000002057fae */ /* 0x0001e2000c901d64 */
[----:B------:R-:W-:-:S03]  /*101f0*/  IMAD.MOV.U32 R13, RZ, RZ, R8 ;  /* 0x000000ffff0d7224 */ /* 0x000fc600078e0008 */
[----:B------:R0:W-:Y:S04]  /*10200*/  LDGSTS.E.BYPASS.LTC128B.128 [R5+0x21c00], desc[UR36][R2.64+0x80], !P5 ;  /* 0x21c0008002057fae */ /* 0x0001e8000e901d64 */
[----:B------:R0:W-:Y:S01]  /*10210*/  LDGSTS.E.BYPASS.LTC128B.128 [R5+0x24c00], desc[UR36][R2.64+0x100], !P4 ;  /* 0x24c0010002057fae */ /* 0x0001e2000e101d64 */
[----:B------:R-:W-:-:S07]  /*10220*/  IMAD.MOV.U32 R35, RZ, RZ, R14 ;  /* 0x000000ffff237224 */ /* 0x000fce00078e000e */
[----:B0-----:R-:W-:Y:S05]  /*10230*/  WARPSYNC.COLLECTIVE R15, `(.L_x_365) ;  /* 0x000000000f087348 */ /* 0x001fea0003c00000 */
[----:B------:R1:W2:Y:S02]  /*10240*/  SHFL.IDX P6, R14, R13, R12, R11 ;  /* 0x0000000c0d0e7389 */ /* 0x0002a400000c000b */
[----:B012---:R-:W-:Y:S01]  /*10250*/  ENDCOLLECTIVE ;  /* 0x000000000000791b */ /* 0x007fe20003800000 */
.L_x_365:
[----:B------:R-:W-:Y:S02]  /*10260*/  IMAD.MOV.U32 R13, RZ, RZ, R6 ;  /* 0x000000ffff0d7224 */ /* 0x000fe400078e0006 */
[----:B------:R-:W-:Y:S02]  /*10270*/  IMAD.MOV.U32 R12, RZ, RZ, 0x3 ;  /* 0x00000003ff0c7424 */ /* 0x000fe400078e00ff */
[----:B------:R-:W-:-:S07]  /*10280*/  IMAD.MOV.U32 R2, RZ, RZ, R14 ;  /* 0x000000ffff027224 */ /* 0x000fce00078e000e */
[----:B------:R-:W-:Y:S05]  /*10290*/  WARPSYNC.COLLECTIVE R15, `(.L_x_366) ;  /* 0x000000000f087348 */ /* 0x000fea0003c00000 */
[----:B------:R0:W1:Y:S02]  /*102a0*/  SHFL.IDX P6, R14, R13, R12, R11 ;  /* 0x0000000c0d0e7389 */ /* 0x00006400000c000b */
[----:B01----:R-:W-:Y:S01]  /*102b0*/  ENDCOLLECTIVE ;  /* 0x000000000000791b */ /* 0x003fe20003800000 */
.L_x_366:
        /* <DEDUP_REMOVED lines=13> */
.L_x_367:
[----:B------:R-:W-:Y:S02]  /*10390*/  IMAD.MOV.U32 R13, RZ, RZ, R6 ;  /* 0x000000ffff0d7224 */ /* 0x000fe400078e0006 */
[----:B------:R-:W-:Y:S02]  /*103a0*/  IMAD.MOV.U32 R12, RZ, RZ, 0x4 ;  /* 0x00000004ff0c7424 */ /* 0x000fe400078e00ff */
[----:B------:R-:W-:-:S07]  /*103b0*/  IMAD.MOV.U32 R2, RZ, RZ, R14 ;  /* 0x000000ffff027224 */ /* 0x000fce00078e000e */
[----:B------:R-:W-:Y:S05]  /*103c0*/  WARPSYNC.COLLECTIVE R15, `(.L_x_368) ;  /* 0x000000000f087348 */ /* 0x000fea0003c00000 */
[----:B------:R0:W1:Y:S02]  /*103d0*/  SHFL.IDX P6, R14, R13, R12, R11 ;  /* 0x0000000c0d0e7389 */ /* 0x00006400000c000b */
[----:B01----:R-:W-:Y:S01]  /*103e0*/  ENDCOLLECTIVE ;  /* 0x000000000000791b */ /* 0x003fe20003800000 */
.L_x_368:
        /* <DEDUP_REMOVED lines=13> */
.L_x_369:
[----:B------:R-:W-:Y:S02]  /*104c0*/  IMAD.MOV.U32 R13, RZ, RZ, R6 ;  /* 0x000000ffff0d7224 */ /* 0x000fe400078e0006 */
[----:B------:R-:W-:Y:S02]  /*104d0*/  IMAD.MOV.U32 R12, RZ, RZ, 0x5 ;  /* 0x00000005ff0c7424 */ /* 0x000fe400078e00ff */
[----:B------:R-:W-:-:S07]  /*104e0*/  IMAD.MOV.U32 R2, RZ, RZ, R14 ;  /* 0x000000ffff027224 */ /* 0x000fce00078e000e */
[----:B------:R-:W-:Y:S05]  /*104f0*/  WARPSYNC.COLLECTIVE R15, `(.L_x_370) ;  /* 0x000000000f087348 */ /* 0x000fea0003c00000 */
[----:B------:R0:W1:Y:S02]  /*10500*/  SHFL.IDX P6, R14, R13, R12, R11 ;  /* 0x0000000c0d0e7389 */ /* 0x00006400000c000b */
[----:B01----:R-:W-:Y:S01]  /*10510*/  ENDCOLLECTIVE ;  /* 0x000000000000791b */ /* 0x003fe20003800000 */
.L_x_370:
[----:B------:R-:W-:-:S04]  /*10520*/  IADD3 R2, P0, R2, R4, RZ ;  /* 0x0000000402027210 */ /* 0x000fc80007f1e0ff */
[----:B------:R-:W-:-:S05]  /*10530*/  IADD3.X R3, RZ, R35, RZ, P0, !PT ;  /* 0x00000023ff037210 */ /* 0x000fca00007fe4ff */
[----:B------:R-:W-:Y:S01]  /*10540*/  @!PT LDS RZ, [RZ] ;  /* 0x00000000fffff984 */ /* 0x000fe20000000800 */
[----:B------:R-:W-:Y:S01]  /*10550*/  @!PT LDS RZ, [RZ] ;  /* 0x00000000fffff984 */ /* 0x000fe20000000800 */
[----:B------:R-:W-:Y:S01]  /*10560*/  @!PT LDS RZ, [RZ] ;  /* 0x00000000fffff984 */ /* 0x000fe20000000800 */
[----:B------:R0:W-:Y:S01]  /*10570*/  LDGSTS.E.BYPASS.LTC128B.128 [R5+0x20400], desc[UR36][R2.64], !P1 ;  /* 0x2040000002057fae */ /* 0x0001e2000c901d64 */
[----:B------:R-:W-:Y:S01]  /*10580*/  LOP3.LUT P1, RZ, R23, 0x100, RZ, 0xc0, !PT ;  /* 0x0000010017ff7812 */ /* 0x000fe2000782c0ff */
[----:B------:R-:W-:Y:S02]  /*10590*/  IMAD.MOV.U32 R13, RZ, RZ, R8 ;  /* 0x000000ffff0d7224 */ /* 0x000fe400078e0008 */
[----:B------:R0:W-:Y:S04]  /*105a0*/  LDGSTS.E.BYPASS.LTC128B.128 [R5+0x23400], desc[UR36][R2.64+0x80], !P5 ;  /* 0x2340008002057fae */ /* 0x0001e8000e901d64 */
[----:B------:R0:W-:Y:S01]  /*105b0*/  LDGSTS.E.BYPASS.LTC128B.128 [R5+0x26400], desc[UR36][R2.64+0x100], !P4 ;  /* 0x2640010002057fae */ /* 0x0001e2000e101d64 */
[----:B------:R-:W-:-:S07]  /*105c0*/  IMAD.MOV.U32 R35, RZ, RZ, R14 ;  /* 0x000000ffff237224 */ /* 0x000fce00078e000e */
[----:B0-----:R-:W-:Y:S05]  /*105d0*/  WARPSYNC.COLLECTIVE R15, `(.L_x_371) ;  /* 0x000000000f087348 */ /* 0x001fea0003c00000 */
[----:B------:R1:W2:Y:S02]  /*105e0*/  SHFL.IDX P6, R14, R13, R12, R11 ;  /* 0x0000000c0d0e7389 */ /* 0x0002a400000c000b */
[----:B012---:R-:W-:Y:S01]  /*105f0*/  ENDCOLLECTIVE ;  /* 0x000000000000791b */ /* 0x007fe20003800000 */
.L_x_371:
[----:B------:R-:W-:Y:S01]  /*10600*/  IMAD.MOV.U32 R2, RZ, RZ, R14 ;  /* 0x000000ffff027224 */ /* 0x000fe200078e000e */
[----:B------:R-:W-:Y:S06]  /*10610*/  BRA `(.L_x_372) ;  /* 0xffffffc000ec7947 */ /* 0x000fec000383ffff */
.L_x_281:
[----:B0-----:R0:W1:Y:S02]  /*10620*/  SYNCS.PHASECHK.TRANS64.TRYWAIT P0, [R6+URZ+0x30860], R2 ;  /* 0x03086002060075a7 */ /* 0x001064000800017f */
[----:B-1----:R-:W-:Y:S05]  /*10630*/  @!P0 NANOSLEEP.SYNCS 0x989680 ;  /* 0x009896800000895d */ /* 0x002fea0003900000 */
[----:B------:R-:W1:Y:S02]  /*10640*/  @!P0 SYNCS.PHASECHK.TRANS64 P0, [R6+URZ+0x30860], R2 ;  /* 0x03086002060085a7 */ /* 0x000e64000800007f */
[----:B-1----:R-:W-:Y:S05]  /*10650*/  @!P0 BRA `(.L_x_281) ;  /* 0xfffffffc00f08947 */ /* 0x002fea000383ffff */
[----:B------:R-:W-:Y:S05]  /*10660*/  BRA `(.L_x_373) ;  /* 0xffffffc400547947 */ /* 0x000fea000383ffff */
.L_x_282:
[----:B------:R-:W-:Y:S01]  /*10670*/  BSSY B1, `(.L_x_374) ;  /* 0x0000008000017945 */ /* 0x000fe20003800000 */
[----:B------:R-:W-:Y:S01]  /*10680*/  MOV R13, R25 ;  /* 0x00000019000d7202 */ /* 0x000fe20000000f00 */
[----:B------:R-:W-:Y:S02]  /*10690*/  IMAD.MOV.U32 R12, RZ, RZ, RZ ;  /* 0x000000ffff0c7224 */ /* 0x000fe400078e00ff */
[----:B------:R-:W-:Y:S02]  /*106a0*/  IMAD.MOV.U32 R11, RZ, RZ, 0x181f ;  /* 0x0000181fff0b7424 */ /* 0x000fe400078e00ff */
[----:B------:R-:W-:-:S07]  /*106b0*/  IMAD.MOV.U32 R15, RZ, RZ, -0x1 ;  /* 0xffffffffff0f7424 */ /* 0x000fce00078e00ff */
[----:B0-----:R-:W-:Y:S05]  /*106c0*/  WARPSYNC.COLLECTIVE R15, `(.L_x_375) ;  /* 0x000000000f087348 */ /* 0x001fea0003c00000 */
[----:B------:R1:W2:Y:S02]  /*106d0*/  SHFL.IDX P6, R14, R13, R12, R11 ;  /* 0x0000000c0d0e7389 */ /* 0x0002a400000c000b */
[----:B012---:R-:W-:Y:S01]  /*106e0*/  ENDCOLLECTIVE ;  /* 0x000000000000791b */ /* 0x007fe20003800000 */
.L_x_375:
[----:B------:R-:W-:Y:S05]  /*106f0*/  BSYNC B1 ;  /* 0x0000000000017941 */ /* 0x000fea0003800000 */
.L_x_374:
[----:B------:R-:W-:Y:S01]  /*10700*/  IMAD.MOV.U32 R13, RZ, RZ, R24 ;  /* 0x000000ffff0d7224 */ /* 0x000fe200078e0018 */
[----:B------:R-:W-:Y:S01]  /*10710*/  MOV R12, RZ ;  /* 0x000000ff000c7202 */ /* 0x000fe20000000f00 */
[----:B------:R-:W-:Y:S02]  /*10720*/  IMAD.MOV.U32 R11, RZ, RZ, 0x181f ;  /* 0x0000181fff0b7424 */ /* 0x000fe400078e00ff */
[----:B------:R-:W-:Y:S02]  /*10730*/  IMAD.MOV.U32 R15, RZ, RZ, -0x1 ;  /* 0xffffffffff0f7424 */ /* 0x000fe400078e00ff */
[----:B------:R-:W-:Y:S02]  /*10740*/  IMAD.MOV.U32 R3, RZ, RZ, R14 ;  /* 0x000000ffff037224 */ /* 0x000fe400078e000e */
[----:B------:R-:W-:-:S07]  /*10750*/  IMAD R5, R5, 0x2, R22 ;  /* 0x0000000205057824 */ /* 0x000fce00078e0216 */
[----:B------:R-:W-:Y:S05]  /*10760*/  WARPSYNC.COLLECTIVE R15, `(.L_x_376) ;  /* 0x000000000f087348 */ /* 0x000fea0003c00000 */
[----:B------:R0:W1:Y:S02]  /*10770*/  SHFL.IDX P6, R14, R13, R12, R11 ;  /* 0x0000000c0d0e7389 */ /* 0x00006400000c000b */
[----:B01----:R-:W-:Y:S01]  /*10780*/  ENDCOLLECTIVE ;  /* 0x000000000000791b */ /* 0x003fe20003800000 */
.L_x_376:
[----:B------:R-:W-:Y:S01]  /*10790*/  MOV R13, R25 ;  /* 0x00000019000d7202 */ /* 0x000fe20000000f00 */
[----:B------:R-:W-:Y:S02]  /*107a0*/  IMAD.MOV.U32 R12, RZ, RZ, 0x1 ;  /* 0x00000001ff0c7424 */ /* 0x000fe400078e00ff */
[----:B------:R-:W-:-:S07]  /*107b0*/  IMAD.MOV.U32 R2, RZ, RZ, R14 ;  /* 0x000000ffff027224 */ /* 0x000fce00078e000e */
[----:B------:R-:W-:Y:S05]  /*107c0*/  WARPSYNC.COLLECTIVE R15, `(.L_x_377) ;  /* 0x000000000f087348 */ /* 0x000fea0003c00000 */
[----:B------:R0:W1:Y:S02]  /*107d0*/  SHFL.IDX P6, R14, R13, R12, R11 ;  /* 0x0000000c0d0e7389 */ /* 0x00006400000c000b */
[----:B01----:R-:W-:Y:S01]  /*107e0*/  ENDCOLLECTIVE ;  /* 0x000000000000791b */ /* 0x003fe20003800000 */
.L_x_377:
[----:B------:R-:W-:-:S05]  /*107f0*/  IADD3 R2, P0, R2, R4, RZ ;  /* 0x0000000402027210 */ /* 0x000fca0007f1e0ff */
        /* <DEDUP_REMOVED lines=15> */
.L_x_378:
[----:B------:R-:W-:Y:S01]  /*108f0*/  MOV R13, R25 ;  /* 0x00000019000d7202 */ /* 0x000fe20000000f00 */
[----:B------:R-:W-:Y:S02]  /*10900*/  IMAD.MOV.U32 R12, RZ, RZ, 0x2 ;  /* 0x00000002ff0c7424 */ /* 0x000fe400078e00ff */
[----:B------:R-:W-:-:S07]  /*10910*/  IMAD.MOV.U32 R2, RZ, RZ, R14 ;  /* 0x000000ffff027224 */ /* 0x000fce00078e000e */
[----:B------:R-:W-:Y:S05]  /*10920*/  WARPSYNC.COLLECTIVE R15, `(.L_x_379) ;  /* 0x000000000f087348 */ /* 0x000fea0003c00000 */
[----:B------:R0:W1:Y:S02]  /*10930*/  SHFL.IDX P6, R14, R13, R12, R11 ;  /* 0x0000000c0d0e7389 */ /* 0x00006400000c000b */
[----:B01----:R-:W-:Y:S01]  /*10940*/  ENDCOLLECTIVE ;  /* 0x000000000000791b */ /* 0x003fe20003800000 */
.L_x_379:
        /* <DEDUP_REMOVED lines=16> */
.L_x_380:
[----:B------:R-:W-:Y:S01]  /*10a50*/  MOV R13, R25 ;  /* 0x00000019000d7202 */ /* 0x000fe20000000f00 */
[----:B------:R-:W-:Y:S02]  /*10a60*/  IMAD.MOV.U32 R12, RZ, RZ, 0x3 ;  /* 0x00000003ff0c7424 */ /* 0x000fe400078e00ff */
[----:B------:R-:W-:-:S07]  /*10a70*/  IMAD.MOV.U32 R2, RZ, RZ, R14 ;  /* 0x000000ffff027224 */ /* 0x000fce00078e000e */
[----:B------:R-:W-:Y:S05]  /*10a80*/  WARPSYNC.COLLECTIVE R15, `(.L_x_381) ;  /* 0x000000000f087348 */ /* 0x000fea0003c00000 */
[----:B------:R0:W1:Y:S02]  /*10a90*/  SHFL.IDX P6, R14, R13, R12, R11 ;  /* 0x0000000c0d0e7389 */ /* 0x00006400000c000b */
[----:B01----:R-:W-:Y:S01]  /*10aa0*/  ENDCOLLECTIVE ;  /* 0x000000000000791b */ /* 0x003fe20003800000 */
.L_x_381:
        /* <DEDUP_REMOVED lines=16> */
.L_x_382:
[----:B------:R-:W-:Y:S01]  /*10bb0*/  MOV R13, R25 ;  /* 0x00000019000d7202 */ /* 0x000fe20000000f00 */
[----:B------:R-:W-:Y:S02]  /*10bc0*/  IMAD.MOV.U32 R12, RZ, RZ, 0x4 ;  /* 0x00000004ff0c7424 */ /* 0x000fe400078e00ff */
[----:B------:R-:W-:-:S07]  /*10bd0*/  IMAD.MOV.U32 R2, RZ, RZ, R14 ;  /* 0x000000ffff027224 */ /* 0x000fce00078e000e */
[----:B------:R-:W-:Y:S05]  /*10be0*/  WARPSYNC.COLLECTIVE R15, `(.L_x_383) ;  /* 0x000000000f087348 */ /* 0x000fea0003c00000 */
[----:B------:R0:W1:Y:S02]  /*10bf0*/  SHFL.IDX P6, R14, R13, R12, R11 ;  /* 0x0000000c0d0e7389 */ /* 0x00006400000c000b */
[----:B01----:R-:W-:Y:S01]  /*10c00*/  ENDCOLLECTIVE ;  /* 0x000000000000791b */ /* 0x003fe20003800000 */
.L_x_383:
        /* <DEDUP_REMOVED lines=16> */
.L_x_384:
[----:B------:R-:W-:Y:S01]  /*10d10*/  MOV R13, R25 ;  /* 0x00000019000d7202 */ /* 0x000fe20000000f00 */
[----:B------:R-:W-:Y:S02]  /*10d20*/  IMAD.MOV.U32 R12, RZ, RZ, 0x5 ;  /* 0x00000005ff0c7424 */ /* 0x000fe400078e00ff */
[----:B------:R-:W-:-:S07]  /*10d30*/  IMAD.MOV.U32 R2, RZ, RZ, R14 ;  /* 0x000000ffff027224 */ /* 0x000fce00078e000e */
[----:B------:R-:W-:Y:S05]  /*10d40*/  WARPSYNC.COLLECTIVE R15, `(.L_x_385) ;  /* 0x000000000f087348 */ /* 0x000fea0003c00000 */
[----:B------:R0:W1:Y:S02]  /*10d50*/  SHFL.IDX P6, R14, R13, R12, R11 ;  /* 0x0000000c0d0e7389 */ /* 0x00006400000c000b */
[----:B01----:R-:W-:Y:S01]  /*10d60*/  ENDCOLLECTIVE ;  /* 0x000000000000791b */ /* 0x003fe20003800000 */
.L_x_385:
[----:B------:R-:W-:-:S05]  /*10d70*/  IADD3 R2, P0, R2, R4, RZ ;  /* 0x0000000402027210 */ /* 0x000fca0007f1e0ff */
        /* <DEDUP_REMOVED lines=12> */
.L_x_386:
[----:B------:R-:W-:Y:S01]  /*10e40*/  @!PT LDS RZ, [RZ] ;  /* 0x00000000fffff984 */ /* 0x000fe20000000800 */
[----:B------:R-:W-:Y:S01]  /*10e50*/  @!PT LDS RZ, [RZ] ;  /* 0x00000000fffff984 */ /* 0x000fe20000000800 */
[----:B------:R-:W-:Y:S01]  /*10e60*/  @!PT LDS RZ, [RZ] ;  /* 0x00000000fffff984 */ /* 0x000fe20000000800 */
[----:B------:R1:W-:Y:S01]  /*10e70*/  LDGSTS.E.BYPASS.LTC128B.128 [R5+0x5400], desc[UR36][R2.64+0x80], !P0 ;  /* 0x0540008002057fae */ /* 0x0003e2000c101d64 */
[----:B------:R-:W-:-:S13]  /*10e80*/  ISETP.LT.OR P0, PT, R7, 0x41, P1 ;  /* 0x000000410700780c */ /* 0x000fda0000f01670 */
[----:B------:R1:W-:Y:S01]  /*10e90*/  LDGSTS.E.BYPASS.LTC128B.128 [R5+0x8400], desc[UR36][R2.64+0x100], !P0 ;  /* 0x0840010002057fae */ /* 0x0003e2000c101d64 */
[----:B------:R-:W-:Y:S05]  /*10ea0*/  BRA `(.L_x_387) ;  /* 0xffffffc000387947 */ /* 0x000fea000383ffff */
.L_x_290:
[----:B0-----:R0:W1:Y:S02]  /*10eb0*/  SYNCS.PHASECHK.TRANS64.TRYWAIT P0, [R0+URZ+0x30860], R3 ;  /* 0x03086003000075a7 */ /* 0x001064000800017f */
[----:B-1----:R-:W-:Y:S05]  /*10ec0*/  @!P0 NANOSLEEP.SYNCS 0x989680 ;  /* 0x009896800000895d */ /* 0x002fea0003900000 */
[----:B------:R-:W1:Y:S02]  /*10ed0*/  @!P0 SYNCS.PHASECHK.TRANS64 P0, [R0+URZ+0x30860], R3 ;  /* 0x03086003000085a7 */ /* 0x000e64000800007f */
[----:B-1----:R-:W-:Y:S05]  /*10ee0*/  @!P0 BRA `(.L_x_290) ;  /* 0xfffffffc00f08947 */ /* 0x002fea000383ffff */
[----:B------:R-:W-:Y:S05]  /*10ef0*/  BRA `(.L_x_388) ;  /* 0xffffffc400587947 */ /* 0x000fea000383ffff */
.L_x_291:
[----:B------:R-:W-:Y:S01]  /*10f00*/  BSSY B0, `(.L_x_389) ;  /* 0x0000008000007945 */ /* 0x000fe20003800000 */
[----:B------:R-:W-:Y:S01]  /*10f10*/  IMAD.MOV.U32 R13, RZ, RZ, R25 ;  /* 0x000000ffff0d7224 */ /* 0x000fe200078e0019 */
[----:B------:R-:W-:Y:S01]  /*10f20*/  MOV R11, 0x181f ;  /* 0x0000181f000b7802 */ /* 0x000fe20000000f00 */
[----:B------:R-:W-:Y:S02]  /*10f30*/  IMAD.MOV.U32 R12, RZ, RZ, RZ ;  /* 0x000000ffff0c7224 */ /* 0x000fe400078e00ff */
[----:B------:R-:W-:-:S07]  /*10f40*/  IMAD.MOV.U32 R15, RZ, RZ, -0x1 ;  /* 0xffffffffff0f7424 */ /* 0x000fce00078e00ff */
[----:B0-2---:R-:W-:Y:S05]  /*10f50*/  WARPSYNC.COLLECTIVE R15, `(.L_x_390) ;  /* 0x000000000f087348 */ /* 0x005fea0003c00000 */
[----:B--2---:R1:W2:Y:S02]  /*10f60*/  SHFL.IDX P6, R14, R13, R12, R11 ;  /* 0x0000000c0d0e7389 */ /* 0x0042a400000c000b */
[----:B012---:R-:W-:Y:S01]  /*10f70*/  ENDCOLLECTIVE ;  /* 0x000000000000791b */ /* 0x007fe20003800000 */
.L_x_390:
[----:B------:R-:W-:Y:S05]  /*10f80*/  BSYNC B0 ;  /* 0x0000000000007941 */ /* 0x000fea0003800000 */
.L_x_389:
[----:B------:R-:W-:Y:S01]  /*10f90*/  IMAD.MOV.U32 R13, RZ, RZ, R24 ;  /* 0x000000ffff0d7224 */ /* 0x000fe200078e0018 */
[----:B------:R-:W-:Y:S01]  /*10fa0*/  MOV R15, 0xffffffff ;  /* 0xffffffff000f7802 */ /* 0x000fe20000000f00 */
[----:B------:R-:W-:Y:S02]  /*10fb0*/  IMAD.MOV.U32 R12, RZ, RZ, RZ ;  /* 0x000000ffff0c7224 */ /* 0x000fe400078e00ff */
[----:B------:R-:W-:Y:S02]  /*10fc0*/  IMAD.MOV.U32 R11, RZ, RZ, 0x181f ;  /* 0x0000181fff0b7424 */ /* 0x000fe400078e00ff */
[----:B------:R-:W-:Y:S02]  /*10fd0*/  IMAD.MOV.U32 R3, RZ, RZ, R14 ;  /* 0x000000ffff037224 */ /* 0x000fe400078e000e */
[----:B------:R-:W-:-:S07]  /*10fe0*/  IMAD.SHL.U32 R5, R32, 0x2, RZ ;  /* 0x0000000220057824 */ /* 0x000fce00078e00ff */
[----:B------:R-:W-:Y:S05]  /*10ff0*/  WARPSYNC.COLLECTIVE R15, `(.L_x_391) ;  /* 0x000000000f087348 */ /* 0x000fea0003c00000 */
[----:B------:R0:W1:Y:S02]  /*11000*/  SHFL.IDX P6, R14, R13, R12, R11 ;  /* 0x0000000c0d0e7389 */ /* 0x00006400000c000b */
[----:B01----:R-:W-:Y:S01]  /*11010*/  ENDCOLLECTIVE ;  /* 0x000000000000791b */ /* 0x003fe20003800000 */
.L_x_391:
[----:B------:R-:W-:Y:S01]  /*11020*/  ULDC UR4, c[0x0][0x2f4] ;  /* 0x0000bd0000047ab9 */ /* 0x000fe20000000800 */
[----:B------:R-:W-:Y:S01]  /*11030*/  IMAD R4, R7, 0x2, R22 ;  /* 0x0000000207047824 */ /* 0x000fe200078e0216 */
[----:B------:R-:W-:Y:S02]  /*11040*/  ISETP.GE.AND P2, PT, R32, UR4, PT ;  /* 0x0000000420007c0c */ /* 0x000fe4000bf46270 */
[----:B------:R-:W-:Y:S02]  /*11050*/  ISETP.GE.AND P1, PT, R34, UR4, PT ;  /* 0x0000000422007c0c */ /* 0x000fe4000bf26270 */
[C---:B------:R-:W-:Y:S02]  /*11060*/  ISETP.LT.OR P3, PT, R6.reuse, 0x1, P2 ;  /* 0x000000010600780c */ /* 0x040fe40001761670 */
[----:B------:R-:W-:Y:S01]  /*11070*/  ISETP.LT.OR P4, PT, R6, 0x1, P1 ;  /* 0x000000010600780c */ /* 0x000fe20000f81670 */
[----:B------:R-:W-:Y:S02]  /*11080*/  IMAD.MOV.U32 R13, RZ, RZ, R25 ;  /* 0x000000ffff0d7224 */ /* 0x000fe400078e0019 */
[----:B------:R-:W-:Y:S01]  /*11090*/  IMAD.MOV.U32 R12, RZ, RZ, 0x1 ;  /* 0x00000001ff0c7424 */ /* 0x000fe200078e00ff */
[----:B------:R-:W-:-:S05]  /*110a0*/  IADD3 R2, P0, R14, R5, RZ ;  /* 0x000000050e027210 */ /* 0x000fca0007f1e0ff */
[----:B------:R-:W-:Y:S01]  /*110b0*/  IMAD.X R3, RZ, RZ, R3, P0 ;  /* 0x000000ffff037224 */ /* 0x000fe200000e0603 */
[----:B------:R-:W-:-:S13]  /*110c0*/  ISETP.GE.AND P0, PT, R33, UR4, PT ;  /* 0x0000000421007c0c */ /* 0x000fda000bf06270 */
[----:B------:R-:W-:Y:S05]  /*110d0*/  WARPSYNC.COLLECTIVE R15, `(.L_x_392) ;  /* 0x000000000f087348 */ /* 0x000fea0003c00000 */
[----:B------:R0:W1:Y:S02]  /*110e0*/  SHFL.IDX P6, R14, R13, R12, R11 ;  /* 0x0000000c0d0e7389 */ /* 0x00006400000c000b */
[----:B01----:R-:W-:Y:S01]  /*110f0*/  ENDCOLLECTIVE ;  /* 0x000000000000791b */ /* 0x003fe20003800000 */
.L_x_392:
[----:B------:R-:W-:Y:S01]  /*11100*/  @!PT LDS RZ, [RZ] ;  /* 0x00000000fffff984 */ /* 0x000fe20000000800 */
[----:B------:R-:W-:Y:S01]  /*11110*/  @!PT LDS RZ, [RZ] ;  /* 0x00000000fffff984 */ /* 0x000fe20000000800 */
[----:B------:R-:W-:Y:S01]  /*11120*/  @!PT LDS RZ, [RZ] ;  /* 0x00000000fffff984 */ /* 0x000fe20000000800 */
[----:B------:R0:W-:Y:S01]  /*11130*/  LDGSTS.E.BYPASS.LTC128B.128 [R4+0x400], desc[UR36][R2.64], !P3 ;  /* 0x0040000002047fae */ /* 0x0001e2000d901d64 */
[----:B------:R-:W-:-:S03]  /*11140*/  ISETP.LT.OR P3, PT, R6, 0x1, P0 ;  /* 0x000000010600780c */ /* 0x000fc60000761670 */
[----:B------:R0:W-:Y:S01]  /*11150*/  LDGSTS.E.BYPASS.LTC128B.128 [R4+0x3400], desc[UR36][R2.64+0x80], !P4 ;  /* 0x0340008002047fae */ /* 0x0001e2000e101d64 */
[----:B------:R-:W-:-:S09]  /*11160*/  IMAD.MOV.U32 R13, RZ, RZ, R24 ;  /* 0x000000ffff0d7224 */ /* 0x000fd200078e0018 */
[----:B------:R0:W-:Y:S01]  /*11170*/  LDGSTS.E.BYPASS.LTC128B.128 [R4+0x6400], desc[UR36][R2.64+0x100], !P3 ;  /* 0x0640010002047fae */ /* 0x0001e2000d901d64 */
[----:B------:R-:W-:Y:S02]  /*11180*/  ISETP.LT.OR P3, PT, R6, 0x11, P2 ;  /* 0x000000110600780c */ /* 0x000fe40001761670 */
[----:B------:R-:W-:-:S11]  /*11190*/  MOV R7, R14 ;  /* 0x0000000e00077202 */ /* 0x000fd60000000f00 */
[----:B0-----:R-:W-:Y:S05]  /*111a0*/  WARPSYNC.COLLECTIVE R15, `(.L_x_393) ;  /* 0x000000000f087348 */ /* 0x001fea0003c00000 */
[----:B------:R1:W2:Y:S02]  /*111b0*/  SHFL.IDX P6, R14, R13, R12, R11 ;  /* 0x0000000c0d0e7389 */ /* 0x0002a400000c000b */
[----:B012---:R-:W-:Y:S01]  /*111c0*/  ENDCOLLECTIVE ;  /* 0x000000000000791b */ /* 0x007fe20003800000 */
.L_x_393:
[----:B------:R-:W-:Y:S02]  /*111d0*/  IMAD.MOV.U32 R13, RZ, RZ, R25 ;  /* 0x000000ffff0d7224 */ /* 0x000fe400078e0019 */
[----:B------:R-:W-:Y:S01]  /*111e0*/  IMAD.MOV.U32 R12, RZ, RZ, 0x2 ;  /* 0x00000002ff0c7424 */ /* 0x000fe200078e00ff */
[----:B------:R-:W-:-:S13]  /*111f0*/  IADD3 R2, P4, R14, R5, RZ ;  /* 0x000000050e027210 */ /* 0x000fda0007f9e0ff */
[----:B------:R-:W-:Y:S05]  /*11200*/  WARPSYNC.COLLECTIVE R15, `(.L_x_394) ;  /* 0x000000000f087348 */ /* 0x000fea0003c00000 */
[----:B------:R0:W1:Y:S02]  /*11210*/  SHFL.IDX P6, R14, R13, R12, R11 ;  /* 0x0000000c0d0e7389 */ /* 0x00006400000c000b */
[----:B01----:R-:W-:Y:S01]  /*11220*/  ENDCOLLECTIVE ;  /* 0x000000000000791b */ /* 0x003fe20003800000 */
.L_x_394:
[----:B------:R-:W-:Y:S01]  /*11230*/  IMAD.X R3, RZ, RZ, R7, P4 ;  /* 0x000000ffff037224 */ /* 0x000fe200020e0607 */
[----:B------:R-:W-:-:S04]  /*11240*/  ISETP.LT.OR P4, PT, R6, 0x11, P1 ;  /* 0x000000110600780c */ /* 0x000fc80000f81670 */
[----:B------:R-:W-:Y:S01]  /*11250*/  @!PT LDS RZ, [RZ] ;  /* 0x00000000fffff984 */ /* 0x000fe20000000800 */
[----:B------:R-:W-:Y:S01]  /*11260*/  @!PT LDS RZ, [RZ] ;  /* 0x00000000fffff984 */ /* 0x000fe20000000800 */
[----:B------:R-:W-:Y:S01]  /*11270*/  @!PT LDS RZ, [RZ] ;  /* 0x00000000fffff984 */ /* 0x000fe20000000800 */
[----:B------:R0:W-:Y:S01]  /*11280*/  LDGSTS.E.BYPASS.LTC128B.128 [R4+0xc00], desc[UR36][R2.64], !P3 ;  /* 0x00c0000002047fae */ /* 0x0001e2000d901d64 */
[----:B------:R-:W-:Y:S02]  /*11290*/  ISETP.LT.OR P3, PT, R6, 0x11, P0 ;  /* 0x000000110600780c */ /* 0x000fe40000761670 */
[----:B------:R-:W-:-:S06]  /*112a0*/  MOV R13, R24 ;  /* 0x00000018000d7202 */ /* 0x000fcc0000000f00 */
[----:B------:R0:W-:Y:S05]  /*112b0*/  LDGSTS.E.BYPASS.LTC128B.128 [R4+0x3c00], desc[UR36][R2.64+0x80], !P4 ;  /* 0x03c0008002047fae */ /* 0x0001ea000e101d64 */
[----:B------:R0:W-:Y:S01]  /*112c0*/  LDGSTS.E.BYPASS.LTC128B.128 [R4+0x6c00], desc[UR36][R2.64+0x100], !P3 ;  /* 0x06c0010002047fae */ /* 0x0001e2000d901d64 */
[----:B------:R-:W-:Y:S01]  /*112d0*/  ISETP.LT.OR P3, PT, R6, 0x21, P2 ;  /* 0x000000210600780c */ /* 0x000fe20001761670 */
[----:B------:R-:W-:-:S12]  /*112e0*/  IMAD.MOV.U32 R7, RZ, RZ, R14 ;  /* 0x000000ffff077224 */ /* 0x000fd800078e000e */
[----:B0-----:R-:W-:Y:S05]  /*112f0*/  WARPSYNC.COLLECTIVE R15, `(.L_x_395) ;  /* 0x000000000f087348 */ /* 0x001fea0003c00000 */
[----:B------:R1:W2:Y:S02]  /*11300*/  SHFL.IDX P6, R14, R13, R12, R11 ;  /* 0x0000000c0d0e7389 */ /* 0x0002a400000c000b */
[----:B012---:R-:W-:Y:S01]  /*11310*/  ENDCOLLECTIVE ;  /* 0x000000000000791b */ /* 0x007fe20003800000 */
.L_x_395:
[----:B------:R-:W-:Y:S02]  /*11320*/  IMAD.MOV.U32 R13, RZ, RZ, R25 ;  /* 0x000000ffff0d7224 */ /* 0x000fe400078e0019 */
[----:B------:R-:W-:Y:S01]  /*11330*/  IMAD.MOV.U32 R12, RZ, RZ, 0x3 ;  /* 0x00000003ff0c7424 */ /* 0x000fe200078e00ff */
[----:B------:R-:W-:-:S13]  /*11340*/  IADD3 R2, P4, R14, R5, RZ ;  /* 0x000000050e027210 */ /* 0x000fda0007f9e0ff */
[----:B------:R-:W-:Y:S05]  /*11350*/  WARPSYNC.COLLECTIVE R15, `(.L_x_396) ;  /* 0x000000000f087348 */ /* 0x000fea0003c00000 */
[----:B------:R0:W1:Y:S02]  /*11360*/  SHFL.IDX P6, R14, R13, R12, R11 ;  /* 0x0000000c0d0e7389 */ /* 0x00006400000c000b */
[----:B01----:R-:W-:Y:S01]  /*11370*/  ENDCOLLECTIVE ;  /* 0x000000000000791b */ /* 0x003fe20003800000 */
.L_x_396:
[----:B------:R-:W-:Y:S01]  /*11380*/  IMAD.X R3, RZ, RZ, R7, P4 ;  /* 0x000000ffff037224 */ /* 0x000fe200020e0607 */
[----:B------:R-:W-:-:S04]  /*11390*/  ISETP.LT.OR P4, PT, R6, 0x21, P1 ;  /* 0x000000210600780c */ /* 0x000fc80000f81670 */
[----:B------:R-:W-:Y:S01]  /*113a0*/  @!PT LDS RZ, [RZ] ;  /* 0x00000000fffff984 */ /* 0x000fe20000000800 */
[----:B------:R-:W-:Y:S01]  /*113b0*/  @!PT LDS RZ, [RZ] ;  /* 0x00000000fffff984 */ /* 0x000fe20000000800 */
[----:B------:R-:W-:Y:S01]  /*113c0*/  @!PT LDS RZ, [RZ] ;  /* 0x00000000fffff984 */ /* 0x000fe20000000800 */
[----:B------:R0:W-:Y:S01]  /*113d0*/  LDGSTS.E.BYPASS.LTC128B.128 [R4+0x1400], desc[UR36][R2.64], !P3 ;  /* 0x0140000002047fae */ /* 0x0001e2000d901d64 */
[----:B------:R-:W-:Y:S01]  /*113e0*/  ISETP.LT.OR P3, PT, R6, 0x21, P0 ;  /* 0x000000210600780c */ /* 0x000fe20000761670 */
[----:B------:R-:W-:-:S07]  /*113f0*/  IMAD.MOV.U32 R13, RZ, RZ, R24 ;  /* 0x000000ffff0d7224 */ /* 0x000fce00078e0018 */
[----:B------:R0:W-:Y:S05]  /*11400*/  LDGSTS.E.BYPASS.LTC128B.128 [R4+0x4400], desc[UR36][R2.64+0x80], !P4 ;  /* 0x0440008002047fae */ /* 0x0001ea000e101d64 */
[----:B------:R0:W-:Y:S01]  /*11410*/  LDGSTS.E.BYPASS.LTC128B.128 [R4+0x7400], desc[UR36][R2.64+0x100], !P3 ;  /* 0x0740010002047fae */ /* 0x0001e2000d901d64 */
[----:B------:R-:W-:Y:S01]  /*11420*/  ISETP.LT.OR P3, PT, R6, 0x31, P2 ;  /* 0x000000310600780c */ /* 0x000fe20001761670 */
[----:B------:R-:W-:-:S12]  /*11430*/  IMAD.MOV.U32 R7, RZ, RZ, R14 ;  /* 0x000000ffff077224 */ /* 0x000fd800078e000e */
[----:B0-----:R-:W-:Y:S05]  /*11440*/  WARPSYNC.COLLECTIVE R15, `(.L_x_397) ;  /* 0x000000000f087348 */ /* 0x001fea0003c00000 */
[----:B------:R1:W2:Y:S02]  /*11450*/  SHFL.IDX P6, R14, R13, R12, R11 ;  /* 0x0000000c0d0e7389 */ /* 0x0002a400000c000b */
[----:B012---:R-:W-:Y:S01]  /*11460*/  ENDCOLLECTIVE ;  /* 0x000000000000791b */ /* 0x007fe20003800000 */
.L_x_397:
[----:B------:R-:W-:Y:S02]  /*11470*/  IMAD.MOV.U32 R13, RZ, RZ, R25 ;  /* 0x000000ffff0d7224 */ /* 0x000fe400078e0019 */
[----:B------:R-:W-:Y:S01]  /*11480*/  IMAD.MOV.U32 R12, RZ, RZ, 0x4 ;  /* 0x00000004ff0c7424 */ /* 0x000fe200078e00ff */
[----:B------:R-:W-:-:S13]  /*11490*/  IADD3 R2, P4, R14, R5, RZ ;  /* 0x000000050e027210 */ /* 0x000fda0007f9e0ff */
[----:B------:R-:W-:Y:S05]  /*114a0*/  WARPSYNC.COLLECTIVE R15, `(.L_x_398) ;  /* 0x000000000f087348 */ /* 0x000fea0003c00000 */
[----:B------:R0:W1:Y:S02]  /*114b0*/  SHFL.IDX P6, R14, R13, R12, R11 ;  /* 0x0000000c0d0e7389 */ /* 0x00006400000c000b */
[----:B01----:R-:W-:Y:S01]  /*114c0*/  ENDCOLLECTIVE ;  /* 0x000000000000791b */ /* 0x003fe20003800000 */
.L_x_398:
[----:B------:R-:W-:Y:S02]  /*114d0*/  IADD3.X R3, RZ, R7, RZ, P4, !PT ;  /* 0x00000007ff037210 */ /* 0x000fe400027fe4ff */
[----:B------:R-:W-:-:S03]  /*114e0*/  ISETP.LT.OR P4, PT, R6, 0x31, P1 ;  /* 0x000000310600780c */ /* 0x000fc60000f81670 */
[----:B------:R-:W-:Y:S01]  /*114f0*/  @!PT LDS RZ, [RZ] ;  /* 0x00000000fffff984 */ /* 0x000fe20000000800 */
[----:B------:R-:W-:Y:S01]  /*11500*/  @!PT LDS RZ, [RZ] ;  /* 0x00000000fffff984 */ /* 0x000fe20000000800 */
[----:B------:R-:W-:Y:S01]  /*11510*/  @!PT LDS RZ, [RZ] ;  /* 0x00000000fffff984 */ /* 0x000fe20000000800 */
[----:B------:R0:W-:Y:S01]  /*11520*/  LDGSTS.E.BYPASS.LTC128B.128 [R4+0x1c00], desc[UR36][R2.64], !P3 ;  /* 0x01c0000002047fae */ /* 0x0001e2000d901d64 */
[----:B------:R-:W-:Y:S01]  /*11530*/  ISETP.LT.OR P3, PT, R6, 0x31, P0 ;  /* 0x000000310600780c */ /* 0x000fe20000761670 */
[----:B------:R-:W-:-:S08]  /*11540*/  IMAD.MOV.U32 R13, RZ, RZ, R24 ;  /* 0x000000ffff0d7224 */ /* 0x000fd000078e0018 */
[----:B------:R0:W-:Y:S04]  /*11550*/  LDGSTS.E.BYPASS.LTC128B.128 [R4+0x4c00], desc[UR36][R2.64+0x80], !P4 ;  /* 0x04c0008002047fae */ /* 0x0001e8000e101d64 */
[----:B------:R0:W-:Y:S01]  /*11560*/  LDGSTS.E.BYPASS.LTC128B.128 [R4+0x7c00], desc[UR36][R2.64+0x100], !P3 ;  /* 0x07c0010002047fae */ /* 0x0001e2000d901d64 */
[----:B------:R-:W-:Y:S01]  /*11570*/  ISETP.LT.OR P3, PT, R6, 0x41, P2 ;  /* 0x000000410600780c */ /* 0x000fe20001761670 */
[----:B------:R-:W-:-:S12]  /*11580*/  IMAD.MOV.U32 R7, RZ, RZ, R14 ;  /* 0x000000ffff077224 */ /* 0x000fd800078e000e */
[----:B0-----:R-:W-:Y:S05]  /*11590*/  WARPSYNC.COLLECTIVE R15, `(.L_x_399) ;  /* 0x000000000f087348 */ /* 0x001fea0003c00000 */
[----:B------:R1:W2:Y:S02]  /*115a0*/  SHFL.IDX P6, R14, R13, R12, R11 ;  /* 0x0000000c0d0e7389 */ /* 0x0002a400000c000b */
[----:B012---:R-:W-:Y:S01]  /*115b0*/  ENDCOLLECTIVE ;  /* 0x000000000000791b */ /* 0x007fe20003800000 */
.L_x_399:
[----:B------:R-:W-:Y:S01]  /*115c0*/  MOV R13, R25 ;  /* 0x00000019000d7202 */ /* 0x000fe20000000f00 */
[----:B------:R-:W-:Y:S01]  /*115d0*/  IMAD.MOV.U32 R12, RZ, RZ, 0x5 ;  /* 0x00000005ff0c7424 */ /* 0x000fe200078e00ff */
[----:B------:R-:W-:-:S13]  /*115e0*/  IADD3 R2, P4, R14, R5, RZ ;  /* 0x000000050e027210 */ /* 0x000fda0007f9e0ff */
[----:B------:R-:W-:Y:S05]  /*115f0*/  WARPSYNC.COLLECTIVE R15, `(.L_x_400) ;  /* 0x000000000f087348 */ /* 0x000fea0003c00000 */
[----:B------:R0:W1:Y:S02]  /*11600*/  SHFL.IDX P6, R14, R13, R12, R11 ;  /* 0x0000000c0d0e7389 */ /* 0x00006400000c000b */
[----:B01----:R-:W-:Y:S01]  /*11610*/  ENDCOLLECTIVE ;  /* 0x000000000000791b */ /* 0x003fe20003800000 */
.L_x_400:
        /* <DEDUP_REMOVED lines=10> */
[----:B------:R-:W-:-:S07]  /*116c0*/  IMAD.MOV.U32 R25, RZ, RZ, R14 ;  /* 0x000000ffff197224 */ /* 0x000fce00078e000e */
[----:B0-----:R-:W-:Y:S05]  /*116d0*/  WARPSYNC.COLLECTIVE R15, `(.L_x_401) ;  /* 0x000000000f087348 */ /* 0x001fea0003c00000 */
[----:B------:R1:W2:Y:S02]  /*116e0*/  SHFL.IDX P6, R14, R13, R12, R11 ;  /* 0x0000000c0d0e7389 */ /* 0x0002a400000c000b */
[----:B012---:R-:W-:Y:S01]  /*116f0*/  ENDCOLLECTIVE ;  /* 0x000000000000791b */ /* 0x007fe20003800000 */
.L_x_401:
[----:B------:R-:W-:Y:S05]  /*11700*/  BRA `(.L_x_402) ;  /* 0xffffffc0005c7947 */ /* 0x000fea000383ffff */
.L_x_296:
[----:B------:R-:W-:Y:S01]  /*11710*/  BSSY B0, `(.L_x_403) ;  /* 0x0000008000007945 */ /* 0x000fe20003800000 */
[----:B------:R-:W-:Y:S01]  /*11720*/  IMAD.MOV.U32 R13, RZ, RZ, R16 ;  /* 0x000000ffff0d7224 */ /* 0x000fe200078e0010 */
[----:B------:R-:W-:Y:S01]  /*11730*/  MOV R11, 0x1f ;  /* 0x0000001f000b7802 */ /* 0x000fe20000000f00 */
[----:B------:R-:W-:Y:S02]  /*11740*/  IMAD.MOV.U32 R12, RZ, RZ, RZ ;  /* 0x000000ffff0c7224 */ /* 0x000fe400078e00ff */
[----:B------:R-:W-:-:S07]  /*11750*/  IMAD.MOV.U32 R15, RZ, RZ, -0x1 ;  /* 0xffffffffff0f7424 */ /* 0x000fce00078e00ff */
[----:B0-----:R-:W-:Y:S05]  /*11760*/  WARPSYNC.COLLECTIVE R15, `(.L_x_404) ;  /* 0x000000000f087348 */ /* 0x001fea0003c00000 */
[----:B------:R1:W2:Y:S02]  /*11770*/  SHFL.IDX P6, R14, R13, R12, R11 ;  /* 0x0000000c0d0e7389 */ /* 0x0002a400000c000b */
[----:B012---:R-:W-:Y:S01]  /*11780*/  ENDCOLLECTIVE ;  /* 0x000000000000791b */ /* 0x007fe20003800000 */
.L_x_404:
[----:B------:R-:W-:Y:S05]  /*11790*/  BSYNC B0 ;  /* 0x0000000000007941 */ /* 0x000fea0003800000 */
.L_x_403:
[----:B------:R-:W-:Y:S01]  /*117a0*/  IMAD.MOV.U32 R13, RZ, RZ, R16 ;  /* 0x000000ffff0d7224 */ /* 0x000fe200078e0010 */
[----:B------:R-:W-:Y:S01]  /*117b0*/  MOV R15, 0xffffffff ;  /* 0xffffffff000f7802 */ /* 0x000fe20000000f00 */
[----:B------:R-:W-:Y:S02]  /*117c0*/  IMAD.MOV.U32 R12, RZ, RZ, 0x1 ;  /* 0x00000001ff0c7424 */ /* 0x000fe400078e00ff */
[----:B------:R-:W-:Y:S02]  /*117d0*/  IMAD.MOV.U32 R11, RZ, RZ, 0x1f ;  /* 0x0000001fff0b7424 */ /* 0x000fe400078e00ff */
[----:B------:R-:W-:Y:S02]  /*117e0*/  IMAD.IADD R7, R19, 0x1, R8 ;  /* 0x0000000113077824 */ /* 0x000fe400078e0208 */
[----:B------:R-:W-:-:S07]  /*117f0*/  IMAD.MOV.U32 R5, RZ, RZ, R14 ;  /* 0x000000ffff057224 */ /* 0x000fce00078e000e */
[----:B------:R-:W-:Y:S05]  /*11800*/  WARPSYNC.COLLECTIVE R15, `(.L_x_405) ;  /* 0x000000000f087348 */ /* 0x000fea0003c00000 */
[----:B------:R0:W1:Y:S02]  /*11810*/  SHFL.IDX P6, R14, R13, R12, R11 ;  /* 0x0000000c0d0e7389 */ /* 0x00006400000c000b */
[----:B01----:R-:W-:Y:S01]  /*11820*/  ENDCOLLECTIVE ;  /* 0x000000000000791b */ /* 0x003fe20003800000 */
.L_x_405:
[----:B------:R-:W-:Y:S02]  /*11830*/  ULDC UR4, c[0x0][0xc3c] ;  /* 0x00030f0000047ab9 */ /* 0x000fe40000000800 */
[----:B------:R-:W-:-:S13]  /*11840*/  ISETP.GE.OR P1, PT, R7, UR4, !P0 ;  /* 0x0000000407007c0c */ /* 0x000fda000c726670 */
[----:B------:R-:W0:Y:S01]  /*11850*/  @!P1 LDC.64 R2, c[0x0][0xc80] ;  /* 0x00032000ff029b82 */ /* 0x000e220000000a00 */
[----:B------:R-:W-:Y:S01]  /*11860*/  IMAD.MOV.U32 R4, RZ, RZ, RZ ;  /* 0x000000ffff047224 */ /* 0x000fe200078e00ff */
[----:B------:R-:W-:Y:S01]  /*11870*/  MOV R11, RZ ;  /* 0x000000ff000b7202 */ /* 0x000fe20000000f00 */
[----:B------:R-:W-:Y:S02]  /*11880*/  IMAD.MOV.U32 R0, RZ, RZ, R14 ;  /* 0x000000ffff007224 */ /* 0x000fe400078e000e */
[----:B0-----:R-:W-:-:S06]  /*11890*/  @!P1 IMAD.WIDE R2, R7, 0x4, R2 ;  /* 0x0000000407029825 */ /* 0x001fcc00078e0202 */
[----:B------:R-:W2:Y:S01]  /*118a0*/  @!P1 LDG.E R2, desc[UR36][R2.64] ;  /* 0x0000002402029981 */ /* 0x000ea2000c1e1900 */
[C---:B------:R-:W-:Y:S02]  /*118b0*/  ISETP.GE.U32.AND P2, PT, R8.reuse, 0x2, PT ;  /* 0x000000020800780c */ /* 0x040fe40003f46070 */
[C---:B------:R-:W-:Y:S02]  /*118c0*/  ISETP.GE.U32.AND P3, PT, R8.reuse, 0x4, PT ;  /* 0x000000040800780c */ /* 0x040fe40003f66070 */
[C---:B------:R-:W-:Y:S02]  /*118d0*/  ISETP.GE.U32.AND P4, PT, R8.reuse, 0x8, PT ;  /* 0x000000080800780c */ /* 0x040fe40003f86070 */
[C---:B------:R-:W-:Y:S01]  /*118e0*/  ISETP.GE.U32.AND P5, PT, R8.reuse, 0x10, PT ;  /* 0x000000100800780c */ /* 0x040fe20003fa6070 */
[----:B--2---:R-:W-:Y:S01]  /*118f0*/  @!P1 IMAD.MOV.U32 R4, RZ, RZ, R2 ;  /* 0x000000ffff049224 */ /* 0x004fe200078e0002 */
[----:B------:R-:W-:-:S03]  /*11900*/  ISETP.NE.AND P1, PT, R8, RZ, PT ;  /* 0x000000ff0800720c */ /* 0x000fc60003f25270 */
[----:B------:R-:W-:-:S10]  /*11910*/  IMAD.MOV.U32 R13, RZ, RZ, R4 ;  /* 0x000000ffff0d7224 */ /* 0x000fd400078e0004 */
[----:B------:R-:W-:Y:S05]  /*11920*/  WARPSYNC.COLLECTIVE R15, `(.L_x_406) ;  /* 0x000000000f087348 */ /* 0x000fea0003c00000 */
[----:B------:R0:W1:Y:S02]  /*11930*/  SHFL.UP P6, R14, R13, R12, R11 ;  /* 0x0400000c0d0e7389 */ /* 0x00006400000c000b */
[----:B01----:R-:W-:Y:S01]  /*11940*/  ENDCOLLECTIVE ;  /* 0x000000000000791b */ /* 0x003fe20003800000 */
.L_x_406:
[----:B------:R-:W-:Y:S01]  /*11950*/  IMAD.MOV.U32 R12, RZ, RZ, 0x2 ;  /* 0x00000002ff0c7424 */ /* 0x000fe200078e00ff */
[----:B------:R-:W-:-:S05]  /*11960*/  SEL R7, R14, RZ, P1 ;  /* 0x000000ff0e077207 */ /* 0x000fca0000800000 */
[----:B------:R-:W-:-:S04]  /*11970*/  IMAD.IADD R6, R4, 0x1, R7 ;  /* 0x0000000104067824 */ /* 0x000fc800078e0207 */
[----:B------:R-:W-:-:S07]  /*11980*/  IMAD.MOV.U32 R13, RZ, RZ, R6 ;  /* 0x000000ffff0d7224 */ /* 0x000fce00078e0006 */
[----:B------:R-:W-:Y:S05]  /*11990*/  WARPSYNC.COLLECTIVE R15, `(.L_x_407) ;  /* 0x000000000f087348 */ /* 0x000fea0003c00000 */
[----:B------:R0:W1:Y:S02]  /*119a0*/  SHFL.UP P6, R14, R13, R12, R11 ;  /* 0x0400000c0d0e7389 */ /* 0x00006400000c000b */
[----:B01----:R-:W-:Y:S01]  /*119b0*/  ENDCOLLECTIVE ;  /* 0x000000000000791b */ /* 0x003fe20003800000 */
.L_x_407:
[----:B------:R-:W-:Y:S02]  /*119c0*/  MOV R12, 0x4 ;  /* 0x00000004000c7802 */ /* 0x000fe40000000f00 */
[----:B------:R-:W-:-:S05]  /*119d0*/  SEL R7, R14, RZ, P2 ;  /* 0x000000ff0e077207 */ /* 0x000fca0001000000 */
[----:B------:R-:W-:-:S04]  /*119e0*/  IMAD.IADD R7, R6, 0x1, R7 ;  /* 0x0000000106077824 */ /* 0x000fc800078e0207 */
[----:B------:R-:W-:-:S07]  /*119f0*/  IMAD.MOV.U32 R13, RZ, RZ, R7 ;  /* 0x000000ffff0d7224 */ /* 0x000fce00078e0007 */
[----:B------:R-:W-:Y:S05]  /*11a00*/  WARPSYNC.COLLECTIVE R15, `(.L_x_408) ;  /* 0x000000000f087348 */ /* 0x000fea0003c00000 */
[----:B------:R0:W1:Y:S02]  /*11a10*/  SHFL.UP P6, R14, R13, R12, R11 ;  /* 0x0400000c0d0e7389 */ /* 0x00006400000c000b */
[----:B01----:R-:W-:Y:S01]  /*11a20*/  ENDCOLLECTIVE ;  /* 0x000000000000791b */ /* 0x003fe20003800000 */
.L_x_408:
[----:B------:R-:W-:Y:S01]  /*11a30*/  IMAD.MOV.U32 R12, RZ, RZ, 0x8 ;  /* 0x00000008ff0c7424 */ /* 0x000fe200078e00ff */
[----:B------:R-:W-:-:S05]  /*11a40*/  SEL R2, R14, RZ, P3 ;  /* 0x000000ff0e027207 */ /* 0x000fca0001800000 */
[----:B------:R-:W-:-:S04]  /*11a50*/  IMAD.IADD R2, R7, 0x1, R2 ;  /* 0x0000000107027824 */ /* 0x000fc800078e0202 */
[----:B------:R-:W-:-:S07]  /*11a60*/  IMAD.MOV.U32 R13, RZ, RZ, R2 ;  /* 0x000000ffff0d7224 */ /* 0x000fce00078e0002 */
[----:B------:R-:W-:Y:S05]  /*11a70*/  WARPSYNC.COLLECTIVE R15, `(.L_x_409) ;  /* 0x000000000f087348 */ /* 0x000fea0003c00000 */
[----:B------:R0:W1:Y:S02]  /*11a80*/  SHFL.UP P6, R14, R13, R12, R11 ;  /* 0x0400000c0d0e7389 */ /* 0x00006400000c000b */
[----:B01----:R-:W-:Y:S01]  /*11a90*/  ENDCOLLECTIVE ;  /* 0x000000000000791b */ /* 0x003fe20003800000 */
.L_x_409:
[----:B------:R-:W-:Y:S02]  /*11aa0*/  MOV R12, 0x10 ;  /* 0x00000010000c7802 */ /* 0x000fe40000000f00 */
[----:B------:R-:W-:-:S05]  /*11ab0*/  SEL R3, R14, RZ, P4 ;  /* 0x000000ff0e037207 */ /* 0x000fca0002000000 */
[----:B------:R-:W-:-:S04]  /*11ac0*/  IMAD.IADD R3, R2, 0x1, R3 ;  /* 0x0000000102037824 */ /* 0x000fc800078e0203 */
[----:B------:R-:W-:-:S07]  /*11ad0*/  IMAD.MOV.U32 R13, RZ, RZ, R3 ;  /* 0x000000ffff0d7224 */ /* 0x000fce00078e0003 */
[----:B------:R-:W-:Y:S05]  /*11ae0*/  WARPSYNC.COLLECTIVE R15, `(.L_x_410) ;  /* 0x000000000f087348 */ /* 0x000fea0003c00000 */
[----:B------:R0:W1:Y:S02]  /*11af0*/  SHFL.UP P6, R14, R13, R12, R11 ;  /* 0x0400000c0d0e7389 */ /* 0x00006400000c000b */
[----:B01----:R-:W-:Y:S01]  /*11b00*/  ENDCOLLECTIVE ;  /* 0x000000000000791b */ /* 0x003fe20003800000 */
.L_x_410:
[----:B------:R-:W-:Y:S02]  /*11b10*/  IMAD.MOV.U32 R12, RZ, RZ, 0x1f ;  /* 0x0000001fff0c7424 */ /* 0x000fe400078e00ff */
[----:B------:R-:W-:Y:S01]  /*11b20*/  IMAD.MOV.U32 R11, RZ, RZ, 0x1f ;  /* 0x0000001fff0b7424 */ /* 0x000fe200078e00ff */
[----:B------:R-:W-:-:S05]  /*11b30*/  SEL R6, R14, RZ, P5 ;  /* 0x000000ff0e067207 */ /* 0x000fca0002800000 */
[----:B------:R-:W-:-:S04]  /*11b40*/  IMAD.IADD R6, R3, 0x1, R6 ;  /* 0x0000000103067824 */ /* 0x000fc800078e0206 */
[----:B------:R-:W-:-:S07]  /*11b50*/  IMAD.MOV.U32 R13, RZ, RZ, R6 ;  /* 0x000000ffff0d7224 */ /* 0x000fce00078e0006 */
[----:B------:R-:W-:Y:S05]  /*11b60*/  WARPSYNC.COLLECTIVE R15, `(.L_x_411) ;  /* 0x000000000f087348 */ /* 0x000fea0003c00000 */
[----:B------:R0:W1:Y:S02]  /*11b70*/  SHFL.IDX P6, R14, R13, R12, R11 ;  /* 0x0000000c0d0e7389 */ /* 0x00006400000c000b */
[----:B01----:R-:W-:Y:S01]  /*11b80*/  ENDCOLLECTIVE ;  /* 0x000000000000791b */ /* 0x003fe20003800000 */
.L_x_411:
[----:B------:R-:W-:Y:S05]  /*11b90*/  BRA `(.L_x_412) ;  /* 0xffffffc0006c7947 */ /* 0x000fea000383ffff */
.L_x_301:
[----:B------:R-:W-:Y:S01]  /*11ba0*/  BSSY B0, `(.L_x_413) ;  /* 0x0000008000007945 */ /* 0x000fe20003800000 */
[----:B-----5:R-:W-:Y:S01]  /*11bb0*/  IMAD.MOV.U32 R13, RZ, RZ, R4 ;  /* 0x000000ffff0d7224 */ /* 0x020fe200078e0004 */
[----:B------:R-:W-:Y:S01]  /*11bc0*/  MOV R12, 0x1 ;  /* 0x00000001000c7802 */ /* 0x000fe20000000f00 */
[----:B------:R-:W-:Y:S02]  /*11bd0*/  IMAD.MOV.U32 R11, RZ, RZ, RZ ;  /* 0x000000ffff0b7224 */ /* 0x000fe400078e00ff */
[----:B------:R-:W-:-:S07]  /*11be0*/  IMAD.MOV.U32 R15, RZ, RZ, -0x1 ;  /* 0xffffffffff0f7424 */ /* 0x000fce00078e00ff */
[----:B01----:R-:W-:Y:S05]  /*11bf0*/  WARPSYNC.COLLECTIVE R15, `(.L_x_414) ;  /* 0x000000000f087348 */ /* 0x003fea0003c00000 */
[----:B------:R2:W3:Y:S02]  /*11c00*/  SHFL.UP P6, R14, R13, R12, R11 ;  /* 0x0400000c0d0e7389 */ /* 0x0004e400000c000b */
[----:B0123--:R-:W-:Y:S01]  /*11c10*/  ENDCOLLECTIVE ;  /* 0x000000000000791b */ /* 0x00ffe20003800000 */
.L_x_414:
[----:B------:R-:W-:Y:S05]  /*11c20*/  BSYNC B0 ;  /* 0x0000000000007941 */ /* 0x000fea0003800000 */
.L_x_413:
[----:B------:R-:W-:Y:S01]  /*11c30*/  SEL R13, R14, RZ, P1 ;  /* 0x000000ff0e0d7207 */ /* 0x000fe20000800000 */
[----:B------:R-:W-:Y:S01]  /*11c40*/  IMAD.MOV.U32 R12, RZ, RZ, 0x2 ;  /* 0x00000002ff0c7424 */ /* 0x000fe200078e00ff */
[----:B------:R-:W-:Y:S01]  /*11c50*/  MOV R15, 0xffffffff ;  /* 0xffffffff000f7802 */ /* 0x000fe20000000f00 */
[----:B------:R-:W-:Y:S02]  /*11c60*/  IMAD.MOV.U32 R11, RZ, RZ, RZ ;  /* 0x000000ffff0b7224 */ /* 0x000fe400078e00ff */
[----:B------:R-:W-:-:S07]  /*11c70*/  IMAD.IADD R13, R4, 0x1, R13 ;  /* 0x00000001040d7824 */ /* 0x000fce00078e020d */
[----:B------:R-:W-:Y:S05]  /*11c80*/  WARPSYNC.COLLECTIVE R15, `(.L_x_415) ;  /* 0x000000000f087348 */ /* 0x000fea0003c00000 */
[----:B------:R0:W1:Y:S02]  /*11c90*/  SHFL.UP P6, R14, R13, R12, R11 ;  /* 0x0400000c0d0e7389 */ /* 0x00006400000c000b */
[----:B01----:R-:W-:Y:S01]  /*11ca0*/  ENDCOLLECTIVE ;  /* 0x000000000000791b */ /* 0x003fe20003800000 */
.L_x_415:
[----:B------:R-:W-:Y:S01]  /*11cb0*/  IMAD.MOV.U32 R12, RZ, RZ, 0x4 ;  /* 0x00000004ff0c7424 */ /* 0x000fe200078e00ff */
[----:B------:R-:W-:-:S05]  /*11cc0*/  SEL R0, R14, RZ, P2 ;  /* 0x000000ff0e007207 */ /* 0x000fca0001000000 */
[----:B------:R-:W-:-:S04]  /*11cd0*/  IMAD.IADD R0, R13, 0x1, R0 ;  /* 0x000000010d007824 */ /* 0x000fc800078e0200 */
[----:B------:R-:W-:-:S07]  /*11ce0*/  IMAD.MOV.U32 R13, RZ, RZ, R0 ;  /* 0x000000ffff0d7224 */ /* 0x000fce00078e0000 */
[----:B------:R-:W-:Y:S05]  /*11cf0*/  WARPSYNC.COLLECTIVE R15, `(.L_x_416) ;  /* 0x000000000f087348 */ /* 0x000fea0003c00000 */
[----:B------:R0:W1:Y:S02]  /*11d00*/  SHFL.UP P6, R14, R13, R12, R11 ;  /* 0x0400000c0d0e7389 */ /* 0x00006400000c000b */
[----:B01----:R-:W-:Y:S01]  /*11d10*/  ENDCOLLECTIVE ;  /* 0x000000000000791b */ /* 0x003fe20003800000 */
.L_x_416:
[----:B------:R-:W-:Y:S02]  /*11d20*/  MOV R12, 0x8 ;  /* 0x00000008000c7802 */ /* 0x000fe40000000f00 */
[----:B------:R-:W-:-:S05]  /*11d30*/  SEL R3, R14, RZ, P3 ;  /* 0x000000ff0e037207 */ /* 0x000fca0001800000 */
[----:B------:R-:W-:-:S04]  /*11d40*/  IMAD.IADD R2, R0, 0x1, R3 ;  /* 0x0000000100027824 */ /* 0x000fc800078e0203 */
[----:B------:R-:W-:-:S07]  /*11d50*/  IMAD.MOV.U32 R13, RZ, RZ, R2 ;  /* 0x000000ffff0d7224 */ /* 0x000fce00078e0002 */
[----:B------:R-:W-:Y:S05]  /*11d60*/  WARPSYNC.COLLECTIVE R15, `(.L_x_417) ;  /* 0x000000000f087348 */ /* 0x000fea0003c00000 */
[----:B------:R0:W1:Y:S02]  /*11d70*/  SHFL.UP P6, R14, R13, R12, R11 ;  /* 0x0400000c0d0e7389 */ /* 0x00006400000c000b */
[----:B01----:R-:W-:Y:S01]  /*11d80*/  ENDCOLLECTIVE ;  /* 0x000000000000791b */ /* 0x003fe20003800000 */
.L_x_417:
[----:B------:R-:W-:Y:S01]  /*11d90*/  IMAD.MOV.U32 R12, RZ, RZ, 0x10 ;  /* 0x00000010ff0c7424 */ /* 0x000fe200078e00ff */
[----:B------:R-:W-:-:S05]  /*11da0*/  SEL R3, R14, RZ, P4 ;  /* 0x000000ff0e037207 */ /* 0x000fca0002000000 */
[----:B------:R-:W-:-:S04]  /*11db0*/  IMAD.IADD R3, R2, 0x1, R3 ;  /* 0x0000000102037824 */ /* 0x000fc800078e0203 */
[----:B------:R-:W-:-:S07]  /*11dc0*/  IMAD.MOV.U32 R13, RZ, RZ, R3 ;  /* 0x000000ffff0d7224 */ /* 0x000fce00078e0003 */
[----:B------:R-:W-:Y:S05]  /*11dd0*/  WARPSYNC.COLLECTIVE R15, `(.L_x_418) ;  /* 0x000000000f087348 */ /* 0x000fea0003c00000 */
[----:B------:R0:W1:Y:S02]  /*11de0*/  SHFL.UP P6, R14, R13, R12, R11 ;  /* 0x0400000c0d0e7389 */ /* 0x00006400000c000b */
[----:B01----:R-:W-:Y:S01]  /*11df0*/  ENDCOLLECTIVE ;  /* 0x000000000000791b */ /* 0x003fe20003800000 */
.L_x_418:
[----:B------:R-:W-:Y:S01]  /*11e00*/  MOV R12, 0x1f ;  /* 0x0000001f000c7802 */ /* 0x000fe20000000f00 */
[----:B------:R-:W-:Y:S01]  /*11e10*/  IMAD.MOV.U32 R11, RZ, RZ, 0x1f ;  /* 0x0000001fff0b7424 */ /* 0x000fe200078e00ff */
[----:B------:R-:W-:-:S05]  /*11e20*/  SEL R6, R14, RZ, P5 ;  /* 0x000000ff0e067207 */ /* 0x000fca0002800000 */
[----:B------:R-:W-:-:S04]  /*11e30*/  IMAD.IADD R6, R3, 0x1, R6 ;  /* 0x0000000103067824 */ /* 0x000fc800078e0206 */
[----:B------:R-:W-:-:S07]  /*11e40*/  IMAD.MOV.U32 R13, RZ, RZ, R6 ;  /* 0x000000ffff0d7224 */ /* 0x000fce00078e0006 */
[----:B------:R-:W-:Y:S05]  /*11e50*/  WARPSYNC.COLLECTIVE R15, `(.L_x_419) ;  /* 0x000000000f087348 */ /* 0x000fea0003c00000 */
[----:B------:R0:W1:Y:S02]  /*11e60*/  SHFL.IDX P6, R14, R13, R12, R11 ;  /* 0x0000000c0d0e7389 */ /* 0x00006400000c000b */
[----:B01----:R-:W-:Y:S01]  /*11e70*/  ENDCOLLECTIVE ;  /* 0x000000000000791b */ /* 0x003fe20003800000 */
.L_x_419:
[----:B------:R-:W-:Y:S05]  /*11e80*/  BRA `(.L_x_420) ;  /* 0xffffffc0004c7947 */ /* 0x000fea000383ffff */
.L_x_303:
[----:B------:R-:W-:Y:S01]  /*11e90*/  BSSY B0, `(.L_x_421) ;  /* 0x0000006000007945 */ /* 0x000fe20003800000 */
[----:B------:R-:W-:Y:S01]  /*11ea0*/  PLOP3.LUT P6, PT, P6, PT, PT, 0x8, 0x0 ;  /* 0x000000000000781c */ /* 0x000fe200037ce170 */
[----:B------:R-:W-:-:S12]  /*11eb0*/  IMAD.MOV.U32 R15, RZ, RZ, -0x1 ;  /* 0xffffffffff0f7424 */ /* 0x000fd800078e00ff */
[----:B0-----:R-:W-:Y:S05]  /*11ec0*/  WARPSYNC.COLLECTIVE R15, `(.L_x_422) ;  /* 0x000000000f087348 */ /* 0x001fea0003c00000 */
[----:B------:R-:W-:Y:S01]  /*11ed0*/  VOTE.ANY R14, PT, P6 ;  /* 0x00000000000e7806 */ /* 0x000fe200030e0100 */
[----:B0-----:R-:W-:Y:S06]  /*11ee0*/  ENDCOLLECTIVE ;  /* 0x000000000000791b */ /* 0x001fec0003800000 */
.L_x_422:
[----:B------:R-:W-:Y:S05]  /*11ef0*/  BSYNC B0 ;  /* 0x0000000000007941 */ /* 0x000fea0003800000 */
.L_x_421:
[----:B------:R-:W-:Y:S01]  /*11f00*/  IMAD.MOV.U32 R2, RZ, RZ, R14 ;  /* 0x000000ffff027224 */ /* 0x000fe200078e000e */
[----:B------:R-:W-:Y:S01]  /*11f10*/  MOV R11, 0x1f ;  /* 0x0000001f000b7802 */ /* 0x000fe20000000f00 */
[----:B------:R-:W-:Y:S02]  /*11f20*/  IMAD.MOV.U32 R13, RZ, RZ, R4 ;  /* 0x000000ffff0d7224 */ /* 0x000fe400078e0004 */
[----:B------:R-:W0:Y:S01]  /*11f30*/  POPC R0, R2 ;  /* 0x0000000200007309 */ /* 0x000e220000000000 */
[----:B------:R-:W-:Y:S02]  /*11f40*/  IMAD.MOV.U32 R15, RZ, RZ, -0x1 ;  /* 0xffffffffff0f7424 */ /* 0x000fe400078e00ff */
[----:B0-----:R-:W-:-:S07]  /*11f50*/  IMAD.MOV.U32 R12, RZ, RZ, R0 ;  /* 0x000000ffff0c7224 */ /* 0x001fce00078e0000 */
[----:B------:R-:W-:Y:S05]  /*11f60*/  WARPSYNC.COLLECTIVE R15, `(.L_x_423) ;  /* 0x000000000f087348 */ /* 0x000fea0003c00000 */
[----:B------:R0:W1:Y:S02]  /*11f70*/  SHFL.IDX P6, R14, R13, R12, R11 ;  /* 0x0000000c0d0e7389 */ /* 0x00006400000c000b */
[----:B01----:R-:W-:Y:S01]  /*11f80*/  ENDCOLLECTIVE ;  /* 0x000000000000791b */ /* 0x003fe20003800000 */
.L_x_423:
[----:B------:R-:W-:Y:S01]  /*11f90*/  IMAD.MOV.U32 R4, RZ, RZ, R14 ;  /* 0x000000ffff047224 */ /* 0x000fe200078e000e */
[----:B------:R-:W-:Y:S06]  /*11fa0*/  BRA `(.L_x_424) ;  /* 0xffffffc0003c7947 */ /* 0x000fec000383ffff */
.L_x_305:
[----:B------:R-:W-:Y:S01]  /*11fb0*/  BSSY B0, `(.L_x_425) ;  /* 0x0000007000007945 */ /* 0x000fe20003800000 */
[----:B------:R-:W-:Y:S02]  /*11fc0*/  IMAD.MOV.U32 R13, RZ, RZ, R6 ;  /* 0x000000ffff0d7224 */ /* 0x000fe400078e0006 */
[----:B------:R-:W-:Y:S02]  /*11fd0*/  IMAD.MOV.U32 R11, RZ, RZ, 0x1f ;  /* 0x0000001fff0b7424 */ /* 0x000fe400078e00ff */
[----:B------:R-:W-:-:S07]  /*11fe0*/  IMAD.MOV.U32 R15, RZ, RZ, -0x1 ;  /* 0xffffffffff0f7424 */ /* 0x000fce00078e00ff */
[----:B012---:R-:W-:Y:S05]  /*11ff0*/  WARPSYNC.COLLECTIVE R15, `(.L_x_426) ;  /* 0x000000000f087348 */ /* 0x007fea0003c00000 */
[----:B------:R3:W4:Y:S02]  /*12000*/  SHFL.IDX P6, R14, R13, R12, R11 ;  /* 0x0000000c0d0e7389 */ /* 0x00072400000c000b */
[----:B01234-:R-:W-:Y:S01]  /*12010*/  ENDCOLLECTIVE ;  /* 0x000000000000791b */ /* 0x01ffe20003800000 */
.L_x_426:
[----:B------:R-:W-:Y:S05]  /*12020*/  BSYNC B0 ;  /* 0x0000000000007941 */ /* 0x000fea0003800000 */
.L_x_425:
[----:B------:R-:W-:Y:S05]  /*12030*/  BRA `(.L_x_304) ;  /* 0xffffffc000347947 */ /* 0x000fea000383ffff */
.L_x_309:
[----:B0-----:R0:W2:Y:S02]  /*12040*/  SYNCS.PHASECHK.TRANS64.TRYWAIT P0, [R4+URZ+0x30820], R0 ;  /* 0x03082000040075a7 */ /* 0x0010a4000800017f */
[----:B--2---:R-:W-:Y:S05]  /*12050*/  @!P0 NANOSLEEP.SYNCS 0x989680 ;  /* 0x009896800000895d */ /* 0x004fea0003900000 */
[----:B------:R-:W2:Y:S02]  /*12060*/  @!P0 SYNCS.PHASECHK.TRANS64 P0, [R4+URZ+0x30820], R0 ;  /* 0x03082000040085a7 */ /* 0x000ea4000800007f */
[----:B--2---:R-:W-:Y:S05]  /*12070*/  @!P0 BRA `(.L_x_309) ;  /* 0xfffffffc00f08947 */ /* 0x004fea000383ffff */
[----:B------:R-:W-:Y:S05]  /*12080*/  BRA `(.L_x_427) ;  /* 0xffffffc400207947 */ /* 0x000fea000383ffff */
.L_x_310:
[----:B------:R-:W2:Y:S01]  /*12090*/  S2R R2, SR_TID.X ;  /* 0x0000000000027919 */ /* 0x000ea20000002100 */
[----:B------:R-:W-:Y:S01]  /*120a0*/  BSSY B0, `(.L_x_428) ;  /* 0x000000a000007945 */ /* 0x000fe20003800000 */
[----:B------:R-:W-:Y:S02]  /*120b0*/  IMAD.MOV.U32 R12, RZ, RZ, RZ ;  /* 0x000000ffff0c7224 */ /* 0x000fe400078e00ff */
[----:B------:R-:W-:Y:S02]  /*120c0*/  IMAD.MOV.U32 R11, RZ, RZ, 0x1f ;  /* 0x0000001fff0b7424 */ /* 0x000fe400078e00ff */
[----:B------:R-:W-:Y:S01]  /*120d0*/  IMAD.MOV.U32 R15, RZ, RZ, -0x1 ;  /* 0xffffffffff0f7424 */ /* 0x000fe200078e00ff */
[----:B--2---:R-:W-:-:S04]  /*120e0*/  SHF.R.U32.HI R2, RZ, 0x5, R2 ;  /* 0x00000005ff027819 */ /* 0x004fc80000011602 */
[----:B------:R-:W-:-:S04]  /*120f0*/  LOP3.LUT R2, R2, 0x3, RZ, 0xc0, !PT ;  /* 0x0000000302027812 */ /* 0x000fc800078ec0ff */
[----:B------:R-:W-:-:S07]  /*12100*/  MOV R13, R2 ;  /* 0x00000002000d7202 */ /* 0x000fce0000000f00 */
[----:B01-3--:R-:W-:Y:S05]  /*12110*/  WARPSYNC.COLLECTIVE R15, `(.L_x_429) ;  /* 0x000000000f087348 */ /* 0x00bfea0003c00000 */
[----:B------:R2:W4:Y:S02]  /*12120*/  SHFL.IDX P6, R14, R13, R12, R11 ;  /* 0x0000000c0d0e7389 */ /* 0x00052400000c000b */
[----:B01234-:R-:W-:Y:S01]  /*12130*/  ENDCOLLECTIVE ;  /* 0x000000000000791b */ /* 0x01ffe20003800000 */
.L_x_429:
[----:B------:R-:W-:Y:S05]  /*12140*/  BSYNC B0 ;  /* 0x0000000000007941 */ /* 0x000fea0003800000 */
.L_x_428:
[----:B------:R-:W-:Y:S05]  /*12150*/  BRA `(.L_x_430) ;  /* 0xffffffc400087947 */ /* 0x000fea000383ffff */
.L_x_313:
[----:B------:R-:W-:Y:S01]  /*12160*/  BSSY B1, `(.L_x_431) ;  /* 0x0000006000017945 */ /* 0x000fe20003800000 */
[----:B------:R-:W-:-:S07]  /*12170*/  IMAD.MOV.U32 R15, RZ, RZ, -0x1 ;  /* 0xffffffffff0f7424 */ /* 0x000fce00078e00ff */
[----:B01-3--:R-:W-:Y:S05]  /*12180*/  WARPSYNC.COLLECTIVE R15, `(.L_x_432) ;  /* 0x000000000f0c7348 */ /* 0x00bfea0003c00000 */
[----:B------:R-:W-:Y:S02]  /*12190*/  ELECT P6, UR62, PT ;  /* 0x00000000003e782f */ /* 0x000fe400038c0000 */
[----:B------:R-:W-:Y:S01]  /*121a0*/  MOV R14, UR62 ;  /* 0x0000003e000e7c02 */ /* 0x000fe20008000f00 */
[----:B01-3--:R-:W-:Y:S10]  /*121b0*/  ENDCOLLECTIVE ;  /* 0x000000000000791b */ /* 0x00bff40003800000 */
.L_x_432:
[----:B------:R-:W-:Y:S05]  /*121c0*/  BSYNC B1 ;  /* 0x0000000000017941 */ /* 0x000fea0003800000 */
.L_x_431:
[----:B------:R-:W-:Y:S05]  /*121d0*/  BRA `(.L_x_433) ;  /* 0xffffffc400007947 */ /* 0x000fea000383ffff */
.L_x_315:
[----:B0-----:R0:W2:Y:S02]  /*121e0*/  SYNCS.PHASECHK.TRANS64.TRYWAIT P1, [R5+URZ+0x30840], R0 ;  /* 0x03084000050075a7 */ /* 0x0010a4000802017f */
[----:B--2---:R-:W-:Y:S05]  /*121f0*/  @!P1 NANOSLEEP.SYNCS 0x989680 ;  /* 0x009896800000995d */ /* 0x004fea0003900000 */
[----:B------:R-:W2:Y:S02]  /*12200*/  @!P1 SYNCS.PHASECHK.TRANS64 P1, [R5+URZ+0x30840], R0 ;  /* 0x03084000050095a7 */ /* 0x000ea4000802007f */
[----:B--2---:R-:W-:Y:S05]  /*12210*/  @!P1 BRA `(.L_x_315) ;  /* 0xfffffffc00f09947 */ /* 0x004fea000383ffff */
[----:B------:R-:W-:Y:S05]  /*12220*/  BRA `(.L_x_434) ;  /* 0xffffffc400287947 */ /* 0x000fea000383ffff */
.L_x_317:
[----:B--2---:R2:W4:Y:S02]  /*12230*/  SYNCS.PHASECHK.TRANS64.TRYWAIT P1, [R27+URZ+0x30840], R2 ;  /* 0x030840021b0075a7 */ /* 0x004524000802017f */
[----:B----4-:R-:W-:Y:S05]  /*12240*/  @!P1 NANOSLEEP.SYNCS 0x989680 ;  /* 0x009896800000995d */ /* 0x010fea0003900000 */
[----:B------:R-:W4:Y:S02]  /*12250*/  @!P1 SYNCS.PHASECHK.TRANS64 P1, [R27+URZ+0x30840], R2 ;  /* 0x030840021b0095a7 */ /* 0x000f24000802007f */
[----:B----4-:R-:W-:Y:S05]  /*12260*/  @!P1 BRA `(.L_x_317) ;  /* 0xfffffffc00f09947 */ /* 0x010fea000383ffff */
[----:B------:R-:W-:Y:S05]  /*12270*/  BRA `(.L_x_435) ;  /* 0xffffffc400347947 */ /* 0x000fea000383ffff */
.L_x_319:
[----:B----4-:R4:W0:Y:S02]  /*12280*/  SYNCS.PHASECHK.TRANS64.TRYWAIT P1, [R5+URZ+0x30860], R0 ;  /* 0x03086000050075a7 */ /* 0x010824000802017f */
[----:B0-----:R-:W-:Y:S05]  /*12290*/  @!P1 NANOSLEEP.SYNCS 0x989680 ;  /* 0x009896800000995d */ /* 0x001fea0003900000 */
[----:B------:R-:W0:Y:S02]  /*122a0*/  @!P1 SYNCS.PHASECHK.TRANS64 P1, [R5+URZ+0x30860], R0 ;  /* 0x03086000050095a7 */ /* 0x000e24000802007f */
[----:B0-----:R-:W-:Y:S05]  /*122b0*/  @!P1 BRA `(.L_x_319) ;  /* 0xfffffffc00f09947 */ /* 0x001fea000383ffff */
[----:B------:R-:W-:Y:S05]  /*122c0*/  BRA `(.L_x_436) ;  /* 0xffffffc400307947 */ /* 0x000fea000383ffff */
.L_x_437:
        /* <DEDUP_REMOVED lines=11> */
.L_x_3233:


//--------------------- .text._ZN7cutlass13device_kernelIN5flash11enable_sm90INS1_16FlashAttnFwdSm90INS1_25CollectiveMainloopFwdSm90ILi2EN4cute5tupleIJNS5_1CILi1EEES8_S8_EEENS6_IJNS7_ILi128EEENS7_ILi96EEENS7_ILi192EEEEEELi192ENS_10bfloat16_tEfNS_4arch4Sm90ELb0ELb0ELb0ELb1ELb1ELb1ELb0ELb1ELb1ELb1ELb0ELb0EEENS1_21CollectiveEpilogueFwdINS6_IJSA_SC_SB_EEES9_SE_SG_Li256ELb1ELb1ELb0ELb0EEENS1_36VarlenDynamicPersistentTileSchedulerILi128ELi96ELi256ELi128ELb0ELb1ELb1ELb0ELb1ELb1EEEEEEEEEvNT_6ParamsE --------------------------
	.section	.text._ZN7cutlass13device_kernelIN5flash11enable_sm90INS1_16FlashAttnFwdSm90INS1_25CollectiveMainloopFwdSm90ILi2EN4cute5tupleIJNS5_1CILi1EEES8_S8_EEENS6_IJNS7_ILi128EEENS7_ILi96EEENS7_ILi192EEEEEELi192ENS_10bfloat16_tEfNS_4arch4Sm90ELb0ELb0ELb0ELb1ELb1ELb1ELb0ELb1ELb1ELb1ELb0ELb0EEENS1_21CollectiveEpilogueFwdINS6_IJSA_SC_SB_EEES9_SE_SG_Li256ELb1ELb1ELb0ELb0EEENS1_36VarlenDynamicPersistentTileSchedulerILi128ELi96ELi256ELi128ELb0ELb1ELb1ELb0ELb1ELb1EEEEEEEEEvNT_6ParamsE,"ax",@progbits
	.align	128
.text._ZN7cutlass13device_kernelIN5flash11enable_sm90INS1_16FlashAttnFwdSm90INS1_25CollectiveMainloopFwdSm90ILi2EN4cute5tupleIJNS5_1CILi1EEES8_S8_EEENS6_IJNS7_ILi128EEENS7_ILi96EEENS7_ILi192EEEEEELi192ENS_10bfloat16_tEfNS_4arch4Sm90ELb0ELb0ELb0ELb1ELb1ELb1ELb0ELb1ELb1ELb1ELb0ELb0EEENS1_21CollectiveEpilogueFwdINS6_IJSA_SC_SB_EEES9_SE_SG_Li256ELb1ELb1ELb0ELb0EEENS1_36VarlenDynamicPersistentTileSchedulerILi128ELi96ELi256ELi128ELb0ELb1ELb1ELb0ELb1ELb1EEEEEEEEEvNT_6ParamsE:
        .type           _ZN7cutlass13device_kernelIN5flash11enable_sm90INS1_16FlashAttnFwdSm90INS1_25CollectiveMainloopFwdSm90ILi2EN4cute5tupleIJNS5_1CILi1EEES8_S8_EEENS6_IJNS7_ILi128EEENS7_ILi96EEENS7_ILi192EEEEEELi192ENS_10bfloat16_tEfNS_4arch4Sm90ELb0ELb0ELb0ELb1ELb1ELb1ELb0ELb1ELb1ELb1ELb0ELb0EEENS1_21CollectiveEpilogueFwdINS6_IJSA_SC_SB_EEES9_SE_SG_Li256ELb1ELb1ELb0ELb0EEENS1_36VarlenDynamicPersistentTileSchedulerILi128ELi96ELi256ELi128ELb0ELb1ELb1ELb0ELb1ELb1EEEEEEEEEvNT_6ParamsE,@function
        .size           _ZN7cutlass13device_kernelIN5flash11enable_sm90INS1_16FlashAttnFwdSm90INS1_25CollectiveMainloopFwdSm90ILi2EN4cute5tupleIJNS5_1CILi1EEES8_S8_EEENS6_IJNS7_ILi128EEENS7_ILi96EEENS7_ILi192EEEEEELi192ENS_10bfloat16_tEfNS_4arch4Sm90ELb0ELb0ELb0ELb1ELb1ELb1ELb0ELb1ELb1ELb1ELb0ELb0EEENS1_21CollectiveEpilogueFwdINS6_IJSA_SC_SB_EEES9_SE_SG_Li256ELb1ELb1ELb0ELb0EEENS1_36VarlenDynamicPersistentTileSchedulerILi128ELi96ELi256ELi128ELb0ELb1ELb1ELb0ELb1ELb1EEEEEEEEEvNT_6ParamsE,(.L_x_3234 - _ZN7cutlass13device_kernelIN5flash11enable_sm90INS1_16FlashAttnFwdSm90INS1_25CollectiveMainloopFwdSm90ILi2EN4cute5tupleIJNS5_1CILi1EEES8_S8_EEENS6_IJNS7_ILi128EEENS7_ILi96EEENS7_ILi192EEEEEELi192ENS_10bfloat16_tEfNS_4arch4Sm90ELb0ELb0ELb0ELb1ELb1ELb1ELb0ELb1ELb1ELb1ELb0ELb0EEENS1_21CollectiveEpilogueFwdINS6_IJSA_SC_SB_EEES9_SE_SG_Li256ELb1ELb1ELb0ELb0EEENS1_36VarlenDynamicPersistentTileSchedulerILi128ELi96ELi256ELi128ELb0ELb1ELb1ELb0ELb1ELb1EEEEEEEEEvNT_6ParamsE)
        .other          _ZN7cutlass13device_kernelIN5flash11enable_sm90INS1_16FlashAttnFwdSm90INS1_25CollectiveMainloopFwdSm90ILi2EN4cute5tupleIJNS5_1CILi1EEES8_S8_EEENS6_IJNS7_ILi128EEENS7_ILi96EEENS7_ILi192EEEEEELi192ENS_10bfloat16_tEfNS_4arch4Sm90ELb0ELb0ELb0ELb1ELb1ELb1ELb0ELb1ELb1ELb1ELb0ELb0EEENS1_21CollectiveEpilogueFwdINS6_IJSA_SC_SB_EEES9_SE_SG_Li256ELb1ELb1ELb0ELb0EEENS1_36VarlenDynamicPersistentTileSchedulerILi128ELi96ELi256ELi128ELb0ELb1ELb1ELb0ELb1ELb1EEEEEEEEEvNT_6ParamsE,@"STO_CUDA_ENTRY STV_DEFAULT"
_ZN7cutlass13device_kernelIN5flash11enable_sm90INS1_16FlashAttnFwdSm90INS1_25CollectiveMainloopFwdSm90ILi2EN4cute5tupleIJNS5_1CILi1EEES8_S8_EEENS6_IJNS7_ILi128EEENS7_ILi96EEENS7_ILi192EEEEEELi192ENS_10bfloat16_tEfNS_4arch4Sm90ELb0ELb0ELb0ELb1ELb1ELb1ELb0ELb1ELb1ELb1ELb0ELb0EEENS1_21CollectiveEpilogueFwdINS6_IJSA_SC_SB_EEES9_SE_SG_Li256ELb1ELb1ELb0ELb0EEENS1_36VarlenDynamicPersistentTileSchedulerILi128ELi96ELi256ELi128ELb0ELb1ELb1ELb0ELb1ELb1EEEEEEEEEvNT_6ParamsE:
[----:B------:R-:W0:Y:S02]  /*0000*/  LDC R1, c[0x0][0x28] ;  /* 0x00000a00ff017b82 */ /* 0x000e240000000800 */
[----:B0-----:R-:W-:Y:S01]  /*0010*/  VIADD R1, R1, 0xffffff68 ;  /* 0xffffff6801017836 */ /* 0x001fe20000000000 */
[----:B------:R-:W0:Y:S01]  /*0020*/  S2R R0, SR_TID.X ;  /* 0x0000000000007919 */ /* 0x000e220000002100 */
[----:B------:R-:W-:Y:S01]  /*0030*/  ELECT P0, URZ, PT ;  /* 0x00000000003f782f */ /* 0x000fe20003800000 */
[----:B------:R-:W-:Y:S01]  /*0040*/  BSSY B0, `(.L_x_438) ;  /* 0x000000e000007945 */ /* 0x000fe20003800000 */
[----:B0-----:R-:W-:-:S05]  /*0050*/  SHF.R.U32.HI R2, RZ, 0x5, R0 ;  /* 0x00000005ff027819 */ /* 0x001fca0000011600 */
[----:B------:R-:W0:Y:S02]  /*0060*/  SHFL.IDX PT, R3, R2, RZ, 0x1f ;  /* 0x00001fff02037589 */ /* 0x000e2400000e0000 */
[----:B0-----:R-:W-:Y:S02]  /*0070*/  ISETP.EQ.AND P0, PT, R3, RZ, P0 ;  /* 0x000000ff0300720c */ /* 0x001fe40000702270 */
[----:B------:R-:W-:-:S11]  /*0080*/  SHF.R.U32.HI R3, RZ, 0x7, R0 ;  /* 0x00000007ff037819 */ /* 0x000fd60000011600 */
[----:B------:R-:W-:Y:S05]  /*0090*/  @!P0 BRA `(.L_x_439) ;  /* 0x0000000000208947 */ /* 0x000fea0003800000 */
[----:B------:R-:W-:Y:S02]  /*00a0*/  ULDC.64 UR4, c[0x0][0x198] ;  /* 0x0000660000047ab9 */ /* 0x000fe40000000a00 */
[----:B------:R-:W-:Y:S02]  /*00b0*/  UIADD3 UR6, UP0, UR4, 0x570, URZ ;  /* 0x0000057004067890 */ /* 0x000fe4000ff1e03f */
[----:B------:R-:W-:Y:S02]  /*00c0*/  UIADD3 UR4, UP1, UR4, 0x670, URZ ;  /* 0x0000067004047890 */ /* 0x000fe4000ff3e03f */
[----:B------:R-:W-:Y:S02]  /*00d0*/  UIADD3.X UR7, URZ, UR5, URZ, UP0, !UPT ;  /* 0x000000053f077290 */ /* 0x000fe400087fe43f */
[----:B------:R-:W-:-:S07]  /*00e0*/  UIADD3.X UR5, URZ, UR5, URZ, UP1, !UPT ;  /* 0x000000053f057290 */ /* 0x000fce0008ffe43f */
[----:B------:R0:W-:Y:S02]  /*00f0*/  UTMACCTL.PF [UR6] ;  /* 0x00000000060079b9 */ /* 0x0001e40008040000 */
[----:B------:R0:W-:Y:S02]  /*0100*/  UTMACCTL.PF [UR4] ;  /* 0x00000000040079b9 */ /* 0x0001e40008040000 */
[----:B0-----:R-:W-:Y:S01]  /*0110*/  NOP ;  /* 0x0000000000007918 */ /* 0x001fe20000000000 */
.L_x_439:
[----:B------:R-:W-:Y:S05]  /*0120*/  BSYNC B0 ;  /* 0x0000000000007941 */ /* 0x000fea0003800000 */
.L_x_438:
[----:B------:R-:W-:Y:S01]  /*0130*/  VOTEU.ANY UP0, P0 ;  /* 0x00000000003f7886 */ /* 0x000fe20000000100 */
[----:B------:R-:W0:Y:S01]  /*0140*/  SHFL.IDX PT, R3, R3, RZ, 0x1f ;  /* 0x00001fff03037589 */ /* 0x000e2200000e0000 */
[----:B------:R-:W-:Y:S01]  /*0150*/  UMOV UR4, 0x80 ;  /* 0x0000008000047882 */ /* 0x000fe20000000000 */
[----:B------:R-:W-:Y:S01]  /*0160*/  UMOV UR7, 0x100 ;  /* 0x0000010000077882 */ /* 0x000fe20000000000 */
[----:B------:R-:W-:Y:S01]  /*0170*/  VOTEU.ANY UP1, P0 ;  /* 0x00000000003f7886 */ /* 0x000fe20000020100 */
[----:B------:R-:W1:Y:S01]  /*0180*/  @UP0 S2UR UR8, SR_CgaCtaId ;  /* 0x00000000000809c3 */ /* 0x000e620000008800 */
[----:B------:R-:W2:Y:S01]  /*0190*/  SHFL.IDX PT, R4, R2, RZ, 0x1f ;  /* 0x00001fff02047589 */ /* 0x000ea200000e0000 */
[----:B------:R-:W-:Y:S01]  /*01a0*/  @UP0 UMOV UR6, 0x400 ;  /* 0x0000040000060882 */ /* 0x000fe20000000000 */
[----:B------:R-:W-:-:S04]  /*01b0*/  @UP0 UIADD3 UR4, -UR4, 0x100000, URZ ;  /* 0x0010000004040890 */ /* 0x000fc8000fffe13f */
[----:B------:R-:W-:Y:S02]  /*01c0*/  @UP0 USHF.L.U32 UR5, UR4, 0xb, URZ ;  /* 0x0000000b04050899 */ /* 0x000fe4000800063f */
[----:B------:R-:W-:Y:S01]  /*01d0*/  @UP0 USHF.L.U32 UR4, UR4, 0x1, URZ ;  /* 0x0000000104040899 */ /* 0x000fe2000800063f */
[----:B------:R-:W-:Y:S01]  /*01e0*/  VOTEU.ANY UP2, P0 ;  /* 0x00000000003f7886 */ /* 0x000fe20000040100 */
[----:B0-----:R-:W-:Y:S01]  /*01f0*/  R2UR UR9, R3 ;  /* 0x00000000030972ca */ /* 0x001fe200000e0000 */
[----:B-1----:R-:W-:Y:S01]  /*0200*/  @UP0 ULEA UR8, UR8, UR6, 0x18 ;  /* 0x0000000608080291 */ /* 0x002fe2000f8ec03f */
[----:B--2---:R-:W-:Y:S01]  /*0210*/  ISETP.NE.AND P1, PT, R4, RZ, PT ;  /* 0x000000ff0400720c */ /* 0x004fe20003f25270 */
[----:B------:R-:W-:-:S04]  /*0220*/  @UP0 UIADD3 UR6, -UR7, 0x100000, URZ ;  /* 0x0010000007060890 */ /* 0x000fc8000fffe13f */
[----:B------:R-:W-:Y:S02]  /*0230*/  @UP0 USHF.L.U32 UR7, UR6, 0xb, URZ ;  /* 0x0000000b06070899 */ /* 0x000fe4000800063f */
[----:B------:R-:W-:-:S04]  /*0240*/  @UP0 USHF.L.U32 UR6, UR6, 0x1, URZ ;  /* 0x0000000106060899 */ /* 0x000fc8000800063f */
[----:B------:R-:W-:Y:S01]  /*0250*/  UISETP.NE.AND UP0, UPT, UR9, URZ, UPT ;  /* 0x0000003f0900728c */ /* 0x000fe2000bf05270 */
[----:B------:R-:W0:Y:S02]  /*0260*/  FENCE.VIEW.ASYNC.S ;  /* 0x00000000000073c6 */ /* 0x000e240000000000 */
[----:B0-----:R0:W1:Y:S05]  /*0270*/  @UP1 SYNCS.EXCH.64 URZ, [UR8+0x30800], UR4 ;  /* 0x03080004083f15b2 */ /* 0x00106a0008000100 */
[----:B------:R0:W2:Y:S01]  /*0280*/  @UP2 SYNCS.EXCH.64 URZ, [UR8+0x30820], UR6 ;  /* 0x03082006083f25b2 */ /* 0x0000a20008000100 */
        /* <DEDUP_REMOVED lines=14> */
[----:B0-----:R3:W4:Y:S08]  /*0370*/  SYNCS.EXCH.64 URZ, [UR8+0x30830], UR4 ;  /* 0x03083004083f75b2 */ /* 0x0017300008000100 */
[----:B------:R3:W0:Y:S01]  /*0380*/  SYNCS.EXCH.64 URZ, [UR8+0x30840], UR6 ;  /* 0x03084006083f75b2 */ /* 0x0006220008000100 */
[----:B------:R3:W0:Y:S01]  /*0390*/  SYNCS.EXCH.64 URZ, [UR8+0x30838], UR4 ;  /* 0x03083804083f75b2 */ /* 0x0006220008000100 */
[----:B------:R3:W0:Y:S02]  /*03a0*/  SYNCS.EXCH.64 URZ, [UR8+0x30848], UR6 ;  /* 0x03084806083f75b2 */ /* 0x0006240008000100 */
[----:B---3--:R-:W-:Y:S01]  /*03b0*/  NOP ;  /* 0x0000000000007918 */ /* 0x008fe20000000000 */
.L_x_440:
[----:B------:R-:W3:Y:S01]  /*03c0*/  SHFL.IDX PT, R3, R2, RZ, 0x1f ;  /* 0x00001fff02037589 */ /* 0x000ee200000e0000 */
[----:B------:R-:W-:Y:S01]  /*03d0*/  NOP ;  /* 0x0000000000007918 */ /* 0x000fe20000000000 */
[----:B---3--:R-:W-:-:S13]  /*03e0*/  ISETP.NE.AND P0, PT, R3, RZ, PT ;  /* 0x000000ff0300720c */ /* 0x008fda0003f05270 */
        /* <DEDUP_REMOVED lines=17> */
[----:B------:R3:W0:Y:S02]  /*0500*/  SYNCS.EXCH.64 URZ, [UR8+0x30868], UR6 ;  /* 0x03086806083f75b2 */ /* 0x0006240008000100 */
[----:B---3--:R-:W-:Y:S01]  /*0510*/  NOP ;  /* 0x0000000000007918 */ /* 0x008fe20000000000 */
.L_x_441:
[----:B------:R-:W3:Y:S01]  /*0520*/  SHFL.IDX PT, R3, R2, RZ, 0x1f ;  /* 0x00001fff02037589 */ /* 0x000ee200000e0000 */
[----:B------:R-:W-:Y:S01]  /*0530*/  NOP ;  /* 0x0000000000007918 */ /* 0x000fe20000000000 */
[----:B---3--:R-:W-:-:S13]  /*0540*/  ISETP.NE.AND P0, PT, R3, RZ, PT ;  /* 0x000000ff0300720c */ /* 0x008fda0003f05270 */
        /* <DEDUP_REMOVED lines=13> */
[----:B------:R3:W0:Y:S02]  /*0620*/  SYNCS.EXCH.64 URZ, [UR6+0x30888], UR4 ;  /* 0x03088804063f75b2 */ /* 0x0006240008000100 */
[----:B---3--:R-:W-:Y:S01]  /*0630*/  NOP ;  /* 0x0000000000007918 */ /* 0x008fe20000000000 */
.L_x_442:
        /* <DEDUP_REMOVED lines=22> */
.L_x_443:
        /* <DEDUP_REMOVED lines=22> */
.L_x_444:
[----:B------:R-:W-:Y:S01]  /*0900*/  PLOP3.LUT P0, PT, PT, PT, UP0, 0x80, 0x0 ;  /* 0x000000000000781c */ /* 0x000fe20003f0f008 */
[----:B------:R-:W-:Y:S01]  /*0910*/  UMOV UR61, 0x1 ;  /* 0x00000001003d7882 */ /* 0x000fe20000000000 */
[----:B------:R-:W-:Y:S01]  /*0920*/  NOP ;  /* 0x0000000000007918 */ /* 0x000fe20000000000 */
[----:B------:R-:W-:Y:S01]  /*0930*/  USEL UR61, UR61, 0x2, !UP0 ;  /* 0x000000023d3d7887 */ /* 0x000fe2000c000000 */
[----:B------:R-:W-:Y:S01]  /*0940*/  BSSY B9, `(.L_x_445) ;  /* 0x0001f5d000097945 */ /* 0x000fe20003800000 */
[----:B------:R-:W-:Y:S01]  /*0950*/  ULDC.64 UR56, c[0x0][0x208] ;  /* 0x0000820000387ab9 */ /* 0x000fe20000000a00 */
[----:B012-4-:R-:W-:Y:S07]  /*0960*/  BAR.SYNC.DEFER_BLOCKING 0x0 ;  /* 0x0000000000007b1d */ /* 0x017fee0000010000 */
[----:B------:R-:W-:Y:S05]  /*0970*/  @!P0 BRA `(.L_x_446) ;  /* 0x0000018800b48947 */ /* 0x000fea0003800000 */
.L_x_447:
[----:B------:R-:W-:-:S08]  /*0980*/  NOP ;  /* 0x0000000000007918 */ /* 0x000fd00000000000 */
[----:B------:R-:W0:Y:S02]  /*0990*/  USETMAXREG.TRY_ALLOC.CTAPOOL UP0, 0xe8 ;  /* 0x000000e8000079c8 */ /* 0x000e240008000600 */
[----:B0-----:R-:W-:-:S13]  /*09a0*/  PLOP3.LUT P0, PT, PT, PT, UP0, 0x80, 0x0 ;  /* 0x000000000000781c */ /* 0x001fda0003f0f008 */
[----:B------:R-:W-:Y:S05]  /*09b0*/  @!P0 BRA `(.L_x_447) ;  /* 0xfffffffc00f08947 */ /* 0x000fea000383ffff */
[----:B------:R-:W0:Y:S08]  /*09c0*/  S2UR UR4, SR_CgaCtaId ;  /* 0x00000000000479c3 */ /* 0x000e300000008800 */
[----:B------:R-:W-:Y:S06]  /*09d0*/  BAR.ARV 0x8, 0x180 ;  /* 0x0206000000007b1d */ /* 0x000fec0000002000 */
[----:B------:R-:W-:-:S02]  /*09e0*/  MOV R18, 0x400 ;  /* 0x0000040000127802 */ /* 0x000fc40000000f00 */
[----:B------:R-:W-:Y:S01]  /*09f0*/  BAR.SYNC.DEFER_BLOCKING 0x5, 0x180 ;  /* 0x0146000000007b1d */ /* 0x000fe20000010000 */
[----:B0-----:R-:W-:-:S05]  /*0a00*/  IMAD.U32 R221, RZ, RZ, UR4 ;  /* 0x00000004ffdd7e24 */ /* 0x001fca000f8e00ff */
[----:B------:R-:W-:Y:S01]  /*0a10*/  ULDC UR4, c[0x0][0xc3c] ;  /* 0x00030f0000047ab9 */ /* 0x000fe20000000800 */
[----:B------:R-:W-:-:S05]  /*0a20*/  LEA R18, R221, R18, 0x18 ;  /* 0x00000012dd127211 */ /* 0x000fca00078ec0ff */
[----:B------:R-:W0:Y:S01]  /*0a30*/  LDS.128 R28, [R18+0x308d0] ;  /* 0x0308d000121c7984 */ /* 0x000e220000000c00 */
[----:B------:R-:W-:Y:S06]  /*0a40*/  BAR.ARV 0x4, 0x180 ;  /* 0x0106000000007b1d */ /* 0x000fec0000002000 */
[----:B0-----:R-:W-:-:S13]  /*0a50*/  ISETP.GE.AND P0, PT, R31, UR4, PT ;  /* 0x000000041f007c0c */ /* 0x001fda000bf06270 */
[----:B------:R-:W-:Y:S05]  /*0a60*/  @P0 BRA `(.L_x_448) ;  /* 0x000001f400280947 */ /* 0x000fea0003800000 */
[----:B------:R-:W-:Y:S01]  /*0a70*/  VIADD R15, R0, 0xffffff80 ;  /* 0xffffff80000f7836 */ /* 0x000fe20000000000 */
[----:B------:R-:W-:Y:S01]  /*0a80*/  R2UR UR60, R18 ;  /* 0x00000000123c72ca */ /* 0x000fe200000e0000 */
[----:B------:R-:W-:Y:S01]  /*0a90*/  IMAD.MOV.U32 R13, RZ, RZ, -0x2 ;  /* 0xfffffffeff0d7424 */ /* 0x000fe200078e00ff */
[----:B------:R-:W-:Y:S01]  /*0aa0*/  MOV R210, RZ ;  /* 0x000000ff00d27202 */ /* 0x000fe20000000f00 */
[----:B------:R-:W-:Y:S01]  /*0ab0*/  IMAD.MOV.U32 R19, RZ, RZ, RZ ;  /* 0x000000ffff137224 */ /* 0x000fe200078e00ff */
[----:B------:R-:W-:Y:S01]  /*0ac0*/  SHF.R.S32.HI R0, RZ, 0x1f, R15 ;  /* 0x0000001fff007819 */ /* 0x000fe2000001140f */
[----:B------:R-:W-:Y:S01]  /*0ad0*/  IMAD.MOV.U32 R203, RZ, RZ, RZ ;  /* 0x000000ffffcb7224 */ /* 0x000fe200078e00ff */
[----:B------:R-:W-:Y:S01]  /*0ae0*/  ULOP3.LUT UR59, UR61, 0x1, URZ, 0xfc, !UPT ;  /* 0x000000013d3b7892 */ /* 0x000fe2000f8efc3f */
[----:B------:R-:W-:Y:S01]  /*0af0*/  IMAD.MOV.U32 R219, RZ, RZ, RZ ;  /* 0x000000ffffdb7224 */ /* 0x000fe200078e00ff */
[CC--:B------:R-:W-:Y:S02]  /*0b00*/  LEA.HI R2, R0.reuse, R15.reuse, RZ, 0x7 ;  /* 0x0000000f00027211 */ /* 0x0c0fe400078f38ff */
[----:B------:R-:W-:-:S02]  /*0b10*/  LEA.HI R5, R0, R15, RZ, 0x5 ;  /* 0x0000000f00057211 */ /* 0x000fc400078f28ff */
[----:B------:R-:W-:Y:S01]  /*0b20*/  LOP3.LUT R3, R2, 0xffffff80, RZ, 0xc0, !PT ;  /* 0xffffff8002037812 */ /* 0x000fe200078ec0ff */
[----:B------:R-:W-:Y:S01]  /*0b30*/  UIADD3 UR60, UR60, 0x12400, URZ ;  /* 0x000124003c3c7890 */ /* 0x000fe2000fffe03f */
[----:B------:R-:W-:Y:S02]  /*0b40*/  SHF.R.S32.HI R5, RZ, 0x5, R5 ;  /* 0x00000005ff057819 */ /* 0x000fe40000011405 */
[----:B------:R-:W-:Y:S01]  /*0b50*/  SHF.R.S32.HI R12, RZ, 0x7, R2 ;  /* 0x00000007ff0c7819 */ /* 0x000fe20000011402 */
[----:B------:R-:W-:Y:S01]  /*0b60*/  IMAD.IADD R14, R15, 0x1, -R3 ;  /* 0x000000010f0e7824 */ /* 0x000fe200078e0a03 */
[----:B------:R-:W-:Y:S01]  /*0b70*/  LEA.HI R3, R0, R15, RZ, 0x4 ;  /* 0x0000000f00037211 */ /* 0x000fe200078f20ff */
[----:B------:R-:W-:Y:S01]  /*0b80*/  IMAD.SHL.U32 R217, R5, 0x200, RZ ;  /* 0x0000020005d97824 */ /* 0x000fe200078e00ff */
[----:B------:R-:W-:Y:S02]  /*0b90*/  LEA.HI R2, R2, R12, RZ, 0x1 ;  /* 0x0000000c02027211 */ /* 0x000fe400078f08ff */
[----:B------:R-:W-:-:S02]  /*0ba0*/  SHF.R.S32.HI R7, RZ, 0x1f, R14 ;  /* 0x0000001fff077819 */ /* 0x000fc4000001140e */
[----:B------:R-:W-:Y:S02]  /*0bb0*/  SHF.R.S32.HI R6, RZ, 0x4, R3 ;  /* 0x00000004ff067819 */ /* 0x000fe40000011403 */
[----:B------:R-:W-:Y:S02]  /*0bc0*/  LOP3.LUT R4, R3, 0x3fffff0, RZ, 0xc0, !PT ;  /* 0x03fffff003047812 */ /* 0x000fe400078ec0ff */
[----:B------:R-:W-:Y:S02]  /*0bd0*/  LEA.HI R8, R7, R14, RZ, 0x2 ;  /* 0x0000000e07087211 */ /* 0x000fe400078f10ff */
[----:B------:R-:W-:Y:S01]  /*0be0*/  LEA.HI R3, R3, R6, RZ, 0x1 ;  /* 0x0000000603037211 */ /* 0x000fe200078f08ff */
[----:B------:R-:W-:Y:S01]  /*0bf0*/  IMAD.IADD R4, R15, 0x1, -R4 ;  /* 0x000000010f047824 */ /* 0x000fe200078e0a04 */
[--C-:B------:R-:W-:Y:S02]  /*0c00*/  SHF.R.S32.HI R9, RZ, 0x2, R8.reuse ;  /* 0x00000002ff097819 */ /* 0x100fe40000011408 */
[----:B------:R-:W-:Y:S01]  /*0c10*/  SHF.R.S32.HI R10, RZ, 0x1f, R8 ;  /* 0x0000001fff0a7819 */ /* 0x000fe20000011408 */
[----:B------:R-:W-:Y:S01]  /*0c20*/  IMAD R4, R5, 0x10, R4 ;  /* 0x0000001005047824 */ /* 0x000fe200078e0204 */
[----:B------:R-:W-:-:S02]  /*0c30*/  LOP3.LUT R3, R3, 0x1ffffffe, RZ, 0xc0, !PT ;  /* 0x1ffffffe03037812 */ /* 0x000fc400078ec0ff */
[----:B------:R-:W-:Y:S02]  /*0c40*/  LEA.HI R10, R10, R9, RZ, 0x3 ;  /* 0x000000090a0a7211 */ /* 0x000fe400078f18ff */
[----:B------:R-:W-:Y:S01]  /*0c50*/  LOP3.LUT R8, R8, 0x7ffffffc, RZ, 0xc0, !PT ;  /* 0x7ffffffc08087812 */ /* 0x000fe200078ec0ff */
[----:B------:R-:W-:Y:S01]  /*0c60*/  IMAD.IADD R3, R6, 0x1, -R3 ;  /* 0x0000000106037824 */ /* 0x000fe200078e0a03 */
[----:B------:R-:W-:Y:S02]  /*0c70*/  LOP3.LUT R10, R10, 0xfffffff8, RZ, 0xc0, !PT ;  /* 0xfffffff80a0a7812 */ /* 0x000fe400078ec0ff */
[----:B------:R-:W-:Y:S01]  /*0c80*/  LEA.HI R7, R7, R14, RZ, 0x5 ;  /* 0x0000000e07077211 */ /* 0x000fe200078f28ff */
[----:B------:R-:W-:Y:S01]  /*0c90*/  IMAD R11, R4, 0x8, R3 ;  /* 0x00000008040b7824 */ /* 0x000fe200078e0203 */
[----:B------:R-:W-:Y:S01]  /*0ca0*/  LEA.HI R3, R0, R15, RZ, 0x2 ;  /* 0x0000000f00037211 */ /* 0x000fe200078f10ff */
[----:B------:R-:W-:Y:S01]  /*0cb0*/  IMAD.IADD R8, R14, 0x1, -R8 ;  /* 0x000000010e087824 */ /* 0x000fe200078e0a08 */
[----:B------:R-:W-:Y:S01]  /*0cc0*/  SHF.R.S32.HI R7, RZ, 0x5, R7 ;  /* 0x00000005ff077819 */ /* 0x000fe20000011407 */
[----:B------:R-:W-:Y:S01]  /*0cd0*/  IMAD.IADD R10, R9, 0x1, -R10 ;  /* 0x00000001090a7824 */ /* 0x000fe200078e0a0a */
[--C-:B------:R-:W-:Y:S01]  /*0ce0*/  SHF.R.S32.HI R202, RZ, 0x2, R3.reuse ;  /* 0x00000002ffca7819 */ /* 0x100fe20000011403 */
[----:B------:R-:W-:Y:S01]  /*0cf0*/  IMAD R4, R8, R13, 0x60 ;  /* 0x0000006008047424 */ /* 0x000fe200078e020d */
[----:B------:R-:W-:Y:S01]  /*0d00*/  SHF.R.S32.HI R9, RZ, 0x1f, R3 ;  /* 0x0000001fff097819 */ /* 0x000fe20000011403 */
[----:B------:R-:W-:Y:S01]  /*0d10*/  IMAD R7, R7, 0x10, R10 ;  /* 0x0000001007077824 */ /* 0x000fe200078e020a */
[----:B------:R-:W-:Y:S01]  /*0d20*/  LOP3.LUT R3, R3, 0xfffffffc, RZ, 0xc0, !PT ;  /* 0xfffffffc03037812 */ /* 0x000fe200078ec0ff */
[----:B------:R-:W-:Y:S01]  /*0d30*/  IMAD.SHL.U32 R20, R11, 0x8, RZ ;  /* 0x000000080b147824 */ /* 0x000fe200078e00ff */
[----:B------:R-:W-:Y:S01]  /*0d40*/  LOP3.LUT R2, R2, 0x3fffffe, RZ, 0xc0, !PT ;  /* 0x03fffffe02027812 */ /* 0x000fe200078ec0ff */
[----:B------:R0:W-:Y:S01]  /*0d50*/  STL [R1+0x74], R4 ;  /* 0x0000740401007387 */ /* 0x0001e20000100800 */
[----:B------:R-:W-:-:S02]  /*0d60*/  IADD3 R14, R15, -R3, RZ ;  /* 0x800000030f0e7210 */ /* 0x000fc40007ffe0ff */
[----:B------:R-:W-:Y:S01]  /*0d70*/  LEA.HI R9, R9, R202, RZ, 0x3 ;  /* 0x000000ca09097211 */ /* 0x000fe200078f18ff */
[----:B------:R-:W-:Y:S01]  /*0d80*/  IMAD.IADD R2, R12, 0x1, -R2 ;  /* 0x000000010c027824 */ /* 0x000fe200078e0a02 */
[----:B------:R-:W-:Y:S01]  /*0d90*/  LEA.HI R0, R0, R15, RZ, 0x3 ;  /* 0x0000000f00007211 */ /* 0x000fe200078f18ff */
[----:B------:R-:W-:Y:S01]  /*0da0*/  IMAD.SHL.U32 R196, R14, 0x4, RZ ;  /* 0x000000040ec47824 */ /* 0x000fe200078e00ff */
[----:B------:R-:W-:Y:S01]  /*0db0*/  LOP3.LUT R9, R9, 0xfffffff8, RZ, 0xc0, !PT ;  /* 0xfffffff809097812 */ /* 0x000fe200078ec0ff */
[----:B------:R-:W-:Y:S01]  /*0dc0*/  IMAD R10, R2, 0x40, R7 ;  /* 0x00000040020a7824 */ /* 0x000fe200078e0207 */
[----:B------:R-:W-:Y:S01]  /*0dd0*/  LOP3.LUT R225, R0, 0xfffffff8, RZ, 0xc0, !PT ;  /* 0xfffffff800e17812 */ /* 0x000fe200078ec0ff */
[----:B0-----:R-:W-:Y:S01]  /*0de0*/  VIADD R4, R202, 0x40 ;  /* 0x00000040ca047836 */ /* 0x001fe20000000000 */
[----:B------:R-:W-:Y:S01]  /*0df0*/  SHF.R.S32.HI R0, RZ, 0x3, R0 ;  /* 0x00000003ff007819 */ /* 0x000fe20000011400 */
[C---:B------:R-:W-:Y:S01]  /*0e00*/  VIADD R205, R196.reuse, 0x20 ;  /* 0x00000020c4cd7836 */ /* 0x040fe20000000000 */
[----:B------:R-:W-:Y:S01]  /*0e10*/  STL [R1+0x70], R10 ;  /* 0x0000700a01007387 */ /* 0x000fe20000100800 */
[C---:B------:R-:W-:Y:S01]  /*0e20*/  VIADD R208, R196.reuse, 0x40 ;  /* 0x00000040c4d07836 */ /* 0x040fe20000000000 */
[----:B------:R-:W-:Y:S01]  /*0e30*/  SHF.R.S32.HI R2, RZ, 0x1f, R4 ;  /* 0x0000001fff027819 */ /* 0x000fe20000011404 */
[----:B------:R-:W-:Y:S01]  /*0e40*/  IMAD.IADD R194, R196, 0x1, R205 ;  /* 0x00000001c4c27824 */ /* 0x000fe200078e02cd */
[----:B------:R-:W-:Y:S01]  /*0e50*/  STL [R1+0x4], RZ ;  /* 0x000004ff01007387 */ /* 0x000fe20000100800 */
[----:B------:R-:W-:Y:S01]  /*0e60*/  IMAD.IADD R223, R202, 0x1, -R9 ;  /* 0x00000001cadf7824 */ /* 0x000fe200078e0a09 */
[----:B------:R-:W-:Y:S01]  /*0e70*/  LEA.HI R2, R2, R4, RZ, 0x3 ;  /* 0x0000000402027211 */ /* 0x000fe200078f18ff */
[----:B------:R-:W-:Y:S01]  /*0e80*/  IMAD.IADD R193, R196, 0x1, R208 ;  /* 0x00000001c4c17824 */ /* 0x000fe200078e02d0 */
[----:B------:R-:W-:Y:S01]  /*0e90*/  SHF.R.S32.HI R3, RZ, 0x1f, R194 ;  /* 0x0000001fff037819 */ /* 0x000fe200000114c2 */
[----:B------:R-:W-:Y:S01]  /*0ea0*/  IMAD.SHL.U32 R204, R4, 0x40, RZ ;  /* 0x0000004004cc7824 */ /* 0x000fe200078e00ff */
[----:B------:R-:W-:Y:S01]  /*0eb0*/  STL [R1+0x7c], R20 ;  /* 0x00007c1401007387 */ /* 0x000fe20000100800 */
[----:B------:R-:W-:Y:S01]  /*0ec0*/  IMAD.SHL.U32 R2, R2, 0x40, RZ ;  /* 0x0000004002027824 */ /* 0x000fe200078e00ff */
[-C--:B------:R-:W-:Y:S01]  /*0ed0*/  LEA.HI R195, R3, R194.reuse, RZ, 0x3 ;  /* 0x000000c203c37211 */ /* 0x080fe200078f18ff */
[----:B------:R-:W-:Y:S01]  /*0ee0*/  IMAD.SHL.U32 R215, R223, 0x40, RZ ;  /* 0x00000040dfd77824 */ /* 0x000fe200078e00ff */
[----:B------:R-:W-:Y:S01]  /*0ef0*/  LEA.HI R3, R3, R194, RZ, 0x6 ;  /* 0x000000c203037211 */ /* 0x000fe200078f30ff */
[----:B------:R-:W-:Y:S01]  /*0f00*/  VIADD R207, R196, 0x10 ;  /* 0x00000010c4cf7836 */ /* 0x000fe20000000000 */
[----:B------:R-:W-:Y:S01]  /*0f10*/  LOP3.LUT R218, R2, 0xfffffe00, RZ, 0xc0, !PT ;  /* 0xfffffe0002da7812 */ /* 0x000fe200078ec0ff */
[----:B------:R-:W-:Y:S01]  /*0f20*/  VIADD R206, R196, 0x30 ;  /* 0x00000030c4ce7836 */ /* 0x000fe20000000000 */
[----:B------:R-:W-:Y:S01]  /*0f30*/  SHF.R.S32.HI R2, RZ, 0x1f, R193 ;  /* 0x0000001fff027819 */ /* 0x000fe200000114c1 */
[----:B------:R-:W-:Y:S01]  /*0f40*/  IMAD.SHL.U32 R16, R14, 0x8, RZ ;  /* 0x000000080e107824 */ /* 0x000fe200078e00ff */
[----:B------:R-:W-:Y:S01]  /*0f50*/  LOP3.LUT R204, R204, 0x1c0, RZ, 0xc0, !PT ;  /* 0x000001c0cccc7812 */ /* 0x000fe200078ec0ff */
[----:B------:R-:W-:Y:S01]  /*0f60*/  VIADD R209, R196, 0x50 ;  /* 0x00000050c4d17836 */ /* 0x000fe20000000000 */
[----:B------:R-:W-:Y:S01]  /*0f70*/  LOP3.LUT R215, R215, 0x1c0, RZ, 0xc0, !PT ;  /* 0x000001c0d7d77812 */ /* 0x000fe200078ec0ff */
[----:B------:R-:W-:Y:S01]  /*0f80*/  IMAD.IADD R225, R15, 0x1, -R225 ;  /* 0x000000010fe17824 */ /* 0x000fe200078e0ae1 */
[-C--:B------:R-:W-:Y:S01]  /*0f90*/  LEA.HI R4, R2, R193.reuse, RZ, 0x6 ;  /* 0x000000c102047211 */ /* 0x080fe200078f30ff */
[----:B------:R-:W-:Y:S01]  /*0fa0*/  VIADD R23, R16, 0x60 ;  /* 0x0000006010177836 */ /* 0x000fe20000000000 */
[----:B------:R-:W-:Y:S01]  /*0fb0*/  LEA.HI R198, R2, R193, RZ, 0x3 ;  /* 0x000000c102c67211 */ /* 0x000fe200078f18ff */
[----:B------:R-:W-:Y:S01]  /*0fc0*/  IMAD.SHL.U32 R2, R3, 0x80, RZ ;  /* 0x0000008003027824 */ /* 0x000fe200078e00ff */
[----:B------:R-:W-:Y:S01]  /*0fd0*/  SHF.R.U32.HI R12, RZ, 0x3, R204 ;  /* 0x00000003ff0c7819 */ /* 0x000fe200000116cc */
[----:B------:R-:W-:Y:S01]  /*0fe0*/  IMAD.SHL.U32 R4, R4, 0x80, RZ ;  /* 0x0000008004047824 */ /* 0x000fe200078e00ff */
[----:B------:R-:W-:Y:S01]  /*0ff0*/  SHF.R.U32.HI R216, RZ, 0x3, R215 ;  /* 0x00000003ffd87819 */ /* 0x000fe200000116d7 */
[C---:B------:R-:W-:Y:S01]  /*1000*/  VIADD R22, R16.reuse, 0x80 ;  /* 0x0000008010167836 */ /* 0x040fe20000000000 */
[--C-:B------:R-:W-:Y:S01]  /*1010*/  LOP3.LUT R3, R215, 0x38, R195.reuse, 0xf8, !PT ;  /* 0x00000038d7037812 */ /* 0x100fe200078ef8c3 */
[----:B------:R-:W-:Y:S01]  /*1020*/  VIADD R192, R16, 0xa0 ;  /* 0x000000a010c07836 */ /* 0x000fe20000000000 */
[----:B------:R-:W-:Y:S01]  /*1030*/  LOP3.LUT R6, R204, 0x38, R195, 0xf8, !PT ;  /* 0x00000038cc067812 */ /* 0x000fe200078ef8c3 */
[----:B------:R-:W-:Y:S01]  /*1040*/  IMAD.SHL.U32 R222, R225, 0x8, RZ ;  /* 0x00000008e1de7824 */ /* 0x000fe200078e00ff */
[----:B------:R-:W-:-:S02]  /*1050*/  LOP3.LUT R2, R2, 0xffffe000, RZ, 0xc0, !PT ;  /* 0xffffe00002027812 */ /* 0x000fc400078ec0ff */
[----:B------:R-:W-:Y:S01]  /*1060*/  LOP3.LUT R3, R3, R216, RZ, 0x3c, !PT ;  /* 0x000000d803037212 */ /* 0x000fe200078e3cff */
[----:B------:R-:W-:Y:S01]  /*1070*/  VIADD R224, R222, 0x80 ;  /* 0x00000080dee07836 */ /* 0x000fe20000000000 */
[----:B------:R-:W-:Y:S02]  /*1080*/  LOP3.LUT R7, R6, R12, RZ, 0x3c, !PT ;  /* 0x0000000c06077212 */ /* 0x000fe400078e3cff */
[--C-:B------:R-:W-:Y:S02]  /*1090*/  LOP3.LUT R5, R215, 0x38, R198.reuse, 0xf8, !PT ;  /* 0x00000038d7057812 */ /* 0x100fe400078ef8c6 */
[----:B------:R-:W-:Y:S02]  /*10a0*/  LOP3.LUT R8, R204, 0x38, R198, 0xf8, !PT ;  /* 0x00000038cc087812 */ /* 0x000fe400078ef8c6 */
[-C--:B------:R-:W-:Y:S02]  /*10b0*/  IADD3 R3, R3, R2.reuse, R217 ;  /* 0x0000000203037210 */ /* 0x080fe40007ffe0d9 */
[----:B------:R-:W-:-:S02]  /*10c0*/  IADD3 R7, R7, R2, R218 ;  /* 0x0000000207077210 */ /* 0x000fc40007ffe0da */
[----:B------:R-:W-:Y:S02]  /*10d0*/  LEA.HI R2, R14, R14, RZ, 0x1 ;  /* 0x0000000e0e027211 */ /* 0x000fe400078f08ff */
[----:B------:R-:W-:Y:S02]  /*10e0*/  LOP3.LUT R4, R4, 0xffffe000, RZ, 0xc0, !PT ;  /* 0xffffe00004047812 */ /* 0x000fe400078ec0ff */
[----:B------:R-:W-:Y:S02]  /*10f0*/  LOP3.LUT R5, R5, R216, RZ, 0x3c, !PT ;  /* 0x000000d805057212 */ /* 0x000fe400078e3cff */
[----:B------:R-:W-:Y:S02]  /*1100*/  LOP3.LUT R9, R8, R12, RZ, 0x3c, !PT ;  /* 0x0000000c08097212 */ /* 0x000fe400078e3cff */
[----:B------:R-:W-:Y:S02]  /*1110*/  LOP3.LUT R2, R2, 0x1ffffffe, RZ, 0xc0, !PT ;  /* 0x1ffffffe02027812 */ /* 0x000fe400078ec0ff */
[----:B------:R-:W-:-:S02]  /*1120*/  IADD3 R6, R5, R4, R217 ;  /* 0x0000000405067210 */ /* 0x000fc40007ffe0d9 */
[----:B------:R-:W-:Y:S01]  /*1130*/  IADD3 R9, R9, R4, R218 ;  /* 0x0000000409097210 */ /* 0x000fe20007ffe0da */
[----:B------:R-:W-:Y:S01]  /*1140*/  IMAD.IADD R2, R14, 0x1, -R2 ;  /* 0x000000010e027824 */ /* 0x000fe200078e0a02 */
[----:B------:R-:W-:Y:S02]  /*1150*/  SHF.R.S32.HI R0, RZ, 0x1f, R207 ;  /* 0x0000001fff007819 */ /* 0x000fe400000114cf */
[----:B------:R-:W-:Y:S02]  /*1160*/  SHF.R.S32.HI R4, RZ, 0x1f, R205 ;  /* 0x0000001fff047819 */ /* 0x000fe400000114cd */
[----:B------:R-:W-:Y:S02]  /*1170*/  SHF.R.S32.HI R13, RZ, 0x1f, R206 ;  /* 0x0000001fff0d7819 */ /* 0x000fe400000114ce */
[----:B------:R-:W-:Y:S02]  /*1180*/  SHF.L.U64.HI R14, R207, 0x1, R0 ;  /* 0x00000001cf0e7819 */ /* 0x000fe40000010200 */
[----:B------:R-:W-:-:S02]  /*1190*/  SHF.L.U64.HI R11, R205, 0x1, R4 ;  /* 0x00000001cd0b7819 */ /* 0x000fc40000010204 */
[----:B------:R-:W-:Y:S01]  /*11a0*/  SHF.R.S32.HI R15, RZ, 0x1f, R208 ;  /* 0x0000001fff0f7819 */ /* 0x000fe200000114d0 */
[----:B------:R-:W-:Y:S01]  /*11b0*/  STL [R1+0x48], R14 ;  /* 0x0000480e01007387 */ /* 0x000fe20000100800 */
[----:B------:R-:W-:Y:S02]  /*11c0*/  SHF.L.U64.HI R0, R206, 0x1, R13 ;  /* 0x00000001ce007819 */ /* 0x000fe4000001020d */
[----:B------:R-:W-:Y:S01]  /*11d0*/  LOP3.LUT R5, R204, 0x38, R16, 0xf8, !PT ;  /* 0x00000038cc057812 */ /* 0x000fe200078ef810 */
[----:B------:R-:W-:Y:S01]  /*11e0*/  STL [R1+0x4c], R11 ;  /* 0x00004c0b01007387 */ /* 0x000fe20000100800 */
[----:B------:R-:W-:Y:S02]  /*11f0*/  SHF.R.S32.HI R8, RZ, 0x1f, R209 ;  /* 0x0000001fff087819 */ /* 0x000fe400000114d1 */
[----:B------:R-:W-:Y:S01]  /*1200*/  SHF.L.U64.HI R4, R208, 0x1, R15 ;  /* 0x00000001d0047819 */ /* 0x000fe2000001020f */
[----:B------:R0:W-:Y:S01]  /*1210*/  STL [R1+0x50], R0 ;  /* 0x0000500001007387 */ /* 0x0001e20000100800 */
[----:B------:R-:W-:-:S02]  /*1220*/  LOP3.LUT R5, R218, R5, R12, 0xf6, !PT ;  /* 0x00000005da057212 */ /* 0x000fc400078ef60c */
[----:B------:R-:W-:Y:S01]  /*1230*/  LEA R3, R3, UR60, 0x1 ;  /* 0x0000003c03037c11 */ /* 0x000fe2000f8e08ff */
[----:B------:R1:W-:Y:S01]  /*1240*/  STL [R1+0x54], R4 ;  /* 0x0000540401007387 */ /* 0x0003e20000100800 */
[----:B------:R-:W-:Y:S02]  /*1250*/  SHF.R.S32.HI R17, RZ, 0x1f, R16 ;  /* 0x0000001fff117819 */ /* 0x000fe40000011410 */
[----:B------:R-:W-:Y:S02]  /*1260*/  SHF.R.S32.HI R201, RZ, 0x1f, R23 ;  /* 0x0000001fffc97819 */ /* 0x000fe40000011417 */
[----:B------:R-:W-:Y:S02]  /*1270*/  SHF.R.S32.HI R200, RZ, 0x1f, R22 ;  /* 0x0000001fffc87819 */ /* 0x000fe40000011416 */
[----:B0-----:R-:W-:Y:S02]  /*1280*/  SHF.L.U64.HI R0, R209, 0x1, R8 ;  /* 0x00000001d1007819 */ /* 0x001fe40000010208 */
[----:B------:R-:W-:-:S02]  /*1290*/  SHF.R.S32.HI R199, RZ, 0x1f, R192 ;  /* 0x0000001fffc77819 */ /* 0x000fc400000114c0 */
[----:B-1----:R-:W-:Y:S01]  /*12a0*/  LEA R4, R5, UR60, 0x1 ;  /* 0x0000003c05047c11 */ /* 0x002fe2000f8e08ff */
[----:B------:R0:W-:Y:S01]  /*12b0*/  STL [R1+0x58], R0 ;  /* 0x0000580001007387 */ /* 0x0001e20000100800 */
[----:B------:R-:W-:Y:S02]  /*12c0*/  SHF.R.S32.HI R195, RZ, 0x3, R195 ;  /* 0x00000003ffc37819 */ /* 0x000fe400000114c3 */
[----:B------:R-:W-:Y:S01]  /*12d0*/  SHF.R.S32.HI R198, RZ, 0x3, R198 ;  /* 0x00000003ffc67819 */ /* 0x000fe200000114c6 */
[----:B------:R1:W-:Y:S04]  /*12e0*/  STL [R1+0x68], R4 ;  /* 0x0000680401007387 */ /* 0x0003e80000100800 */
[----:B------:R2:W-:Y:S01]  /*12f0*/  STL [R1+0x6c], R3 ;  /* 0x00006c0301007387 */ /* 0x0005e20000100800 */
[----:B0-----:R-:W-:-:S02]  /*1300*/  LEA R0, R7, UR60, 0x1 ;  /* 0x0000003c07007c11 */ /* 0x001fc4000f8e08ff */
[----:B-1----:R-:W-:-:S03]  /*1310*/  LEA R4, R6, UR60, 0x1 ;  /* 0x0000003c06047c11 */ /* 0x002fc6000f8e08ff */
[----:B------:R0:W-:Y:S01]  /*1320*/  STL [R1+0x60], R0 ;  /* 0x0000600001007387 */ /* 0x0001e20000100800 */
[----:B--2---:R-:W-:-:S03]  /*1330*/  LEA R3, R9, UR60, 0x1 ;  /* 0x0000003c09037c11 */ /* 0x004fc6000f8e08ff */
[----:B------:R1:W-:Y:S01]  /*1340*/  STL [R1+0x64], R4 ;  /* 0x0000640401007387 */ /* 0x0003e20000100800 */
[----:B0-----:R-:W-:-:S05]  /*1350*/  IMAD R0, R2, 0x8, R10 ;  /* 0x0000000802007824 */ /* 0x001fca00078e020a */
[----:B------:R1:W-:Y:S04]  /*1360*/  STL [R1+0x78], R0 ;  /* 0x0000780001007387 */ /* 0x0003e80000100800 */
[----:B------:R1:W-:Y:S02]  /*1370*/  STL [R1+0x5c], R3 ;  /* 0x00005c0301007387 */ /* 0x0003e40000100800 */
.L_x_663:
[----:B01-34-:R-:W0:Y:S01]  /*1380*/  LDC.64 R2, c[0x0][0xc88] ;  /* 0x00032200ff027b82 */ /* 0x01be220000000a00 */
[----:B------:R-:W-:Y:S01]  /*1390*/  ULDC.64 UR4, c[0x0][0xa28] ;  /* 0x00028a0000047ab9 */ /* 0x000fe20000000a00 */
[----:B------:R-:W-:Y:S01]  /*13a0*/  ULDC.64 UR8, c[0x0][0xa18] ;  /* 0x0002860000087ab9 */ /* 0x000fe20000000a00 */
[----:B------:R-:W-:Y:S01]  /*13b0*/  ULDC.64 UR6, c[0x0][0xa08] ;  /* 0x0002820000067ab9 */ /* 0x000fe20000000a00 */
[----:B0-----:R-:W-:-:S05]  /*13c0*/  IMAD.WIDE R2, R31, 0x4, R2 ;  /* 0x000000041f027825 */ /* 0x001fca00078e0202 */
[----:B------:R-:W2:Y:S01]  /*13d0*/  LDG.E R229, desc[UR56][R2.64] ;  /* 0x0000003802e57981 */ /* 0x000ea2000c1e1900 */
[----:B------:R-:W-:Y:S01]  /*13e0*/  ISETP.NE.U32.AND P2, PT, RZ, UR4, PT ;  /* 0x00000004ff007c0c */ /* 0x000fe2000bf45070 */
[----:B------:R-:W-:Y:S01]  /*13f0*/  IMAD.MOV.U32 R9, RZ, RZ, RZ ;  /* 0x000000ffff097224 */ /* 0x000fe200078e00ff */
[----:B------:R-:W-:Y:S02]  /*1400*/  ISETP.NE.U32.AND P1, PT, RZ, UR8, PT ;  /* 0x00000008ff007c0c */ /* 0x000fe4000bf25070 */
[----:B------:R-:W-:Y:S02]  /*1410*/  ISETP.NE.AND.EX P2, PT, RZ, UR5, PT, P2 ;  /* 0x00000005ff007c0c */ /* 0x000fe4000bf45320 */
[----:B------:R-:W-:Y:S02]  /*1420*/  ISETP.NE.AND.EX P1, PT, RZ, UR9, PT, P1 ;  /* 0x00000009ff007c0c */ /* 0x000fe4000bf25310 */
[----:B------:R-:W-:Y:S02]  /*1430*/  ISETP.NE.U32.AND P0, PT, RZ, UR6, PT ;  /* 0x00000006ff007c0c */ /* 0x000fe4000bf05070 */
[----:B------:R-:W-:-:S02]  /*1440*/  MOV R27, RZ ;  /* 0x000000ff001b7202 */ /* 0x000fc40000000f00 */
[----:B------:R-:W-:Y:S02]  /*1450*/  ISETP.NE.AND.EX P0, PT, RZ, UR7, PT, P0 ;  /* 0x00000007ff007c0c */ /* 0x000fe4000bf05300 */
[----:B--2---:R-:W-:Y:S01]  /*1460*/  SHF.R.S32.HI R0, RZ, 0x1f, R229 ;  /* 0x0000001fff007819 */ /* 0x004fe200000114e5 */
[C---:B------:R-:W-:Y:S02]  /*1470*/  IMAD.SHL.U32 R227, R229.reuse, 0x4, RZ ;  /* 0x00000004e5e37824 */ /* 0x040fe400078e00ff */
[C---:B------:R-:W-:Y:S02]  /*1480*/  @P2 LEA R2, P3, R229.reuse, UR4, 0x2 ;  /* 0x00000004e5022c11 */ /* 0x040fe4000f8610ff */
[C-C-:B------:R-:W-:Y:S01]  /*1490*/  SHF.L.U64.HI R228, R229.reuse, 0x2, R0.reuse ;  /* 0x00000002e5e47819 */ /* 0x140fe20000010200 */
[----:B------:R0:W-:Y:S01]  /*14a0*/  STL [R1+0x44], R0 ;  /* 0x0000440001007387 */ /* 0x0001e20000100800 */
[----:B------:R-:W-:Y:S01]  /*14b0*/  @P2 LEA.HI.X R3, R229, UR5, R0, 0x2, P3 ;  /* 0x00000005e5032c11 */ /* 0x000fe200098f1400 */
[----:B------:R-:W-:Y:S01]  /*14c0*/  ULDC UR4, c[0x0][0x288] ;  /* 0x0000a20000047ab9 */ /* 0x000fe20000000800 */
[----:B------:R-:W-:-:S03]  /*14d0*/  IADD3 R6, P4, R227, UR6, RZ ;  /* 0x00000006e3067c10 */ /* 0x000fc6000ff9e0ff */
[----:B------:R0:W5:Y:S01]  /*14e0*/  @P2 LDG.E R9, desc[UR56][R2.64] ;  /* 0x0000003802092981 */ /* 0x000162000c1e1900 */
[----:B------:R-:W-:Y:S01]  /*14f0*/  @P1 IADD3 R4, P2, R227, UR8, RZ ;  /* 0x00000008e3041c10 */ /* 0x000fe2000ff5e0ff */
[----:B------:R-:W-:Y:S01]  /*1500*/  IMAD.U32 R140, RZ, RZ, UR4 ;  /* 0x00000004ff8c7e24 */ /* 0x000fe2000f8e00ff */
[C---:B------:R-:W-:Y:S01]  /*1510*/  IADD3.X R7, R228.reuse, UR7, RZ, P4, !PT ;  /* 0x00000007e4077c10 */ /* 0x040fe2000a7fe4ff */
[----:B------:R0:W-:Y:S01]  /*1520*/  STL [R1+0x40], R29 ;  /* 0x0000401d01007387 */ /* 0x0001e20000100800 */
[----:B------:R-:W-:Y:S01]  /*1530*/  @P1 IADD3.X R5, R228, UR9, RZ, P2, !PT ;  /* 0x00000009e4051c10 */ /* 0x000fe200097fe4ff */
[----:B------:R-:W-:Y:S01]  /*1540*/  ULDC.64 UR4, c[0x0][0x418] ;  /* 0x0001060000047ab9 */ /* 0x000fe20000000a00 */
[----:B------:R-:W-:Y:S01]  /*1550*/  ULDC.64 UR8, c[0x0][0xa20] ;  /* 0x0002880000087ab9 */ /* 0x000fe20000000a00 */
[----:B------:R0:W5:Y:S04]  /*1560*/  @P0 LDG.E R27, desc[UR56][R6.64] ;  /* 0x00000038061b0981 */ /* 0x000168000c1e1900 */
[----:B------:R0:W5:Y:S01]  /*1570*/  @P1 LDG.E R140, desc[UR56][R4.64] ;  /* 0x00000038048c1981 */ /* 0x000162000c1e1900 */
[----:B------:R-:W-:-:S03]  /*1580*/  UISETP.NE.U32.AND UP0, UPT, UR4, URZ, UPT ;  /* 0x0000003f0400728c */ /* 0x000fc6000bf05070 */
[----:B------:R-:W-:Y:S01]  /*1590*/  ULDC UR4, c[0x0][0x424] ;  /* 0x0001090000047ab9 */ /* 0x000fe20000000800 */
[----:B------:R-:W-:Y:S01]  /*15a0*/  UISETP.NE.AND.EX UP0, UPT, UR5, URZ, UPT, UP0 ;  /* 0x0000003f0500728c */ /* 0x000fe2000bf05300 */
[----:B------:R-:W-:Y:S02]  /*15b0*/  ISETP.NE.U32.AND P2, PT, RZ, UR8, PT ;  /* 0x00000008ff007c0c */ /* 0x000fe4000bf45070 */
[----:B------:R-:W-:Y:S01]  /*15c0*/  ULDC UR5, c[0x0][0x2f0] ;  /* 0x0000bc0000057ab9 */ /* 0x000fe20000000800 */
[----:B------:R-:W-:Y:S01]  /*15d0*/  USEL UR4, UR4, 0x1, UP0 ;  /* 0x0000000104047887 */ /* 0x000fe20008000000 */
[----:B------:R-:W-:-:S03]  /*15e0*/  ISETP.NE.AND.EX P2, PT, RZ, UR9, PT, P2 ;  /* 0x00000009ff007c0c */ /* 0x000fc6000bf45320 */
[----:B------:R-:W-:-:S03]  /*15f0*/  UIMAD UR4, UR4, UR5, URZ ;  /* 0x00000005040472a4 */ /* 0x000fc6000f8e023f */
[----:B------:R-:W-:Y:S01]  /*1600*/  ULDC UR5, c[0x0][0x348] ;  /* 0x0000d20000057ab9 */ /* 0x000fe20000000800 */
[----:B------:R-:W-:Y:S02]  /*1610*/  IMAD.MOV.U32 R226, RZ, RZ, R30 ;  /* 0x000000ffffe27224 */ /* 0x000fe400078e001e */
[----:B------:R-:W-:Y:S01]  /*1620*/  IMAD.MOV.U32 R25, RZ, RZ, R229 ;  /* 0x000000ffff197224 */ /* 0x000fe200078e00e5 */
[----:B0-----:R-:W-:Y:S06]  /*1630*/  @P1 BRA `(.L_x_449) ;  /* 0x0000000000241947 */ /* 0x001fec0003800000 */
[----:B------:R-:W-:Y:S02]  /*1640*/  ULDC.64 UR6, c[0x0][0xa00] ;  /* 0x0002800000067ab9 */ /* 0x000fe40000000a00 */
[----:B------:R-:W-:-:S04]  /*1650*/  ISETP.NE.U32.AND P1, PT, RZ, UR6, PT ;  /* 0x00000006ff007c0c */ /* 0x000fc8000bf25070 */
[----:B------:R-:W-:-:S13]  /*1660*/  ISETP.NE.AND.EX P1, PT, RZ, UR7, PT, P1 ;  /* 0x00000007ff007c0c */ /* 0x000fda000bf25310 */
[----:B------:R-:W-:Y:S05]  /*1670*/  @!P1 BRA `(.L_x_449) ;  /* 0x0000000000149947 */ /* 0x000fea0003800000 */
[----:B------:R-:W0:Y:S02]  /*1680*/  LDC.64 R2, c[0x0][0xa00] ;  /* 0x00028000ff027b82 */ /* 0x000e240000000a00 */
[----:B0-----:R-:W-:-:S05]  /*1690*/  IMAD.WIDE R2, R25, 0x4, R2 ;  /* 0x0000000419027825 */ /* 0x001fca00078e0202 */
[----:B-----5:R-:W2:Y:S04]  /*16a0*/  LDG.E R140, desc[UR56][R2.64] ;  /* 0x00000038028c7981 */ /* 0x020ea8000c1e1900 */
[----:B------:R-:W2:Y:S02]  /*16b0*/  LDG.E R5, desc[UR56][R2.64+0x4] ;  /* 0x0000043802057981 */ /* 0x000ea4000c1e1900 */
[----:B--2---:R-:W-:-:S07]  /*16c0*/  IMAD.IADD R140, R5, 0x1, -R140 ;  /* 0x00000001058c7824 */ /* 0x004fce00078e0a8c */
.L_x_449:
[----:B------:R-:W-:Y:S02]  /*16d0*/  IMAD.U32 R24, RZ, RZ, UR5 ;  /* 0x00000005ff187e24 */ /* 0x000fe4000f8e00ff */
[----:B------:R-:W-:Y:S01]  /*16e0*/  IMAD.U32 R26, RZ, RZ, UR4 ;  /* 0x00000004ff1a7e24 */ /* 0x000fe2000f8e00ff */
[----:B------:R-:W-:Y:S06]  /*16f0*/  @!P2 BRA `(.L_x_450) ;  /* 0x000000000010a947 */ /* 0x000fec0003800000 */
[----:B------:R-:W-:-:S04]  /*1700*/  IADD3 R2, P0, R227, UR8, RZ ;  /* 0x00000008e3027c10 */ /* 0x000fc8000ff1e0ff */
[----:B------:R-:W-:-:S05]  /*1710*/  IADD3.X R3, R228, UR9, RZ, P0, !PT ;  /* 0x00000009e4037c10 */ /* 0x000fca00087fe4ff */
[----:B------:R0:W5:Y:S01]  /*1720*/  LDG.E R26, desc[UR56][R2.64] ;  /* 0x00000038021a7981 */ /* 0x000162000c1e1900 */
[----:B------:R-:W-:Y:S05]  /*1730*/  BRA `(.L_x_451) ;  /* 0x0000000000107947 */ /* 0x000fea0003800000 */
.L_x_450:
[----:B------:R-:W-:Y:S05]  /*1740*/  @!P0 BRA `(.L_x_451) ;  /* 0x00000000000c8947 */ /* 0x000fea0003800000 */
[----:B------:R-:W2:Y:S04]  /*1750*/  LDG.E R3, desc[UR56][R6.64] ;  /* 0x0000003806037981 */ /* 0x000ea8000c1e1900 */
[----:B------:R-:W2:Y:S02]  /*1760*/  LDG.E R26, desc[UR56][R6.64+0x4] ;  /* 0x00000438061a7981 */ /* 0x000ea4000c1e1900 */
[----:B--2---:R-:W-:-:S07]  /*1770*/  IMAD.IADD R26, R26, 0x1, -R3 ;  /* 0x000000011a1a7824 */ /* 0x004fce00078e0a03 */
.L_x_451:
[----:B------:R-:W-:Y:S02]  /*1780*/  ULDC.64 UR4, c[0x0][0xa10] ;  /* 0x0002840000047ab9 */ /* 0x000fe40000000a00 */
[----:B------:R-:W-:-:S04]  /*1790*/  ISETP.NE.U32.AND P0, PT, RZ, UR4, PT ;  /* 0x00000004ff007c0c */ /* 0x000fc8000bf05070 */
[----:B------:R-:W-:Y:S01]  /*17a0*/  ISETP.NE.AND.EX P0, PT, RZ, UR5, PT, P0 ;  /* 0x00000005ff007c0c */ /* 0x000fe2000bf05300 */
[----:B------:R-:W-:-:S12]  /*17b0*/  ULDC.64 UR4, c[0x0][0xa30] ;  /* 0x00028c0000047ab9 */ /* 0x000fd80000000a00 */
[----:B0-----:R-:W0:Y:S02]  /*17c0*/  @P0 LDC.64 R2, c[0x0][0xa10] ;  /* 0x00028400ff020b82 */ /* 0x001e240000000a00 */
[----:B0-----:R-:W-:-:S05]  /*17d0*/  @P0 IMAD.WIDE R2, R25, 0x4, R2 ;  /* 0x0000000419020825 */ /* 0x001fca00078e0202 */
[----:B------:R-:W2:Y:S04]  /*17e0*/  @P0 LDG.E R0, desc[UR56][R2.64] ;  /* 0x0000003802000981 */ /* 0x000ea8000c1e1900 */
[----:B------:R-:W2:Y:S01]  /*17f0*/  @P0 LDG.E R7, desc[UR56][R2.64+0x4] ;  /* 0x0000043802070981 */ /* 0x000ea2000c1e1900 */
[----:B------:R-:W-:Y:S01]  /*1800*/  ISETP.NE.U32.AND P1, PT, RZ, UR4, PT ;  /* 0x00000004ff007c0c */ /* 0x000fe2000bf25070 */
[----:B-----5:R-:W-:-:S03]  /*1810*/  IMAD.MOV.U32 R136, RZ, RZ, R26 ;  /* 0x000000ffff887224 */ /* 0x020fc600078e001a */
[----:B------:R-:W-:-:S13]  /*1820*/  ISETP.NE.AND.EX P1, PT, RZ, UR5, PT, P1 ;  /* 0x00000005ff007c0c */ /* 0x000fda000bf25310 */
[----:B------:R-:W-:-:S04]  /*1830*/  @P1 IADD3 R4, P2, R227, UR4, RZ ;  /* 0x00000004e3041c10 */ /* 0x000fc8000ff5e0ff */
[----:B------:R-:W-:-:S05]  /*1840*/  @P1 IADD3.X R5, R228, UR5, RZ, P2, !PT ;  /* 0x00000005e4051c10 */ /* 0x000fca00097fe4ff */
[----:B------:R0:W5:Y:S01]  /*1850*/  @P1 LDG.E R136, desc[UR56][R4.64] ;  /* 0x0000003804881981 */ /* 0x000162000c1e1900 */
[----:B------:R-:W-:Y:S01]  /*1860*/  IMAD.IADD R9, R26, 0x1, -R9 ;  /* 0x000000011a097824 */ /* 0x000fe200078e0a09 */
[----:B------:R-:W-:-:S03]  /*1870*/  PLOP3.LUT P2, PT, PT, PT, PT, 0x80, 0x0 ;  /* 0x000000000000781c */ /* 0x000fc60003f4f070 */
[----:B------:R-:W-:-:S05]  /*1880*/  IMAD.MOV R122, RZ, RZ, -R9 ;  /* 0x000000ffff7a7224 */ /* 0x000fca00078e0a09 */
[----:B------:R-:W-:Y:S01]  /*1890*/  VIMNMX R122, RZ, R122, !PT ;  /* 0x0000007aff7a7248 */ /* 0x000fe20007fe0100 */
[----:B--2---:R-:W-:-:S04]  /*18a0*/  @P0 IMAD.IADD R24, R7, 0x1, -R0 ;  /* 0x0000000107180824 */ /* 0x004fc800078e0a00 */
[----:B------:R-:W-:-:S04]  /*18b0*/  IMAD.IADD R141, R9, 0x1, R24 ;  /* 0x00000001098d7824 */ /* 0x000fc800078e0218 */
[----:B------:R-:W-:-:S04]  /*18c0*/  VIADD R0, R141, 0x5f ;  /* 0x0000005f8d007836 */ /* 0x000fc80000000000 */
[----:B------:R-:W-:-:S05]  /*18d0*/  IMAD.HI R0, R0, 0x2aaaaaab, RZ ;  /* 0x2aaaaaab00007827 */ /* 0x000fca00078e02ff */
[----:B------:R-:W-:-:S04]  /*18e0*/  SHF.R.U32.HI R3, RZ, 0x1f, R0 ;  /* 0x0000001fff037819 */ /* 0x000fc80000011600 */
[----:B------:R-:W-:-:S05]  /*18f0*/  LEA.HI.SX32 R142, R0, R3, 0x1c ;  /* 0x00000003008e7211 */ /* 0x000fca00078fe2ff */
[----:B------:R-:W-:-:S05]  /*1900*/  IMAD R3, R142, 0x60, -R9 ;  /* 0x000000608e037824 */ /* 0x000fca00078e0a09 */
[----:B------:R-:W-:-:S04]  /*1910*/  VIMNMX R3, R3, R24, PT ;  /* 0x0000001803037248 */ /* 0x000fc80003fe0100 */
[----:B------:R-:W-:Y:S01]  /*1920*/  ISETP.GT.AND P0, PT, R3, R122, PT ;  /* 0x0000007a0300720c */ /* 0x000fe20003f04270 */
[----:B------:R-:W-:-:S05]  /*1930*/  IMAD.WIDE.U32 R122, R122, -0x55555555, RZ ;  /* 0xaaaaaaab7a7a7825 */ /* 0x000fca00078e00ff */
[----:B------:R-:W-:-:S05]  /*1940*/  SHF.R.U32.HI R122, RZ, 0x6, R123 ;  /* 0x00000006ff7a7819 */ /* 0x000fca000001167b */
[----:B------:R-:W-:Y:S02]  /*1950*/  IMAD.MOV.U32 R2, RZ, RZ, R122 ;  /* 0x000000ffff027224 */ /* 0x000fe400078e007a */
[----:B------:R-:W-:-:S04]  /*1960*/  @P0 VIADD R0, R3, 0x5f ;  /* 0x0000005f03000836 */ /* 0x000fc80000000000 */
[----:B------:R-:W-:-:S05]  /*1970*/  @P0 IMAD.HI R0, R0, 0x2aaaaaab, RZ ;  /* 0x2aaaaaab00000827 */ /* 0x000fca00078e02ff */
[----:B------:R-:W-:-:S04]  /*1980*/  @P0 SHF.R.U32.HI R3, RZ, 0x1f, R0 ;  /* 0x0000001fff030819 */ /* 0x000fc80000011600 */
[----:B------:R-:W-:-:S04]  /*1990*/  @P0 LEA.HI.SX32 R2, R0, R3, 0x1c ;  /* 0x0000000300020211 */ /* 0x000fc800078fe2ff */
[----:B------:R-:W-:-:S13]  /*19a0*/  ISETP.GT.AND P0, PT, R2, R122, PT ;  /* 0x0000007a0200720c */ /* 0x000fda0003f04270 */
[----:B0-----:R-:W-:Y:S05]  /*19b0*/  @!P0 BRA `(.L_x_452) ;  /* 0x0000009400688947 */ /* 0x001fea0003800000 */
[----:B------:R-:W-:Y:S01]  /*19c0*/  IADD3 R0, R18, 0x1e400, RZ ;  /* 0x0001e40012007810 */ /* 0x000fe20007ffe0ff */
[----:B------:R-:W-:Y:S03]  /*19d0*/  BSSY B6, `(.L_x_453) ;  /* 0x0000013000067945 */ /* 0x000fe60003800000 */
[----:B------:R-:W-:-:S13]  /*19e0*/  LOP3.LUT P0, RZ, R0, 0x3ff, RZ, 0xc0, !PT ;  /* 0x000003ff00ff7812 */ /* 0x000fda000780c0ff */
[----:B------:R-:W-:Y:S05]  /*19f0*/  @!P0 BRA `(.L_x_454) ;  /* 0x0000000000408947 */ /* 0x000fea0003800000 */
[----:B------:R-:W-:Y:S01]  /*1a00*/  MOV R0, 0x0 ;  /* 0x0000000000007802 */ /* 0x000fe20000000f00 */
[----:B------:R-:W-:Y:S01]  /*1a10*/  ULDC.64 UR4, c[0x4][0x88] ;  /* 0x0100220000047ab9 */ /* 0x000fe20000000a00 */
[----:B------:R-:W-:Y:S01]  /*1a20*/  ULDC.64 UR6, c[0x4][0x18] ;  /* 0x0100060000067ab9 */ /* 0x000fe20000000a00 */
[----:B------:R-:W-:Y:S01]  /*1a30*/  IMAD.U32 R4, RZ, RZ, UR4 ;  /* 0x00000004ff047e24 */ /* 0x000fe2000f8e00ff */
[----:B------:R0:W1:Y:S01]  /*1a40*/  LDC.64 R14, c[0x4][R0] ;  /* 0x01000000000e7b82 */ /* 0x0000620000000a00 */
[----:B------:R-:W-:Y:S01]  /*1a50*/  IMAD.U32 R5, RZ, RZ, UR5 ;  /* 0x00000005ff057e24 */ /* 0x000fe2000f8e00ff */
[----:B------:R-:W-:Y:S01]  /*1a60*/  ULDC.64 UR4, c[0x4][0x90] ;  /* 0x0100240000047ab9 */ /* 0x000fe20000000a00 */
[----:B------:R-:W-:Y:S02]  /*1a70*/  IMAD.U32 R10, RZ, RZ, UR6 ;  /* 0x00000006ff0a7e24 */ /* 0x000fe4000f8e00ff */
[----:B------:R-:W-:Y:S02]  /*1a80*/  IMAD.U32 R6, RZ, RZ, UR4 ;  /* 0x00000004ff067e24 */ /* 0x000fe4000f8e00ff */
[----:B------:R-:W-:-:S02]  /*1a90*/  IMAD.U32 R7, RZ, RZ, UR5 ;  /* 0x00000005ff077e24 */ /* 0x000fc4000f8e00ff */
[----:B------:R-:W-:Y:S02]  /*1aa0*/  IMAD.U32 R11, RZ, RZ, UR7 ;  /* 0x00000007ff0b7e24 */ /* 0x000fe4000f8e00ff */
[----:B------:R-:W-:Y:S02]  /*1ab0*/  IMAD.MOV.U32 R8, RZ, RZ, 0x70 ;  /* 0x00000070ff087424 */ /* 0x000fe400078e00ff */
[----:B------:R-:W-:Y:S02]  /*1ac0*/  IMAD.MOV.U32 R12, RZ, RZ, 0x1 ;  /* 0x00000001ff0c7424 */ /* 0x000fe400078e00ff */
[----:B0-----:R-:W-:-:S07]  /*1ad0*/  IMAD.MOV.U32 R13, RZ, RZ, RZ ;  /* 0x000000ffff0d7224 */ /* 0x001fce00078e00ff */
[----:B------:R-:W-:-:S07]  /*1ae0*/  LEPC R20, `(.L_x_454) ;  /* 0x000000001014794e */ /* 0x000fce0000000000 */
[----:B-1---5:R-:W-:Y:S05]  /*1af0*/  CALL.ABS.NOINC R14 ;  /* 0x000000000e007343 */ /* 0x022fea0003c00000 */
.L_x_454:
[----:B------:R-:W-:Y:S05]  /*1b00*/  BSYNC B6 ;  /* 0x0000000000067941 */ /* 0x000fea0003800000 */
.L_x_453:
[----:B------:R-:W-:Y:S01]  /*1b10*/  VIADD R115, R18, 0x400 ;  /* 0x0000040012737836 */ /* 0x000fe20000000000 */
[----:B------:R-:W-:Y:S04]  /*1b20*/  BSSY B6, `(.L_x_455) ;  /* 0x0000013000067945 */ /* 0x000fe80003800000 */
        /* <DEDUP_REMOVED lines=17> */
[----:B-1---5:R-:W-:Y:S05]  /*1c40*/  CALL.ABS.NOINC R14 ;  /* 0x000000000e007343 */ /* 0x022fea0003c00000 */
.L_x_456:
[----:B------:R-:W-:Y:S05]  /*1c50*/  BSYNC B6 ;  /* 0x0000000000067941 */ /* 0x000fea0003800000 */
.L_x_455:
[----:B------:R-:W-:Y:S01]  /*1c60*/  ULDC.64 UR4, c[0x0][0x9f8] ;  /* 0x00027e0000047ab9 */ /* 0x000fe20000000a00 */
[----:B------:R-:W2:Y:S01]  /*1c70*/  LDL.LU R20, [R1] ;  /* 0x0000000001147983 */ /* 0x000ea20000300800 */
[----:B------:R-:W-:Y:S01]  /*1c80*/  ISETP.NE.U32.AND P0, PT, RZ, UR4, PT ;  /* 0x00000004ff007c0c */ /* 0x000fe2000bf05070 */
[----:B------:R-:W0:Y:S03]  /*1c90*/  LDC.64 R94, c[0x0][0x3f8] ;  /* 0x0000fe00ff5e7b82 */ /* 0x000e260000000a00 */
[----:B------:R-:W-:-:S05]  /*1ca0*/  ISETP.NE.AND.EX P0, PT, RZ, UR5, PT, P0 ;  /* 0x00000005ff007c0c */ /* 0x000fca000bf05300 */
[----:B------:R-:W1:Y:S08]  /*1cb0*/  LDC R121, c[0x0][0x3f4] ;  /* 0x0000fd00ff797b82 */ /* 0x000e700000000800 */
[----:B------:R-:W-:Y:S01]  /*1cc0*/  @P0 IADD3 R4, P1, R227, UR4, RZ ;  /* 0x00000004e3040c10 */ /* 0x000fe2000ff3e0ff */
[----:B------:R-:W-:Y:S01]  /*1cd0*/  ULDC UR4, c[0x0][0x2f4] ;  /* 0x0000bd0000047ab9 */ /* 0x000fe20000000800 */
[----:B------:R-:W3:Y:S02]  /*1ce0*/  LDC.64 R88, c[0x0][0x408] ;  /* 0x00010200ff587b82 */ /* 0x000ee40000000a00 */
[----:B------:R-:W-:-:S05]  /*1cf0*/  @P0 IADD3.X R5, R228, UR5, RZ, P1, !PT ;  /* 0x00000005e4050c10 */ /* 0x000fca0008ffe4ff */
[----:B------:R4:W2:Y:S01]  /*1d00*/  @P0 LDG.E R25, desc[UR56][R4.64] ;  /* 0x0000003804190981 */ /* 0x0008a2000c1e1900 */
[----:B------:R-:W-:Y:S01]  /*1d10*/  ISETP.GE.AND P1, PT, R194, UR4, PT ;  /* 0x00000004c2007c0c */ /* 0x000fe2000bf26270 */
[-C--:B0-----:R-:W-:Y:S01]  /*1d20*/  IMAD.WIDE.U32 R96, R202, R94.reuse, R16 ;  /* 0x0000005eca607225 */ /* 0x081fe200078e0010 */
[----:B------:R-:W-:Y:S01]  /*1d30*/  ISETP.GE.AND P0, PT, R16, UR4, PT ;  /* 0x0000000410007c0c */ /* 0x000fe2000bf06270 */
[----:B------:R-:W0:Y:S01]  /*1d40*/  S2R R28, SR_TID.X ;  /* 0x00000000001c7919 */ /* 0x000e220000002100 */
[----:B------:R-:W-:Y:S01]  /*1d50*/  SEL R3, RZ, 0xffffffff, P1 ;  /* 0xffffffffff037807 */ /* 0x000fe20000800000 */
[----:B------:R-:W-:Y:S01]  /*1d60*/  IMAD R125, R95, 0x60, RZ ;  /* 0x000000605f7d7824 */ /* 0x000fe200078e02ff */
[----:B------:R-:W-:Y:S01]  /*1d70*/  SEL R0, RZ, 0x1, P0 ;  /* 0x00000001ff007807 */ /* 0x000fe20000000000 */
[----:B------:R-:W0:Y:S01]  /*1d80*/  S2R R137, SR_TID.X ;  /* 0x0000000000897919 */ /* 0x000e220000002100 */
[----:B------:R-:W-:Y:S01]  /*1d90*/  ISETP.GE.AND P0, PT, R193, UR4, PT ;  /* 0x00000004c1007c0c */ /* 0x000fe2000bf06270 */
[----:B------:R-:W-:Y:S01]  /*1da0*/  IMAD.SHL.U32 R3, R3, 0x2, RZ ;  /* 0x0000000203037824 */ /* 0x000fe200078e00ff */
[----:B----4-:R-:W-:Y:S01]  /*1db0*/  SHF.R.S32.HI R5, RZ, 0x1f, R202 ;  /* 0x0000001fff057819 */ /* 0x010fe200000114ca */
[----:B------:R-:W-:Y:S01]  /*1dc0*/  IMAD.SHL.U32 R105, R94, 0x40, RZ ;  /* 0x000000405e697824 */ /* 0x000fe200078e00ff */
[----:B------:R-:W-:Y:S01]  /*1dd0*/  ISETP.GE.AND P1, PT, R23, UR4, PT ;  /* 0x0000000417007c0c */ /* 0x000fe2000bf26270 */
[----:B------:R-:W-:Y:S01]  /*1de0*/  IMAD.IADD R124, R27, 0x1, R26 ;  /* 0x000000011b7c7824 */ /* 0x000fe200078e021a */
[----:B------:R-:W-:Y:S01]  /*1df0*/  LOP3.LUT R0, R3, 0x2, R0, 0xe2, !PT ;  /* 0x0000000203007812 */ /* 0x000fe200078ee200 */
[C---:B------:R-:W-:Y:S01]  /*1e00*/  IMAD R6, R5.reuse, R94, RZ ;  /* 0x0000005e05067224 */ /* 0x040fe200078e02ff */
[----:B------:R-:W-:Y:S01]  /*1e10*/  SHF.R.S32.HI R197, RZ, 0x1f, R196 ;  /* 0x0000001fffc57819 */ /* 0x000fe200000114c4 */
[----:B---3--:R-:W-:Y:S01]  /*1e20*/  IMAD R5, R5, R88, RZ ;  /* 0x0000005805057224 */ /* 0x008fe200078e02ff */
[----:B------:R-:W-:Y:S01]  /*1e30*/  SEL R3, RZ, 0x4, P0 ;  /* 0x00000004ff037807 */ /* 0x000fe20000000000 */
[C---:B------:R-:W-:Y:S01]  /*1e40*/  IMAD R7, R202.reuse, R95, R6 ;  /* 0x0000005fca077224 */ /* 0x040fe200078e0206 */
[----:B------:R-:W-:Y:S01]  /*1e50*/  SEL R4, RZ, 0x8, P1 ;  /* 0x00000008ff047807 */ /* 0x000fe20000800000 */
[----:B------:R-:W-:Y:S01]  /*1e60*/  IMAD.WIDE.U32 R98, R202, R94, R196 ;  /* 0x0000005eca627225 */ /* 0x000fe200078e00c4 */
[----:B------:R-:W-:-:S02]  /*1e70*/  ISETP.GE.AND P2, PT, R22, UR4, PT ;  /* 0x0000000416007c0c */ /* 0x000fc4000bf46270 */
[----:B------:R-:W-:Y:S01]  /*1e80*/  LOP3.LUT R0, R4, R0, R3, 0xfe, !PT ;  /* 0x0000000004007212 */ /* 0x000fe200078efe03 */
[----:B------:R-:W-:Y:S01]  /*1e90*/  IMAD.IADD R99, R99, 0x1, R7 ;  /* 0x0000000163637824 */ /* 0x000fe200078e0207 */
[----:B------:R-:W-:Y:S01]  /*1ea0*/  SEL R3, RZ, 0x10, P2 ;  /* 0x00000010ff037807 */ /* 0x000fe20001000000 */
[----:B------:R-:W-:Y:S01]  /*1eb0*/  IMAD.IADD R97, R7, 0x1, R97 ;  /* 0x0000000107617824 */ /* 0x000fe200078e0261 */
[----:B-1----:R-:W-:Y:S01]  /*1ec0*/  ISETP.GE.AND P0, PT, R16, R121, PT ;  /* 0x000000791000720c */ /* 0x002fe20003f06270 */
[----:B------:R-:W-:Y:S01]  /*1ed0*/  IMAD R9, R202, R89, R5 ;  /* 0x00000059ca097224 */ /* 0x000fe200078e0205 */
[----:B------:R-:W-:Y:S01]  /*1ee0*/  ISETP.GE.AND P1, PT, R194, R121, PT ;  /* 0x00000079c200720c */ /* 0x000fe20003f26270 */
[-C--:B------:R-:W-:Y:S01]  /*1ef0*/  IMAD.WIDE.U32 R92, R202, R88.reuse, R196 ;  /* 0x00000058ca5c7225 */ /* 0x080fe200078e00c4 */
[----:B------:R-:W-:Y:S02]  /*1f00*/  LOP3.LUT R7, R0, R3, RZ, 0xfc, !PT ;  /* 0x0000000300077212 */ /* 0x000fe400078efcff */
[----:B------:R-:W-:Y:S01]  /*1f10*/  ISETP.GE.AND P3, PT, R193, R121, PT ;  /* 0x00000079c100720c */ /* 0x000fe20003f66270 */
[----:B------:R-:W-:Y:S01]  /*1f20*/  IMAD.WIDE.U32 R90, R202, R88, R16 ;  /* 0x00000058ca5a7225 */ /* 0x000fe200078e0010 */
[----:B------:R-:W-:-:S02]  /*1f30*/  SEL R3, R121, RZ, P0 ;  /* 0x000000ff79037207 */ /* 0x000fc40000000000 */
[----:B------:R-:W-:Y:S01]  /*1f40*/  SEL R5, R121, RZ, P1 ;  /* 0x000000ff79057207 */ /* 0x000fe20000800000 */
[----:B------:R-:W-:Y:S01]  /*1f50*/  IMAD.IADD R93, R93, 0x1, R9 ;  /* 0x000000015d5d7824 */ /* 0x000fe200078e0209 */
[----:B------:R-:W-:Y:S01]  /*1f60*/  SEL R0, R121, RZ, P3 ;  /* 0x000000ff79007207 */ /* 0x000fe20001800000 */
[----:B------:R-:W-:Y:S01]  /*1f70*/  IMAD.IADD R3, R16, 0x1, R3 ;  /* 0x0000000110037824 */ /* 0x000fe200078e0203 */
[----:B------:R-:W-:Y:S01]  /*1f80*/  SHF.R.U32.HI R21, RZ, 0x3, R204 ;  /* 0x00000003ff157819 */ /* 0x000fe200000116cc */
[----:B------:R-:W-:Y:S01]  /*1f90*/  IMAD.IADD R5, R194, 0x1, R5 ;  /* 0x00000001c2057824 */ /* 0x000fe200078e0205 */
[----:B------:R-:W-:Y:S01]  /*1fa0*/  LOP3.LUT P2, RZ, R223, 0x4, RZ, 0xc0, !PT ;  /* 0x00000004dfff7812 */ /* 0x000fe2000784c0ff */
[----:B------:R-:W-:Y:S01]  /*1fb0*/  IMAD.IADD R10, R193, 0x1, R0 ;  /* 0x00000001c10a7824 */ /* 0x000fe200078e0200 */
[----:B------:R-:W-:Y:S01]  /*1fc0*/  SHF.R.S32.HI R0, RZ, 0x1f, R3 ;  /* 0x0000001fff007819 */ /* 0x000fe20000011403 */
[----:B------:R-:W-:Y:S01]  /*1fd0*/  IMAD.IADD R91, R9, 0x1, R91 ;  /* 0x00000001095b7824 */ /* 0x000fe200078e025b */
[----:B------:R-:W-:Y:S01]  /*1fe0*/  SHF.R.S32.HI R6, RZ, 0x1f, R5 ;  /* 0x0000001fff067819 */ /* 0x000fe20000011405 */
[----:B0-----:R-:W-:Y:S01]  /*1ff0*/  VIADD R28, R28, 0xffffff80 ;  /* 0xffffff801c1c7836 */ /* 0x001fe20000000000 */
[-C--:B------:R-:W-:Y:S01]  /*2000*/  LEA.HI R4, R0, R3.reuse, RZ, 0x3 ;  /* 0x0000000300047211 */ /* 0x080fe200078f18ff */
[----:B------:R-:W-:Y:S01]  /*2010*/  IMAD.SHL.U32 R107, R88, 0x40, RZ ;  /* 0x00000040586b7824 */ /* 0x000fe200078e00ff */
[----:B------:R-:W-:Y:S01]  /*2020*/  LEA.HI R0, R0, R3, RZ, 0x6 ;  /* 0x0000000300007211 */ /* 0x000fe200078f30ff */
[----:B-----5:R-:W-:Y:S01]  /*2030*/  IMAD.WIDE.U32 R92, R136, R88, R92 ;  /* 0x00000058885c7225 */ /* 0x020fe200078e005c */
[----:B------:R-:W-:-:S02]  /*2040*/  LEA.HI R3, R6, R5, RZ, 0x6 ;  /* 0x0000000506037211 */ /* 0x000fc400078f30ff */
[----:B------:R-:W-:Y:S01]  /*2050*/  LEA.HI R5, R6, R5, RZ, 0x3 ;  /* 0x0000000506057211 */ /* 0x000fe200078f18ff */
[C---:B------:R-:W-:Y:S01]  /*2060*/  IMAD.WIDE.U32 R90, R136.reuse, R88, R90 ;  /* 0x00000058885a7225 */ /* 0x040fe200078e005a */
[----:B------:R-:W-:Y:S02]  /*2070*/  SHF.R.S32.HI R0, RZ, 0x6, R0 ;  /* 0x00000006ff007819 */ /* 0x000fe40000011400 */
[----:B------:R-:W-:Y:S01]  /*2080*/  SHF.R.S32.HI R6, RZ, 0x6, R3 ;  /* 0x00000006ff067819 */ /* 0x000fe20000011403 */
[----:B------:R-:W-:Y:S01]  /*2090*/  IMAD.WIDE.U32 R98, R136, R94, R98 ;  /* 0x0000005e88627225 */ /* 0x000fe200078e0062 */
[C-C-:B------:R-:W-:Y:S02]  /*20a0*/  LOP3.LUT R3, R215.reuse, 0x38, R4.reuse, 0xf8, !PT ;  /* 0x00000038d7037812 */ /* 0x140fe400078ef804 */
[----:B------:R-:W-:Y:S01]  /*20b0*/  LOP3.LUT R8, R204, 0x38, R4, 0xf8, !PT ;  /* 0x00000038cc087812 */ /* 0x000fe200078ef804 */
[C---:B------:R-:W-:Y:S01]  /*20c0*/  IMAD R135, R0.reuse, 0x1800, R217 ;  /* 0x0000180000877824 */ /* 0x040fe200078e02d9 */
[----:B------:R-:W-:Y:S01]  /*20d0*/  LOP3.LUT R9, R215, 0x38, R5, 0xf8, !PT ;  /* 0x00000038d7097812 */ /* 0x000fe200078ef805 */
[----:B------:R-:W-:Y:S01]  /*20e0*/  IMAD R132, R0, 0x1800, R218 ;  /* 0x0000180000847824 */ /* 0x000fe200078e02da */
[----:B------:R-:W-:Y:S01]  /*20f0*/  SHF.R.S32.HI R11, RZ, 0x1f, R10 ;  /* 0x0000001fff0b7819 */ /* 0x000fe2000001140a */
[C---:B------:R-:W-:Y:S01]  /*2100*/  IMAD R133, R6.reuse, 0x1800, R217 ;  /* 0x0000180006857824 */ /* 0x040fe200078e02d9 */
[----:B------:R-:W-:Y:S01]  /*2110*/  LOP3.LUT R0, R3, R216, RZ, 0x3c, !PT ;  /* 0x000000d803007212 */ /* 0x000fe200078e3cff */
[----:B------:R-:W-:Y:S01]  /*2120*/  IMAD R129, R6, 0x1800, R218 ;  /* 0x0000180006817824 */ /* 0x000fe200078e02da */
[----:B------:R-:W-:Y:S01]  /*2130*/  LOP3.LUT R3, R8, R21, RZ, 0x3c, !PT ;  /* 0x0000001508037212 */ /* 0x000fe200078e3cff */
[----:B------:R-:W-:Y:S01]  /*2140*/  IMAD.WIDE.U32 R96, R136, R94, R96 ;  /* 0x0000005e88607225 */ /* 0x000fe200078e0060 */
[----:B------:R-:W-:-:S02]  /*2150*/  LOP3.LUT R8, R9, R216, RZ, 0x3c, !PT ;  /* 0x000000d809087212 */ /* 0x000fc400078e3cff */
[-C--:B------:R-:W-:Y:S01]  /*2160*/  LEA.HI R12, R11, R10.reuse, RZ, 0x3 ;  /* 0x0000000a0b0c7211 */ /* 0x080fe200078f18ff */
[----:B------:R-:W-:Y:S01]  /*2170*/  IMAD.IADD R135, R135, 0x1, R0 ;  /* 0x0000000187877824 */ /* 0x000fe200078e0200 */
[----:B------:R-:W-:Y:S01]  /*2180*/  LEA.HI R10, R11, R10, RZ, 0x6 ;  /* 0x0000000a0b0a7211 */ /* 0x000fe200078f30ff */
[----:B------:R-:W-:Y:S01]  /*2190*/  IMAD.IADD R132, R132, 0x1, R3 ;  /* 0x0000000184847824 */ /* 0x000fe200078e0203 */
[C---:B------:R-:W-:Y:S01]  /*21a0*/  LOP3.LUT R0, R204.reuse, 0x38, R5, 0xf8, !PT ;  /* 0x00000038cc007812 */ /* 0x040fe200078ef805 */
[----:B------:R-:W-:Y:S01]  /*21b0*/  IMAD.IADD R133, R133, 0x1, R8 ;  /* 0x0000000185857824 */ /* 0x000fe200078e0208 */
[----:B------:R-:W-:Y:S01]  /*21c0*/  LOP3.LUT R3, R215, 0x38, R12, 0xf8, !PT ;  /* 0x00000038d7037812 */ /* 0x000fe200078ef80c */
[----:B------:R-:W-:Y:S01]  /*21d0*/  IMAD.SHL.U32 R121, R121, 0x2, RZ ;  /* 0x0000000279797824 */ /* 0x000fe200078e00ff */
[----:B------:R-:W-:Y:S02]  /*21e0*/  SHF.R.S32.HI R10, RZ, 0x6, R10 ;  /* 0x00000006ff0a7819 */ /* 0x000fe4000001140a */
[----:B------:R-:W-:-:S02]  /*21f0*/  LOP3.LUT R8, R204, 0x38, R12, 0xf8, !PT ;  /* 0x00000038cc087812 */ /* 0x000fc400078ef80c */
[-C--:B------:R-:W-:Y:S01]  /*2200*/  LOP3.LUT R6, R0, R21.reuse, RZ, 0x3c, !PT ;  /* 0x0000001500067212 */ /* 0x080fe200078e3cff */
[C---:B------:R-:W-:Y:S01]  /*2210*/  IMAD R128, R10.reuse, 0x1800, R218 ;  /* 0x000018000a807824 */ /* 0x040fe200078e02da */
[----:B------:R-:W-:Y:S01]  /*2220*/  LOP3.LUT R0, R3, R216, RZ, 0x3c, !PT ;  /* 0x000000d803007212 */ /* 0x000fe200078e3cff */
[----:B------:R-:W-:Y:S01]  /*2230*/  IMAD R131, R10, 0x1800, R217 ;  /* 0x000018000a837824 */ /* 0x000fe200078e02d9 */
[----:B------:R-:W-:Y:S02]  /*2240*/  SHF.R.S32.HI R9, RZ, 0x1f, R136 ;  /* 0x0000001fff097819 */ /* 0x000fe40000011488 */
[----:B------:R-:W-:Y:S01]  /*2250*/  LOP3.LUT R3, R8, R21, RZ, 0x3c, !PT ;  /* 0x0000001508037212 */ /* 0x000fe200078e3cff */
[----:B------:R-:W-:Y:S01]  /*2260*/  IMAD.IADD R131, R131, 0x1, R0 ;  /* 0x0000000183837824 */ /* 0x000fe200078e0200 */
[----:B------:R-:W-:Y:S01]  /*2270*/  IADD3 R129, R129, R6, RZ ;  /* 0x0000000681817210 */ /* 0x000fe20007ffe0ff */
[----:B------:R-:W-:Y:S01]  /*2280*/  IMAD R6, R9, R94, RZ ;  /* 0x0000005e09067224 */ /* 0x000fe200078e02ff */
[----:B------:R-:W-:Y:S01]  /*2290*/  SHF.R.S32.HI R21, RZ, 0x1f, R28 ;  /* 0x0000001fff157819 */ /* 0x000fe2000001141c */
[----:B------:R-:W-:Y:S01]  /*22a0*/  IMAD.IADD R128, R128, 0x1, R3 ;  /* 0x0000000180807824 */ /* 0x000fe200078e0203 */
[----:B------:R-:W-:Y:S01]  /*22b0*/  LOP3.LUT R3, R215, 0x18, R16, 0xf8, !PT ;  /* 0x00000018d7037812 */ /* 0x000fe200078ef810 */
[C---:B------:R-:W-:Y:S01]  /*22c0*/  IMAD R101, R136.reuse, R95, R6 ;  /* 0x0000005f88657224 */ /* 0x040fe200078e0206 */
[----:B------:R-:W-:Y:S01]  /*22d0*/  LEA.HI R21, R21, R28, RZ, 0x2 ;  /* 0x0000001c15157211 */ /* 0x000fe200078f10ff */
[----:B------:R-:W-:Y:S01]  /*22e0*/  IMAD R0, R9, R88, RZ ;  /* 0x0000005809007224 */ /* 0x000fe200078e02ff */
[----:B------:R-:W-:Y:S01]  /*22f0*/  LOP3.LUT R6, R3, R216, RZ, 0x3c, !PT ;  /* 0x000000d803067212 */ /* 0x000fe200078e3cff */
[----:B------:R-:W-:Y:S01]  /*2300*/  IMAD R9, R89, 0x60, RZ ;  /* 0x0000006059097824 */ /* 0x000fe200078e02ff */
[----:B------:R-:W-:Y:S01]  /*2310*/  LOP3.LUT R21, R21, 0xfffffffc, RZ, 0xc0, !PT ;  /* 0xfffffffc15157812 */ /* 0x000fe200078ec0ff */
[----:B------:R-:W-:Y:S01]  /*2320*/  IMAD R11, R136, R89, R0 ;  /* 0x00000059880b7224 */ /* 0x000fe200078e0200 */
[C---:B------:R-:W-:Y:S01]  /*2330*/  SHF.L.U64.HI R106, R88.reuse, 0x6, R89 ;  /* 0x00000006586a7819 */ /* 0x040fe20000010259 */
[----:B------:R-:W-:Y:S01]  /*2340*/  IMAD.IADD R127, R217, 0x1, R6 ;  /* 0x00000001d97f7824 */ /* 0x000fe200078e0206 */
[----:B------:R-:W-:Y:S01]  /*2350*/  SHF.R.S32.HI R114, RZ, 0x3, R4 ;  /* 0x00000003ff727819 */ /* 0x000fe20000011404 */
[----:B------:R-:W-:Y:S01]  /*2360*/  IMAD.WIDE.U32 R88, R88, 0x60, RZ ;  /* 0x0000006058587825 */ /* 0x000fe200078e00ff */
[----:B------:R-:W-:-:S02]  /*2370*/  LOP3.LUT R3, R4, 0xfffffff8, RZ, 0xc0, !PT ;  /* 0xfffffff804037812 */ /* 0x000fc400078ec0ff */
[C---:B------:R-:W-:Y:S01]  /*2380*/  SHF.L.U64.HI R104, R94.reuse, 0x6, R95 ;  /* 0x000000065e687819 */ /* 0x040fe2000001025f */
[----:B------:R-:W-:Y:S01]  /*2390*/  IMAD.WIDE.U32 R94, R94, 0x60, RZ ;  /* 0x000000605e5e7825 */ /* 0x000fe200078e00ff */
[----:B------:R-:W-:Y:S02]  /*23a0*/  SHF.R.S32.HI R113, RZ, 0x3, R5 ;  /* 0x00000003ff717819 */ /* 0x000fe40000011405 */
[----:B------:R-:W-:Y:S01]  /*23b0*/  LOP3.LUT R4, R5, 0xfffffff8, RZ, 0xc0, !PT ;  /* 0xfffffff805047812 */ /* 0x000fe200078ec0ff */
[----:B------:R-:W-:Y:S01]  /*23c0*/  IMAD.IADD R21, R28, 0x1, -R21 ;  /* 0x000000011c157824 */ /* 0x000fe200078e0a15 */
[----:B------:R-:W-:Y:S01]  /*23d0*/  LOP3.LUT R5, R12, 0xfffffff8, RZ, 0xc0, !PT ;  /* 0xfffffff80c057812 */ /* 0x000fe200078ec0ff */
[----:B------:R-:W-:Y:S01]  /*23e0*/  IMAD.IADD R126, R89, 0x1, R9 ;  /* 0x00000001597e7824 */ /* 0x000fe200078e0209 */
[----:B------:R-:W-:Y:S01]  /*23f0*/  SHF.R.S32.HI R0, RZ, 0x1f, R30 ;  /* 0x0000001fff007819 */ /* 0x000fe2000001141e */
[----:B------:R-:W-:Y:S01]  /*2400*/  IMAD.IADD R103, R99, 0x1, R101 ;  /* 0x0000000163677824 */ /* 0x000fe200078e0265 */
[----:B------:R-:W-:Y:S01]  /*2410*/  LEA.HI R137, R137, 0x8, RZ, 0x19 ;  /* 0x0000000889897811 */ /* 0x000fe200078fc8ff */
[----:B------:R-:W-:Y:S01]  /*2420*/  IMAD R111, R21, 0x40, R202 ;  /* 0x00000040156f7824 */ /* 0x000fe200078e02ca */
[----:B------:R-:W-:Y:S01]  /*2430*/  SHF.R.S32.HI R112, RZ, 0x3, R12 ;  /* 0x00000003ff707819 */ /* 0x000fe2000001140c */
[----:B------:R-:W-:Y:S01]  /*2440*/  IMAD.IADD R125, R95, 0x1, R125 ;  /* 0x000000015f7d7824 */ /* 0x000fe200078e027d */
[----:B------:R-:W-:Y:S01]  /*2450*/  SHF.R.S32.HI R110, RZ, 0x1f, R3 ;  /* 0x0000001fff6e7819 */ /* 0x000fe20000011403 */
[----:B------:R-:W-:Y:S01]  /*2460*/  IMAD.IADD R101, R101, 0x1, R97 ;  /* 0x0000000165657824 */ /* 0x000fe200078e0261 */
[----:B------:R-:W-:Y:S01]  /*2470*/  SHF.R.S32.HI R109, RZ, 0x1f, R4 ;  /* 0x0000001fff6d7819 */ /* 0x000fe20000011404 */
[----:B------:R-:W-:Y:S01]  /*2480*/  IMAD.IADD R102, R93, 0x1, R11 ;  /* 0x000000015d667824 */ /* 0x000fe200078e020b */
[----:B------:R-:W-:Y:S01]  /*2490*/  SHF.R.S32.HI R108, RZ, 0x1f, R5 ;  /* 0x0000001fff6c7819 */ /* 0x000fe20000011405 */
[----:B------:R-:W-:Y:S01]  /*24a0*/  IMAD.IADD R100, R11, 0x1, R91 ;  /* 0x000000010b647824 */ /* 0x000fe200078e025b */
[----:B--2---:R-:W-:-:S04]  /*24b0*/  LOP3.LUT R20, R20, 0xfffffffe, RZ, 0xc0, !PT ;  /* 0xfffffffe14147812 */ /* 0x004fc800078ec0ff */
[----:B------:R-:W-:-:S04]  /*24c0*/  @P3 LOP3.LUT R20, R20, 0x1, RZ, 0xfc, !PT ;  /* 0x0000000114143812 */ /* 0x000fc800078efcff */
[----:B------:R-:W-:-:S04]  /*24d0*/  LOP3.LUT R20, R20, 0xfffffffb, RZ, 0xc0, !PT ;  /* 0xfffffffb14147812 */ /* 0x000fc800078ec0ff */
[----:B------:R-:W-:Y:S02]  /*24e0*/  @P2 LOP3.LUT R20, R20, 0x4, RZ, 0xfc, !PT ;  /* 0x0000000414142812 */ /* 0x000fe400078efcff */
[----:B------:R-:W-:-:S03]  /*24f0*/  ISETP.GE.AND P2, PT, R192, UR4, PT ;  /* 0x00000004c0007c0c */ /* 0x000fc6000bf46270 */
[----:B------:R0:W-:Y:S01]  /*2500*/  STL [R1], R20 ;  /* 0x0000001401007387 */ /* 0x0001e20000100800 */
[----:B------:R-:W-:-:S04]  /*2510*/  SEL R6, RZ, 0x20, P2 ;  /* 0x00000020ff067807 */ /* 0x000fc80001000000 */
[C---:B0-----:R-:W-:Y:S02]  /*2520*/  LOP3.LUT R20, R7.reuse, R6, RZ, 0xfc, !PT ;  /* 0x0000000607147212 */ /* 0x041fe400078efcff */
[----:B------:R-:W-:Y:S02]  /*2530*/  LOP3.LUT R6, R7, 0x1, RZ, 0xc0, !PT ;  /* 0x0000000107067812 */ /* 0x000fe400078ec0ff */
[C---:B------:R-:W-:Y:S02]  /*2540*/  LOP3.LUT R7, R20.reuse, 0x2, RZ, 0xc0, !PT ;  /* 0x0000000214077812 */ /* 0x040fe400078ec0ff */
[C---:B------:R-:W-:Y:S02]  /*2550*/  LOP3.LUT R8, R20.reuse, 0x4, RZ, 0xc0, !PT ;  /* 0x0000000414087812 */ /* 0x040fe400078ec0ff */
[C---:B------:R-:W-:Y:S02]  /*2560*/  LOP3.LUT R9, R20.reuse, 0x8, RZ, 0xc0, !PT ;  /* 0x0000000814097812 */ /* 0x040fe400078ec0ff */
[----:B------:R-:W-:-:S02]  /*2570*/  LOP3.LUT R10, R20, 0x10, RZ, 0xc0, !PT ;  /* 0x00000010140a7812 */ /* 0x000fc400078ec0ff */
[----:B------:R-:W-:Y:S02]  /*2580*/  SHF.R.S32.HI R123, RZ, 0x1f, R25 ;  /* 0x0000001fff7b7819 */ /* 0x000fe40000011419 */
[----:B------:R-:W-:-:S07]  /*2590*/  LOP3.LUT R20, R20, 0x20, RZ, 0xc0, !PT ;  /* 0x0000002014147812 */ /* 0x000fce00078ec0ff */
.L_x_562:
[----:B--2---:R-:W2:Y:S01]  /*25a0*/  LDL.LU R33, [R1] ;  /* 0x0000000001217983 */ /* 0x004ea20000300800 */
[----:B------:R-:W0:Y:S01]  /*25b0*/  LDC R31, c[0x0][0x430] ;  /* 0x00010c00ff1f7b82 */ /* 0x000e220000000800 */
[----:B------:R-:W-:Y:S01]  /*25c0*/  IADD3 R2, R2, -0x1, RZ ;  /* 0xffffffff02027810 */ /* 0x000fe20007ffe0ff */
[----:B------:R-:W-:-:S04]  /*25d0*/  IMAD.MOV.U32 R21, RZ, RZ, RZ ;  /* 0x000000ffff157224 */ /* 0x000fc800078e00ff */
[----:B------:R-:W-:Y:S02]  /*25e0*/  IMAD R13, R2, 0x60, R111 ;  /* 0x00000060020d7824 */ /* 0x000fe400078e026f */
[----:B------:R-:W1:Y:S02]  /*25f0*/  LDC R120, c[0x0][0x3f4] ;  /* 0x0000fd00ff787b82 */ /* 0x000e640000000800 */
[----:B------:R-:W-:Y:S01]  /*2600*/  IMAD.IADD R32, R124, 0x1, R13 ;  /* 0x000000017c207824 */ /* 0x000fe200078e020d */
[----:B------:R-:W-:-:S03]  /*2610*/  ISETP.GE.AND P2, PT, R13, R24, PT ;  /* 0x000000180d00720c */ /* 0x000fc60003f46270 */
[----:B------:R-:W-:Y:S01]  /*2620*/  IMAD.MOV.U32 R26, RZ, RZ, R32 ;  /* 0x000000ffff1a7224 */ /* 0x000fe200078e0020 */
[----:B------:R-:W-:Y:S02]  /*2630*/  ISETP.GT.OR P2, PT, R111, 0x5f, P2 ;  /* 0x0000005f6f00780c */ /* 0x000fe40001744670 */
[----:B0-----:R-:W-:-:S11]  /*2640*/  ISETP.NE.AND P3, PT, R31, 0x1, PT ;  /* 0x000000011f00780c */ /* 0x001fd60003f65270 */
[----:B------:R-:W0:Y:S08]  /*2650*/  @!P2 LDC.64 R14, c[0x0][0x428] ;  /* 0x00010a00ff0eab82 */ /* 0x000e300000000a00 */
[----:B------:R-:W3:Y:S08]  /*2660*/  @!P2 LDC.64 R12, c[0x0][0x418] ;  /* 0x00010600ff0cab82 */ /* 0x000ef00000000a00 */
[----:B------:R-:W4:Y:S08]  /*2670*/  @P3 LDC R11, c[0x0][0x434] ;  /* 0x00010d00ff0b3b82 */ /* 0x000f300000000800 */
[----:B------:R-:W1:Y:S01]  /*2680*/  @P3 LDC R28, c[0x0][0x438] ;  /* 0x00010e00ff1c3b82 */ /* 0x000e620000000800 */
[----:B----4-:R-:W-:-:S05]  /*2690*/  @P3 IMAD.HI.U32 R11, R32, R11, RZ ;  /* 0x0000000b200b3227 */ /* 0x010fca00078e00ff */
[----:B-1----:R-:W-:Y:S01]  /*26a0*/  @P3 SHF.R.U32.HI R26, RZ, R28, R11 ;  /* 0x0000001cff1a3219 */ /* 0x002fe2000001160b */
[----:B0-----:R-:W-:-:S03]  /*26b0*/  @!P2 IMAD R28, R123, R14, RZ ;  /* 0x0000000e7b1ca224 */ /* 0x001fc600078e02ff */
[----:B------:R-:W-:Y:S01]  /*26c0*/  @!P2 SHF.R.S32.HI R27, RZ, 0x1f, R26 ;  /* 0x0000001fff1ba819 */ /* 0x000fe2000001141a */
[C---:B------:R-:W-:Y:S02]  /*26d0*/  @!P2 IMAD R11, R25.reuse, R15, R28 ;  /* 0x0000000f190ba224 */ /* 0x040fe400078e021c */
[----:B------:R-:W-:-:S04]  /*26e0*/  @!P2 IMAD.WIDE.U32 R14, R25, R14, R26 ;  /* 0x0000000e190ea225 */ /* 0x000fc800078e001a */
[----:B------:R-:W-:Y:S01]  /*26f0*/  @!P2 IMAD.IADD R11, R15, 0x1, R11 ;  /* 0x000000010f0ba824 */ /* 0x000fe200078e020b */
[----:B---3--:R-:W-:-:S04]  /*2700*/  @!P2 LEA R12, P3, R14, R12, 0x2 ;  /* 0x0000000c0e0ca211 */ /* 0x008fc800078610ff */
[----:B------:R-:W-:-:S05]  /*2710*/  @!P2 LEA.HI.X R13, R14, R13, R11, 0x2, P3 ;  /* 0x0000000d0e0da211 */ /* 0x000fca00018f140b */
[----:B------:R0:W5:Y:S01]  /*2720*/  @!P2 LDG.E R21, desc[UR56][R12.64] ;  /* 0x000000380c15a981 */ /* 0x000162000c1e1900 */
[----:B------:R-:W-:Y:S01]  /*2730*/  ISETP.GT.AND P2, PT, R2, R122, PT ;  /* 0x0000007a0200720c */ /* 0x000fe20003f44270 */
[----:B------:R-:W-:Y:S01]  /*2740*/  IMAD R14, R19, 0x4800, R127 ;  /* 0x00004800130e7824 */ /* 0x000fe200078e027f */
[----:B------:R-:W-:Y:S01]  /*2750*/  LOP3.LUT P4, RZ, R223, 0x4, RZ, 0xc0, !PT ;  /* 0x00000004dfff7812 */ /* 0x000fe2000788c0ff */
[----:B------:R-:W-:Y:S01]  /*2760*/  IMAD.MOV R26, RZ, RZ, -R26 ;  /* 0x000000ffff1a7224 */ /* 0x000fe200078e0a1a */
[----:B------:R-:W-:Y:S05]  /*2770*/  YIELD ;  /* 0x0000000000007946 */ /* 0x000fea0003800000 */
[----:B------:R-:W-:Y:S01]  /*2780*/  VIADD R28, R14, 0x20 ;  /* 0x000000200e1c7836 */ /* 0x000fe20000000000 */
[----:B------:R-:W-:Y:S01]  /*2790*/  BSSY B0, `(.L_x_457) ;  /* 0x00007f3000007945 */ /* 0x000fe20003800000 */
[----:B------:R-:W-:-:S02]  /*27a0*/  IMAD R26, R31, R26, R32 ;  /* 0x0000001a1f1a7224 */ /* 0x000fc400078e0220 */
[C---:B------:R-:W-:Y:S02]  /*27b0*/  IMAD R27, R14.reuse, 0x2, R115 ;  /* 0x000000020e1b7824 */ /* 0x040fe400078e0273 */
[----:B------:R-:W-:-:S04]  /*27c0*/  @P4 VIADD R28, R14, 0xffffffe0 ;  /* 0xffffffe00e1c4836 */ /* 0x000fc80000000000 */
[----:B------:R-:W-:Y:S01]  /*27d0*/  IMAD R28, R28, 0x2, R115 ;  /* 0x000000021c1c7824 */ /* 0x000fe200078e0273 */
[----:B--2---:R-:W-:-:S04]  /*27e0*/  LOP3.LUT R33, R33, 0xfffffffd, RZ, 0xc0, !PT ;  /* 0xfffffffd21217812 */ /* 0x004fc800078ec0ff */
[----:B------:R-:W-:Y:S02]  /*27f0*/  @P2 LOP3.LUT R33, R33, 0x2, RZ, 0xfc, !PT ;  /* 0x0000000221212812 */ /* 0x000fe400078efcff */
[----:B------:R-:W-:-:S03]  /*2800*/  ISETP.GE.AND P2, PT, R120, 0x1, PT ;  /* 0x000000017800780c */ /* 0x000fc60003f46270 */
[----:B------:R0:W-:Y:S10]  /*2810*/  STL [R1], R33 ;  /* 0x0000002101007387 */ /* 0x0001f40000100800 */
[----:B0-----:R-:W-:Y:S05]  /*2820*/  @!P2 BRA `(.L_x_458) ;  /* 0x0000007400d0a947 */ /* 0x001fea0003800000 */
[----:B------:R-:W-:Y:S01]  /*2830*/  SHF.R.S32.HI R31, RZ, 0x1f, R26 ;  /* 0x0000001fff1f7819 */ /* 0x000fe2000001141a */
[----:B------:R-:W-:Y:S01]  /*2840*/  ULDC.64 UR4, c[0x0][0x300] ;  /* 0x0000c00000047ab9 */ /* 0x000fe20000000a00 */
[----:B-----5:R-:W-:Y:S01]  /*2850*/  SHF.R.S32.HI R84, RZ, 0x1f, R21 ;  /* 0x0000001fff547819 */ /* 0x020fe20000011415 */
[----:B------:R-:W-:Y:S01]  /*2860*/  IMAD.WIDE.U32 R12, R26, UR4, RZ ;  /* 0x000000041a0c7c25 */ /* 0x000fe2000f8e00ff */
[----:B------:R-:W-:Y:S02]  /*2870*/  ULDC.U8 UR6, c[0x0][0x410] ;  /* 0x0001040000067ab9 */ /* 0x000fe40000000000 */
[----:B------:R-:W-:Y:S01]  /*2880*/  ISETP.NE.AND P2, PT, RZ, UR6, PT ;  /* 0x00000006ff007c0c */ /* 0x000fe2000bf45270 */
[----:B------:R-:W-:Y:S02]  /*2890*/  IMAD R11, R31, UR4, RZ ;  /* 0x000000041f0b7c24 */ /* 0x000fe4000f8e02ff */
[----:B------:R-:W-:Y:S02]  /*28a0*/  IMAD R32, R126, R2, RZ ;  /* 0x000000027e207224 */ /* 0x000fe400078e02ff */
[----:B------:R-:W-:Y:S01]  /*28b0*/  IMAD R11, R26, UR5, R11 ;  /* 0x000000051a0b7c24 */ /* 0x000fe2000f8e020b */
[----:B------:R-:W-:Y:S01]  /*28c0*/  ULDC.64 UR4, c[0x0][0x310] ;  /* 0x0000c40000047ab9 */ /* 0x000fe20000000a00 */
[----:B------:R-:W-:-:S02]  /*28d0*/  IMAD R85, R2, -0x60, R24 ;  /* 0xffffffa002557824 */ /* 0x000fc400078e0218 */
[----:B------:R-:W-:Y:S02]  /*28e0*/  IMAD R14, R84, UR4, RZ ;  /* 0x00000004540e7c24 */ /* 0x000fe4000f8e02ff */
[----:B------:R-:W-:Y:S01]  /*28f0*/  IMAD.IADD R13, R13, 0x1, R11 ;  /* 0x000000010d0d7824 */ /* 0x000fe200078e020b */
[----:B------:R-:W-:Y:S01]  /*2900*/  SHF.R.S32.HI R11, RZ, 0x1f, R2 ;  /* 0x0000001fff0b7819 */ /* 0x000fe20000011402 */
[----:B------:R-:W-:Y:S01]  /*2910*/  IMAD R15, R21, UR5, R14 ;  /* 0x00000005150f7c24 */ /* 0x000fe2000f8e020e */
[----:B------:R-:W-:Y:S01]  /*2920*/  VIMNMX R85, R85, 0x60, PT ;  /* 0x0000006055557848 */ /* 0x000fe20003fe0100 */
[----:B------:R-:W-:Y:S01]  /*2930*/  IMAD.WIDE.U32 R12, R21, UR4, R12 ;  /* 0x00000004150c7c25 */ /* 0x000fe2000f8e000c */
[----:B------:R-:W-:-:S03]  /*2940*/  ULDC.64 UR4, c[0x0][0x308] ;  /* 0x0000c20000047ab9 */ /* 0x000fc60000000a00 */
[----:B------:R-:W-:Y:S02]  /*2950*/  IMAD R14, R125, R2, RZ ;  /* 0x000000027d0e7224 */ /* 0x000fe400078e02ff */
[----:B------:R-:W-:Y:S02]  /*2960*/  IMAD.IADD R13, R13, 0x1, R15 ;  /* 0x000000010d0d7824 */ /* 0x000fe400078e020f */
[----:B------:R-:W-:Y:S02]  /*2970*/  IMAD R15, R0, UR4, RZ ;  /* 0x00000004000f7c24 */ /* 0x000fe4000f8e02ff */
[C---:B------:R-:W-:Y:S02]  /*2980*/  IMAD R33, R11.reuse, R94, R14 ;  /* 0x0000005e0b217224 */ /* 0x040fe400078e020e */
[----:B------:R-:W-:Y:S02]  /*2990*/  IMAD R35, R11, R88, R32 ;  /* 0x000000580b237224 */ /* 0x000fe400078e0220 */
[----:B------:R-:W-:-:S02]  /*29a0*/  IMAD R11, R30, UR5, R15 ;  /* 0x000000051e0b7c24 */ /* 0x000fc4000f8e020f */
[----:B------:R-:W-:Y:S01]  /*29b0*/  IMAD.WIDE.U32 R118, R30, UR4, R12 ;  /* 0x000000041e767c25 */ /* 0x000fe2000f8e000c */
[----:B------:R-:W-:-:S03]  /*29c0*/  ULDC.64 UR4, c[0x0][0x2e8] ;  /* 0x0000ba0000047ab9 */ /* 0x000fc60000000a00 */
[----:B------:R-:W-:Y:S01]  /*29d0*/  IMAD.IADD R11, R119, 0x1, R11 ;  /* 0x00000001770b7824 */ /* 0x000fe200078e020b */
[----:B------:R-:W-:Y:S01]  /*29e0*/  LEA R119, P3, R118, UR4, 0x1 ;  /* 0x0000000476777c11 */ /* 0x000fe2000f8608ff */
[----:B------:R-:W-:-:S03]  /*29f0*/  IMAD.WIDE.U32 R14, R94, R2, RZ ;  /* 0x000000025e0e7225 */ /* 0x000fc600078e00ff */
[----:B------:R-:W-:Y:S01]  /*2a00*/  LEA.HI.X R118, R118, UR5, R11, 0x1, P3 ;  /* 0x0000000576767c11 */ /* 0x000fe200098f0c0b */
[----:B------:R-:W-:-:S04]  /*2a10*/  IMAD.WIDE.U32 R12, R88, R2, RZ ;  /* 0x00000002580c7225 */ /* 0x000fc800078e00ff */
[----:B------:R-:W-:Y:S02]  /*2a20*/  IMAD.IADD R11, R15, 0x1, R33 ;  /* 0x000000010f0b7824 */ /* 0x000fe400078e0221 */
[----:B------:R-:W-:Y:S01]  /*2a30*/  IMAD.IADD R80, R13, 0x1, R35 ;  /* 0x000000010d507824 */ /* 0x000fe200078e0223 */
[----:B------:R-:W-:Y:S06]  /*2a40*/  @!P2 BRA `(.L_x_459) ;  /* 0x00000038006ca947 */ /* 0x000fec0003800000 */
[----:B------:R-:W-:Y:S01]  /*2a50*/  ISETP.GE.AND P3, PT, R202, R85, PT ;  /* 0x00000055ca00720c */ /* 0x000fe20003f66270 */
[----:B------:R-:W-:Y:S01]  /*2a60*/  BSSY B1, `(.L_x_460) ;  /* 0x0000037000017945 */ /* 0x000fe20003800000 */
        /* <DEDUP_REMOVED lines=12> */
[----:B------:R-:W-:Y:S01]  /*2b30*/  CS2R R78, SRZ ;  /* 0x00000000004e7805 */ /* 0x000fe2000001ff00 */
[----:B------:R-:W-:Y:S06]  /*2b40*/  @P3 BRA `(.L_x_461) ;  /* 0x0000000000a03947 */ /* 0x000fec0003800000 */
[----:B------:R-:W-:Y:S01]  /*2b50*/  IADD3 R35, P2, R98, R14, RZ ;  /* 0x0000000e62237210 */ /* 0x000fe20007f5e0ff */
[----:B------:R-:W-:Y:S01]  /*2b60*/  ULDC.64 UR4, c[0x0][0x3e8] ;  /* 0x0000fa0000047ab9 */ /* 0x000fe20000000a00 */
[----:B------:R-:W-:Y:S02]  /*2b70*/  CS2R R76, SRZ ;  /* 0x00000000004c7805 */ /* 0x000fe4000001ff00 */
[----:B------:R-:W-:Y:S01]  /*2b80*/  CS2R R78, SRZ ;  /* 0x00000000004e7805 */ /* 0x000fe2000001ff00 */
[----:B------:R-:W-:Y:S01]  /*2b90*/  IMAD.X R36, R11, 0x1, R103, P2 ;  /* 0x000000010b247824 */ /* 0x000fe200010e0667 */
[----:B------:R-:W-:-:S04]  /*2ba0*/  LEA R34, P2, R35, UR4, 0x1 ;  /* 0x0000000423227c11 */ /* 0x000fc8000f8408ff */
[----:B------:R-:W-:Y:S01]  /*2bb0*/  LEA.HI.X R35, R35, UR5, R36, 0x1, P2 ;  /* 0x0000000523237c11 */ /* 0x000fe200090f0c24 */
[----:B------:R-:W-:Y:S01]  /*2bc0*/  ULDC.64 UR4, c[0x0][0x400] ;  /* 0x0001000000047ab9 */ /* 0x000fe20000000a00 */
[----:B------:R-:W-:-:S04]  /*2bd0*/  IADD3 R37, P2, R92, R12, RZ ;  /* 0x0000000c5c257210 */ /* 0x000fc80007f5e0ff */
[----:B------:R-:W-:Y:S02]  /*2be0*/  IADD3.X R38, R80, R102, RZ, P2, !PT ;  /* 0x0000006650267210 */ /* 0x000fe400017fe4ff */
[----:B------:R-:W-:-:S04]  /*2bf0*/  LEA R36, P2, R37, UR4, 0x1 ;  /* 0x0000000425247c11 */ /* 0x000fc8000f8408ff */
[----:B------:R-:W-:Y:S02]  /*2c00*/  LEA.HI.X R37, R37, UR5, R38, 0x1, P2 ;  /* 0x0000000525257c11 */ /* 0x000fe400090f0c26 */
[----:B------:R-:W-:Y:S02]  /*2c10*/  ISETP.GE.AND P2, PT, R196, R120, PT ;  /* 0x00000078c400720c */ /* 0x000fe40003f46270 */
[----:B------:R-:W-:Y:S02]  /*2c20*/  CS2R R72, SRZ ;  /* 0x0000000000487805 */ /* 0x000fe4000001ff00 */
[----:B------:R-:W-:-:S09]  /*2c30*/  CS2R R74, SRZ ;  /* 0x00000000004a7805 */ /* 0x000fd2000001ff00 */
[----:B------:R0:W5:Y:S04]  /*2c40*/  @!P2 LDG.E.64 R76, desc[UR56][R34.64] ;  /* 0x00000038224ca981 */ /* 0x000168000c1e1b00 */
[----:B------:R0:W5:Y:S01]  /*2c50*/  @!P2 LDG.E.64 R78, desc[UR56][R36.64] ;  /* 0x00000038244ea981 */ /* 0x000162000c1e1b00 */
        /* <DEDUP_REMOVED lines=20> */
[----:B------:R-:W-:-:S13]  /*2da0*/  ISETP.GE.AND P2, PT, R209, R120, PT ;  /* 0x00000078d100720c */ /* 0x000fda0003f46270 */
[----:B------:R0:W5:Y:S04]  /*2db0*/  @!P2 LDG.E.64 R56, desc[UR56][R34.64+0xa0] ;  /* 0x0000a0382238a981 */ /* 0x000168000c1e1b00 */
[----:B------:R0:W5:Y:S02]  /*2dc0*/  @!P2 LDG.E.64 R58, desc[UR56][R36.64+0xa0] ;  /* 0x0000a038243aa981 */ /* 0x000164000c1e1b00 */
.L_x_461:
[----:B------:R-:W-:Y:S05]  /*2dd0*/  BSYNC B1 ;  /* 0x0000000000017941 */ /* 0x000fea0003800000 */
.L_x_460:
[----:B0-----:R-:W-:Y:S01]  /*2de0*/  VIADD R34, R202, 0x40 ;  /* 0x00000040ca227836 */ /* 0x001fe20000000000 */
[----:B------:R-:W-:Y:S01]  /*2df0*/  BSSY B1, `(.L_x_462) ;  /* 0x0000038000017945 */ /* 0x000fe20003800000 */
[----:B------:R-:W-:Y:S02]  /*2e00*/  CS2R R36, SRZ ;  /* 0x0000000000247805 */ /* 0x000fe4000001ff00 */
[----:B------:R-:W-:Y:S02]  /*2e10*/  CS2R R40, SRZ ;  /* 0x0000000000287805 */ /* 0x000fe4000001ff00 */
[----:B------:R-:W-:Y:S02]  /*2e20*/  CS2R R44, SRZ ;  /* 0x00000000002c7805 */ /* 0x000fe4000001ff00 */
[----:B------:R-:W-:Y:S02]  /*2e30*/  ISETP.GE.AND P4, PT, R34, R85, PT ;  /* 0x000000552200720c */ /* 0x000fe40003f86270 */
[----:B------:R-:W-:-:S02]  /*2e40*/  CS2R R48, SRZ ;  /* 0x0000000000307805 */ /* 0x000fc4000001ff00 */
[----:B------:R-:W-:Y:S02]  /*2e50*/  CS2R R52, SRZ ;  /* 0x0000000000347805 */ /* 0x000fe4000001ff00 */
[----:B------:R-:W-:Y:S02]  /*2e60*/  CS2R R34, SRZ ;  /* 0x0000000000227805 */ /* 0x000fe4000001ff00 */
[----:B------:R-:W-:Y:S02]  /*2e70*/  CS2R R38, SRZ ;  /* 0x0000000000267805 */ /* 0x000fe4000001ff00 */
[----:B------:R-:W-:Y:S02]  /*2e80*/  CS2R R42, SRZ ;  /* 0x00000000002a7805 */ /* 0x000fe4000001ff00 */
[----:B------:R-:W-:Y:S02]  /*2e90*/  CS2R R46, SRZ ;  /* 0x00000000002e7805 */ /* 0x000fe4000001ff00 */
[----:B------:R-:W-:Y:S01]  /*2ea0*/  CS2R R50, SRZ ;  /* 0x0000000000327805 */ /* 0x000fe2000001ff00 */
[----:B-----5:R-:W-:Y:S01]  /*2eb0*/  IMAD.MOV.U32 R81, RZ, RZ, R56 ;  /* 0x000000ffff517224 */ /* 0x020fe200078e0038 */
[----:B------:R-:W-:Y:S01]  /*2ec0*/  CS2R R54, SRZ ;  /* 0x0000000000367805 */ /* 0x000fe2000001ff00 */
[----:B------:R-:W-:Y:S01]  /*2ed0*/  IMAD.MOV.U32 R82, RZ, RZ, R57 ;  /* 0x000000ffff527224 */ /* 0x000fe200078e0039 */
[----:B------:R-:W-:Y:S06]  /*2ee0*/  @P4 BRA `(.L_x_463) ;  /* 0x0000000000a04947 */ /* 0x000fec0003800000 */
[----:B------:R-:W-:Y:S01]  /*2ef0*/  IADD3 R14, P2, P5, R98, R14, R105 ;  /* 0x0000000e620e7210 */ /* 0x000fe20007d5e069 */
[----:B------:R-:W-:Y:S01]  /*2f00*/  ULDC.64 UR4, c[0x0][0x3e8] ;  /* 0x0000fa0000047ab9 */ /* 0x000fe20000000a00 */
[----:B------:R-:W-:Y:S02]  /*2f10*/  CS2R R52, SRZ ;  /* 0x0000000000347805 */ /* 0x000fe4000001ff00 */
[----:B------:R-:W-:Y:S02]  /*2f20*/  CS2R R54, SRZ ;  /* 0x0000000000367805 */ /* 0x000fe4000001ff00 */
[----:B------:R-:W-:Y:S02]  /*2f30*/  IADD3.X R13, R103, R11, R104, P2, P5 ;  /* 0x0000000b670d7210 */ /* 0x000fe400017ea468 */
[----:B------:R-:W-:-:S04]  /*2f40*/  IADD3 R11, P2, P5, R92, R12, R107 ;  /* 0x0000000c5c0b7210 */ /* 0x000fc80007d5e06b */
[----:B------:R-:W-:Y:S02]  /*2f50*/  IADD3.X R80, R102, R80, R106, P2, P5 ;  /* 0x0000005066507210 */ /* 0x000fe400017ea46a */
[----:B------:R-:W-:-:S04]  /*2f60*/  LEA R12, P2, R14, UR4, 0x1 ;  /* 0x000000040e0c7c11 */ /* 0x000fc8000f8408ff */
[----:B------:R-:W-:Y:S01]  /*2f70*/  LEA.HI.X R13, R14, UR5, R13, 0x1, P2 ;  /* 0x000000050e0d7c11 */ /* 0x000fe200090f0c0d */
[----:B------:R-:W-:Y:S02]  /*2f80*/  ULDC.64 UR4, c[0x0][0x400] ;  /* 0x0001000000047ab9 */ /* 0x000fe40000000a00 */
        /* <DEDUP_REMOVED lines=30> */
.L_x_463:
[----:B------:R-:W-:Y:S05]  /*3170*/  BSYNC B1 ;  /* 0x0000000000017941 */ /* 0x000fea0003800000 */
.L_x_462:
[----:B------:R-:W-:Y:S01]  /*3180*/  IMAD.MOV.U32 R11, RZ, RZ, R60 ;  /* 0x000000ffff0b7224 */ /* 0x000fe200078e003c */
[----:B------:R-:W-:Y:S01]  /*3190*/  UISETP.NE.AND UP0, UPT, UR59, 0x3, UPT ;  /* 0x000000033b00788c */ /* 0x000fe2000bf05270 */
[----:B0-----:R-:W-:Y:S01]  /*31a0*/  IMAD.MOV.U32 R12, RZ, RZ, R61 ;  /* 0x000000ffff0c7224 */ /* 0x001fe200078e003d */
[----:B------:R-:W-:Y:S01]  /*31b0*/  PRMT R166, R81, 0x7610, R166 ;  /* 0x0000761051a67816 */ /* 0x000fe200000000a6 */
[----:B------:R-:W-:Y:S01]  /*31c0*/  IMAD.MOV.U32 R14, RZ, RZ, R69 ;  /* 0x000000ffff0e7224 */ /* 0x000fe200078e0045 */
        /* <DEDUP_REMOVED lines=20> */
[----:B------:R-:W-:-:S02]  /*3310*/  MOV R13, R62 ;  /* 0x0000003e000d7202 */ /* 0x000fc40000000f00 */
        /* <DEDUP_REMOVED lines=17> */
[----:B-----5:R-:W-:Y:S01]  /*3430*/  IMAD.MOV.U32 R11, RZ, RZ, R32 ;  /* 0x000000ffff0b7224 */ /* 0x020fe200078e0020 */
        /* <DEDUP_REMOVED lines=12> */
[----:B------:R-:W-:-:S02]  /*3500*/  PRMT R116, R12, 0x7610, R116 ;  /* 0x000076100c747816 */ /* 0x000fc40000000074 */
[----:B------:R-:W-:Y:S02]  /*3510*/  MOV R12, R44 ;  /* 0x0000002c000c7202 */ /* 0x000fe40000000f00 */
        /* <DEDUP_REMOVED lines=16> */
[----:B------:R-:W-:-:S02]  /*3620*/  PLOP3.LUT P2, PT, PT, PT, UP0, 0x80, 0x0 ;  /* 0x000000000000781c */ /* 0x000fc40003f4f008 */
        /* <DEDUP_REMOVED lines=16> */
[----:B------:R-:W-:Y:S02]  /*3730*/  PRMT R167, R82, 0x7610, R167 ;  /* 0x0000761052a77816 */ /* 0x000fe400000000a7 */
[----:B------:R-:W-:Y:S02]  /*3740*/  PRMT R160, R14, 0x7610, R160 ;  /* 0x000076100ea07816 */ /* 0x000fe400000000a0 */
[----:B------:R-:W-:Y:S02]  /*3750*/  PRMT R161, R13, 0x7610, R161 ;  /* 0x000076100da17816 */ /* 0x000fe400000000a1 */
[----:B------:R-:W-:Y:S02]  /*3760*/  PRMT R164, R12, 0x7610, R164 ;  /* 0x000076100ca47816 */ /* 0x000fe400000000a4 */
[----:B------:R-:W-:Y:S01]  /*3770*/  PRMT R165, R11, 0x7610, R165 ;  /* 0x000076100ba57816 */ /* 0x000fe200000000a5 */
[----:B------:R-:W-:Y:S06]  /*3780*/  @!P2 BRA `(.L_x_464) ;  /* 0x000000000004a947 */ /* 0x000fec0003800000 */
[----:B------:R-:W-:Y:S01]  /*3790*/  BPT.TRAP 0x1 ;  /* 0x000000040000795c */ /* 0x000fe20000300000 */
.L_x_464:
[----:B------:R-:W-:Y:S01]  /*37a0*/  IMAD R86, R19, 0x8, R18 ;  /* 0x0000000813567824 */ /* 0x000fe200078e0212 */
[----:B------:R-:W-:Y:S01]  /*37b0*/  SHF.L.U32 R87, R203, 0x1f, RZ ;  /* 0x0000001fcb577819 */ /* 0x000fe200000006ff */
[----:B------:R-:W-:Y:S03]  /*37c0*/  BSSY B1, `(.L_x_465) ;  /* 0x0000003000017945 */ /* 0x000fe60003800000 */
[----:B------:R-:W0:Y:S02]  /*37d0*/  SYNCS.PHASECHK.TRANS64.TRYWAIT P5, [R86+URZ+0x30890], R87 ;  /* 0x03089057560075a7 */ /* 0x000e2400080a017f */
[----:B0-----:R-:W-:Y:S05]  /*37e0*/  @!P5 BRA `(.L_x_466) ;  /* 0x000001c400d0d947 */ /* 0x001fea0003800000 */
.L_x_788:
[----:B------:R-:W-:Y:S05]  /*37f0*/  BSYNC B1 ;  /* 0x0000000000017941 */ /* 0x000fea0003800000 */
.L_x_465:
[----:B------:R-:W-:-:S03]  /*3800*/  UMOV UR4, 0xffffffff ;  /* 0xffffffff00047882 */ /* 0x000fc60000000000 */
[----:B------:R-:W-:Y:S05]  /*3810*/  BRA.DIV UR4, `(.L_x_467) ;  /* 0x000001c604d87947 */ /* 0x000fea000b800000 */
[----:B------:R1:W2:Y:S04]  /*3820*/  SHFL.IDX PT, R82, R118, RZ, 0x1c1f ;  /* 0x001c1fff76527589 */ /* 0x0002a800000e0000 */
[----:B------:R1:W3:Y:S02]  /*3830*/  SHFL.IDX PT, R11, R119, RZ, 0x1c1f ;  /* 0x001c1fff770b7589 */ /* 0x0002e400000e0000 */
.L_x_792:
[----:B------:R-:W-:Y:S04]  /*3840*/  BSSY B1, `(.L_x_468) ;  /* 0x0000159000017945 */ /* 0x000fe80003800000 */
[----:B------:R-:W-:Y:S05]  /*3850*/  @P3 BRA `(.L_x_469) ;  /* 0x00000014005c3947 */ /* 0x000fea0003800000 */
[----:B------:R-:W-:Y:S01]  /*3860*/  ISETP.NE.AND P3, PT, R6, RZ, PT ;  /* 0x000000ff0600720c */ /* 0x000fe20003f65270 */
[----:B------:R-:W-:-:S12]  /*3870*/  BSSY B2, `(.L_x_470) ;  /* 0x0000037000027945 */ /* 0x000fd80003800000 */
[----:B------:R-:W-:Y:S05]  /*3880*/  @!P3 BRA `(.L_x_471) ;  /* 0x0000000000d4b947 */ /* 0x000fea0003800000 */
[----:B------:R4:W0:Y:S01]  /*3890*/  LDS.128 R12, [R27+0x1e000] ;  /* 0x01e000001b0c7984 */ /* 0x0008220000000c00 */
[C---:B---3--:R-:W-:Y:S01]  /*38a0*/  LEA R80, P3, R16.reuse, R11, 0x1 ;  /* 0x0000000b10507211 */ /* 0x048fe200078608ff */
[----:B------:R-:W-:Y:S03]  /*38b0*/  BSSY B3, `(.L_x_472) ;  /* 0x0000031000037945 */ /* 0x000fe60003800000 */
[----:B--2---:R-:W-:Y:S02]  /*38c0*/  LEA.HI.X R81, R16, R82, R17, 0x1, P3 ;  /* 0x0000005210517211 */ /* 0x004fe400018f0c11 */
[----:B------:R-:W-:-:S13]  /*38d0*/  ISETP.GE.AND P3, PT, R196, R120, PT ;  /* 0x00000078c400720c */ /* 0x000fda0003f66270 */
[----:B----4-:R-:W-:Y:S05]  /*38e0*/  @P3 BRA `(.L_x_473) ;  /* 0x0000000000b43947 */ /* 0x010fea0003800000 */
[--C-:B------:R-:W-:Y:S02]  /*38f0*/  SHF.R.U64 R76, R76, 0x10, R77.reuse ;  /* 0x000000104c4c7819 */ /* 0x100fe4000000124d */
[----:B------:R-:W-:Y:S02]  /*3900*/  SHF.R.U32.HI R150, RZ, 0x10, R77 ;  /* 0x00000010ff967819 */ /* 0x000fe4000001164d */
[--C-:B------:R-:W-:Y:S02]  /*3910*/  SHF.R.U64 R77, R78, 0x10, R79.reuse ;  /* 0x000000104e4d7819 */ /* 0x100fe4000000124f */
[----:B------:R-:W-:Y:S02]  /*3920*/  SHF.R.U32.HI R151, RZ, 0x10, R79 ;  /* 0x00000010ff977819 */ /* 0x000fe4000001164f */
[----:B------:R-:W-:Y:S01]  /*3930*/  PRMT R79, R152, 0x5410, R77 ;  /* 0x00005410984f7816 */ /* 0x000fe2000000004d */
[----:B0-----:R-:W-:Y:S01]  /*3940*/  IMAD.U32 R77, R13, 0x10000, RZ ;  /* 0x000100000d4d7824 */ /* 0x001fe200078e00ff */
[----:B------:R-:W-:-:S02]  /*3950*/  PRMT R76, R138, 0x5432, R76 ;  /* 0x000054328a4c7816 */ /* 0x000fc4000000004c */
[----:B------:R-:W-:Y:S02]  /*3960*/  LOP3.LUT R153, R13, 0xffff0000, RZ, 0xc0, !PT ;  /* 0xffff00000d997812 */ /* 0x000fe400078ec0ff */
[----:B------:R-:W-:Y:S02]  /*3970*/  LOP3.LUT R152, R79, 0xffff0000, RZ, 0xc0, !PT ;  /* 0xffff00004f987812 */ /* 0x000fe400078ec0ff */
[C---:B------:R-:W-:Y:S01]  /*3980*/  LOP3.LUT R78, R76.reuse, 0xffff0000, RZ, 0xc0, !PT ;  /* 0xffff00004c4e7812 */ /* 0x040fe200078ec0ff */
[----:B------:R-:W-:Y:S02]  /*3990*/  IMAD.U32 R76, R76, 0x10000, RZ ;  /* 0x000100004c4c7824 */ /* 0x000fe400078e00ff */
[C---:B------:R-:W-:Y:S02]  /*39a0*/  FMUL.FTZ R158, R153.reuse, R152 ;  /* 0x00000098999e7220 */ /* 0x040fe40000410000 */
[-C--:B------:R-:W-:Y:S02]  /*39b0*/  FMUL.FTZ R13, R153, R78.reuse ;  /* 0x0000004e990d7220 */ /* 0x080fe40000410000 */
[----:B------:R-:W-:-:S02]  /*39c0*/  FFMA.FTZ R78, R77, R78, -R158 ;  /* 0x0000004e4d4e7223 */ /* 0x000fc4000001089e */
[----:B------:R-:W-:Y:S01]  /*39d0*/  FFMA.FTZ R77, R77, R152, R13 ;  /* 0x000000984d4d7223 */ /* 0x000fe2000001000d */
[----:B------:R-:W-:Y:S02]  /*39e0*/  PRMT R13, R139, 0x5432, R150 ;  /* 0x000054328b0d7816 */ /* 0x000fe40000000096 */
[----:B------:R-:W-:Y:S02]  /*39f0*/  PRMT R150, R155, 0x5410, R151 ;  /* 0x000054109b967816 */ /* 0x000fe40000000097 */
[----:B------:R-:W-:Y:S01]  /*3a00*/  LOP3.LUT R152, R14, 0xffff0000, RZ, 0xc0, !PT ;  /* 0xffff00000e987812 */ /* 0x000fe200078ec0ff */
[C---:B------:R-:W-:Y:S01]  /*3a10*/  IMAD.U32 R153, R13.reuse, 0x10000, RZ ;  /* 0x000100000d997824 */ /* 0x040fe200078e00ff */
[----:B------:R-:W-:Y:S01]  /*3a20*/  LOP3.LUT R13, R13, 0xffff0000, RZ, 0xc0, !PT ;  /* 0xffff00000d0d7812 */ /* 0x000fe200078ec0ff */
[----:B------:R-:W-:Y:S01]  /*3a30*/  IMAD.U32 R151, R150, 0x10000, RZ ;  /* 0x0001000096977824 */ /* 0x000fe200078e00ff */
[----:B------:R-:W-:Y:S01]  /*3a40*/  F2FP.BF16.F32.PACK_AB R77, R77, R78 ;  /* 0x0000004e4d4d723e */ /* 0x000fe200000010ff */
[----:B------:R-:W-:-:S02]  /*3a50*/  IMAD.U32 R14, R14, 0x10000, RZ ;  /* 0x000100000e0e7824 */ /* 0x000fc400078e00ff */
[C---:B------:R-:W-:Y:S01]  /*3a60*/  FMUL.FTZ R155, R152.reuse, R151 ;  /* 0x00000097989b7220 */ /* 0x040fe20000410000 */
[----:B------:R-:W-:-:S03]  /*3a70*/  FMUL.FTZ R152, R152, R153 ;  /* 0x0000009998987220 */ /* 0x000fc60000410000 */
[C---:B------:R-:W-:Y:S01]  /*3a80*/  FFMA.FTZ R155, R14.reuse, R153, -R155 ;  /* 0x000000990e9b7223 */ /* 0x040fe2000001089b */
[----:B------:R-:W-:Y:S01]  /*3a90*/  FFMA.FTZ R152, R14, R151, R152 ;  /* 0x000000970e987223 */ /* 0x000fe20000010098 */
[----:B------:R-:W-:Y:S01]  /*3aa0*/  LOP3.LUT R151, R150, 0xffff0000, RZ, 0xc0, !PT ;  /* 0xffff000096977812 */ /* 0x000fe200078ec0ff */
[C---:B------:R-:W-:Y:S01]  /*3ab0*/  IMAD.U32 R150, R15.reuse, 0x10000, RZ ;  /* 0x000100000f967824 */ /* 0x040fe200078e00ff */
[----:B------:R-:W-:-:S05]  /*3ac0*/  LOP3.LUT R14, R15, 0xffff0000, RZ, 0xc0, !PT ;  /* 0xffff00000f0e7812 */ /* 0x000fca00078ec0ff */
[C---:B------:R-:W-:Y:S01]  /*3ad0*/  FMUL.FTZ R15, R14.reuse, R151 ;  /* 0x000000970e0f7220 */ /* 0x040fe20000410000 */
[----:B------:R-:W-:-:S03]  /*3ae0*/  FMUL.FTZ R14, R14, R13 ;  /* 0x0000000d0e0e7220 */ /* 0x000fc60000410000 */
[C---:B------:R-:W-:Y:S01]  /*3af0*/  FFMA.FTZ R15, R150.reuse, R13, -R15 ;  /* 0x0000000d960f7223 */ /* 0x040fe2000001080f */
[----:B------:R-:W-:Y:S01]  /*3b00*/  FFMA.FTZ R14, R150, R151, R14 ;  /* 0x00000097960e7223 */ /* 0x000fe2000001000e */
[C---:B------:R-:W-:Y:S01]  /*3b10*/  LOP3.LUT R13, R12.reuse, 0xffff0000, RZ, 0xc0, !PT ;  /* 0xffff00000c0d7812 */ /* 0x040fe200078ec0ff */
[----:B------:R-:W-:Y:S02]  /*3b20*/  IMAD.U32 R150, R79, 0x10000, RZ ;  /* 0x000100004f967824 */ /* 0x000fe400078e00ff */
[----:B------:R-:W-:Y:S01]  /*3b30*/  IMAD.U32 R79, R12, 0x10000, RZ ;  /* 0x000100000c4f7824 */ /* 0x000fe200078e00ff */
[----:B------:R-:W-:Y:S01]  /*3b40*/  F2FP.BF16.F32.PACK_AB R15, R14, R15 ;  /* 0x0000000f0e0f723e */ /* 0x000fe200000010ff */
[C---:B------:R-:W-:Y:S01]  /*3b50*/  FMUL.FTZ R12, R13.reuse, R150 ;  /* 0x000000960d0c7220 */ /* 0x040fe20000410000 */
[-C--:B------:R-:W-:Y:S01]  /*3b60*/  FMUL.FTZ R13, R13, R76.reuse ;  /* 0x0000004c0d0d7220 */ /* 0x080fe20000410000 */
[----:B------:R-:W-:Y:S02]  /*3b70*/  F2FP.BF16.F32.PACK_AB R14, R152, R155 ;  /* 0x0000009b980e723e */ /* 0x000fe400000010ff */
[C---:B------:R-:W-:Y:S01]  /*3b80*/  FFMA.FTZ R12, R79.reuse, R76, -R12 ;  /* 0x0000004c4f0c7223 */ /* 0x040fe2000001080c */
[----:B------:R-:W-:-:S05]  /*3b90*/  FFMA.FTZ R13, R79, R150, R13 ;  /* 0x000000964f0d7223 */ /* 0x000fca000001000d */
[----:B------:R-:W-:Y:S01]  /*3ba0*/  F2FP.BF16.F32.PACK_AB R12, R13, R12 ;  /* 0x0000000c0d0c723e */ /* 0x000fe200000010ff */
[----:B------:R-:W-:-:S07]  /*3bb0*/  IMAD.MOV.U32 R13, RZ, RZ, R77 ;  /* 0x000000ffff0d7224 */ /* 0x000fce00078e004d */
.L_x_473:
[----:B------:R-:W-:Y:S05]  /*3bc0*/  BSYNC B3 ;  /* 0x0000000000037941 */ /* 0x000fea0003800000 */
.L_x_472:
[----:B0-----:R4:W-:Y:S02]  /*3bd0*/  ST.E.128 desc[UR56][R80.64], R12 ;  /* 0x0000000c50007985 */ /* 0x0019e4000c101d38 */
.L_x_471:
[----:B------:R-:W-:Y:S05]  /*3be0*/  BSYNC B2 ;  /* 0x0000000000027941 */ /* 0x000fea0003800000 */
.L_x_470:
[----:B------:R-:W-:Y:S01]  /*3bf0*/  ISETP.NE.AND P3, PT, R7, RZ, PT ;  /* 0x000000ff0700720c */ /* 0x000fe20003f65270 */
[----:B------:R-:W-:-:S12]  /*3c00*/  BSSY B2, `(.L_x_474) ;  /* 0x0000039000027945 */ /* 0x000fd80003800000 */
[----:B------:R-:W-:Y:S05]  /*3c10*/  @!P3 BRA `(.L_x_475) ;  /* 0x0000000000dcb947 */ /* 0x000fea0003800000 */
[----:B----4-:R4:W0:Y:S01]  /*3c20*/  LDS.128 R12, [R28+0x1e000] ;  /* 0x01e000001c0c7984 */ /* 0x0108220000000c00 */
[----:B------:R-:W-:Y:S01]  /*3c30*/  ISETP.GE.AND P3, PT, R207, R120, PT ;  /* 0x00000078cf00720c */ /* 0x000fe20003f66270 */
[----:B------:R-:W-:Y:S01]  /*3c40*/  IMAD.SHL.U32 R79, R195, 0x8, RZ ;  /* 0x00000008c34f7824 */ /* 0x000fe200078e00ff */
[----:B------:R-:W-:Y:S01]  /*3c50*/  BSSY B3, `(.L_x_476) ;  /* 0x0000032000037945 */ /* 0x000fe20003800000 */
[----:B---3--:R-:W-:Y:S02]  /*3c60*/  IMAD.MOV.U32 R76, RZ, RZ, R11 ;  /* 0x000000ffff4c7224 */ /* 0x008fe400078e000b */
[----:B--2---:R-:W-:Y:S02]  /*3c70*/  IMAD.MOV.U32 R77, RZ, RZ, R82 ;  /* 0x000000ffff4d7224 */ /* 0x004fe400078e0052 */
[----:B------:R-:W-:-:S06]  /*3c80*/  IMAD.WIDE R76, R79, 0x2, R76 ;  /* 0x000000024f4c7825 */ /* 0x000fcc00078e024c */
[----:B----4-:R-:W-:Y:S05]  /*3c90*/  @P3 BRA `(.L_x_477) ;  /* 0x0000000000b43947 */ /* 0x010fea0003800000 */
[----:B------:R-:W-:Y:S02]  /*3ca0*/  SHF.R.U64 R74, R74, 0x10, R75 ;  /* 0x000000104a4a7819 */ /* 0x000fe4000000124b */
[--C-:B------:R-:W-:Y:S02]  /*3cb0*/  SHF.R.U64 R72, R72, 0x10, R73.reuse ;  /* 0x0000001048487819 */ /* 0x100fe40000001249 */
[----:B------:R-:W-:Y:S02]  /*3cc0*/  PRMT R74, R146, 0x5432, R74 ;  /* 0x00005432924a7816 */ /* 0x000fe4000000004a */
[----:B------:R-:W-:Y:S02]  /*3cd0*/  PRMT R72, R134, 0x5432, R72 ;  /* 0x0000543286487816 */ /* 0x000fe40000000048 */
[C---:B0-----:R-:W-:Y:S02]  /*3ce0*/  LOP3.LUT R81, R13.reuse, 0xffff0000, RZ, 0xc0, !PT ;  /* 0xffff00000d517812 */ /* 0x041fe400078ec0ff */
[C---:B------:R-:W-:Y:S01]  /*3cf0*/  LOP3.LUT R80, R74.reuse, 0xffff0000, RZ, 0xc0, !PT ;  /* 0xffff00004a507812 */ /* 0x040fe200078ec0ff */
[----:B------:R-:W-:Y:S01]  /*3d00*/  IMAD.U32 R74, R74, 0x10000, RZ ;  /* 0x000100004a4a7824 */ /* 0x000fe200078e00ff */
[C---:B------:R-:W-:Y:S01]  /*3d10*/  LOP3.LUT R78, R72.reuse, 0xffff0000, RZ, 0xc0, !PT ;  /* 0xffff0000484e7812 */ /* 0x040fe200078ec0ff */
[----:B------:R-:W-:Y:S01]  /*3d20*/  IMAD.U32 R72, R72, 0x10000, RZ ;  /* 0x0001000048487824 */ /* 0x000fe200078e00ff */
[----:B------:R-:W-:Y:S01]  /*3d30*/  SHF.R.U32.HI R79, RZ, 0x10, R73 ;  /* 0x00000010ff4f7819 */ /* 0x000fe20000011649 */
[----:B------:R-:W-:-:S02]  /*3d40*/  IMAD.U32 R73, R13, 0x10000, RZ ;  /* 0x000100000d497824 */ /* 0x000fc400078e00ff */
[C---:B------:R-:W-:Y:S01]  /*3d50*/  FMUL.FTZ R150, R81.reuse, R80 ;  /* 0x0000005051967220 */ /* 0x040fe20000410000 */
[----:B------:R-:W-:Y:S01]  /*3d60*/  SHF.R.U32.HI R75, RZ, 0x10, R75 ;  /* 0x00000010ff4b7819 */ /* 0x000fe2000001164b */
[-C--:B------:R-:W-:Y:S02]  /*3d70*/  FMUL.FTZ R13, R81, R78.reuse ;  /* 0x0000004e510d7220 */ /* 0x080fe40000410000 */
[C---:B------:R-:W-:Y:S01]  /*3d80*/  FFMA.FTZ R78, R73.reuse, R78, -R150 ;  /* 0x0000004e494e7223 */ /* 0x040fe20000010896 */
[----:B------:R-:W-:Y:S01]  /*3d90*/  PRMT R75, R176, 0x5410, R75 ;  /* 0x00005410b04b7816 */ /* 0x000fe2000000004b */
[----:B------:R-:W-:Y:S01]  /*3da0*/  FFMA.FTZ R73, R73, R80, R13 ;  /* 0x0000005049497223 */ /* 0x000fe2000001000d */
[----:B------:R-:W-:Y:S01]  /*3db0*/  PRMT R13, R174, 0x5410, R79 ;  /* 0x00005410ae0d7816 */ /* 0x000fe2000000004f */
[----:B------:R-:W-:Y:S01]  /*3dc0*/  IMAD.U32 R150, R15, 0x10000, RZ ;  /* 0x000100000f967824 */ /* 0x000fe200078e00ff */
[C---:B------:R-:W-:Y:S01]  /*3dd0*/  LOP3.LUT R80, R14.reuse, 0xffff0000, RZ, 0xc0, !PT ;  /* 0xffff00000e507812 */ /* 0x040fe200078ec0ff */
[----:B------:R-:W-:Y:S01]  /*3de0*/  IMAD.U32 R14, R14, 0x10000, RZ ;  /* 0x000100000e0e7824 */ /* 0x000fe200078e00ff */
[----:B------:R-:W-:Y:S01]  /*3df0*/  SHF.L.U32 R79, R75, 0x10, RZ ;  /* 0x000000104b4f7819 */ /* 0x000fe200000006ff */
[----:B------:R-:W-:Y:S01]  /*3e00*/  IMAD.U32 R81, R13, 0x10000, RZ ;  /* 0x000100000d517824 */ /* 0x000fe200078e00ff */
[----:B------:R-:W-:-:S02]  /*3e10*/  LOP3.LUT R75, R75, 0xffff0000, RZ, 0xc0, !PT ;  /* 0xffff00004b4b7812 */ /* 0x000fc400078ec0ff */
[----:B------:R-:W-:Y:S01]  /*3e20*/  LOP3.LUT R13, R13, 0xffff0000, RZ, 0xc0, !PT ;  /* 0xffff00000d0d7812 */ /* 0x000fe200078ec0ff */
[C---:B------:R-:W-:Y:S01]  /*3e30*/  FMUL.FTZ R151, R80.reuse, R79 ;  /* 0x0000004f50977220 */ /* 0x040fe20000410000 */
[-C--:B------:R-:W-:Y:S01]  /*3e40*/  FMUL.FTZ R80, R80, R81.reuse ;  /* 0x0000005150507220 */ /* 0x080fe20000410000 */
[----:B------:R-:W-:Y:S02]  /*3e50*/  F2FP.BF16.F32.PACK_AB R73, R73, R78 ;  /* 0x0000004e4949723e */ /* 0x000fe400000010ff */
[C---:B------:R-:W-:Y:S01]  /*3e60*/  FFMA.FTZ R151, R14.reuse, R81, -R151 ;  /* 0x000000510e977223 */ /* 0x040fe20000010897 */
[----:B------:R-:W-:Y:S01]  /*3e70*/  FFMA.FTZ R80, R14, R79, R80 ;  /* 0x0000004f0e507223 */ /* 0x000fe20000010050 */
[----:B------:R-:W-:-:S05]  /*3e80*/  LOP3.LUT R14, R15, 0xffff0000, RZ, 0xc0, !PT ;  /* 0xffff00000f0e7812 */ /* 0x000fca00078ec0ff */
[C---:B------:R-:W-:Y:S01]  /*3e90*/  FMUL.FTZ R15, R14.reuse, R75 ;  /* 0x0000004b0e0f7220 */ /* 0x040fe20000410000 */
[----:B------:R-:W-:-:S03]  /*3ea0*/  FMUL.FTZ R14, R14, R13 ;  /* 0x0000000d0e0e7220 */ /* 0x000fc60000410000 */
[----:B------:R-:W-:Y:S01]  /*3eb0*/  FFMA.FTZ R15, R150, R13, -R15 ;  /* 0x0000000d960f7223 */ /* 0x000fe2000001080f */
[----:B------:R-:W-:Y:S01]  /*3ec0*/  LOP3.LUT R13, R12, 0xffff0000, RZ, 0xc0, !PT ;  /* 0xffff00000c0d7812 */ /* 0x000fe200078ec0ff */
[----:B------:R-:W-:Y:S01]  /*3ed0*/  FFMA.FTZ R14, R150, R75, R14 ;  /* 0x0000004b960e7223 */ /* 0x000fe2000001000e */
[----:B------:R-:W-:-:S03]  /*3ee0*/  IMAD.U32 R75, R12, 0x10000, RZ ;  /* 0x000100000c4b7824 */ /* 0x000fc600078e00ff */
[C---:B------:R-:W-:Y:S01]  /*3ef0*/  FMUL.FTZ R12, R13.reuse, R74 ;  /* 0x0000004a0d0c7220 */ /* 0x040fe20000410000 */
[-C--:B------:R-:W-:Y:S01]  /*3f00*/  FMUL.FTZ R13, R13, R72.reuse ;  /* 0x000000480d0d7220 */ /* 0x080fe20000410000 */
[----:B------:R-:W-:Y:S02]  /*3f10*/  F2FP.BF16.F32.PACK_AB R15, R14, R15 ;  /* 0x0000000f0e0f723e */ /* 0x000fe400000010ff */
[C---:B------:R-:W-:Y:S01]  /*3f20*/  FFMA.FTZ R12, R75.reuse, R72, -R12 ;  /* 0x000000484b0c7223 */ /* 0x040fe2000001080c */
[----:B------:R-:W-:Y:S01]  /*3f30*/  FFMA.FTZ R13, R75, R74, R13 ;  /* 0x0000004a4b0d7223 */ /* 0x000fe2000001000d */
[----:B------:R-:W-:-:S04]  /*3f40*/  F2FP.BF16.F32.PACK_AB R14, R80, R151 ;  /* 0x00000097500e723e */ /* 0x000fc800000010ff */
[----:B------:R-:W-:Y:S01]  /*3f50*/  F2FP.BF16.F32.PACK_AB R12, R13, R12 ;  /* 0x0000000c0d0c723e */ /* 0x000fe200000010ff */
[----:B------:R-:W-:-:S07]  /*3f60*/  IMAD.MOV.U32 R13, RZ, RZ, R73 ;  /* 0x000000ffff0d7224 */ /* 0x000fce00078e0049 */
.L_x_477:
[----:B------:R-:W-:Y:S05]  /*3f70*/  BSYNC B3 ;  /* 0x0000000000037941 */ /* 0x000fea0003800000 */
.L_x_476:
[----:B0-----:R0:W-:Y:S02]  /*3f80*/  ST.E.128 desc[UR56][R76.64], R12 ;  /* 0x0000000c4c007985 */ /* 0x0011e4000c101d38 */
.L_x_475:
[----:B------:R-:W-:Y:S05]  /*3f90*/  BSYNC B2 ;  /* 0x0000000000027941 */ /* 0x000fea0003800000 */
.L_x_474:
[----:B------:R-:W-:Y:S01]  /*3fa0*/  ISETP.NE.AND P3, PT, R8, RZ, PT ;  /* 0x000000ff0800720c */ /* 0x000fe20003f65270 */
[----:B------:R-:W-:-:S12]  /*3fb0*/  BSSY B2, `(.L_x_478) ;  /* 0x0000039000027945 */ /* 0x000fd80003800000 */
[----:B------:R-:W-:Y:S05]  /*3fc0*/  @!P3 BRA `(.L_x_479) ;  /* 0x0000000000dcb947 */ /* 0x000fea0003800000 */
[----:B0---4-:R0:W4:Y:S01]  /*3fd0*/  LDS.128 R12, [R27+0x21000] ;  /* 0x021000001b0c7984 */ /* 0x0111220000000c00 */
[----:B------:R-:W-:Y:S01]  /*3fe0*/  ISETP.GE.AND P3, PT, R205, R120, PT ;  /* 0x00000078cd00720c */ /* 0x000fe20003f66270 */
[----:B------:R-:W-:Y:S01]  /*3ff0*/  IMAD.SHL.U32 R75, R198, 0x8, RZ ;  /* 0x00000008c64b7824 */ /* 0x000fe200078e00ff */
[----:B------:R-:W-:Y:S01]  /*4000*/  BSSY B3, `(.L_x_480) ;  /* 0x0000032000037945 */ /* 0x000fe20003800000 */
[----:B---3--:R-:W-:Y:S02]  /*4010*/  IMAD.MOV.U32 R72, RZ, RZ, R11 ;  /* 0x000000ffff487224 */ /* 0x008fe400078e000b */
[----:B--2---:R-:W-:Y:S02]  /*4020*/  IMAD.MOV.U32 R73, RZ, RZ, R82 ;  /* 0x000000ffff497224 */ /* 0x004fe400078e0052 */
[----:B------:R-:W-:-:S06]  /*4030*/  IMAD.WIDE R72, R75, 0x2, R72 ;  /* 0x000000024b487825 */ /* 0x000fcc00078e0248 */
[----:B0-----:R-:W-:Y:S05]  /*4040*/  @P3 BRA `(.L_x_481) ;  /* 0x0000000000b43947 */ /* 0x001fea0003800000 */
[----:B------:R-:W-:Y:S01]  /*4050*/  SHF.R.U64 R70, R70, 0x10, R71 ;  /* 0x0000001046467819 */ /* 0x000fe20000001247 */
[----:B----4-:R-:W-:Y:S01]  /*4060*/  IMAD.U32 R75, R14, 0x10000, RZ ;  /* 0x000100000e4b7824 */ /* 0x010fe200078e00ff */
[----:B------:R-:W-:Y:S01]  /*4070*/  SHF.R.U64 R68, R68, 0x10, R69 ;  /* 0x0000001044447819 */ /* 0x000fe20000001245 */
[----:B------:R-:W-:Y:S01]  /*4080*/  IMAD.U32 R76, R15, 0x10000, RZ ;  /* 0x000100000f4c7824 */ /* 0x000fe200078e00ff */
[----:B------:R-:W-:Y:S02]  /*4090*/  PRMT R70, R144, 0x5432, R70 ;  /* 0x0000543290467816 */ /* 0x000fe40000000046 */
[----:B------:R-:W-:Y:S02]  /*40a0*/  SHF.R.U32.HI R74, RZ, 0x10, R71 ;  /* 0x00000010ff4a7819 */ /* 0x000fe40000011647 */
[----:B------:R-:W-:Y:S02]  /*40b0*/  SHF.R.U32.HI R69, RZ, 0x10, R69 ;  /* 0x00000010ff457819 */ /* 0x000fe40000011645 */
[----:B------:R-:W-:-:S02]  /*40c0*/  LOP3.LUT R77, R13, 0xffff0000, RZ, 0xc0, !PT ;  /* 0xffff00000d4d7812 */ /* 0x000fc400078ec0ff */
[C---:B------:R-:W-:Y:S01]  /*40d0*/  LOP3.LUT R78, R70.reuse, 0xffff0000, RZ, 0xc0, !PT ;  /* 0xffff0000464e7812 */ /* 0x040fe200078ec0ff */
[----:B------:R-:W-:Y:S01]  /*40e0*/  IMAD.U32 R70, R70, 0x10000, RZ ;  /* 0x0001000046467824 */ /* 0x000fe200078e00ff */
[----:B------:R-:W-:Y:S02]  /*40f0*/  PRMT R68, R130, 0x5432, R68 ;  /* 0x0000543282447816 */ /* 0x000fe40000000044 */
[----:B------:R-:W-:Y:S01]  /*4100*/  PRMT R74, R145, 0x5432, R74 ;  /* 0x00005432914a7816 */ /* 0x000fe2000000004a */
[----:B------:R-:W-:Y:S01]  /*4110*/  FMUL.FTZ R80, R77, R78 ;  /* 0x0000004e4d507220 */ /* 0x000fe20000410000 */
[----:B------:R-:W-:Y:S02]  /*4120*/  PRMT R69, R173, 0x5410, R69 ;  /* 0x00005410ad457816 */ /* 0x000fe40000000045 */
[----:B------:R-:W-:Y:S01]  /*4130*/  LOP3.LUT R71, R15, 0xffff0000, RZ, 0xc0, !PT ;  /* 0xffff00000f477812 */ /* 0x000fe200078ec0ff */
[----:B------:R-:W-:Y:S01]  /*4140*/  IMAD.U32 R15, R13, 0x10000, RZ ;  /* 0x000100000d0f7824 */ /* 0x000fe200078e00ff */
[----:B------:R-:W-:Y:S01]  /*4150*/  LOP3.LUT R150, R68, 0xffff0000, RZ, 0xc0, !PT ;  /* 0xffff000044967812 */ /* 0x000fe200078ec0ff */
[----:B------:R-:W-:Y:S01]  /*4160*/  IMAD.U32 R79, R74, 0x10000, RZ ;  /* 0x000100004a4f7824 */ /* 0x000fe200078e00ff */
[----:B------:R-:W-:Y:S01]  /*4170*/  LOP3.LUT R14, R14, 0xffff0000, RZ, 0xc0, !PT ;  /* 0xffff00000e0e7812 */ /* 0x000fe200078ec0ff */
[----:B------:R-:W-:Y:S01]  /*4180*/  IMAD.U32 R13, R12, 0x10000, RZ ;  /* 0x000100000c0d7824 */ /* 0x000fe200078e00ff */
[----:B------:R-:W-:Y:S01]  /*4190*/  SHF.L.U32 R81, R69, 0x10, RZ ;  /* 0x0000001045517819 */ /* 0x000fe200000006ff */
[-C--:B------:R-:W-:Y:S01]  /*41a0*/  FMUL.FTZ R77, R77, R150.reuse ;  /* 0x000000964d4d7220 */ /* 0x080fe20000410000 */
[----:B------:R-:W-:Y:S01]  /*41b0*/  FFMA.FTZ R80, R15, R150, -R80 ;  /* 0x000000960f507223 */ /* 0x000fe20000010850 */
[----:B------:R-:W-:Y:S01]  /*41c0*/  FMUL.FTZ R150, R14, R79 ;  /* 0x0000004f0e967220 */ /* 0x000fe20000410000 */
[----:B------:R-:W-:Y:S01]  /*41d0*/  LOP3.LUT R12, R12, 0xffff0000, RZ, 0xc0, !PT ;  /* 0xffff00000c0c7812 */ /* 0x000fe200078ec0ff */
[-C--:B------:R-:W-:Y:S01]  /*41e0*/  FMUL.FTZ R14, R14, R81.reuse ;  /* 0x000000510e0e7220 */ /* 0x080fe20000410000 */
[----:B------:R-:W-:Y:S01]  /*41f0*/  LOP3.LUT R74, R74, 0xffff0000, RZ, 0xc0, !PT ;  /* 0xffff00004a4a7812 */ /* 0x000fe200078ec0ff */
[----:B------:R-:W-:Y:S01]  /*4200*/  IMAD.U32 R68, R68, 0x10000, RZ ;  /* 0x0001000044447824 */ /* 0x000fe200078e00ff */
[----:B------:R-:W-:Y:S01]  /*4210*/  LOP3.LUT R69, R69, 0xffff0000, RZ, 0xc0, !PT ;  /* 0xffff000045457812 */ /* 0x000fe200078ec0ff */
[----:B------:R-:W-:Y:S01]  /*4220*/  FFMA.FTZ R150, R75, R81, -R150 ;  /* 0x000000514b967223 */ /* 0x000fe20000010896 */
[----:B------:R-:W-:Y:S01]  /*4230*/  FFMA.FTZ R77, R15, R78, R77 ;  /* 0x0000004e0f4d7223 */ /* 0x000fe2000001004d */
[----:B------:R-:W-:Y:S01]  /*4240*/  FFMA.FTZ R75, R75, R79, R14 ;  /* 0x0000004f4b4b7223 */ /* 0x000fe2000001000e */
[C---:B------:R-:W-:Y:S01]  /*4250*/  FMUL.FTZ R15, R71.reuse, R74 ;  /* 0x0000004a470f7220 */ /* 0x040fe20000410000 */
[C---:B------:R-:W-:Y:S01]  /*4260*/  FMUL.FTZ R14, R12.reuse, R70 ;  /* 0x000000460c0e7220 */ /* 0x040fe20000410000 */
[-C--:B------:R-:W-:Y:S01]  /*4270*/  FMUL.FTZ R79, R12, R68.reuse ;  /* 0x000000440c4f7220 */ /* 0x080fe20000410000 */
[-C--:B------:R-:W-:Y:S01]  /*4280*/  FMUL.FTZ R71, R71, R69.reuse ;  /* 0x0000004547477220 */ /* 0x080fe20000410000 */
[C---:B------:R-:W-:Y:S01]  /*4290*/  FFMA.FTZ R15, R76.reuse, R69, -R15 ;  /* 0x000000454c0f7223 */ /* 0x040fe2000001080f */
[C---:B------:R-:W-:Y:S01]  /*42a0*/  FFMA.FTZ R14, R13.reuse, R68, -R14 ;  /* 0x000000440d0e7223 */ /* 0x040fe2000001080e */
[----:B------:R-:W-:Y:S01]  /*42b0*/  FFMA.FTZ R79, R13, R70, R79 ;  /* 0x000000460d4f7223 */ /* 0x000fe2000001004f */
[----:B------:R-:W-:Y:S01]  /*42c0*/  FFMA.FTZ R74, R76, R74, R71 ;  /* 0x0000004a4c4a7223 */ /* 0x000fe20000010047 */
[----:B------:R-:W-:-:S02]  /*42d0*/  F2FP.BF16.F32.PACK_AB R150, R75, R150 ;  /* 0x000000964b96723e */ /* 0x000fc400000010ff */
[----:B------:R-:W-:Y:S02]  /*42e0*/  F2FP.BF16.F32.PACK_AB R13, R77, R80 ;  /* 0x000000504d0d723e */ /* 0x000fe400000010ff */
[----:B------:R-:W-:Y:S01]  /*42f0*/  F2FP.BF16.F32.PACK_AB R12, R79, R14 ;  /* 0x0000000e4f0c723e */ /* 0x000fe200000010ff */
[----:B------:R-:W-:Y:S01]  /*4300*/  IMAD.MOV.U32 R14, RZ, RZ, R150 ;  /* 0x000000ffff0e7224 */ /* 0x000fe200078e0096 */
[----:B------:R-:W-:-:S07]  /*4310*/  F2FP.BF16.F32.PACK_AB R15, R74, R15 ;  /* 0x0000000f4a0f723e */ /* 0x000fce00000010ff */
.L_x_481:
[----:B------:R-:W-:Y:S05]  /*4320*/  BSYNC B3 ;  /* 0x0000000000037941 */ /* 0x000fea0003800000 */
.L_x_480:
[----:B----4-:R0:W-:Y:S02]  /*4330*/  ST.E.128 desc[UR56][R72.64], R12 ;  /* 0x0000000c48007985 */ /* 0x0101e4000c101d38 */
.L_x_479:
[----:B------:R-:W-:Y:S05]  /*4340*/  BSYNC B2 ;  /* 0x0000000000027941 */ /* 0x000fea0003800000 */
.L_x_478:
[----:B------:R-:W-:Y:S01]  /*4350*/  ISETP.NE.AND P3, PT, R9, RZ, PT ;  /* 0x000000ff0900720c */ /* 0x000fe20003f65270 */
[----:B------:R-:W-:-:S12]  /*4360*/  BSSY B2, `(.L_x_482) ;  /* 0x0000037000027945 */ /* 0x000fd80003800000 */
[----:B------:R-:W-:Y:S05]  /*4370*/  @!P3 BRA `(.L_x_483) ;  /* 0x0000000000d4b947 */ /* 0x000fea0003800000 */
[----:B0---4-:R0:W4:Y:S01]  /*4380*/  LDS.128 R12, [R28+0x21000] ;  /* 0x021000001c0c7984 */ /* 0x0111220000000c00 */
[C---:B---3--:R-:W-:Y:S01]  /*4390*/  LEA R68, P3, R23.reuse, R11, 0x1 ;  /* 0x0000000b17447211 */ /* 0x048fe200078608ff */
[----:B------:R-:W-:Y:S03]  /*43a0*/  BSSY B3, `(.L_x_484) ;  /* 0x0000031000037945 */ /* 0x000fe60003800000 */
[----:B--2---:R-:W-:Y:S02]  /*43b0*/  LEA.HI.X R69, R23, R82, R201, 0x1, P3 ;  /* 0x0000005217457211 */ /* 0x004fe400018f0cc9 */
[----:B------:R-:W-:-:S13]  /*43c0*/  ISETP.GE.AND P3, PT, R206, R120, PT ;  /* 0x00000078ce00720c */ /* 0x000fda0003f66270 */
[----:B0-----:R-:W-:Y:S05]  /*43d0*/  @P3 BRA `(.L_x_485) ;  /* 0x0000000000b43947 */ /* 0x001fea0003800000 */
[----:B------:R-:W-:Y:S01]  /*43e0*/  SHF.R.U64 R70, R66, 0x10, R67 ;  /* 0x0000001042467819 */ /* 0x000fe20000001243 */
[----:B----4-:R-:W-:Y:S01]  /*43f0*/  IMAD.U32 R72, R15, 0x10000, RZ ;  /* 0x000100000f487824 */ /* 0x010fe200078e00ff */
[----:B------:R-:W-:Y:S02]  /*4400*/  SHF.R.U64 R71, R64, 0x10, R65 ;  /* 0x0000001040477819 */ /* 0x000fe40000001241 */
[----:B------:R-:W-:Y:S02]  /*4410*/  SHF.R.U32.HI R67, RZ, 0x10, R67 ;  /* 0x00000010ff437819 */ /* 0x000fe40000011643 */
[----:B------:R-:W-:Y:S02]  /*4420*/  PRMT R70, R143, 0x5432, R70 ;  /* 0x000054328f467816 */ /* 0x000fe40000000046 */
[----:B------:R-:W-:Y:S01]  /*4430*/  SHF.R.U32.HI R73, RZ, 0x10, R65 ;  /* 0x00000010ff497819 */ /* 0x000fe20000011641 */
[----:B------:R-:W-:Y:S01]  /*4440*/  IMAD.U32 R65, R14, 0x10000, RZ ;  /* 0x000100000e417824 */ /* 0x000fe200078e00ff */
[----:B------:R-:W-:-:S02]  /*4450*/  PRMT R71, R171, 0x5410, R71 ;  /* 0x00005410ab477816 */ /* 0x000fc40000000047 */
[----:B------:R-:W-:Y:S02]  /*4460*/  PRMT R67, R175, 0x5410, R67 ;  /* 0x00005410af437816 */ /* 0x000fe40000000043 */
[----:B------:R-:W-:Y:S02]  /*4470*/  LOP3.LUT R77, R13, 0xffff0000, RZ, 0xc0, !PT ;  /* 0xffff00000d4d7812 */ /* 0x000fe400078ec0ff */
[C---:B------:R-:W-:Y:S01]  /*4480*/  LOP3.LUT R74, R70.reuse, 0xffff0000, RZ, 0xc0, !PT ;  /* 0xffff0000464a7812 */ /* 0x040fe200078ec0ff */
[----:B------:R-:W-:Y:S01]  /*4490*/  IMAD.U32 R70, R70, 0x10000, RZ ;  /* 0x0001000046467824 */ /* 0x000fe200078e00ff */
[----:B------:R-:W-:Y:S01]  /*44a0*/  PRMT R66, R172, 0x5410, R73 ;  /* 0x00005410ac427816 */ /* 0x000fe20000000049 */
[----:B------:R-:W-:Y:S01]  /*44b0*/  IMAD.U32 R73, R67, 0x10000, RZ ;  /* 0x0001000043497824 */ /* 0x000fe200078e00ff */
[----:B------:R-:W-:Y:S01]  /*44c0*/  LOP3.LUT R76, R71, 0xffff0000, RZ, 0xc0, !PT ;  /* 0xffff0000474c7812 */ /* 0x000fe200078ec0ff */
[----:B------:R-:W-:Y:S01]  /*44d0*/  FMUL.FTZ R78, R77, R74 ;  /* 0x0000004a4d4e7220 */ /* 0x000fe20000410000 */
[----:B------:R-:W-:Y:S01]  /*44e0*/  LOP3.LUT R14, R14, 0xffff0000, RZ, 0xc0, !PT ;  /* 0xffff00000e0e7812 */ /* 0x000fe200078ec0ff */
[----:B------:R-:W-:Y:S01]  /*44f0*/  IMAD.U32 R75, R66, 0x10000, RZ ;  /* 0x00010000424b7824 */ /* 0x000fe200078e00ff */
[----:B------:R-:W-:Y:S01]  /*4500*/  LOP3.LUT R64, R15, 0xffff0000, RZ, 0xc0, !PT ;  /* 0xffff00000f407812 */ /* 0x000fe200078ec0ff */
[----:B------:R-:W-:-:S02]  /*4510*/  IMAD.U32 R15, R13, 0x10000, RZ ;  /* 0x000100000d0f7824 */ /* 0x000fc400078e00ff */
[-C--:B------:R-:W-:Y:S01]  /*4520*/  FMUL.FTZ R77, R77, R76.reuse ;  /* 0x0000004c4d4d7220 */ /* 0x080fe20000410000 */
[----:B------:R-:W-:Y:S02]  /*4530*/  IMAD.U32 R13, R12, 0x10000, RZ ;  /* 0x000100000c0d7824 */ /* 0x000fe400078e00ff */
[----:B------:R-:W-:Y:S01]  /*4540*/  FMUL.FTZ R80, R14, R73 ;  /* 0x000000490e507220 */ /* 0x000fe20000410000 */
[----:B------:R-:W-:Y:S01]  /*4550*/  LOP3.LUT R12, R12, 0xffff0000, RZ, 0xc0, !PT ;  /* 0xffff00000c0c7812 */ /* 0x000fe200078ec0ff */
[C---:B------:R-:W-:Y:S01]  /*4560*/  FFMA.FTZ R78, R15.reuse, R76, -R78 ;  /* 0x0000004c0f4e7223 */ /* 0x040fe2000001084e */
[----:B------:R-:W-:Y:S01]  /*4570*/  FFMA.FTZ R77, R15, R74, R77 ;  /* 0x0000004a0f4d7223 */ /* 0x000fe2000001004d */
[-C--:B------:R-:W-:Y:S01]  /*4580*/  FMUL.FTZ R14, R14, R75.reuse ;  /* 0x0000004b0e0e7220 */ /* 0x080fe20000410000 */
[----:B------:R-:W-:Y:S01]  /*4590*/  LOP3.LUT R67, R67, 0xffff0000, RZ, 0xc0, !PT ;  /* 0xffff000043437812 */ /* 0x000fe200078ec0ff */
[----:B------:R-:W-:Y:S01]  /*45a0*/  IMAD.U32 R71, R71, 0x10000, RZ ;  /* 0x0001000047477824 */ /* 0x000fe200078e00ff */
[----:B------:R-:W-:Y:S01]  /*45b0*/  LOP3.LUT R15, R66, 0xffff0000, RZ, 0xc0, !PT ;  /* 0xffff0000420f7812 */ /* 0x000fe200078ec0ff */
[C---:B------:R-:W-:Y:S01]  /*45c0*/  FFMA.FTZ R80, R65.reuse, R75, -R80 ;  /* 0x0000004b41507223 */ /* 0x040fe20000010850 */
[----:B------:R-:W-:Y:S01]  /*45d0*/  FFMA.FTZ R65, R65, R73, R14 ;  /* 0x0000004941417223 */ /* 0x000fe2000001000e */
[----:B------:R-:W-:Y:S01]  /*45e0*/  FMUL.FTZ R73, R64, R67 ;  /* 0x0000004340497220 */ /* 0x000fe20000410000 */
[CC--:B------:R-:W-:Y:S01]  /*45f0*/  FMUL.FTZ R14, R12.reuse, R70.reuse ;  /* 0x000000460c0e7220 */ /* 0x0c0fe20000410000 */
[----:B------:R-:W-:Y:S01]  /*4600*/  FMUL.FTZ R75, R12, R71 ;  /* 0x000000470c4b7220 */ /* 0x000fe20000410000 */
        /* <DEDUP_REMOVED lines=10> */
.L_x_485:
[----:B------:R-:W-:Y:S05]  /*46b0*/  BSYNC B3 ;  /* 0x0000000000037941 */ /* 0x000fea0003800000 */
.L_x_484:
[----:B----4-:R0:W-:Y:S02]  /*46c0*/  ST.E.128 desc[UR56][R68.64], R12 ;  /* 0x0000000c44007985 */ /* 0x0101e4000c101d38 */
.L_x_483:
[----:B------:R-:W-:Y:S05]  /*46d0*/  BSYNC B2 ;  /* 0x0000000000027941 */ /* 0x000fea0003800000 */
.L_x_482:
        /* <DEDUP_REMOVED lines=9> */
[----:B------:R-:W-:Y:S01]  /*4770*/  SHF.R.U32.HI R66, RZ, 0x10, R61 ;  /* 0x00000010ff427819 */ /* 0x000fe2000001163d */
[----:B----4-:R-:W-:Y:S01]  /*4780*/  IMAD.U32 R68, R15, 0x10000, RZ ;  /* 0x000100000f447824 */ /* 0x010fe200078e00ff */
[----:B------:R-:W-:Y:S02]  /*4790*/  SHF.R.U64 R69, R62, 0x10, R63 ;  /* 0x000000103e457819 */ /* 0x000fe4000000123f */
[----:B------:R-:W-:Y:S01]  /*47a0*/  SHF.R.U64 R67, R60, 0x10, R61 ;  /* 0x000000103c437819 */ /* 0x000fe2000000123d */
[----:B------:R-:W-:Y:S01]  /*47b0*/  IMAD.U32 R61, R14, 0x10000, RZ ;  /* 0x000100000e3d7824 */ /* 0x000fe200078e00ff */
[----:B------:R-:W-:Y:S02]  /*47c0*/  SHF.R.U32.HI R70, RZ, 0x10, R63 ;  /* 0x00000010ff467819 */ /* 0x000fe4000001163f */
[----:B------:R-:W-:Y:S02]  /*47d0*/  PRMT R62, R117, 0x5432, R66 ;  /* 0x00005432753e7816 */ /* 0x000fe40000000042 */
[----:B------:R-:W-:-:S02]  /*47e0*/  PRMT R66, R116, 0x5432, R69 ;  /* 0x0000543274427816 */ /* 0x000fc40000000045 */
[----:B------:R-:W-:Y:S01]  /*47f0*/  PRMT R67, R170, 0x5410, R67 ;  /* 0x00005410aa437816 */ /* 0x000fe20000000043 */
[----:B------:R-:W-:Y:S01]  /*4800*/  IMAD.U32 R71, R62, 0x10000, RZ ;  /* 0x000100003e477824 */ /* 0x000fe200078e00ff */
[----:B------:R-:W-:Y:S02]  /*4810*/  PRMT R63, R83, 0x5432, R70 ;  /* 0x00005432533f7816 */ /* 0x000fe40000000046 */
[----:B------:R-:W-:Y:S02]  /*4820*/  LOP3.LUT R73, R13, 0xffff0000, RZ, 0xc0, !PT ;  /* 0xffff00000d497812 */ /* 0x000fe400078ec0ff */
[C---:B------:R-:W-:Y:S01]  /*4830*/  LOP3.LUT R70, R66.reuse, 0xffff0000, RZ, 0xc0, !PT ;  /* 0xffff000042467812 */ /* 0x040fe200078ec0ff */
[----:B------:R-:W-:Y:S01]  /*4840*/  IMAD.U32 R69, R63, 0x10000, RZ ;  /* 0x000100003f457824 */ /* 0x000fe200078e00ff */
[----:B------:R-:W-:Y:S01]  /*4850*/  LOP3.LUT R72, R67, 0xffff0000, RZ, 0xc0, !PT ;  /* 0xffff000043487812 */ /* 0x000fe200078ec0ff */
[----:B------:R-:W-:Y:S01]  /*4860*/  IMAD.U32 R66, R66, 0x10000, RZ ;  /* 0x0001000042427824 */ /* 0x000fe200078e00ff */
[----:B------:R-:W-:Y:S01]  /*4870*/  LOP3.LUT R14, R14, 0xffff0000, RZ, 0xc0, !PT ;  /* 0xffff00000e0e7812 */ /* 0x000fe200078ec0ff */
[----:B------:R-:W-:Y:S01]  /*4880*/  FMUL.FTZ R74, R73, R70 ;  /* 0x00000046494a7220 */ /* 0x000fe20000410000 */
[----:B------:R-:W-:Y:S01]  /*4890*/  LOP3.LUT R60, R15, 0xffff0000, RZ, 0xc0, !PT ;  /* 0xffff00000f3c7812 */ /* 0x000fe200078ec0ff */
[----:B------:R-:W-:-:S02]  /*48a0*/  IMAD.U32 R15, R13, 0x10000, RZ ;  /* 0x000100000d0f7824 */ /* 0x000fc400078e00ff */
[-C--:B------:R-:W-:Y:S01]  /*48b0*/  FMUL.FTZ R73, R73, R72.reuse ;  /* 0x0000004849497220 */ /* 0x080fe20000410000 */
[----:B------:R-:W-:Y:S01]  /*48c0*/  SHF.L.U32 R13, R12, 0x10, RZ ;  /* 0x000000100c0d7819 */ /* 0x000fe200000006ff */
        /* <DEDUP_REMOVED lines=23> */
.L_x_489:
[----:B------:R-:W-:Y:S05]  /*4a40*/  BSYNC B3 ;  /* 0x0000000000037941 */ /* 0x000fea0003800000 */
.L_x_488:
[----:B----4-:R0:W-:Y:S02]  /*4a50*/  ST.E.128 desc[UR56][R64.64], R12 ;  /* 0x0000000c40007985 */ /* 0x0101e4000c101d38 */
.L_x_487:
[----:B------:R-:W-:Y:S05]  /*4a60*/  BSYNC B2 ;  /* 0x0000000000027941 */ /* 0x000fea0003800000 */
.L_x_486:
[----:B------:R-:W-:-:S13]  /*4a70*/  ISETP.NE.AND P3, PT, R20, RZ, PT ;  /* 0x000000ff1400720c */ /* 0x000fda0003f65270 */
[----:B------:R-:W-:Y:S05]  /*4a80*/  @!P3 BRA `(.L_x_469) ;  /* 0x0000000000d0b947 */ /* 0x000fea0003800000 */
[----:B0---4-:R0:W4:Y:S01]  /*4a90*/  LDS.128 R12, [R28+0x24000] ;  /* 0x024000001c0c7984 */ /* 0x0111220000000c00 */
[C---:B---3--:R-:W-:Y:S01]  /*4aa0*/  LEA R60, P3, R192.reuse, R11, 0x1 ;  /* 0x0000000bc03c7211 */ /* 0x048fe200078608ff */
[----:B------:R-:W-:Y:S03]  /*4ab0*/  BSSY B2, `(.L_x_490) ;  /* 0x0000030000027945 */ /* 0x000fe60003800000 */
[----:B--2---:R-:W-:Y:S02]  /*4ac0*/  LEA.HI.X R61, R192, R82, R199, 0x1, P3 ;  /* 0x00000052c03d7211 */ /* 0x004fe400018f0cc7 */
[----:B------:R-:W-:-:S13]  /*4ad0*/  ISETP.GE.AND P3, PT, R209, R120, PT ;  /* 0x00000078d100720c */ /* 0x000fda0003f66270 */
[----:B0-----:R-:W-:Y:S05]  /*4ae0*/  @P3 BRA `(.L_x_491) ;  /* 0x0000000000b03947 */ /* 0x001fea0003800000 */
[----:B------:R-:W-:Y:S02]  /*4af0*/  SHF.R.U64 R63, R58, 0x10, R59 ;  /* 0x000000103a3f7819 */ /* 0x000fe4000000123b */
[----:B------:R-:W-:Y:S01]  /*4b00*/  SHF.R.U64 R65, R56, 0x10, R57 ;  /* 0x0000001038417819 */ /* 0x000fe20000001239 */
[----:B----4-:R-:W-:Y:S01]  /*4b10*/  IMAD.U32 R56, R14, 0x10000, RZ ;  /* 0x000100000e387824 */ /* 0x010fe200078e00ff */
[----:B------:R-:W-:Y:S01]  /*4b20*/  SHF.R.U32.HI R58, RZ, 0x10, R59 ;  /* 0x00000010ff3a7819 */ /* 0x000fe2000001163b */
[----:B------:R-:W-:Y:S01]  /*4b30*/  IMAD.U32 R59, R13, 0x10000, RZ ;  /* 0x000100000d3b7824 */ /* 0x000fe200078e00ff */
[----:B------:R-:W-:Y:S02]  /*4b40*/  SHF.R.U32.HI R62, RZ, 0x10, R57 ;  /* 0x00000010ff3e7819 */ /* 0x000fe40000011639 */
[----:B------:R-:W-:Y:S02]  /*4b50*/  PRMT R168, R168, 0x5410, R63 ;  /* 0x00005410a8a87816 */ /* 0x000fe4000000003f */
[----:B------:R-:W-:-:S02]  /*4b60*/  PRMT R166, R166, 0x5410, R65 ;  /* 0x00005410a6a67816 */ /* 0x000fc40000000041 */
[----:B------:R-:W-:Y:S02]  /*4b70*/  PRMT R169, R169, 0x5410, R58 ;  /* 0x00005410a9a97816 */ /* 0x000fe4000000003a */
[----:B------:R-:W-:Y:S02]  /*4b80*/  PRMT R167, R167, 0x5410, R62 ;  /* 0x00005410a7a77816 */ /* 0x000fe4000000003e */
[----:B------:R-:W-:Y:S01]  /*4b90*/  LOP3.LUT R58, R13, 0xffff0000, RZ, 0xc0, !PT ;  /* 0xffff00000d3a7812 */ /* 0x000fe200078ec0ff */
[----:B------:R-:W-:Y:S01]  /*4ba0*/  IMAD.U32 R13, R12, 0x10000, RZ ;  /* 0x000100000c0d7824 */ /* 0x000fe200078e00ff */
[----:B------:R-:W-:Y:S01]  /*4bb0*/  LOP3.LUT R64, R168, 0xffff0000, RZ, 0xc0, !PT ;  /* 0xffff0000a8407812 */ /* 0x000fe200078ec0ff */
[----:B------:R-:W-:Y:S01]  /*4bc0*/  IMAD.U32 R63, R167, 0x10000, RZ ;  /* 0x00010000a73f7824 */ /* 0x000fe200078e00ff */
[----:B------:R-:W-:Y:S01]  /*4bd0*/  LOP3.LUT R62, R166, 0xffff0000, RZ, 0xc0, !PT ;  /* 0xffff0000a63e7812 */ /* 0x000fe200078ec0ff */
[----:B------:R-:W-:Y:S01]  /*4be0*/  IMAD.U32 R168, R168, 0x10000, RZ ;  /* 0x00010000a8a87824 */ /* 0x000fe200078e00ff */
[----:B------:R-:W-:Y:S01]  /*4bf0*/  LOP3.LUT R57, R14, 0xffff0000, RZ, 0xc0, !PT ;  /* 0xffff00000e397812 */ /* 0x000fe200078ec0ff */
[C---:B------:R-:W-:Y:S01]  /*4c00*/  FMUL.FTZ R66, R58.reuse, R64 ;  /* 0x000000403a427220 */ /* 0x040fe20000410000 */
[C---:B------:R-:W-:Y:S01]  /*4c10*/  LOP3.LUT R11, R15.reuse, 0xffff0000, RZ, 0xc0, !PT ;  /* 0xffff00000f0b7812 */ /* 0x040fe200078ec0ff */
[----:B------:R-:W-:Y:S01]  /*4c20*/  FMUL.FTZ R65, R58, R62 ;  /* 0x0000003e3a417220 */ /* 0x000fe20000410000 */
[----:B------:R-:W-:Y:S01]  /*4c30*/  IMAD.U32 R14, R15, 0x10000, RZ ;  /* 0x000100000f0e7824 */ /* 0x000fe200078e00ff */
[----:B------:R-:W-:Y:S01]  /*4c40*/  LOP3.LUT R58, R12, 0xffff0000, RZ, 0xc0, !PT ;  /* 0xffff00000c3a7812 */ /* 0x000fe200078ec0ff */
[----:B------:R-:W-:-:S02]  /*4c50*/  IMAD.U32 R15, R169, 0x10000, RZ ;  /* 0x00010000a90f7824 */ /* 0x000fc400078e00ff */
[C---:B------:R-:W-:Y:S01]  /*4c60*/  FFMA.FTZ R12, R59.reuse, R62, -R66 ;  /* 0x0000003e3b0c7223 */ /* 0x040fe20000010842 */
[----:B------:R-:W-:Y:S01]  /*4c70*/  FFMA.FTZ R59, R59, R64, R65 ;  /* 0x000000403b3b7223 */ /* 0x000fe20000010041 */
[----:B------:R-:W-:Y:S01]  /*4c80*/  FMUL.FTZ R65, R57, R63 ;  /* 0x0000003f39417220 */ /* 0x000fe20000410000 */
[----:B------:R-:W-:Y:S01]  /*4c90*/  LOP3.LUT R169, R169, 0xffff0000, RZ, 0xc0, !PT ;  /* 0xffff0000a9a97812 */ /* 0x000fe200078ec0ff */
[-C--:B------:R-:W-:Y:S01]  /*4ca0*/  FMUL.FTZ R67, R57, R15.reuse ;  /* 0x0000000f39437220 */ /* 0x080fe20000410000 */
[----:B------:R-:W-:Y:S01]  /*4cb0*/  LOP3.LUT R167, R167, 0xffff0000, RZ, 0xc0, !PT ;  /* 0xffff0000a7a77812 */ /* 0x000fe200078ec0ff */
[----:B------:R-:W-:Y:S02]  /*4cc0*/  IMAD.U32 R166, R166, 0x10000, RZ ;  /* 0x00010000a6a67824 */ /* 0x000fe400078e00ff */
[C---:B------:R-:W-:Y:S01]  /*4cd0*/  FFMA.FTZ R62, R56.reuse, R15, R65 ;  /* 0x0000000f383e7223 */ /* 0x040fe20000010041 */
[----:B------:R-:W-:Y:S01]  /*4ce0*/  FFMA.FTZ R57, R56, R63, -R67 ;  /* 0x0000003f38397223 */ /* 0x000fe20000010843 */
[C---:B------:R-:W-:Y:S01]  /*4cf0*/  FMUL.FTZ R15, R11.reuse, R169 ;  /* 0x000000a90b0f7220 */ /* 0x040fe20000410000 */
[-C--:B------:R-:W-:Y:S01]  /*4d00*/  FMUL.FTZ R64, R11, R167.reuse ;  /* 0x000000a70b407220 */ /* 0x080fe20000410000 */
[C---:B------:R-:W-:Y:S01]  /*4d10*/  FMUL.FTZ R56, R58.reuse, R168 ;  /* 0x000000a83a387220 */ /* 0x040fe20000410000 */
[-C--:B------:R-:W-:Y:S01]  /*4d20*/  FMUL.FTZ R11, R58, R166.reuse ;  /* 0x000000a63a0b7220 */ /* 0x080fe20000410000 */
[C---:B------:R-:W-:Y:S01]  /*4d30*/  FFMA.FTZ R15, R14.reuse, R167, -R15 ;  /* 0x000000a70e0f7223 */ /* 0x040fe2000001080f */
[----:B------:R-:W-:Y:S01]  /*4d40*/  FFMA.FTZ R64, R14, R169, R64 ;  /* 0x000000a90e407223 */ /* 0x000fe20000010040 */
[C---:B------:R-:W-:Y:S01]  /*4d50*/  FFMA.FTZ R56, R13.reuse, R166, -R56 ;  /* 0x000000a60d387223 */ /* 0x040fe20000010838 */
[----:B------:R-:W-:Y:S01]  /*4d60*/  FFMA.FTZ R11, R13, R168, R11 ;  /* 0x000000a80d0b7223 */ /* 0x000fe2000001000b */
[----:B------:R-:W-:-:S02]  /*4d70*/  F2FP.BF16.F32.PACK_AB R13, R59, R12 ;  /* 0x0000000c3b0d723e */ /* 0x000fc400000010ff */
[----:B------:R-:W-:Y:S02]  /*4d80*/  F2FP.BF16.F32.PACK_AB R15, R64, R15 ;  /* 0x0000000f400f723e */ /* 0x000fe400000010ff */
[----:B------:R-:W-:Y:S02]  /*4d90*/  F2FP.BF16.F32.PACK_AB R14, R62, R57 ;  /* 0x000000393e0e723e */ /* 0x000fe400000010ff */
[----:B------:R-:W-:-:S07]  /*4da0*/  F2FP.BF16.F32.PACK_AB R12, R11, R56 ;  /* 0x000000380b0c723e */ /* 0x000fce00000010ff */
.L_x_491:
[----:B------:R-:W-:Y:S05]  /*4db0*/  BSYNC B2 ;  /* 0x0000000000027941 */ /* 0x000fea0003800000 */
.L_x_490:
[----:B----4-:R0:W-:Y:S02]  /*4dc0*/  ST.E.128 desc[UR56][R60.64], R12 ;  /* 0x0000000c3c007985 */ /* 0x0101e4000c101d38 */
.L_x_469:
[----:B------:R-:W-:Y:S05]  /*4dd0*/  BSYNC B1 ;  /* 0x0000000000017941 */ /* 0x000fea0003800000 */
.L_x_468:
[----:B------:R-:W-:-:S03]  /*4de0*/  UMOV UR4, 0xffffffff ;  /* 0xffffffff00047882 */ /* 0x000fc60000000000 */
[----:B------:R-:W-:Y:S05]  /*4df0*/  BRA.DIV UR4, `(.L_x_492) ;  /* 0x000001b204ac7947 */ /* 0x000fea000b800000 */
[----:B------:R0:W0:Y:S04]  /*4e00*/  SHFL.IDX PT, R59, R118, 0x1, 0x1c1f ;  /* 0x003c1f00763b7f89 */ /* 0x00002800000e0000 */
[----:B------:R0:W0:Y:S02]  /*4e10*/  SHFL.IDX PT, R58, R119, 0x1, 0x1c1f ;  /* 0x003c1f00773a7f89 */ /* 0x00002400000e0000 */
.L_x_796:
[----:B------:R-:W-:Y:S05]  /*4e20*/  @P4 BRA `(.L_x_493) ;  /* 0x0000005800244947 */ /* 0x000fea0003800000 */
[----:B------:R-:W-:Y:S01]  /*4e30*/  ISETP.NE.AND P3, PT, R6, RZ, PT ;  /* 0x000000ff0600720c */ /* 0x000fe20003f65270 */
[----:B------:R-:W-:-:S12]  /*4e40*/  BSSY B1, `(.L_x_494) ;  /* 0x0000036000017945 */ /* 0x000fd80003800000 */
[----:B------:R-:W-:Y:S05]  /*4e50*/  @!P3 BRA `(.L_x_495) ;  /* 0x0000000000d0b947 */ /* 0x000fea0003800000 */
[----:B0---4-:R0:W4:Y:S01]  /*4e60*/  LDS.128 R12, [R27+0x20000] ;  /* 0x020000001b0c7984 */ /* 0x0111220000000c00 */
[C---:B------:R-:W-:Y:S01]  /*4e70*/  LEA R56, P3, R16.reuse, R58, 0x1 ;  /* 0x0000003a10387211 */ /* 0x040fe200078608ff */
[----:B------:R-:W-:Y:S03]  /*4e80*/  BSSY B2, `(.L_x_496) ;  /* 0x0000030000027945 */ /* 0x000fe60003800000 */
[----:B------:R-:W-:Y:S02]  /*4e90*/  LEA.HI.X R57, R16, R59, R17, 0x1, P3 ;  /* 0x0000003b10397211 */ /* 0x000fe400018f0c11 */
[----:B------:R-:W-:-:S13]  /*4ea0*/  ISETP.GE.AND P3, PT, R196, R120, PT ;  /* 0x00000078c400720c */ /* 0x000fda0003f66270 */
[----:B0-----:R-:W-:Y:S05]  /*4eb0*/  @P3 BRA `(.L_x_497) ;  /* 0x0000000000b03947 */ /* 0x001fea0003800000 */
[--C-:B------:R-:W-:Y:S01]  /*4ec0*/  SHF.R.U64 R61, R52, 0x10, R53.reuse ;  /* 0x00000010343d7819 */ /* 0x100fe20000001235 */
[----:B----4-:R-:W-:Y:S01]  /*4ed0*/  IMAD.U32 R52, R14, 0x10000, RZ ;  /* 0x000100000e347824 */ /* 0x010fe200078e00ff */
[----:B------:R-:W-:Y:S02]  /*4ee0*/  SHF.R.U32.HI R62, RZ, 0x10, R53 ;  /* 0x00000010ff3e7819 */ /* 0x000fe40000011635 */
[--C-:B------:R-:W-:Y:S02]  /*4ef0*/  SHF.R.U64 R53, R54, 0x10, R55.reuse ;  /* 0x0000001036357819 */ /* 0x100fe40000001237 */
        /* <DEDUP_REMOVED lines=12> */
[C---:B------:R-:W-:Y:S01]  /*4fc0*/  IMAD.U32 R14, R15.reuse, 0x10000, RZ ;  /* 0x000100000f0e7824 */ /* 0x040fe200078e00ff */
[----:B---3--:R-:W-:Y:S01]  /*4fd0*/  LOP3.LUT R11, R15, 0xffff0000, RZ, 0xc0, !PT ;  /* 0xffff00000f0b7812 */ /* 0x008fe200078ec0ff */
[----:B------:R-:W-:Y:S01]  /*4fe0*/  FMUL.FTZ R64, R53, R62 ;  /* 0x0000003e35407220 */ /* 0x000fe20000410000 */
[----:B------:R-:W-:Y:S01]  /*4ff0*/  SHF.L.U32 R15, R13, 0x10, RZ ;  /* 0x000000100d0f7819 */ /* 0x000fe200000006ff */
[-C--:B------:R-:W-:Y:S01]  /*5000*/  FMUL.FTZ R53, R53, R60.reuse ;  /* 0x0000003c35357220 */ /* 0x080fe20000410000 */
[----:B------:R-:W-:Y:S01]  /*5010*/  IMAD.U32 R13, R12, 0x10000, RZ ;  /* 0x000100000c0d7824 */ /* 0x000fe200078e00ff */
[----:B------:R-:W-:Y:S01]  /*5020*/  LOP3.LUT R165, R165, 0xffff0000, RZ, 0xc0, !PT ;  /* 0xffff0000a5a57812 */ /* 0x000fe200078ec0ff */
[C---:B------:R-:W-:Y:S01]  /*5030*/  FMUL.FTZ R63, R54.reuse, R61 ;  /* 0x0000003d363f7220 */ /* 0x040fe20000410000 */
[C---:B------:R-:W-:Y:S01]  /*5040*/  FFMA.FTZ R64, R15.reuse, R60, -R64 ;  /* 0x0000003c0f407223 */ /* 0x040fe20000010840 */
[----:B------:R-:W-:Y:S01]  /*5050*/  FFMA.FTZ R53, R15, R62, R53 ;  /* 0x0000003e0f357223 */ /* 0x000fe20000010035 */
[----:B------:R-:W-:Y:S01]  /*5060*/  FMUL.FTZ R15, R54, R55 ;  /* 0x00000037360f7220 */ /* 0x000fe20000410000 */
[----:B------:R-:W-:Y:S01]  /*5070*/  LOP3.LUT R163, R163, 0xffff0000, RZ, 0xc0, !PT ;  /* 0xffff0000a3a37812 */ /* 0x000fe200078ec0ff */
[----:B------:R-:W-:Y:S01]  /*5080*/  IMAD.U32 R162, R162, 0x10000, RZ ;  /* 0x00010000a2a27824 */ /* 0x000fe200078e00ff */
[----:B------:R-:W-:Y:S01]  /*5090*/  LOP3.LUT R12, R12, 0xffff0000, RZ, 0xc0, !PT ;  /* 0xffff00000c0c7812 */ /* 0x000fe200078ec0ff */
        /* <DEDUP_REMOVED lines=14> */
.L_x_497:
[----:B------:R-:W-:Y:S05]  /*5180*/  BSYNC B2 ;  /* 0x0000000000027941 */ /* 0x000fea0003800000 */
.L_x_496:
[----:B----4-:R0:W-:Y:S02]  /*5190*/  ST.E.128 desc[UR56][R56.64], R12 ;  /* 0x0000000c38007985 */ /* 0x0101e4000c101d38 */
.L_x_495:
[----:B------:R-:W-:Y:S05]  /*51a0*/  BSYNC B1 ;  /* 0x0000000000017941 */ /* 0x000fea0003800000 */
.L_x_494:
[----:B------:R-:W-:Y:S01]  /*51b0*/  ISETP.NE.AND P3, PT, R7, RZ, PT ;  /* 0x000000ff0700720c */ /* 0x000fe20003f65270 */
[----:B------:R-:W-:-:S12]  /*51c0*/  BSSY B1, `(.L_x_498) ;  /* 0x000003a000017945 */ /* 0x000fd80003800000 */
[----:B------:R-:W-:Y:S05]  /*51d0*/  @!P3 BRA `(.L_x_499) ;  /* 0x0000000000e0b947 */ /* 0x000fea0003800000 */
[----:B0---4-:R0:W4:Y:S01]  /*51e0*/  LDS.128 R12, [R28+0x20000] ;  /* 0x020000001c0c7984 */ /* 0x0111220000000c00 */
[----:B------:R-:W-:Y:S01]  /*51f0*/  ISETP.GE.AND P3, PT, R207, R120, PT ;  /* 0x00000078cf00720c */ /* 0x000fe20003f66270 */
[----:B---3--:R-:W-:Y:S01]  /*5200*/  IMAD.SHL.U32 R11, R195, 0x8, RZ ;  /* 0x00000008c30b7824 */ /* 0x008fe200078e00ff */
[----:B------:R-:W-:Y:S01]  /*5210*/  BSSY B2, `(.L_x_500) ;  /* 0x0000033000027945 */ /* 0x000fe20003800000 */
[----:B------:R-:W-:Y:S02]  /*5220*/  IMAD.MOV.U32 R52, RZ, RZ, R58 ;  /* 0x000000ffff347224 */ /* 0x000fe400078e003a */
[----:B------:R-:W-:Y:S02]  /*5230*/  IMAD.MOV.U32 R53, RZ, RZ, R59 ;  /* 0x000000ffff357224 */ /* 0x000fe400078e003b */
[----:B------:R-:W-:-:S06]  /*5240*/  IMAD.WIDE R52, R11, 0x2, R52 ;  /* 0x000000020b347825 */ /* 0x000fcc00078e0234 */
[----:B0-----:R-:W-:Y:S05]  /*5250*/  @P3 BRA `(.L_x_501) ;  /* 0x0000000000b83947 */ /* 0x001fea0003800000 */
[----:B------:R-:W-:Y:S01]  /*5260*/  SHF.R.U64 R60, R48, 0x10, R49 ;  /* 0x00000010303c7819 */ /* 0x000fe20000001231 */
[----:B----4-:R-:W-:Y:S01]  /*5270*/  IMAD.U32 R48, R14, 0x10000, RZ ;  /* 0x000100000e307824 */ /* 0x010fe200078e00ff */
[--C-:B------:R-:W-:Y:S02]  /*5280*/  SHF.R.U64 R11, R50, 0x10, R51.reuse ;  /* 0x00000010320b7819 */ /* 0x100fe40000001233 */
[----:B------:R-:W-:Y:S02]  /*5290*/  SHF.R.U32.HI R54, RZ, 0x10, R51 ;  /* 0x00000010ff367819 */ /* 0x000fe40000011633 */
[----:B------:R-:W-:Y:S02]  /*52a0*/  SHF.R.U32.HI R56, RZ, 0x10, R49 ;  /* 0x00000010ff387819 */ /* 0x000fe40000011631 */
[----:B------:R-:W-:Y:S02]  /*52b0*/  PRMT R157, R157, 0x5410, R60 ;  /* 0x000054109d9d7816 */ /* 0x000fe4000000003c */
[----:B------:R-:W-:Y:S01]  /*52c0*/  PRMT R160, R160, 0x5410, R11 ;  /* 0x00005410a0a07816 */ /* 0x000fe2000000000b */
[----:B------:R-:W-:Y:S01]  /*52d0*/  IMAD.U32 R11, R12, 0x10000, RZ ;  /* 0x000100000c0b7824 */ /* 0x000fe200078e00ff */
[----:B------:R-:W-:-:S02]  /*52e0*/  PRMT R161, R161, 0x5410, R54 ;  /* 0x00005410a1a17816 */ /* 0x000fc40000000036 */
[----:B------:R-:W-:Y:S01]  /*52f0*/  LOP3.LUT R49, R14, 0xffff0000, RZ, 0xc0, !PT ;  /* 0xffff00000e317812 */ /* 0x000fe200078ec0ff */
[----:B------:R-:W-:Y:S01]  /*5300*/  IMAD.U32 R14, R13, 0x10000, RZ ;  /* 0x000100000d0e7824 */ /* 0x000fe200078e00ff */
[----:B------:R-:W-:Y:S01]  /*5310*/  PRMT R159, R159, 0x5410, R56 ;  /* 0x000054109f9f7816 */ /* 0x000fe20000000038 */
[----:B------:R-:W-:Y:S01]  /*5320*/  IMAD.U32 R56, R161, 0x10000, RZ ;  /* 0x00010000a1387824 */ /* 0x000fe200078e00ff */
[----:B------:R-:W-:Y:S02]  /*5330*/  LOP3.LUT R13, R13, 0xffff0000, RZ, 0xc0, !PT ;  /* 0xffff00000d0d7812 */ /* 0x000fe400078ec0ff */
[C---:B------:R-:W-:Y:S01]  /*5340*/  LOP3.LUT R55, R160.reuse, 0xffff0000, RZ, 0xc0, !PT ;  /* 0xffff0000a0377812 */ /* 0x040fe200078ec0ff */
[----:B------:R-:W-:Y:S01]  /*5350*/  IMAD.U32 R54, R159, 0x10000, RZ ;  /* 0x000100009f367824 */ /* 0x000fe200078e00ff */
[----:B------:R-:W-:Y:S01]  /*5360*/  LOP3.LUT R51, R157, 0xffff0000, RZ, 0xc0, !PT ;  /* 0xffff00009d337812 */ /* 0x000fe200078ec0ff */
[----:B------:R-:W-:Y:S01]  /*5370*/  IMAD.U32 R160, R160, 0x10000, RZ ;  /* 0x00010000a0a07824 */ /* 0x000fe200078e00ff */
[----:B------:R-:W-:Y:S01]  /*5380*/  LOP3.LUT R50, R15, 0xffff0000, RZ, 0xc0, !PT ;  /* 0xffff00000f327812 */ /* 0x000fe200078ec0ff */
[C---:B------:R-:W-:Y:S01]  /*5390*/  FMUL.FTZ R57, R13.reuse, R55 ;  /* 0x000000370d397220 */ /* 0x040fe20000410000 */
[----:B------:R-:W-:Y:S01]  /*53a0*/  LOP3.LUT R12, R12, 0xffff0000, RZ, 0xc0, !PT ;  /* 0xffff00000c0c7812 */ /* 0x000fe200078ec0ff */
[-C--:B------:R-:W-:Y:S01]  /*53b0*/  FMUL.FTZ R60, R13, R51.reuse ;  /* 0x000000330d3c7220 */ /* 0x080fe20000410000 */
[C---:B------:R-:W-:Y:S01]  /*53c0*/  FMUL.FTZ R13, R49.reuse, R56 ;  /* 0x00000038310d7220 */ /* 0x040fe20000410000 */
[-C--:B------:R-:W-:Y:S01]  /*53d0*/  FMUL.FTZ R49, R49, R54.reuse ;  /* 0x0000003631317220 */ /* 0x080fe20000410000 */
[----:B------:R-:W-:Y:S01]  /*53e0*/  LOP3.LUT R161, R161, 0xffff0000, RZ, 0xc0, !PT ;  /* 0xffff0000a1a17812 */ /* 0x000fe200078ec0ff */
[C---:B------:R-:W-:Y:S01]  /*53f0*/  FFMA.FTZ R57, R14.reuse, R51, -R57 ;  /* 0x000000330e397223 */ /* 0x040fe20000010839 */
[----:B------:R-:W-:Y:S01]  /*5400*/  SHF.L.U32 R157, R157, 0x10, RZ ;  /* 0x000000109d9d7819 */ /* 0x000fe200000006ff */
[----:B------:R-:W-:Y:S01]  /*5410*/  FFMA.FTZ R60, R14, R55, R60 ;  /* 0x000000370e3c7223 */ /* 0x000fe2000001003c */
[----:B------:R-:W-:Y:S01]  /*5420*/  LOP3.LUT R159, R159, 0xffff0000, RZ, 0xc0, !PT ;  /* 0xffff00009f9f7812 */ /* 0x000fe200078ec0ff */
[C---:B------:R-:W-:Y:S01]  /*5430*/  FFMA.FTZ R54, R48.reuse, R54, -R13 ;  /* 0x0000003630367223 */ /* 0x040fe2000001080d */
[----:B------:R-:W-:Y:S01]  /*5440*/  FFMA.FTZ R49, R48, R56, R49 ;  /* 0x0000003830317223 */ /* 0x000fe20000010031 */
[----:B------:R-:W-:-:S02]  /*5450*/  IMAD.U32 R15, R15, 0x10000, RZ ;  /* 0x000100000f0f7824 */ /* 0x000fc400078e00ff */
[----:B------:R-:W-:Y:S01]  /*5460*/  FMUL.FTZ R48, R50, R161 ;  /* 0x000000a132307220 */ /* 0x000fe20000410000 */
[CC--:B------:R-:W-:Y:S01]  /*5470*/  FMUL.FTZ R14, R12.reuse, R160.reuse ;  /* 0x000000a00c0e7220 */ /* 0x0c0fe20000410000 */
[----:B------:R-:W-:Y:S01]  /*5480*/  FMUL.FTZ R13, R12, R157 ;  /* 0x0000009d0c0d7220 */ /* 0x000fe20000410000 */
[-C--:B------:R-:W-:Y:S01]  /*5490*/  FMUL.FTZ R50, R50, R159.reuse ;  /* 0x0000009f32327220 */ /* 0x080fe20000410000 */
[----:B------:R-:W-:Y:S01]  /*54a0*/  FFMA.FTZ R48, R15, R159, -R48 ;  /* 0x0000009f0f307223 */ /* 0x000fe20000010830 */
[C---:B------:R-:W-:Y:S01]  /*54b0*/  FFMA.FTZ R14, R11.reuse, R157, -R14 ;  /* 0x0000009d0b0e7223 */ /* 0x040fe2000001080e */
[----:B------:R-:W-:Y:S01]  /*54c0*/  FFMA.FTZ R13, R11, R160, R13 ;  /* 0x000000a00b0d7223 */ /* 0x000fe2000001000d */
[----:B------:R-:W-:Y:S01]  /*54d0*/  FFMA.FTZ R15, R15, R161, R50 ;  /* 0x000000a10f0f7223 */ /* 0x000fe20000010032 */
[----:B------:R-:W-:Y:S02]  /*54e0*/  F2FP.BF16.F32.PACK_AB R57, R60, R57 ;  /* 0x000000393c39723e */ /* 0x000fe400000010ff */
[----:B------:R-:W-:-:S02]  /*54f0*/  F2FP.BF16.F32.PACK_AB R54, R49, R54 ;  /* 0x000000363136723e */ /* 0x000fc400000010ff */
[----:B------:R-:W-:Y:S01]  /*5500*/  F2FP.BF16.F32.PACK_AB R12, R13, R14 ;  /* 0x0000000e0d0c723e */ /* 0x000fe200000010ff */
[----:B------:R-:W-:Y:S01]  /*5510*/  IMAD.MOV.U32 R13, RZ, RZ, R57 ;  /* 0x000000ffff0d7224 */ /* 0x000fe200078e0039 */
[----:B------:R-:W-:Y:S01]  /*5520*/  F2FP.BF16.F32.PACK_AB R15, R15, R48 ;  /* 0x000000300f0f723e */ /* 0x000fe200000010ff */
[----:B------:R-:W-:-:S07]  /*5530*/  IMAD.MOV.U32 R14, RZ, RZ, R54 ;  /* 0x000000ffff0e7224 */ /* 0x000fce00078e0036 */
.L_x_501:
[----:B------:R-:W-:Y:S05]  /*5540*/  BSYNC B2 ;  /* 0x0000000000027941 */ /* 0x000fea0003800000 */
.L_x_500:
[----:B----4-:R0:W-:Y:S02]  /*5550*/  ST.E.128 desc[UR56][R52.64], R12 ;  /* 0x0000000c34007985 */ /* 0x0101e4000c101d38 */
.L_x_499:
[----:B------:R-:W-:Y:S05]  /*5560*/  BSYNC B1 ;  /* 0x0000000000017941 */ /* 0x000fea0003800000 */
.L_x_498:
        /* <DEDUP_REMOVED lines=25> */
[----:B------:R-:W-:Y:S01]  /*5700*/  LOP3.LUT R51, R154, 0xffff0000, RZ, 0xc0, !PT ;  /* 0xffff00009a337812 */ /* 0x000fe200078ec0ff */
[----:B------:R-:W-:Y:S01]  /*5710*/  IMAD.U32 R50, R149, 0x10000, RZ ;  /* 0x0001000095327824 */ /* 0x000fe200078e00ff */
[----:B------:R-:W-:Y:S01]  /*5720*/  LOP3.LUT R47, R148, 0xffff0000, RZ, 0xc0, !PT ;  /* 0xffff0000942f7812 */ /* 0x000fe200078ec0ff */
[----:B------:R-:W-:Y:S01]  /*5730*/  IMAD.U32 R154, R154, 0x10000, RZ ;  /* 0x000100009a9a7824 */ /* 0x000fe200078e00ff */
[----:B------:R-:W-:Y:S01]  /*5740*/  LOP3.LUT R12, R12, 0xffff0000, RZ, 0xc0, !PT ;  /* 0xffff00000c0c7812 */ /* 0x000fe200078ec0ff */
[----:B------:R-:W-:Y:S01]  /*5750*/  FMUL.FTZ R53, R13, R51 ;  /* 0x000000330d357220 */ /* 0x000fe20000410000 */
[----:B------:R-:W-:Y:S01]  /*5760*/  LOP3.LUT R46, R15, 0xffff0000, RZ, 0xc0, !PT ;  /* 0xffff00000f2e7812 */ /* 0x000fe200078ec0ff */
[-C--:B------:R-:W-:Y:S01]  /*5770*/  FMUL.FTZ R54, R13, R47.reuse ;  /* 0x0000002f0d367220 */ /* 0x080fe20000410000 */
[C---:B------:R-:W-:Y:S01]  /*5780*/  FMUL.FTZ R13, R45.reuse, R52 ;  /* 0x000000342d0d7220 */ /* 0x040fe20000410000 */
[-C--:B------:R-:W-:Y:S01]  /*5790*/  FMUL.FTZ R45, R45, R50.reuse ;  /* 0x000000322d2d7220 */ /* 0x080fe20000410000 */
[----:B------:R-:W-:Y:S01]  /*57a0*/  LOP3.LUT R156, R156, 0xffff0000, RZ, 0xc0, !PT ;  /* 0xffff00009c9c7812 */ /* 0x000fe200078ec0ff */
[----:B------:R-:W-:Y:S01]  /*57b0*/  IMAD.U32 R148, R148, 0x10000, RZ ;  /* 0x0001000094947824 */ /* 0x000fe200078e00ff */
[----:B------:R-:W-:Y:S01]  /*57c0*/  LOP3.LUT R149, R149, 0xffff0000, RZ, 0xc0, !PT ;  /* 0xffff000095957812 */ /* 0x000fe200078ec0ff */
[C---:B------:R-:W-:Y:S01]  /*57d0*/  FFMA.FTZ R53, R14.reuse, R47, -R53 ;  /* 0x0000002f0e357223 */ /* 0x040fe20000010835 */
[----:B------:R-:W-:Y:S01]  /*57e0*/  FFMA.FTZ R54, R14, R51, R54 ;  /* 0x000000330e367223 */ /* 0x000fe20000010036 */
[C---:B------:R-:W-:Y:S01]  /*57f0*/  FFMA.FTZ R50, R44.reuse, R50, -R13 ;  /* 0x000000322c327223 */ /* 0x040fe2000001080d */
[----:B------:R-:W-:Y:S01]  /*5800*/  FFMA.FTZ R45, R44, R52, R45 ;  /* 0x000000342c2d7223 */ /* 0x000fe2000001002d */
[C---:B------:R-:W-:Y:S01]  /*5810*/  FMUL.FTZ R14, R12.reuse, R154 ;  /* 0x0000009a0c0e7220 */ /* 0x040fe20000410000 */
[----:B------:R-:W-:Y:S01]  /*5820*/  FMUL.FTZ R13, R12, R148 ;  /* 0x000000940c0d7220 */ /* 0x000fe20000410000 */
[----:B------:R-:W-:-:S02]  /*5830*/  IMAD.U32 R15, R15, 0x10000, RZ ;  /* 0x000100000f0f7824 */ /* 0x000fc400078e00ff */
[C---:B------:R-:W-:Y:S01]  /*5840*/  FMUL.FTZ R44, R46.reuse, R156 ;  /* 0x0000009c2e2c7220 */ /* 0x040fe20000410000 */
[-C--:B------:R-:W-:Y:S01]  /*5850*/  FMUL.FTZ R47, R46, R149.reuse ;  /* 0x000000952e2f7220 */ /* 0x080fe20000410000 */
[C---:B------:R-:W-:Y:S01]  /*5860*/  FFMA.FTZ R14, R11.reuse, R148, -R14 ;  /* 0x000000940b0e7223 */ /* 0x040fe2000001080e */
[----:B------:R-:W-:Y:S01]  /*5870*/  FFMA.FTZ R13, R11, R154, R13 ;  /* 0x0000009a0b0d7223 */ /* 0x000fe2000001000d */
[C---:B------:R-:W-:Y:S01]  /*5880*/  FFMA.FTZ R44, R15.reuse, R149, -R44 ;  /* 0x000000950f2c7223 */ /* 0x040fe2000001082c */
[----:B------:R-:W-:Y:S01]  /*5890*/  FFMA.FTZ R47, R15, R156, R47 ;  /* 0x0000009c0f2f7223 */ /* 0x000fe2000001002f */
[----:B------:R-:W-:Y:S02]  /*58a0*/  F2FP.BF16.F32.PACK_AB R53, R54, R53 ;  /* 0x000000353635723e */ /* 0x000fe400000010ff */
[----:B------:R-:W-:Y:S02]  /*58b0*/  F2FP.BF16.F32.PACK_AB R50, R45, R50 ;  /* 0x000000322d32723e */ /* 0x000fe400000010ff */
[----:B------:R-:W-:Y:S01]  /*58c0*/  F2FP.BF16.F32.PACK_AB R12, R13, R14 ;  /* 0x0000000e0d0c723e */ /* 0x000fe200000010ff */
[----:B------:R-:W-:Y:S01]  /*58d0*/  IMAD.MOV.U32 R13, RZ, RZ, R53 ;  /* 0x000000ffff0d7224 */ /* 0x000fe200078e0035 */
[----:B------:R-:W-:Y:S01]  /*58e0*/  F2FP.BF16.F32.PACK_AB R15, R47, R44 ;  /* 0x0000002c2f0f723e */ /* 0x000fe200000010ff */
[----:B------:R-:W-:-:S07]  /*58f0*/  IMAD.MOV.U32 R14, RZ, RZ, R50 ;  /* 0x000000ffff0e7224 */ /* 0x000fce00078e0032 */
.L_x_505:
[----:B------:R-:W-:Y:S05]  /*5900*/  BSYNC B2 ;  /* 0x0000000000027941 */ /* 0x000fea0003800000 */
.L_x_504:
[----:B----4-:R0:W-:Y:S02]  /*5910*/  ST.E.128 desc[UR56][R48.64], R12 ;  /* 0x0000000c30007985 */ /* 0x0101e4000c101d38 */
.L_x_503:
[----:B------:R-:W-:Y:S05]  /*5920*/  BSYNC B1 ;  /* 0x0000000000017941 */ /* 0x000fea0003800000 */
.L_x_502:
        /* <DEDUP_REMOVED lines=9> */
[----:B------:R-:W-:Y:S02]  /*59c0*/  SHF.R.U64 R47, R40, 0x10, R41 ;  /* 0x00000010282f7819 */ /* 0x000fe40000001229 */
[--C-:B---3--:R-:W-:Y:S02]  /*59d0*/  SHF.R.U64 R11, R42, 0x10, R43.reuse ;  /* 0x000000102a0b7819 */ /* 0x108fe4000000122b */
[----:B------:R-:W-:Y:S02]  /*59e0*/  SHF.R.U32.HI R46, RZ, 0x10, R43 ;  /* 0x00000010ff2e7819 */ /* 0x000fe4000001162b */
[----:B------:R-:W-:Y:S02]  /*59f0*/  SHF.R.U32.HI R48, RZ, 0x10, R41 ;  /* 0x00000010ff307819 */ /* 0x000fe40000011629 */
[----:B------:R-:W-:Y:S02]  /*5a00*/  PRMT R144, R144, 0x5410, R47 ;  /* 0x0000541090907816 */ /* 0x000fe4000000002f */
[----:B------:R-:W-:Y:S01]  /*5a10*/  PRMT R146, R146, 0x5410, R11 ;  /* 0x0000541092927816 */ /* 0x000fe2000000000b */
[----:B----4-:R-:W-:Y:S01]  /*5a20*/  IMAD.U32 R11, R12, 0x10000, RZ ;  /* 0x000100000c0b7824 */ /* 0x010fe200078e00ff */
[----:B------:R-:W-:-:S02]  /*5a30*/  PRMT R147, R147, 0x5410, R46 ;  /* 0x0000541093937816 */ /* 0x000fc4000000002e */
[C---:B------:R-:W-:Y:S02]  /*5a40*/  SHF.L.U32 R40, R14.reuse, 0x10, RZ ;  /* 0x000000100e287819 */ /* 0x040fe400000006ff */
        /* <DEDUP_REMOVED lines=22> */
[----:B------:R-:W-:-:S02]  /*5bb0*/  IMAD.U32 R15, R15, 0x10000, RZ ;  /* 0x000100000f0f7824 */ /* 0x000fc400078e00ff */
[----:B------:R-:W-:Y:S01]  /*5bc0*/  FMUL.FTZ R40, R42, R147 ;  /* 0x000000932a287220 */ /* 0x000fe20000410000 */
[C---:B------:R-:W-:Y:S01]  /*5bd0*/  FMUL.FTZ R14, R12.reuse, R146 ;  /* 0x000000920c0e7220 */ /* 0x040fe20000410000 */
[-C--:B------:R-:W-:Y:S01]  /*5be0*/  FMUL.FTZ R13, R12, R144.reuse ;  /* 0x000000900c0d7220 */ /* 0x080fe20000410000 */
        /* <DEDUP_REMOVED lines=11> */
.L_x_509:
[----:B------:R-:W-:Y:S05]  /*5ca0*/  BSYNC B2 ;  /* 0x0000000000027941 */ /* 0x000fea0003800000 */
.L_x_508:
[----:B----4-:R0:W-:Y:S02]  /*5cb0*/  ST.E.128 desc[UR56][R44.64], R12 ;  /* 0x0000000c2c007985 */ /* 0x0101e4000c101d38 */
.L_x_507:
[----:B------:R-:W-:Y:S05]  /*5cc0*/  BSYNC B1 ;  /* 0x0000000000017941 */ /* 0x000fea0003800000 */
.L_x_506:
        /* <DEDUP_REMOVED lines=9> */
[----:B------:R-:W-:Y:S01]  /*5d60*/  SHF.R.U64 R43, R36, 0x10, R37 ;  /* 0x00000010242b7819 */ /* 0x000fe20000001225 */
[----:B----4-:R-:W-:Y:S01]  /*5d70*/  IMAD.U32 R36, R14, 0x10000, RZ ;  /* 0x000100000e247824 */ /* 0x010fe200078e00ff */
[--C-:B------:R-:W-:Y:S02]  /*5d80*/  SHF.R.U64 R44, R38, 0x10, R39.reuse ;  /* 0x00000010262c7819 */ /* 0x100fe40000001227 */
[----:B------:R-:W-:Y:S02]  /*5d90*/  SHF.R.U32.HI R42, RZ, 0x10, R39 ;  /* 0x00000010ff2a7819 */ /* 0x000fe40000011627 */
[----:B---3--:R-:W-:Y:S02]  /*5da0*/  SHF.R.U32.HI R11, RZ, 0x10, R37 ;  /* 0x00000010ff0b7819 */ /* 0x008fe40000011625 */
[----:B------:R-:W-:Y:S02]  /*5db0*/  PRMT R134, R134, 0x5410, R43 ;  /* 0x0000541086867816 */ /* 0x000fe4000000002b */
[----:B------:R-:W-:-:S02]  /*5dc0*/  PRMT R139, R139, 0x5410, R44 ;  /* 0x000054108b8b7816 */ /* 0x000fc4000000002c */
[----:B------:R-:W-:Y:S02]  /*5dd0*/  PRMT R143, R143, 0x5410, R42 ;  /* 0x000054108f8f7816 */ /* 0x000fe4000000002a */
[----:B------:R-:W-:Y:S01]  /*5de0*/  LOP3.LUT R37, R14, 0xffff0000, RZ, 0xc0, !PT ;  /* 0xffff00000e257812 */ /* 0x000fe200078ec0ff */
[----:B------:R-:W-:Y:S01]  /*5df0*/  IMAD.U32 R14, R13, 0x10000, RZ ;  /* 0x000100000d0e7824 */ /* 0x000fe200078e00ff */
[----:B------:R-:W-:Y:S01]  /*5e00*/  PRMT R138, R138, 0x5410, R11 ;  /* 0x000054108a8a7816 */ /* 0x000fe2000000000b */
[----:B------:R-:W-:Y:S01]  /*5e10*/  IMAD.U32 R44, R143, 0x10000, RZ ;  /* 0x000100008f2c7824 */ /* 0x000fe200078e00ff */
[----:B------:R-:W-:Y:S01]  /*5e20*/  LOP3.LUT R13, R13, 0xffff0000, RZ, 0xc0, !PT ;  /* 0xffff00000d0d7812 */ /* 0x000fe200078ec0ff */
[----:B------:R-:W-:Y:S01]  /*5e30*/  IMAD.U32 R11, R12, 0x10000, RZ ;  /* 0x000100000c0b7824 */ /* 0x000fe200078e00ff */
[----:B------:R-:W-:Y:S01]  /*5e40*/  LOP3.LUT R43, R139, 0xffff0000, RZ, 0xc0, !PT ;  /* 0xffff00008b2b7812 */ /* 0x000fe200078ec0ff */
[----:B------:R-:W-:Y:S01]  /*5e50*/  IMAD.U32 R42, R138, 0x10000, RZ ;  /* 0x000100008a2a7824 */ /* 0x000fe200078e00ff */
[C---:B------:R-:W-:Y:S01]  /*5e60*/  LOP3.LUT R39, R134.reuse, 0xffff0000, RZ, 0xc0, !PT ;  /* 0xffff000086277812 */ /* 0x040fe200078ec0ff */
[----:B------:R-:W-:Y:S01]  /*5e70*/  IMAD.U32 R134, R134, 0x10000, RZ ;  /* 0x0001000086867824 */ /* 0x000fe200078e00ff */
[----:B------:R-:W-:Y:S01]  /*5e80*/  LOP3.LUT R12, R12, 0xffff0000, RZ, 0xc0, !PT ;  /* 0xffff00000c0c7812 */ /* 0x000fe200078ec0ff */
[----:B------:R-:W-:Y:S01]  /*5e90*/  FMUL.FTZ R45, R13, R43 ;  /* 0x0000002b0d2d7220 */ /* 0x000fe20000410000 */
[----:B------:R-:W-:Y:S01]  /*5ea0*/  SHF.L.U32 R139, R139, 0x10, RZ ;  /* 0x000000108b8b7819 */ /* 0x000fe200000006ff */
[-C--:B------:R-:W-:Y:S01]  /*5eb0*/  FMUL.FTZ R46, R13, R39.reuse ;  /* 0x000000270d2e7220 */ /* 0x080fe20000410000 */
[----:B------:R-:W-:Y:S01]  /*5ec0*/  LOP3.LUT R38, R15, 0xffff0000, RZ, 0xc0, !PT ;  /* 0xffff00000f267812 */ /* 0x000fe200078ec0ff */
[----:B------:R-:W-:Y:S01]  /*5ed0*/  FMUL.FTZ R13, R37, R44 ;  /* 0x0000002c250d7220 */ /* 0x000fe20000410000 */
[----:B------:R-:W-:Y:S01]  /*5ee0*/  LOP3.LUT R143, R143, 0xffff0000, RZ, 0xc0, !PT ;  /* 0xffff00008f8f7812 */ /* 0x000fe200078ec0ff */
[-C--:B------:R-:W-:Y:S01]  /*5ef0*/  FMUL.FTZ R37, R37, R42.reuse ;  /* 0x0000002a25257220 */ /* 0x080fe20000410000 */
[----:B------:R-:W-:Y:S01]  /*5f00*/  LOP3.LUT R138, R138, 0xffff0000, RZ, 0xc0, !PT ;  /* 0xffff00008a8a7812 */ /* 0x000fe200078ec0ff */
[C---:B------:R-:W-:Y:S01]  /*5f10*/  FFMA.FTZ R45, R14.reuse, R39, -R45 ;  /* 0x000000270e2d7223 */ /* 0x040fe2000001082d */
[----:B------:R-:W-:Y:S01]  /*5f20*/  FFMA.FTZ R46, R14, R43, R46 ;  /* 0x0000002b0e2e7223 */ /* 0x000fe2000001002e */
[----:B------:R-:W-:Y:S01]  /*5f30*/  FFMA.FTZ R13, R36, R42, -R13 ;  /* 0x0000002a240d7223 */ /* 0x000fe2000001080d */
[----:B------:R-:W-:Y:S01]  /*5f40*/  FMUL.FTZ R14, R12, R139 ;  /* 0x0000008b0c0e7220 */ /* 0x000fe20000410000 */
[----:B------:R-:W-:-:S02]  /*5f50*/  IMAD.U32 R15, R15, 0x10000, RZ ;  /* 0x000100000f0f7824 */ /* 0x000fc400078e00ff */
[----:B------:R-:W-:Y:S01]  /*5f60*/  FFMA.FTZ R36, R36, R44, R37 ;  /* 0x0000002c24247223 */ /* 0x000fe20000010025 */
[----:B------:R-:W-:Y:S01]  /*5f70*/  FMUL.FTZ R42, R38, R143 ;  /* 0x0000008f262a7220 */ /* 0x000fe20000410000 */
[----:B------:R-:W-:Y:S01]  /*5f80*/  FMUL.FTZ R12, R12, R134 ;  /* 0x000000860c0c7220 */ /* 0x000fe20000410000 */
[----:B------:R-:W-:Y:S01]  /*5f90*/  FMUL.FTZ R38, R38, R138 ;  /* 0x0000008a26267220 */ /* 0x000fe20000410000 */
[----:B------:R-:W-:Y:S01]  /*5fa0*/  FFMA.FTZ R14, R11, R134, -R14 ;  /* 0x000000860b0e7223 */ /* 0x000fe2000001080e */
[----:B------:R-:W-:Y:S01]  /*5fb0*/  FFMA.FTZ R42, R15, R138, -R42 ;  /* 0x0000008a0f2a7223 */ /* 0x000fe2000001082a */
        /* <DEDUP_REMOVED lines=8> */
.L_x_513:
[----:B------:R-:W-:Y:S05]  /*6040*/  BSYNC B2 ;  /* 0x0000000000027941 */ /* 0x000fea0003800000 */
.L_x_512:
[----:B----4-:R0:W-:Y:S02]  /*6050*/  ST.E.128 desc[UR56][R40.64], R12 ;  /* 0x0000000c28007985 */ /* 0x0101e4000c101d38 */
.L_x_511:
[----:B------:R-:W-:Y:S05]  /*6060*/  BSYNC B1 ;  /* 0x0000000000017941 */ /* 0x000fea0003800000 */
.L_x_510:
[----:B------:R-:W-:-:S13]  /*6070*/  ISETP.NE.AND P3, PT, R20, RZ, PT ;  /* 0x000000ff1400720c */ /* 0x000fda0003f65270 */
        /* <DEDUP_REMOVED lines=16> */
[C---:B------:R-:W-:Y:S01]  /*6180*/  IMAD.U32 R14, R13.reuse, 0x10000, RZ ;  /* 0x000100000d0e7824 */ /* 0x040fe200078e00ff */
[----:B------:R-:W-:Y:S01]  /*6190*/  PRMT R116, R116, 0x5410, R11 ;  /* 0x0000541074747816 */ /* 0x000fe2000000000b */
[----:B------:R-:W-:Y:S01]  /*61a0*/  IMAD.U32 R40, R130, 0x10000, RZ ;  /* 0x0001000082287824 */ /* 0x000fe200078e00ff */
[----:B------:R-:W-:Y:S01]  /*61b0*/  LOP3.LUT R13, R13, 0xffff0000, RZ, 0xc0, !PT ;  /* 0xffff00000d0d7812 */ /* 0x000fe200078ec0ff */
[----:B------:R-:W-:Y:S01]  /*61c0*/  IMAD.U32 R11, R12, 0x10000, RZ ;  /* 0x000100000c0b7824 */ /* 0x000fe200078e00ff */
        /* <DEDUP_REMOVED lines=15> */
[----:B------:R-:W-:Y:S01]  /*62c0*/  FFMA.FTZ R13, R32, R38, -R13 ;  /* 0x00000026200d7223 */ /* 0x000fe2000001080d */
[----:B------:R-:W-:Y:S01]  /*62d0*/  FMUL.FTZ R14, R12, R117 ;  /* 0x000000750c0e7220 */ /* 0x000fe20000410000 */
[----:B------:R-:W-:Y:S01]  /*62e0*/  FFMA.FTZ R32, R32, R40, R33 ;  /* 0x0000002820207223 */ /* 0x000fe20000010021 */
        /* <DEDUP_REMOVED lines=14> */
.L_x_515:
[----:B------:R-:W-:Y:S05]  /*63d0*/  BSYNC B1 ;  /* 0x0000000000017941 */ /* 0x000fea0003800000 */
.L_x_514:
[----:B----4-:R0:W-:Y:S01]  /*63e0*/  ST.E.128 desc[UR56][R36.64], R12 ;  /* 0x0000000c24007985 */ /* 0x0101e2000c101d38 */
[----:B------:R-:W-:Y:S05]  /*63f0*/  BRA `(.L_x_493) ;  /* 0x0000004000b07947 */ /* 0x000fea0003800000 */
.L_x_459:
        /* <DEDUP_REMOVED lines=19> */
[----:B------:R-:W-:Y:S02]  /*6530*/  CS2R R40, SRZ ;  /* 0x0000000000287805 */ /* 0x000fe4000001ff00 */
[----:B------:R-:W-:Y:S01]  /*6540*/  CS2R R54, SRZ ;  /* 0x0000000000367805 */ /* 0x000fe2000001ff00 */
[----:B------:R-:W-:Y:S01]  /*6550*/  IMAD.X R33, R11, 0x1, R101, P2 ;  /* 0x000000010b217824 */ /* 0x000fe200010e0665 */
[----:B------:R-:W-:Y:S02]  /*6560*/  LEA R56, P2, R32, UR4, 0x1 ;  /* 0x0000000420387c11 */ /* 0x000fe4000f8408ff */
[----:B------:R-:W-:-:S02]  /*6570*/  CS2R R52, SRZ ;  /* 0x0000000000347805 */ /* 0x000fc4000001ff00 */
[----:B------:R-:W-:Y:S01]  /*6580*/  LEA.HI.X R57, R32, UR5, R33, 0x1, P2 ;  /* 0x0000000520397c11 */ /* 0x000fe200090f0c21 */
[----:B------:R-:W-:Y:S01]  /*6590*/  ULDC.64 UR4, c[0x0][0x400] ;  /* 0x0001000000047ab9 */ /* 0x000fe20000000a00 */
[----:B------:R-:W-:-:S05]  /*65a0*/  IADD3 R32, P2, R90, R12, RZ ;  /* 0x0000000c5a207210 */ /* 0x000fca0007f5e0ff */
[----:B------:R-:W-:Y:S01]  /*65b0*/  IMAD.X R33, R80, 0x1, R100, P2 ;  /* 0x0000000150217824 */ /* 0x000fe200010e0664 */
[----:B------:R-:W-:-:S04]  /*65c0*/  LEA R60, P2, R32, UR4, 0x1 ;  /* 0x00000004203c7c11 */ /* 0x000fc8000f8408ff */
[----:B------:R-:W-:Y:S02]  /*65d0*/  LEA.HI.X R61, R32, UR5, R33, 0x1, P2 ;  /* 0x00000005203d7c11 */ /* 0x000fe400090f0c21 */
[----:B------:R-:W-:Y:S02]  /*65e0*/  ISETP.GE.AND P2, PT, R16, R120, PT ;  /* 0x000000781000720c */ /* 0x000fe40003f46270 */
[----:B------:R-:W-:Y:S02]  /*65f0*/  CS2R R38, SRZ ;  /* 0x0000000000267805 */ /* 0x000fe4000001ff00 */
[----:B------:R-:W-:Y:S02]  /*6600*/  CS2R R36, SRZ ;  /* 0x0000000000247805 */ /* 0x000fe4000001ff00 */
[----:B------:R-:W-:Y:S02]  /*6610*/  CS2R R50, SRZ ;  /* 0x0000000000327805 */ /* 0x000fe4000001ff00 */
[----:B------:R-:W-:-:S05]  /*6620*/  CS2R R48, SRZ ;  /* 0x0000000000307805 */ /* 0x000fca000001ff00 */
[----:B------:R0:W5:Y:S04]  /*6630*/  @!P2 LDG.E.128 R40, desc[UR56][R56.64] ;  /* 0x000000383828a981 */ /* 0x000168000c1e1d00 */
[----:B------:R0:W5:Y:S01]  /*6640*/  @!P2 LDG.E.128 R52, desc[UR56][R60.64] ;  /* 0x000000383c34a981 */ /* 0x000162000c1e1d00 */
[----:B------:R-:W-:Y:S02]  /*6650*/  ISETP.GE.AND P2, PT, R194, R120, PT ;  /* 0x00000078c200720c */ /* 0x000fe40003f46270 */
[----:B------:R-:W-:Y:S02]  /*6660*/  CS2R R34, SRZ ;  /* 0x0000000000227805 */ /* 0x000fe4000001ff00 */
[----:B------:R-:W-:Y:S02]  /*6670*/  CS2R R32, SRZ ;  /* 0x0000000000207805 */ /* 0x000fe4000001ff00 */
[----:B------:R-:W-:-:S02]  /*6680*/  CS2R R46, SRZ ;  /* 0x00000000002e7805 */ /* 0x000fc4000001ff00 */
[----:B------:R-:W-:-:S05]  /*6690*/  CS2R R44, SRZ ;  /* 0x00000000002c7805 */ /* 0x000fca000001ff00 */
[----:B------:R0:W5:Y:S04]  /*66a0*/  @!P2 LDG.E.128 R36, desc[UR56][R56.64+0x40] ;  /* 0x000040383824a981 */ /* 0x000168000c1e1d00 */
[----:B------:R0:W5:Y:S01]  /*66b0*/  @!P2 LDG.E.128 R48, desc[UR56][R60.64+0x40] ;  /* 0x000040383c30a981 */ /* 0x000162000c1e1d00 */
[----:B------:R-:W-:-:S13]  /*66c0*/  ISETP.GE.AND P2, PT, R193, R120, PT ;  /* 0x00000078c100720c */ /* 0x000fda0003f46270 */
[----:B------:R0:W5:Y:S04]  /*66d0*/  @!P2 LDG.E.128 R32, desc[UR56][R56.64+0x80] ;  /* 0x000080383820a981 */ /* 0x000168000c1e1d00 */
[----:B------:R0:W5:Y:S02]  /*66e0*/  @!P2 LDG.E.128 R44, desc[UR56][R60.64+0x80] ;  /* 0x000080383c2ca981 */ /* 0x000164000c1e1d00 */
.L_x_517:
[----:B------:R-:W-:Y:S05]  /*66f0*/  BSYNC B1 ;  /* 0x0000000000017941 */ /* 0x000fea0003800000 */
.L_x_516:
[----:B0-----:R-:W-:Y:S01]  /*6700*/  IADD3 R56, R202, 0x40, RZ ;  /* 0x00000040ca387810 */ /* 0x001fe20007ffe0ff */
[----:B------:R-:W-:Y:S01]  /*6710*/  BSSY B1, `(.L_x_518) ;  /* 0x000002f000017945 */ /* 0x000fe20003800000 */
[----:B------:R-:W-:Y:S02]  /*6720*/  CS2R R62, SRZ ;  /* 0x00000000003e7805 */ /* 0x000fe4000001ff00 */
[----:B------:R-:W-:Y:S02]  /*6730*/  CS2R R60, SRZ ;  /* 0x00000000003c7805 */ /* 0x000fe4000001ff00 */
[----:B------:R-:W-:Y:S02]  /*6740*/  ISETP.GE.AND P4, PT, R56, R85, PT ;  /* 0x000000553800720c */ /* 0x000fe40003f86270 */
        /* <DEDUP_REMOVED lines=17> */
[----:B------:R-:W-:Y:S02]  /*6860*/  CS2R R78, SRZ ;  /* 0x00000000004e7805 */ /* 0x000fe4000001ff00 */
[----:B------:R-:W-:-:S02]  /*6870*/  IADD3 R11, P2, P5, R90, R12, R107 ;  /* 0x0000000c5a0b7210 */ /* 0x000fc40007d5e06b */
[----:B------:R-:W-:Y:S02]  /*6880*/  CS2R R76, SRZ ;  /* 0x00000000004c7805 */ /* 0x000fe4000001ff00 */
        /* <DEDUP_REMOVED lines=23> */
.L_x_519:
[----:B------:R-:W-:Y:S05]  /*6a00*/  BSYNC B1 ;  /* 0x0000000000017941 */ /* 0x000fea0003800000 */
.L_x_518:
[----:B------:R-:W-:Y:S01]  /*6a10*/  IMAD.MOV.U32 R11, RZ, RZ, R32 ;  /* 0x000000ffff0b7224 */ /* 0x000fe200078e0020 */
[----:B------:R-:W-:Y:S01]  /*6a20*/  UISETP.NE.AND UP0, UPT, UR59, 0x3, UPT ;  /* 0x000000033b00788c */ /* 0x000fe2000bf05270 */
[----:B0-----:R-:W-:Y:S02]  /*6a30*/  IMAD.MOV.U32 R12, RZ, RZ, R33 ;  /* 0x000000ffff0c7224 */ /* 0x001fe400078e0021 */
        /* <DEDUP_REMOVED lines=13> */
[----:B------:R-:W-:Y:S01]  /*6b10*/  PLOP3.LUT P2, PT, PT, PT, UP0, 0x80, 0x0 ;  /* 0x000000000000781c */ /* 0x000fe20003f4f008 */
[----:B------:R-:W-:Y:S01]  /*6b20*/  IMAD.MOV.U32 R14, RZ, RZ, R41 ;  /* 0x000000ffff0e7224 */ /* 0x000fe200078e0029 */
[----:B------:R-:W-:Y:S01]  /*6b30*/  PRMT R163, R12, 0x7610, R163 ;  /* 0x000076100ca37816 */ /* 0x000fe200000000a3 */
[----:B------:R-:W-:Y:S01]  /*6b40*/  IMAD.MOV.U32 R12, RZ, RZ, R47 ;  /* 0x000000ffff0c7224 */ /* 0x000fe200078e002f */
[----:B------:R-:W-:Y:S01]  /*6b50*/  PRMT R152, R13, 0x5410, R11 ;  /* 0x000054100d987816 */ /* 0x000fe2000000000b */
[----:B------:R-:W-:Y:S01]  /*6b60*/  IMAD.MOV.U32 R11, RZ, RZ, R46 ;  /* 0x000000ffff0b7224 */ /* 0x000fe200078e002e */
[----:B------:R-:W-:Y:S01]  /*6b70*/  PRMT R153, R14, 0x7610, R153 ;  /* 0x000076100e997816 */ /* 0x000fe20000000099 */
[----:B------:R-:W-:Y:S01]  /*6b80*/  IMAD.MOV.U32 R13, RZ, RZ, R44 ;  /* 0x000000ffff0d7224 */ /* 0x000fe200078e002c */
[----:B------:R-:W-:-:S04]  /*6b90*/  MOV R14, R45 ;  /* 0x0000002d000e7202 */ /* 0x000fc80000000f00 */
[----:B------:R-:W-:Y:S01]  /*6ba0*/  PRMT R160, R11, 0x5410, R13 ;  /* 0x000054100ba07816 */ /* 0x000fe2000000000d */
[----:B------:R-:W-:Y:S01]  /*6bb0*/  IMAD.MOV.U32 R11, RZ, RZ, R50 ;  /* 0x000000ffff0b7224 */ /* 0x000fe200078e0032 */
[----:B------:R-:W-:Y:S01]  /*6bc0*/  PRMT R161, R12, 0x5410, R14 ;  /* 0x000054100ca17816 */ /* 0x000fe2000000000e */
[----:B------:R-:W-:Y:S02]  /*6bd0*/  IMAD.MOV.U32 R12, RZ, RZ, R51 ;  /* 0x000000ffff0c7224 */ /* 0x000fe400078e0033 */
[----:B------:R-:W-:Y:S01]  /*6be0*/  IMAD.MOV.U32 R13, RZ, RZ, R48 ;  /* 0x000000ffff0d7224 */ /* 0x000fe200078e0030 */
        /* <DEDUP_REMOVED lines=14> */
[----:B------:R-:W-:-:S02]  /*6cd0*/  IMAD.MOV.U32 R13, RZ, RZ, R56 ;  /* 0x000000ffff0d7224 */ /* 0x000fc400078e0038 */
[----:B------:R-:W-:Y:S01]  /*6ce0*/  IMAD.MOV.U32 R14, RZ, RZ, R57 ;  /* 0x000000ffff0e7224 */ /* 0x000fe200078e0039 */
[----:B------:R-:W-:Y:S01]  /*6cf0*/  PRMT R138, R11, 0x5410, R12 ;  /* 0x000054100b8a7816 */ /* 0x000fe2000000000c */
[----:B------:R-:W-:Y:S01]  /*6d00*/  IMAD.MOV.U32 R12, RZ, RZ, R60 ;  /* 0x000000ffff0c7224 */ /* 0x000fe200078e003c */
[----:B------:R-:W-:Y:S02]  /*6d10*/  MOV R11, R61 ;  /* 0x0000003d000b7202 */ /* 0x000fe40000000f00 */
[----:B------:R-:W-:Y:S01]  /*6d20*/  PRMT R139, R13, 0x5410, R14 ;  /* 0x000054100d8b7816 */ /* 0x000fe2000000000e */
[----:B------:R-:W-:Y:S01]  /*6d30*/  IMAD.MOV.U32 R14, RZ, RZ, R62 ;  /* 0x000000ffff0e7224 */ /* 0x000fe200078e003e */
[----:B------:R-:W-:Y:S01]  /*6d40*/  PRMT R146, R12, 0x5410, R11 ;  /* 0x000054100c927816 */ /* 0x000fe2000000000b */
[----:B------:R-:W-:Y:S02]  /*6d50*/  IMAD.MOV.U32 R13, RZ, RZ, R63 ;  /* 0x000000ffff0d7224 */ /* 0x000fe400078e003f */
[----:B------:R-:W-:-:S02]  /*6d60*/  IMAD.MOV.U32 R12, RZ, RZ, R64 ;  /* 0x000000ffff0c7224 */ /* 0x000fc400078e0040 */
[----:B------:R-:W-:Y:S01]  /*6d70*/  IMAD.MOV.U32 R11, RZ, RZ, R65 ;  /* 0x000000ffff0b7224 */ /* 0x000fe200078e0041 */
[----:B------:R-:W-:Y:S01]  /*6d80*/  PRMT R145, R14, 0x5410, R13 ;  /* 0x000054100e917816 */ /* 0x000fe2000000000d */
[----:B------:R-:W-:Y:S02]  /*6d90*/  IMAD.MOV.U32 R14, RZ, RZ, R66 ;  /* 0x000000ffff0e7224 */ /* 0x000fe400078e0042 */
[----:B------:R-:W-:Y:S01]  /*6da0*/  IMAD.MOV.U32 R13, RZ, RZ, R67 ;  /* 0x000000ffff0d7224 */ /* 0x000fe200078e0043 */
[----:B------:R-:W-:Y:S01]  /*6db0*/  PRMT R156, R12, 0x5410, R11 ;  /* 0x000054100c9c7816 */ /* 0x000fe2000000000b */
[----:B------:R-:W-:Y:S02]  /*6dc0*/  IMAD.MOV.U32 R12, RZ, RZ, R68 ;  /* 0x000000ffff0c7224 */ /* 0x000fe400078e0044 */
[----:B------:R-:W-:Y:S01]  /*6dd0*/  IMAD.MOV.U32 R11, RZ, RZ, R69 ;  /* 0x000000ffff0b7224 */ /* 0x000fe200078e0045 */
[----:B------:R-:W-:Y:S01]  /*6de0*/  PRMT R155, R14, 0x5410, R13 ;  /* 0x000054100e9b7816 */ /* 0x000fe2000000000d */
        /* <DEDUP_REMOVED lines=9> */
[----:B------:R-:W-:Y:S01]  /*6e80*/  IMAD.MOV.U32 R12, RZ, RZ, R76 ;  /* 0x000000ffff0c7224 */ /* 0x000fe200078e004c */
[----:B------:R-:W-:-:S02]  /*6e90*/  MOV R11, R77 ;  /* 0x0000004d000b7202 */ /* 0x000fc40000000f00 */
[----:B------:R-:W-:Y:S01]  /*6ea0*/  PRMT R147, R14, 0x5410, R13 ;  /* 0x000054100e937816 */ /* 0x000fe2000000000d */
[----:B------:R-:W-:Y:S01]  /*6eb0*/  IMAD.MOV.U32 R14, RZ, RZ, R78 ;  /* 0x000000ffff0e7224 */ /* 0x000fe200078e004e */
[----:B------:R-:W-:Y:S01]  /*6ec0*/  PRMT R158, R12, 0x5410, R11 ;  /* 0x000054100c9e7816 */ /* 0x000fe2000000000b */
[----:B------:R-:W-:-:S05]  /*6ed0*/  IMAD.MOV.U32 R13, RZ, RZ, R79 ;  /* 0x000000ffff0d7224 */ /* 0x000fca00078e004f */
[----:B------:R-:W-:Y:S01]  /*6ee0*/  PRMT R157, R14, 0x5410, R13 ;  /* 0x000054100e9d7816 */ /* 0x000fe2000000000d */
[----:B------:R-:W-:Y:S06]  /*6ef0*/  @!P2 BRA `(.L_x_520) ;  /* 0x000000000004a947 */ /* 0x000fec0003800000 */
[----:B------:R-:W-:Y:S01]  /*6f00*/  BPT.TRAP 0x1 ;  /* 0x000000040000795c */ /* 0x000fe20000300000 */
.L_x_520:
[----:B------:R-:W-:Y:S01]  /*6f10*/  IMAD R86, R19, 0x8, R18 ;  /* 0x0000000813567824 */ /* 0x000fe200078e0212 */
[----:B------:R-:W-:Y:S01]  /*6f20*/  SHF.L.U32 R87, R203, 0x1f, RZ ;  /* 0x0000001fcb577819 */ /* 0x000fe200000006ff */
[----:B------:R-:W0:Y:S01]  /*6f30*/  LDC R130, c[0x0][0x2f4] ;  /* 0x0000bd00ff827b82 */ /* 0x000e220000000800 */
[----:B------:R-:W-:Y:S02]  /*6f40*/  BSSY B1, `(.L_x_521) ;  /* 0x0000003000017945 */ /* 0x000fe40003800000 */
[----:B------:R-:W1:Y:S02]  /*6f50*/  SYNCS.PHASECHK.TRANS64.TRYWAIT P5, [R86+URZ+0x30890], R87 ;  /* 0x03089057560075a7 */ /* 0x000e6400080a017f */
[----:B-1----:R-:W-:Y:S05]  /*6f60*/  @!P5 BRA `(.L_x_522) ;  /* 0x00000190009cd947 */ /* 0x002fea0003800000 */
.L_x_797:
[----:B------:R-:W-:Y:S05]  /*6f70*/  BSYNC B1 ;  /* 0x0000000000017941 */ /* 0x000fea0003800000 */
.L_x_521:
[----:B------:R-:W-:Y:S01]  /*6f80*/  UMOV UR4, 0xffffffff ;  /* 0xffffffff00047882 */ /* 0x000fe20000000000 */
[----:B0-----:R-:W-:Y:S02]  /*6f90*/  IMAD.IADD R134, R130, 0x1, -R121 ;  /* 0x0000000182867824 */ /* 0x001fe400078e0a79 */
[----:B------:R-:W-:Y:S05]  /*6fa0*/  BRA.DIV UR4, `(.L_x_523) ;  /* 0x0000019204a07947 */ /* 0x000fea000b800000 */
[----:B------:R0:W2:Y:S04]  /*6fb0*/  SHFL.IDX PT, R117, R118, RZ, 0x1c1f ;  /* 0x001c1fff76757589 */ /* 0x0000a800000e0000 */
[----:B------:R0:W3:Y:S02]  /*6fc0*/  SHFL.IDX PT, R11, R119, RZ, 0x1c1f ;  /* 0x001c1fff770b7589 */ /* 0x0000e400000e0000 */
.L_x_801:
[----:B------:R-:W-:Y:S04]  /*6fd0*/  BSSY B1, `(.L_x_524) ;  /* 0x000017a000017945 */ /* 0x000fe80003800000 */
[----:B------:R-:W-:Y:S05]  /*6fe0*/  @P3 BRA `(.L_x_525) ;  /* 0x0000001400e03947 */ /* 0x000fea0003800000 */
[----:B------:R-:W-:Y:S01]  /*6ff0*/  ISETP.NE.AND P3, PT, R6, RZ, PT ;  /* 0x000000ff0600720c */ /* 0x000fe20003f65270 */
[----:B------:R-:W-:Y:S01]  /*7000*/  BSSY B2, `(.L_x_526) ;  /* 0x000007c000027945 */ /* 0x000fe20003800000 */
[----:B---3--:R-:W-:-:S11]  /*7010*/  IMAD.MOV.U32 R116, RZ, RZ, R11 ;  /* 0x000000ffff747224 */ /* 0x008fd600078e000b */
[----:B------:R-:W-:Y:S05]  /*7020*/  @!P3 BRA `(.L_x_527) ;  /* 0x0000000400e4b947 */ /* 0x000fea0003800000 */
[----:B------:R-:W-:Y:S01]  /*7030*/  SEL R12, R121, R134, !P0 ;  /* 0x00000086790c7207 */ /* 0x000fe20004000000 */
[----:B------:R-:W-:Y:S01]  /*7040*/  BSSY B3, `(.L_x_528) ;  /* 0x0000071000037945 */ /* 0x000fe20003800000 */
[----:B------:R-:W-:Y:S02]  /*7050*/  ISETP.GE.AND P3, PT, R16, R120, PT ;  /* 0x000000781000720c */ /* 0x000fe40003f66270 */
[----:B------:R-:W-:-:S04]  /*7060*/  SHF.R.S32.HI R13, RZ, 0x1f, R12 ;  /* 0x0000001fff0d7819 */ /* 0x000fc8000001140c */
[----:B------:R-:W-:-:S04]  /*7070*/  LEA.HI R13, R13, R12, RZ, 0x4 ;  /* 0x0000000c0d0d7211 */ /* 0x000fc800078f20ff */
[----:B------:R-:W-:-:S04]  /*7080*/  LEA.HI.SX32 R149, R13, R114, 0x1c ;  /* 0x000000720d957211 */ /* 0x000fc800078fe2ff */
[----:B------:R-:W-:-:S04]  /*7090*/  SHF.R.S32.HI R13, RZ, 0x1f, R149 ;  /* 0x0000001fff0d7819 */ /* 0x000fc80000011495 */
[----:B------:R-:W-:Y:S01]  /*70a0*/  LEA.HI R13, R13, R149, RZ, 0x3 ;  /* 0x000000950d0d7211 */ /* 0x000fe200078f18ff */
[----:B------:R-:W-:-:S03]  /*70b0*/  IMAD.SHL.U32 R149, R149, 0x8, RZ ;  /* 0x0000000895957824 */ /* 0x000fc600078e00ff */
[----:B------:R-:W-:Y:S02]  /*70c0*/  SHF.R.S32.HI R13, RZ, 0x3, R13 ;  /* 0x00000003ff0d7819 */ /* 0x000fe4000001140d */
[----:B------:R-:W-:-:S03]  /*70d0*/  LOP3.LUT R12, R215, 0x38, R149, 0xf8, !PT ;  /* 0x00000038d70c7812 */ /* 0x000fc600078ef895 */
[----:B------:R-:W-:Y:S01]  /*70e0*/  IMAD R13, R13, 0x1800, R217 ;  /* 0x000018000d0d7824 */ /* 0x000fe200078e02d9 */
[----:B------:R-:W-:-:S05]  /*70f0*/  LOP3.LUT R12, R12, R216, RZ, 0x3c, !PT ;  /* 0x000000d80c0c7212 */ /* 0x000fca00078e3cff */
[----:B------:R-:W-:-:S04]  /*7100*/  IMAD.IADD R12, R13, 0x1, R12 ;  /* 0x000000010d0c7824 */ /* 0x000fc800078e020c */
[C---:B------:R-:W-:Y:S02]  /*7110*/  IMAD R80, R19.reuse, 0x4800, R12 ;  /* 0x0000480013507824 */ /* 0x040fe400078e020c */
[----:B------:R-:W-:Y:S02]  /*7120*/  IMAD R12, R19, 0x4800, R135 ;  /* 0x00004800130c7824 */ /* 0x000fe400078e0287 */
[--C-:B------:R-:W-:Y:S02]  /*7130*/  IMAD R80, R80, 0x2, R18.reuse ;  /* 0x0000000250507824 */ /* 0x100fe400078e0212 */
[----:B------:R-:W-:-:S04]  /*7140*/  IMAD R12, R12, 0x2, R18 ;  /* 0x000000020c0c7824 */ /* 0x000fc800078e0212 */
[----:B------:R-:W3:Y:S04]  /*7150*/  LDS.128 R80, [R80+0x1e400] ;  /* 0x01e4000050507984 */ /* 0x000ee80000000c00 */
[----:B------:R-:W4:Y:S01]  /*7160*/  LDS.128 R12, [R12+0x1e400] ;  /* 0x01e400000c0c7984 */ /* 0x000f220000000c00 */
[----:B------:R-:W-:Y:S05]  /*7170*/  @P3 BRA `(.L_x_529) ;  /* 0x0000000400743947 */ /* 0x000fea0003800000 */
[----:B------:R-:W-:Y:S02]  /*7180*/  SHF.R.U64 R42, R42, 0x10, R43 ;  /* 0x000000102a2a7819 */ /* 0x000fe4000000122b */
[----:B------:R-:W-:Y:S02]  /*7190*/  SHF.R.U64 R151, R40, 0x10, R41 ;  /* 0x0000001028977819 */ /* 0x000fe40000001229 */
[----:B------:R-:W-:Y:S02]  /*71a0*/  SHF.R.U32.HI R150, RZ, 0x10, R53 ;  /* 0x00000010ff967819 */ /* 0x000fe40000011635 */
[----:B------:R-:W-:Y:S02]  /*71b0*/  SHF.R.U32.HI R41, RZ, 0x10, R41 ;  /* 0x00000010ff297819 */ /* 0x000fe40000011629 */
[----:B------:R-:W-:Y:S02]  /*71c0*/  SHF.R.U64 R40, R52, 0x10, R53 ;  /* 0x0000001034287819 */ /* 0x000fe40000001235 */
[----:B------:R-:W-:-:S02]  /*71d0*/  PRMT R52, R152, 0x5432, R42 ;  /* 0x0000543298347816 */ /* 0x000fc4000000002a */
[C---:B------:R-:W-:Y:S02]  /*71e0*/  PRMT R42, R153.reuse, 0x5432, R150 ;  /* 0x00005432992a7816 */ /* 0x040fe40000000096 */
[----:B------:R-:W-:Y:S01]  /*71f0*/  PRMT R41, R153, 0x5410, R41 ;  /* 0x0000541099297816 */ /* 0x000fe20000000029 */
[----:B---3--:R-:W-:Y:S01]  /*7200*/  IMAD.U32 R153, R81, 0x10000, RZ ;  /* 0x0001000051997824 */ /* 0x008fe200078e00ff */
[----:B------:R-:W-:Y:S01]  /*7210*/  PRMT R151, R152, 0x5410, R151 ;  /* 0x0000541098977816 */ /* 0x000fe20000000097 */
[----:B------:R-:W-:Y:S01]  /*7220*/  IMAD.U32 R152, R42, 0x10000, RZ ;  /* 0x000100002a987824 */ /* 0x000fe200078e00ff */
[--C-:B------:R-:W-:Y:S01]  /*7230*/  SHF.R.U64 R53, R54, 0x10, R55.reuse ;  /* 0x0000001036357819 */ /* 0x100fe20000001237 */
[----:B------:R-:W-:Y:S01]  /*7240*/  IMAD.U32 R150, R41, 0x10000, RZ ;  /* 0x0001000029967824 */ /* 0x000fe200078e00ff */
[----:B------:R-:W-:Y:S01]  /*7250*/  LOP3.LUT R81, R81, 0xffff0000, RZ, 0xc0, !PT ;  /* 0xffff000051517812 */ /* 0x000fe200078ec0ff */
[----:B----4-:R-:W-:Y:S02]  /*7260*/  IMAD.U32 R54, R13, 0x10000, RZ ;  /* 0x000100000d367824 */ /* 0x010fe400078e00ff */
[C---:B------:R-:W-:Y:S01]  /*7270*/  FMUL.FTZ R154, R153.reuse, R152 ;  /* 0x00000098999a7220 */ /* 0x040fe20000410000 */
[----:B------:R-:W-:Y:S01]  /*7280*/  FMUL.FTZ R153, R153, R150 ;  /* 0x0000009699997220 */ /* 0x000fe20000410000 */
[----:B------:R-:W-:-:S02]  /*7290*/  SHF.R.U32.HI R55, RZ, 0x10, R55 ;  /* 0x00000010ff377819 */ /* 0x000fc40000011637 */
[C---:B------:R-:W-:Y:S01]  /*72a0*/  FFMA.FTZ R150, R54.reuse, R150, -R154 ;  /* 0x0000009636967223 */ /* 0x040fe2000001089a */
[----:B------:R-:W-:Y:S01]  /*72b0*/  FFMA.FTZ R54, R54, R152, R153 ;  /* 0x0000009836367223 */ /* 0x000fe20000010099 */
[----:B------:R-:W-:Y:S02]  /*72c0*/  LOP3.LUT R152, R42, 0xffff0000, RZ, 0xc0, !PT ;  /* 0xffff00002a987812 */ /* 0x000fe400078ec0ff */
[----:B------:R-:W-:Y:S02]  /*72d0*/  LOP3.LUT R153, R41, 0xffff0000, RZ, 0xc0, !PT ;  /* 0xffff000029997812 */ /* 0x000fe400078ec0ff */
[----:B------:R-:W-:Y:S01]  /*72e0*/  LOP3.LUT R41, R13, 0xffff0000, RZ, 0xc0, !PT ;  /* 0xffff00000d297812 */ /* 0x000fe200078ec0ff */
[CC--:B------:R-:W-:Y:S01]  /*72f0*/  FMUL.FTZ R42, R81.reuse, R152.reuse ;  /* 0x00000098512a7220 */ /* 0x0c0fe20000410000 */
[----:B------:R-:W-:Y:S01]  /*7300*/  SHF.R.U32.HI R43, RZ, 0x10, R43 ;  /* 0x00000010ff2b7819 */ /* 0x000fe2000001162b */
[-C--:B------:R-:W-:Y:S01]  /*7310*/  FMUL.FTZ R13, R81, R153.reuse ;  /* 0x00000099510d7220 */ /* 0x080fe20000410000 */
[----:B------:R-:W-:Y:S01]  /*7320*/  PRMT R40, R169, 0x5432, R40 ;  /* 0x00005432a9287816 */ /* 0x000fe20000000028 */
[----:B------:R-:W-:Y:S01]  /*7330*/  FFMA.FTZ R42, R41, R153, -R42 ;  /* 0x00000099292a7223 */ /* 0x000fe2000001082a */
[----:B------:R-:W-:Y:S01]  /*7340*/  PRMT R81, R163, 0x5410, R43 ;  /* 0x00005410a3517816 */ /* 0x000fe2000000002b */
[----:B------:R-:W-:Y:S01]  /*7350*/  FFMA.FTZ R41, R41, R152, R13 ;  /* 0x0000009829297223 */ /* 0x000fe2000001000d */
[----:B------:R-:W-:Y:S01]  /*7360*/  PRMT R13, R167, 0x5410, R55 ;  /* 0x00005410a70d7816 */ /* 0x000fe20000000037 */
[----:B------:R-:W-:Y:S01]  /*7370*/  IMAD.U32 R153, R83, 0x10000, RZ ;  /* 0x0001000053997824 */ /* 0x000fe200078e00ff */
[----:B------:R-:W-:Y:S01]  /*7380*/  PRMT R43, R166, 0x5410, R53 ;  /* 0x00005410a62b7816 */ /* 0x000fe20000000035 */
[----:B------:R-:W-:Y:S01]  /*7390*/  IMAD.U32 R55, R81, 0x10000, RZ ;  /* 0x0001000051377824 */ /* 0x000fe200078e00ff */
[----:B------:R-:W-:Y:S01]  /*73a0*/  LOP3.LUT R83, R83, 0xffff0000, RZ, 0xc0, !PT ;  /* 0xffff000053537812 */ /* 0x000fe200078ec0ff */
[----:B------:R-:W-:Y:S01]  /*73b0*/  IMAD.U32 R152, R13, 0x10000, RZ ;  /* 0x000100000d987824 */ /* 0x000fe200078e00ff */
[----:B------:R-:W-:Y:S01]  /*73c0*/  F2FP.BF16.F32.PACK_AB R42, R42, R150 ;  /* 0x000000962a2a723e */ /* 0x000fe200000010ff */
[----:B------:R-:W-:Y:S01]  /*73d0*/  IMAD.U32 R53, R15, 0x10000, RZ ;  /* 0x000100000f357824 */ /* 0x000fe200078e00ff */
[----:B------:R-:W-:Y:S01]  /*73e0*/  F2FP.BF16.F32.PACK_AB R41, R41, R54 ;  /* 0x000000362929723e */ /* 0x000fe200000010ff */
[C---:B------:R-:W-:Y:S01]  /*73f0*/  FMUL.FTZ R154, R153.reuse, R152 ;  /* 0x00000098999a7220 */ /* 0x040fe20000410000 */
[----:B------:R-:W-:-:S03]  /*7400*/  FMUL.FTZ R153, R153, R55 ;  /* 0x0000003799997220 */ /* 0x000fc60000410000 */
[C---:B------:R-:W-:Y:S01]  /*7410*/  FFMA.FTZ R55, R53.reuse, R55, -R154 ;  /* 0x0000003735377223 */ /* 0x040fe2000001089a */
[----:B------:R-:W-:Y:S01]  /*7420*/  FFMA.FTZ R53, R53, R152, R153 ;  /* 0x0000009835357223 */ /* 0x000fe20000010099 */
[----:B------:R-:W-:Y:S01]  /*7430*/  LOP3.LUT R152, R81, 0xffff0000, RZ, 0xc0, !PT ;  /* 0xffff000051987812 */ /* 0x000fe200078ec0ff */
[----:B------:R-:W-:Y:S01]  /*7440*/  IMAD.U32 R153, R151, 0x10000, RZ ;  /* 0x0001000097997824 */ /* 0x000fe200078e00ff */
[----:B------:R-:W-:Y:S02]  /*7450*/  LOP3.LUT R81, R13, 0xffff0000, RZ, 0xc0, !PT ;  /* 0xffff00000d517812 */ /* 0x000fe400078ec0ff */
[----:B------:R-:W-:Y:S02]  /*7460*/  LOP3.LUT R13, R15, 0xffff0000, RZ, 0xc0, !PT ;  /* 0xffff00000f0d7812 */ /* 0x000fe400078ec0ff */
[----:B------:R-:W-:Y:S01]  /*7470*/  LOP3.LUT R151, R151, 0xffff0000, RZ, 0xc0, !PT ;  /* 0xffff000097977812 */ /* 0x000fe200078ec0ff */
[C---:B------:R-:W-:Y:S01]  /*7480*/  FMUL.FTZ R15, R83.reuse, R81 ;  /* 0x00000051530f7220 */ /* 0x040fe20000410000 */
[----:B------:R-:W-:-:S03]  /*7490*/  FMUL.FTZ R83, R83, R152 ;  /* 0x0000009853537220 */ /* 0x000fc60000410000 */
[C---:B------:R-:W-:Y:S01]  /*74a0*/  FFMA.FTZ R15, R13.reuse, R152, -R15 ;  /* 0x000000980d0f7223 */ /* 0x040fe2000001080f */
[----:B------:R-:W-:Y:S01]  /*74b0*/  FFMA.FTZ R13, R13, R81, R83 ;  /* 0x000000510d0d7223 */ /* 0x000fe20000010053 */
[----:B------:R-:W-:Y:S01]  /*74c0*/  SHF.L.U32 R152, R80, 0x10, RZ ;  /* 0x0000001050987819 */ /* 0x000fe200000006ff */
[----:B------:R-:W-:Y:S01]  /*74d0*/  IMAD.U32 R83, R40, 0x10000, RZ ;  /* 0x0001000028537824 */ /* 0x000fe200078e00ff */
[----:B------:R-:W-:Y:S01]  /*74e0*/  LOP3.LUT R80, R80, 0xffff0000, RZ, 0xc0, !PT ;  /* 0xffff000050507812 */ /* 0x000fe200078ec0ff */
[----:B------:R-:W-:Y:S01]  /*74f0*/  IMAD.U32 R81, R12, 0x10000, RZ ;  /* 0x000100000c517824 */ /* 0x000fe200078e00ff */
[----:B------:R-:W-:Y:S01]  /*7500*/  LOP3.LUT R40, R40, 0xffff0000, RZ, 0xc0, !PT ;  /* 0xffff000028287812 */ /* 0x000fe200078ec0ff */
[C---:B------:R-:W-:Y:S01]  /*7510*/  FMUL.FTZ R154, R152.reuse, R83 ;  /* 0x00000053989a7220 */ /* 0x040fe20000410000 */
[----:B------:R-:W-:Y:S01]  /*7520*/  FMUL.FTZ R152, R152, R153 ;  /* 0x0000009998987220 */ /* 0x000fe20000410000 */
[----:B------:R-:W-:Y:S01]  /*7530*/  F2FP.BF16.F32.PACK_AB R53, R13, R53 ;  /* 0x000000350d35723e */ /* 0x000fe200000010ff */
[----:B------:R-:W-:-:S02]  /*7540*/  IMAD.MOV.U32 R13, RZ, RZ, R42 ;  /* 0x000000ffff0d7224 */ /* 0x000fc400078e002a */
[C---:B------:R-:W-:Y:S01]  /*7550*/  FFMA.FTZ R154, R81.reuse, R153, -R154 ;  /* 0x00000099519a7223 */ /* 0x040fe2000001089a */
[----:B------:R-:W-:Y:S01]  /*7560*/  FFMA.FTZ R152, R81, R83, R152 ;  /* 0x0000005351987223 */ /* 0x000fe20000010098 */
[----:B------:R-:W-:Y:S01]  /*7570*/  LOP3.LUT R81, R12, 0xffff0000, RZ, 0xc0, !PT ;  /* 0xffff00000c517812 */ /* 0x000fe200078ec0ff */
[CC--:B------:R-:W-:Y:S01]  /*7580*/  FMUL.FTZ R12, R80.reuse, R40.reuse ;  /* 0x00000028500c7220 */ /* 0x0c0fe20000410000 */
[-C--:B------:R-:W-:Y:S01]  /*7590*/  FMUL.FTZ R80, R80, R151.reuse ;  /* 0x0000009750507220 */ /* 0x080fe20000410000 */
[C---:B------:R-:W-:Y:S01]  /*75a0*/  IMAD.U32 R153, R82.reuse, 0x10000, RZ ;  /* 0x0001000052997824 */ /* 0x040fe200078e00ff */
[----:B------:R-:W-:Y:S01]  /*75b0*/  LOP3.LUT R82, R82, 0xffff0000, RZ, 0xc0, !PT ;  /* 0xffff000052527812 */ /* 0x000fe200078ec0ff */
[C---:B------:R-:W-:Y:S01]  /*75c0*/  FFMA.FTZ R12, R81.reuse, R151, -R12 ;  /* 0x00000097510c7223 */ /* 0x040fe2000001080c */
[----:B------:R-:W-:Y:S01]  /*75d0*/  FFMA.FTZ R40, R81, R40, R80 ;  /* 0x0000002851287223 */ /* 0x000fe20000010050 */
[C---:B------:R-:W-:Y:S01]  /*75e0*/  IMAD.U32 R81, R43.reuse, 0x10000, RZ ;  /* 0x000100002b517824 */ /* 0x040fe200078e00ff */
[----:B------:R-:W-:Y:S01]  /*75f0*/  LOP3.LUT R43, R43, 0xffff0000, RZ, 0xc0, !PT ;  /* 0xffff00002b2b7812 */ /* 0x000fe200078ec0ff */
[C---:B------:R-:W-:Y:S01]  /*7600*/  IMAD.U32 R83, R52.reuse, 0x10000, RZ ;  /* 0x0001000034537824 */ /* 0x040fe200078e00ff */
[----:B------:R-:W-:Y:S01]  /*7610*/  LOP3.LUT R52, R52, 0xffff0000, RZ, 0xc0, !PT ;  /* 0xffff000034347812 */ /* 0x000fe200078ec0ff */
[----:B------:R-:W-:Y:S01]  /*7620*/  FMUL.FTZ R151, R153, R81 ;  /* 0x0000005199977220 */ /* 0x000fe20000410000 */
[----:B------:R-:W-:-:S02]  /*7630*/  IMAD.U32 R80, R14, 0x10000, RZ ;  /* 0x000100000e507824 */ /* 0x000fc400078e00ff */
[-C--:B------:R-:W-:Y:S01]  /*7640*/  FMUL.FTZ R153, R153, R83.reuse ;  /* 0x0000005399997220 */ /* 0x080fe20000410000 */
[----:B------:R-:W-:Y:S01]  /*7650*/  LOP3.LUT R14, R14, 0xffff0000, RZ, 0xc0, !PT ;  /* 0xffff00000e0e7812 */ /* 0x000fe200078ec0ff */
[C---:B------:R-:W-:Y:S02]  /*7660*/  FFMA.FTZ R151, R80.reuse, R83, -R151 ;  /* 0x0000005350977223 */ /* 0x040fe40000010897 */
[----:B------:R-:W-:Y:S01]  /*7670*/  FFMA.FTZ R153, R80, R81, R153 ;  /* 0x0000005150997223 */ /* 0x000fe20000010099 */
[CC--:B------:R-:W-:Y:S01]  /*7680*/  FMUL.FTZ R80, R82.reuse, R43.reuse ;  /* 0x0000002b52507220 */ /* 0x0c0fe20000410000 */
[----:B------:R-:W-:Y:S01]  /*7690*/  FMUL.FTZ R82, R82, R52 ;  /* 0x0000003452527220 */ /* 0x000fe20000410000 */
[----:B------:R-:W-:Y:S01]  /*76a0*/  F2FP.BF16.F32.PACK_AB R40, R40, R152 ;  /* 0x000000982828723e */ /* 0x000fe200000010ff */
[----:B------:R-:W-:Y:S02]  /*76b0*/  IMAD.MOV.U32 R81, RZ, RZ, R41 ;  /* 0x000000ffff517224 */ /* 0x000fe400078e0029 */
[C---:B------:R-:W-:Y:S01]  /*76c0*/  FFMA.FTZ R80, R14.reuse, R52, -R80 ;  /* 0x000000340e507223 */ /* 0x040fe20000010850 */
[----:B------:R-:W-:Y:S01]  /*76d0*/  FFMA.FTZ R82, R14, R43, R82 ;  /* 0x0000002b0e527223 */ /* 0x000fe20000010052 */
[----:B------:R-:W-:Y:S01]  /*76e0*/  F2FP.BF16.F32.PACK_AB R15, R15, R55 ;  /* 0x000000370f0f723e */ /* 0x000fe200000010ff */
[----:B------:R-:W-:Y:S01]  /*76f0*/  IMAD.MOV.U32 R83, RZ, RZ, R53 ;  /* 0x000000ffff537224 */ /* 0x000fe200078e0035 */
[----:B------:R-:W-:-:S02]  /*7700*/  F2FP.BF16.F32.PACK_AB R12, R12, R154 ;  /* 0x0000009a0c0c723e */ /* 0x000fc400000010ff */
[----:B------:R-:W-:Y:S01]  /*7710*/  F2FP.BF16.F32.PACK_AB R151, R80, R151 ;  /* 0x000000975097723e */ /* 0x000fe200000010ff */
[----:B------:R-:W-:Y:S01]  /*7720*/  IMAD.MOV.U32 R80, RZ, RZ, R40 ;  /* 0x000000ffff507224 */ /* 0x000fe200078e0028 */
[----:B------:R-:W-:-:S03]  /*7730*/  F2FP.BF16.F32.PACK_AB R82, R82, R153 ;  /* 0x000000995252723e */ /* 0x000fc600000010ff */
[----:B------:R-:W-:-:S07]  /*7740*/  IMAD.MOV.U32 R14, RZ, RZ, R151 ;  /* 0x000000ffff0e7224 */ /* 0x000fce00078e0097 */
.L_x_529:
[----:B------:R-:W-:Y:S05]  /*7750*/  BSYNC B3 ;  /* 0x0000000000037941 */ /* 0x000fea0003800000 */
.L_x_528:
[----:B------:R-:W-:-:S04]  /*7760*/  LEA R40, P3, R3, R11, 0x1 ;  /* 0x0000000b03287211 */ /* 0x000fc800078608ff */
[----:B--2---:R-:W-:Y:S02]  /*7770*/  LEA.HI.X R41, R3, R117, R110, 0x1, P3 ;  /* 0x0000007503297211 */ /* 0x004fe400018f0c6e */
[----:B------:R-:W-:-:S03]  /*7780*/  ISETP.GE.AND P3, PT, R149, R130, PT ;  /* 0x000000829500720c */ /* 0x000fc60003f66270 */
[----:B----4-:R2:W-:Y:S10]  /*7790*/  ST.E.128 desc[UR56][R40.64], R12 ;  /* 0x0000000c28007985 */ /* 0x0105f4000c101d38 */
[----:B--2---:R-:W-:-:S05]  /*77a0*/  @!P3 IMAD.WIDE R12, R149, 0x2, R116 ;  /* 0x00000002950cb825 */ /* 0x004fca00078e0274 */
[----:B---3--:R3:W-:Y:S02]  /*77b0*/  @!P3 ST.E.128 desc[UR56][R12.64], R80 ;  /* 0x000000500c00b985 */ /* 0x0087e4000c101d38 */
.L_x_527:
[----:B------:R-:W-:Y:S05]  /*77c0*/  BSYNC B2 ;  /* 0x0000000000027941 */ /* 0x000fea0003800000 */
.L_x_526:
[----:B------:R-:W-:Y:S01]  /*77d0*/  ISETP.NE.AND P3, PT, R7, RZ, PT ;  /* 0x000000ff0700720c */ /* 0x000fe20003f65270 */
[----:B------:R-:W-:-:S12]  /*77e0*/  BSSY B2, `(.L_x_530) ;  /* 0x000007c000027945 */ /* 0x000fd80003800000 */
[----:B------:R-:W-:Y:S05]  /*77f0*/  @!P3 BRA `(.L_x_531) ;  /* 0x0000000400e8b947 */ /* 0x000fea0003800000 */
[----:B---3--:R-:W-:Y:S01]  /*7800*/  SEL R12, R121, R134, !P1 ;  /* 0x00000086790c7207 */ /* 0x008fe20004800000 */
[----:B------:R-:W-:Y:S01]  /*7810*/  BSSY B3, `(.L_x_532) ;  /* 0x0000074000037945 */ /* 0x000fe20003800000 */
[C---:B------:R-:W-:Y:S02]  /*7820*/  LEA R52, P3, R4.reuse, R11, 0x1 ;  /* 0x0000000b04347211 */ /* 0x040fe400078608ff */
[----:B------:R-:W-:Y:S02]  /*7830*/  SHF.R.S32.HI R13, RZ, 0x1f, R12 ;  /* 0x0000001fff0d7819 */ /* 0x000fe4000001140c */
[----:B--2---:R-:W-:Y:S02]  /*7840*/  LEA.HI.X R53, R4, R117, R109, 0x1, P3 ;  /* 0x0000007504357211 */ /* 0x004fe400018f0c6d */
[----:B------:R-:W-:Y:S02]  /*7850*/  LEA.HI R13, R13, R12, RZ, 0x4 ;  /* 0x0000000c0d0d7211 */ /* 0x000fe400078f20ff */
[----:B------:R-:W-:-:S02]  /*7860*/  ISETP.GE.AND P3, PT, R194, R120, PT ;  /* 0x00000078c200720c */ /* 0x000fc40003f66270 */
        /* <DEDUP_REMOVED lines=8> */
[----:B------:R-:W-:Y:S02]  /*78f0*/  IMAD.IADD R13, R13, 0x1, R12 ;  /* 0x000000010d0d7824 */ /* 0x000fe400078e020c */
[C---:B------:R-:W-:Y:S02]  /*7900*/  IMAD R12, R19.reuse, 0x4800, R133 ;  /* 0x00004800130c7824 */ /* 0x040fe400078e0285 */
[----:B------:R-:W-:Y:S02]  /*7910*/  IMAD R40, R19, 0x4800, R13 ;  /* 0x0000480013287824 */ /* 0x000fe400078e020d */
[----:B------:R-:W-:-:S03]  /*7920*/  IMAD R12, R12, 0x2, R18 ;  /* 0x000000020c0c7824 */ /* 0x000fc600078e0212 */
[----:B------:R-:W-:-:S03]  /*7930*/  LEA R40, R40, R18, 0x1 ;  /* 0x0000001228287211 */ /* 0x000fc600078e08ff */
[----:B------:R-:W2:Y:S04]  /*7940*/  LDS.128 R12, [R12+0x1e400] ;  /* 0x01e400000c0c7984 */ /* 0x000ea80000000c00 */
[----:B------:R-:W3:Y:S01]  /*7950*/  LDS.128 R40, [R40+0x1e400] ;  /* 0x01e4000028287984 */ /* 0x000ee20000000c00 */
[----:B------:R-:W-:Y:S05]  /*7960*/  @P3 BRA `(.L_x_533) ;  /* 0x0000000400783947 */ /* 0x000fea0003800000 */
[----:B------:R-:W-:Y:S01]  /*7970*/  SHF.R.U32.HI R55, RZ, 0x10, R49 ;  /* 0x00000010ff377819 */ /* 0x000fe20000011631 */
[----:B---3--:R-:W-:Y:S01]  /*7980*/  IMAD.U32 R149, R41, 0x10000, RZ ;  /* 0x0001000029957824 */ /* 0x008fe200078e00ff */
[----:B------:R-:W-:Y:S01]  /*7990*/  SHF.R.U32.HI R80, RZ, 0x10, R37 ;  /* 0x00000010ff507819 */ /* 0x000fe20000011625 */
[----:B--2---:R-:W-:Y:S01]  /*79a0*/  IMAD.U32 R81, R13, 0x10000, RZ ;  /* 0x000100000d517824 */ /* 0x004fe200078e00ff */
[----:B------:R-:W-:Y:S02]  /*79b0*/  PRMT R55, R165, 0x5410, R55 ;  /* 0x00005410a5377816 */ /* 0x000fe40000000037 */
[----:B------:R-:W-:Y:S02]  /*79c0*/  PRMT R80, R168, 0x5432, R80 ;  /* 0x00005432a8507816 */ /* 0x000fe40000000050 */
[----:B------:R-:W-:Y:S01]  /*79d0*/  LOP3.LUT R41, R41, 0xffff0000, RZ, 0xc0, !PT ;  /* 0xffff000029297812 */ /* 0x000fe200078ec0ff */
[----:B------:R-:W-:Y:S01]  /*79e0*/  IMAD.U32 R83, R55, 0x10000, RZ ;  /* 0x0001000037537824 */ /* 0x000fe200078e00ff */
[----:B------:R-:W-:Y:S01]  /*79f0*/  LOP3.LUT R13, R13, 0xffff0000, RZ, 0xc0, !PT ;  /* 0xffff00000d0d7812 */ /* 0x000fe200078ec0ff */
[----:B------:R-:W-:Y:S01]  /*7a00*/  IMAD.U32 R82, R80, 0x10000, RZ ;  /* 0x0001000050527824 */ /* 0x000fe200078e00ff */
[----:B------:R-:W-:Y:S01]  /*7a10*/  SHF.R.U64 R36, R36, 0x10, R37 ;  /* 0x0000001024247819 */ /* 0x000fe20000001225 */
[C---:B------:R-:W-:Y:S01]  /*7a20*/  FMUL.FTZ R150, R149.reuse, R83 ;  /* 0x0000005395967220 */ /* 0x040fe20000410000 */
[----:B------:R-:W-:Y:S01]  /*7a30*/  SHF.R.U64 R48, R48, 0x10, R49 ;  /* 0x0000001030307819 */ /* 0x000fe20000001231 */
[-C--:B------:R-:W-:Y:S01]  /*7a40*/  FMUL.FTZ R149, R149, R82.reuse ;  /* 0x0000005295957220 */ /* 0x080fe20000410000 */
[----:B------:R-:W-:Y:S01]  /*7a50*/  SHF.R.U64 R50, R50, 0x10, R51 ;  /* 0x0000001032327819 */ /* 0x000fe20000001233 */
[----:B------:R-:W-:Y:S01]  /*7a60*/  FFMA.FTZ R82, R81, R82, -R150 ;  /* 0x0000005251527223 */ /* 0x000fe20000010896 */
[----:B------:R-:W-:-:S02]  /*7a70*/  IMAD.U32 R150, R43, 0x10000, RZ ;  /* 0x000100002b967824 */ /* 0x000fc400078e00ff */
[----:B------:R-:W-:Y:S01]  /*7a80*/  FFMA.FTZ R81, R81, R83, R149 ;  /* 0x0000005351517223 */ /* 0x000fe20000010095 */
[----:B------:R-:W-:Y:S02]  /*7a90*/  LOP3.LUT R83, R80, 0xffff0000, RZ, 0xc0, !PT ;  /* 0xffff000050537812 */ /* 0x000fe400078ec0ff */
[----:B------:R-:W-:Y:S02]  /*7aa0*/  LOP3.LUT R80, R55, 0xffff0000, RZ, 0xc0, !PT ;  /* 0xffff000037507812 */ /* 0x000fe400078ec0ff */
[----:B------:R-:W-:Y:S02]  /*7ab0*/  LOP3.LUT R43, R43, 0xffff0000, RZ, 0xc0, !PT ;  /* 0xffff00002b2b7812 */ /* 0x000fe400078ec0ff */
[----:B------:R-:W-:Y:S01]  /*7ac0*/  SHF.R.U64 R38, R38, 0x10, R39 ;  /* 0x0000001026267819 */ /* 0x000fe20000001227 */
[C---:B------:R-:W-:Y:S01]  /*7ad0*/  FMUL.FTZ R55, R41.reuse, R80 ;  /* 0x0000005029377220 */ /* 0x040fe20000410000 */
[----:B------:R-:W-:Y:S01]  /*7ae0*/  FMUL.FTZ R41, R41, R83 ;  /* 0x0000005329297220 */ /* 0x000fe20000410000 */
[----:B------:R-:W-:-:S02]  /*7af0*/  PRMT R50, R163, 0x5432, R50 ;  /* 0x00005432a3327816 */ /* 0x000fc40000000032 */
[C---:B------:R-:W-:Y:S01]  /*7b00*/  FFMA.FTZ R55, R13.reuse, R83, -R55 ;  /* 0x000000530d377223 */ /* 0x040fe20000010837 */
[----:B------:R-:W-:Y:S01]  /*7b10*/  FFMA.FTZ R13, R13, R80, R41 ;  /* 0x000000500d0d7223 */ /* 0x000fe20000010029 */
[----:B------:R-:W-:Y:S01]  /*7b20*/  SHF.R.U32.HI R41, RZ, 0x10, R51 ;  /* 0x00000010ff297819 */ /* 0x000fe20000011633 */
[----:B------:R-:W-:Y:S01]  /*7b30*/  IMAD.U32 R83, R15, 0x10000, RZ ;  /* 0x000100000f537824 */ /* 0x000fe200078e00ff */
[----:B------:R-:W-:Y:S02]  /*7b40*/  SHF.R.U32.HI R80, RZ, 0x10, R39 ;  /* 0x00000010ff507819 */ /* 0x000fe40000011627 */
[----:B------:R-:W-:Y:S02]  /*7b50*/  PRMT R41, R164, 0x5410, R41 ;  /* 0x00005410a4297816 */ /* 0x000fe40000000029 */
[----:B------:R-:W-:Y:S02]  /*7b60*/  PRMT R80, R167, 0x5432, R80 ;  /* 0x00005432a7507816 */ /* 0x000fe40000000050 */
[----:B------:R-:W-:Y:S01]  /*7b70*/  LOP3.LUT R15, R15, 0xffff0000, RZ, 0xc0, !PT ;  /* 0xffff00000f0f7812 */ /* 0x000fe200078ec0ff */
[C---:B------:R-:W-:Y:S01]  /*7b80*/  IMAD.U32 R149, R41.reuse, 0x10000, RZ ;  /* 0x0001000029957824 */ /* 0x040fe200078e00ff */
[----:B------:R-:W-:Y:S01]  /*7b90*/  LOP3.LUT R41, R41, 0xffff0000, RZ, 0xc0, !PT ;  /* 0xffff000029297812 */ /* 0x000fe200078ec0ff */
[C---:B------:R-:W-:Y:S01]  /*7ba0*/  IMAD.U32 R151, R80.reuse, 0x10000, RZ ;  /* 0x0001000050977824 */ /* 0x040fe200078e00ff */
[----:B------:R-:W-:Y:S01]  /*7bb0*/  LOP3.LUT R37, R80, 0xffff0000, RZ, 0xc0, !PT ;  /* 0xffff000050257812 */ /* 0x000fe200078ec0ff */
[----:B------:R-:W-:Y:S01]  /*7bc0*/  FMUL.FTZ R152, R150, R149 ;  /* 0x0000009596987220 */ /* 0x000fe20000410000 */
[----:B------:R-:W-:Y:S01]  /*7bd0*/  LOP3.LUT R39, R12, 0xffff0000, RZ, 0xc0, !PT ;  /* 0xffff00000c277812 */ /* 0x000fe200078ec0ff */
[C---:B------:R-:W-:Y:S01]  /*7be0*/  FMUL.FTZ R49, R43.reuse, R41 ;  /* 0x000000292b317220 */ /* 0x040fe20000410000 */
[----:B------:R-:W-:Y:S01]  /*7bf0*/  FMUL.FTZ R150, R150, R151 ;  /* 0x0000009796967220 */ /* 0x000fe20000410000 */
[----:B------:R-:W-:Y:S01]  /*7c00*/  FMUL.FTZ R43, R43, R37 ;  /* 0x000000252b2b7220 */ /* 0x000fe20000410000 */
[----:B------:R-:W-:Y:S01]  /*7c10*/  FFMA.FTZ R151, R83, R151, -R152 ;  /* 0x0000009753977223 */ /* 0x000fe20000010898 */
[----:B------:R-:W-:Y:S01]  /*7c20*/  FFMA.FTZ R37, R15, R37, -R49 ;  /* 0x000000250f257223 */ /* 0x000fe20000010831 */
[----:B------:R-:W-:Y:S01]  /*7c30*/  FFMA.FTZ R150, R83, R149, R150 ;  /* 0x0000009553967223 */ /* 0x000fe20000010096 */
[----:B------:R-:W-:Y:S01]  /*7c40*/  FFMA.FTZ R15, R15, R41, R43 ;  /* 0x000000290f0f7223 */ /* 0x000fe2000001002b */
[----:B------:R-:W-:Y:S01]  /*7c50*/  PRMT R41, R166, 0x5432, R36 ;  /* 0x00005432a6297816 */ /* 0x000fe20000000024 */
[----:B------:R-:W-:Y:S01]  /*7c60*/  IMAD.U32 R83, R40, 0x10000, RZ ;  /* 0x0001000028537824 */ /* 0x000fe200078e00ff */
[----:B------:R-:W-:Y:S01]  /*7c70*/  PRMT R36, R165, 0x5432, R48 ;  /* 0x00005432a5247816 */ /* 0x000fe20000000030 */
[----:B------:R-:W-:Y:S01]  /*7c80*/  IMAD.U32 R43, R12, 0x10000, RZ ;  /* 0x000100000c2b7824 */ /* 0x000fe200078e00ff */
[----:B------:R-:W-:Y:S01]  /*7c90*/  LOP3.LUT R40, R40, 0xffff0000, RZ, 0xc0, !PT ;  /* 0xffff000028287812 */ /* 0x000fe200078ec0ff */
[C---:B------:R-:W-:Y:S01]  /*7ca0*/  IMAD.U32 R49, R41.reuse, 0x10000, RZ ;  /* 0x0001000029317824 */ /* 0x040fe200078e00ff */
[----:B------:R-:W-:Y:S01]  /*7cb0*/  LOP3.LUT R41, R41, 0xffff0000, RZ, 0xc0, !PT ;  /* 0xffff000029297812 */ /* 0x000fe200078ec0ff */
[C---:B------:R-:W-:Y:S01]  /*7cc0*/  IMAD.U32 R48, R36.reuse, 0x10000, RZ ;  /* 0x0001000024307824 */ /* 0x040fe200078e00ff */
[----:B------:R-:W-:-:S02]  /*7cd0*/  LOP3.LUT R36, R36, 0xffff0000, RZ, 0xc0, !PT ;  /* 0xffff000024247812 */ /* 0x000fc400078ec0ff */
[----:B------:R-:W-:Y:S01]  /*7ce0*/  PRMT R38, R164, 0x5432, R38 ;  /* 0x00005432a4267816 */ /* 0x000fe20000000026 */
[C---:B------:R-:W-:Y:S01]  /*7cf0*/  FMUL.FTZ R80, R83.reuse, R48 ;  /* 0x0000003053507220 */ /* 0x040fe20000410000 */
[----:B------:R-:W-:Y:S01]  /*7d00*/  FMUL.FTZ R83, R83, R49 ;  /* 0x0000003153537220 */ /* 0x000fe20000410000 */
[C---:B------:R-:W-:Y:S01]  /*7d10*/  FMUL.FTZ R12, R40.reuse, R36 ;  /* 0x00000024280c7220 */ /* 0x040fe20000410000 */
[----:B------:R-:W-:Y:S01]  /*7d20*/  FMUL.FTZ R40, R40, R41 ;  /* 0x0000002928287220 */ /* 0x000fe20000410000 */
[C---:B------:R-:W-:Y:S01]  /*7d30*/  FFMA.FTZ R80, R43.reuse, R49, -R80 ;  /* 0x000000312b507223 */ /* 0x040fe20000010850 */
[----:B------:R-:W-:Y:S01]  /*7d40*/  FFMA.FTZ R83, R43, R48, R83 ;  /* 0x000000302b537223 */ /* 0x000fe20000010053 */
[C---:B------:R-:W-:Y:S01]  /*7d50*/  FFMA.FTZ R12, R39.reuse, R41, -R12 ;  /* 0x00000029270c7223 */ /* 0x040fe2000001080c */
[----:B------:R-:W-:Y:S01]  /*7d60*/  FFMA.FTZ R36, R39, R36, R40 ;  /* 0x0000002427247223 */ /* 0x000fe20000010028 */
[----:B------:R-:W-:Y:S01]  /*7d70*/  IMAD.U32 R48, R42, 0x10000, RZ ;  /* 0x000100002a307824 */ /* 0x000fe200078e00ff */
[----:B------:R-:W-:Y:S01]  /*7d80*/  SHF.L.U32 R39, R14, 0x10, RZ ;  /* 0x000000100e277819 */ /* 0x000fe200000006ff */
[----:B------:R-:W-:Y:S01]  /*7d90*/  IMAD.U32 R40, R50, 0x10000, RZ ;  /* 0x0001000032287824 */ /* 0x000fe200078e00ff */
[----:B------:R-:W-:Y:S01]  /*7da0*/  LOP3.LUT R42, R42, 0xffff0000, RZ, 0xc0, !PT ;  /* 0xffff00002a2a7812 */ /* 0x000fe200078ec0ff */
[----:B------:R-:W-:Y:S01]  /*7db0*/  IMAD.U32 R41, R38, 0x10000, RZ ;  /* 0x0001000026297824 */ /* 0x000fe200078e00ff */
[----:B------:R-:W-:Y:S01]  /*7dc0*/  LOP3.LUT R50, R50, 0xffff0000, RZ, 0xc0, !PT ;  /* 0xffff000032327812 */ /* 0x000fe200078ec0ff */
[----:B------:R-:W-:Y:S01]  /*7dd0*/  FMUL.FTZ R43, R48, R40 ;  /* 0x00000028302b7220 */ /* 0x000fe20000410000 */
[----:B------:R-:W-:Y:S01]  /*7de0*/  LOP3.LUT R38, R38, 0xffff0000, RZ, 0xc0, !PT ;  /* 0xffff000026267812 */ /* 0x000fe200078ec0ff */
[-C--:B------:R-:W-:Y:S01]  /*7df0*/  FMUL.FTZ R48, R48, R41.reuse ;  /* 0x0000002930307220 */ /* 0x080fe20000410000 */
[----:B------:R-:W-:Y:S01]  /*7e00*/  LOP3.LUT R14, R14, 0xffff0000, RZ, 0xc0, !PT ;  /* 0xffff00000e0e7812 */ /* 0x000fe200078ec0ff */
[----:B------:R-:W-:Y:S01]  /*7e10*/  FFMA.FTZ R43, R39, R41, -R43 ;  /* 0x00000029272b7223 */ /* 0x000fe2000001082b */
[----:B------:R-:W-:Y:S01]  /*7e20*/  F2FP.BF16.F32.PACK_AB R55, R55, R82 ;  /* 0x000000523737723e */ /* 0x000fe200000010ff */
[----:B------:R-:W-:Y:S01]  /*7e30*/  FFMA.FTZ R48, R39, R40, R48 ;  /* 0x0000002827307223 */ /* 0x000fe20000010030 */
[C---:B------:R-:W-:Y:S01]  /*7e40*/  FMUL.FTZ R39, R42.reuse, R50 ;  /* 0x000000322a277220 */ /* 0x040fe20000410000 */
[----:B------:R-:W-:Y:S01]  /*7e50*/  FMUL.FTZ R42, R42, R38 ;  /* 0x000000262a2a7220 */ /* 0x000fe20000410000 */
[----:B------:R-:W-:-:S02]  /*7e60*/  F2FP.BF16.F32.PACK_AB R37, R37, R151 ;  /* 0x000000972525723e */ /* 0x000fc400000010ff */
[C---:B------:R-:W-:Y:S01]  /*7e70*/  FFMA.FTZ R39, R14.reuse, R38, -R39 ;  /* 0x000000260e277223 */ /* 0x040fe20000010827 */
[----:B------:R-:W-:Y:S01]  /*7e80*/  FFMA.FTZ R42, R14, R50, R42 ;  /* 0x000000320e2a7223 */ /* 0x000fe2000001002a */
[----:B------:R-:W-:Y:S01]  /*7e90*/  F2FP.BF16.F32.PACK_AB R81, R13, R81 ;  /* 0x000000510d51723e */ /* 0x000fe200000010ff */
[----:B------:R-:W-:Y:S01]  /*7ea0*/  IMAD.MOV.U32 R13, RZ, RZ, R55 ;  /* 0x000000ffff0d7224 */ /* 0x000fe200078e0037 */
        /* <DEDUP_REMOVED lines=9> */
[----:B------:R-:W-:-:S07]  /*7f40*/  IMAD.MOV.U32 R14, RZ, RZ, R39 ;  /* 0x000000ffff0e7224 */ /* 0x000fce00078e0027 */
.L_x_533:
[----:B------:R-:W-:Y:S05]  /*7f50*/  BSYNC B3 ;  /* 0x0000000000037941 */ /* 0x000fea0003800000 */
.L_x_532:
[----:B------:R-:W-:Y:S01]  /*7f60*/  ISETP.GE.AND P3, PT, R54, R130, PT ;  /* 0x000000823600720c */ /* 0x000fe20003f66270 */
[----:B--2---:R4:W-:-:S12]  /*7f70*/  ST.E.128 desc[UR56][R52.64], R12 ;  /* 0x0000000c34007985 */ /* 0x0049d8000c101d38 */
[----:B------:R-:W-:-:S05]  /*7f80*/  @!P3 IMAD.WIDE R36, R54, 0x2, R116 ;  /* 0x000000023624b825 */ /* 0x000fca00078e0274 */
[----:B---3--:R4:W-:Y:S02]  /*7f90*/  @!P3 ST.E.128 desc[UR56][R36.64], R40 ;  /* 0x000000282400b985 */ /* 0x0089e4000c101d38 */
.L_x_531:
[----:B------:R-:W-:Y:S05]  /*7fa0*/  BSYNC B2 ;  /* 0x0000000000027941 */ /* 0x000fea0003800000 */
.L_x_530:
[----:B------:R-:W-:-:S13]  /*7fb0*/  ISETP.NE.AND P3, PT, R8, RZ, PT ;  /* 0x000000ff0800720c */ /* 0x000fda0003f65270 */
[----:B------:R-:W-:Y:S05]  /*7fc0*/  @!P3 BRA `(.L_x_525) ;  /* 0x0000000400e8b947 */ /* 0x000fea0003800000 */
[----:B---34-:R-:W3:Y:S01]  /*7fd0*/  LDL R12, [R1] ;  /* 0x00000000010c7983 */ /* 0x018ee20000100800 */
[C---:B------:R-:W-:Y:S01]  /*7fe0*/  LEA R40, P3, R5.reuse, R11, 0x1 ;  /* 0x0000000b05287211 */ /* 0x040fe200078608ff */
[----:B------:R-:W-:Y:S03]  /*7ff0*/  BSSY B2, `(.L_x_534) ;  /* 0x0000073000027945 */ /* 0x000fe60003800000 */
[----:B--2---:R-:W-:Y:S02]  /*8000*/  LEA.HI.X R41, R5, R117, R108, 0x1, P3 ;  /* 0x0000007505297211 */ /* 0x004fe400018f0c6c */
[----:B------:R-:W-:Y:S02]  /*8010*/  ISETP.GE.AND P3, PT, R193, R120, PT ;  /* 0x00000078c100720c */ /* 0x000fe40003f66270 */
[----:B---3--:R-:W-:-:S04]  /*8020*/  LOP3.LUT P5, RZ, R12, 0x1, RZ, 0xc0, !PT ;  /* 0x000000010cff7812 */ /* 0x008fc800078ac0ff */
[----:B------:R-:W-:-:S04]  /*8030*/  SEL R11, R121, R134, !P5 ;  /* 0x00000086790b7207 */ /* 0x000fc80006800000 */
        /* <DEDUP_REMOVED lines=13> */
[--C-:B------:R-:W-:Y:S02]  /*8110*/  IMAD R13, R13, 0x2, R18.reuse ;  /* 0x000000020d0d7824 */ /* 0x100fe400078e0212 */
[----:B------:R-:W-:-:S04]  /*8120*/  IMAD R36, R15, 0x2, R18 ;  /* 0x000000020f247824 */ /* 0x000fc800078e0212 */
[----:B------:R-:W2:Y:S04]  /*8130*/  LDS.128 R12, [R13+0x1e400] ;  /* 0x01e400000d0c7984 */ /* 0x000ea80000000c00 */
[----:B------:R-:W3:Y:S01]  /*8140*/  LDS.128 R36, [R36+0x1e400] ;  /* 0x01e4000024247984 */ /* 0x000ee20000000c00 */
[----:B------:R-:W-:Y:S05]  /*8150*/  @P3 BRA `(.L_x_535) ;  /* 0x0000000400703947 */ /* 0x000fea0003800000 */
[--C-:B------:R-:W-:Y:S01]  /*8160*/  SHF.R.U64 R34, R34, 0x10, R35.reuse ;  /* 0x0000001022227819 */ /* 0x100fe20000001223 */
[----:B---3--:R-:W-:Y:S01]  /*8170*/  IMAD.U32 R48, R37, 0x10000, RZ ;  /* 0x0001000025307824 */ /* 0x008fe200078e00ff */
[----:B------:R-:W-:Y:S01]  /*8180*/  SHF.R.U32.HI R42, RZ, 0x10, R35 ;  /* 0x00000010ff2a7819 */ /* 0x000fe20000011623 */
[----:B------:R-:W-:Y:S01]  /*8190*/  IMAD.U32 R52, R39, 0x10000, RZ ;  /* 0x0001000027347824 */ /* 0x000fe200078e00ff */
[--C-:B------:R-:W-:Y:S01]  /*81a0*/  SHF.R.U64 R35, R44, 0x10, R45.reuse ;  /* 0x000000102c237819 */ /* 0x100fe2000000122d */
[----:B--2---:R-:W-:Y:S01]  /*81b0*/  IMAD.U32 R51, R15, 0x10000, RZ ;  /* 0x000100000f337824 */ /* 0x004fe200078e00ff */
[----:B------:R-:W-:Y:S01]  /*81c0*/  SHF.R.U32.HI R44, RZ, 0x10, R45 ;  /* 0x00000010ff2c7819 */ /* 0x000fe2000001162d */
[----:B------:R-:W-:Y:S01]  /*81d0*/  IMAD.U32 R45, R13, 0x10000, RZ ;  /* 0x000100000d2d7824 */ /* 0x000fe200078e00ff */
[--C-:B------:R-:W-:Y:S01]  /*81e0*/  SHF.R.U64 R32, R32, 0x10, R33.reuse ;  /* 0x0000001020207819 */ /* 0x100fe20000001221 */
[----:B------:R-:W-:Y:S01]  /*81f0*/  IMAD.U32 R53, R38, 0x10000, RZ ;  /* 0x0001000026357824 */ /* 0x000fe200078e00ff */
[----:B------:R-:W-:-:S02]  /*8200*/  SHF.R.U32.HI R33, RZ, 0x10, R33 ;  /* 0x00000010ff217819 */ /* 0x000fc40000011621 */
[----:B------:R-:W-:Y:S02]  /*8210*/  PRMT R44, R161, 0x5432, R44 ;  /* 0x00005432a12c7816 */ /* 0x000fe4000000002c */
[----:B------:R-:W-:Y:S02]  /*8220*/  SHF.R.U64 R43, R46, 0x10, R47 ;  /* 0x000000102e2b7819 */ /* 0x000fe4000000122f */
[----:B------:R-:W-:Y:S01]  /*8230*/  PRMT R33, R159, 0x5410, R33 ;  /* 0x000054109f217816 */ /* 0x000fe20000000021 */
[----:B------:R-:W-:Y:S01]  /*8240*/  IMAD.U32 R54, R44, 0x10000, RZ ;  /* 0x000100002c367824 */ /* 0x000fe200078e00ff */
[----:B------:R-:W-:Y:S02]  /*8250*/  SHF.R.U32.HI R46, RZ, 0x10, R47 ;  /* 0x00000010ff2e7819 */ /* 0x000fe4000001162f */
[----:B------:R-:W-:Y:S01]  /*8260*/  PRMT R35, R160, 0x5432, R35 ;  /* 0x00005432a0237816 */ /* 0x000fe20000000023 */
[----:B------:R-:W-:Y:S01]  /*8270*/  IMAD.U32 R55, R33, 0x10000, RZ ;  /* 0x0001000021377824 */ /* 0x000fe200078e00ff */
[----:B------:R-:W-:Y:S01]  /*8280*/  LOP3.LUT R49, R37, 0xffff0000, RZ, 0xc0, !PT ;  /* 0xffff000025317812 */ /* 0x000fe200078ec0ff */
[----:B------:R-:W-:Y:S01]  /*8290*/  IMAD.U32 R37, R36, 0x10000, RZ ;  /* 0x0001000024257824 */ /* 0x000fe200078e00ff */
[----:B------:R-:W-:Y:S01]  /*82a0*/  PRMT R160, R160, 0x5410, R43 ;  /* 0x00005410a0a07816 */ /* 0x000fe2000000002b */
[----:B------:R-:W-:Y:S01]  /*82b0*/  FMUL.FTZ R43, R48, R54 ;  /* 0x00000036302b7220 */ /* 0x000fe20000410000 */
[----:B------:R-:W-:Y:S01]  /*82c0*/  LOP3.LUT R44, R44, 0xffff0000, RZ, 0xc0, !PT ;  /* 0xffff00002c2c7812 */ /* 0x000fe200078ec0ff */
[-C--:B------:R-:W-:Y:S01]  /*82d0*/  FMUL.FTZ R48, R48, R55.reuse ;  /* 0x0000003730307220 */ /* 0x080fe20000410000 */
[----:B------:R-:W-:Y:S01]  /*82e0*/  PRMT R46, R161, 0x5410, R46 ;  /* 0x00005410a12e7816 */ /* 0x000fe2000000002e */
[----:B------:R-:W-:Y:S01]  /*82f0*/  FFMA.FTZ R43, R45, R55, -R43 ;  /* 0x000000372d2b7223 */ /* 0x000fe2000001082b */
[----:B------:R-:W-:Y:S01]  /*8300*/  LOP3.LUT R33, R33, 0xffff0000, RZ, 0xc0, !PT ;  /* 0xffff000021217812 */ /* 0x000fe200078ec0ff */
[----:B------:R-:W-:Y:S01]  /*8310*/  FMUL.FTZ R80, R49, R44 ;  /* 0x0000002c31507220 */ /* 0x000fe20000410000 */
[----:B------:R-:W-:Y:S01]  /*8320*/  LOP3.LUT R47, R13, 0xffff0000, RZ, 0xc0, !PT ;  /* 0xffff00000d2f7812 */ /* 0x000fe200078ec0ff */
[C---:B------:R-:W-:Y:S01]  /*8330*/  IMAD.U32 R55, R46.reuse, 0x10000, RZ ;  /* 0x000100002e377824 */ /* 0x040fe200078e00ff */
[----:B------:R-:W-:Y:S01]  /*8340*/  PRMT R42, R159, 0x5432, R42 ;  /* 0x000054329f2a7816 */ /* 0x000fe2000000002a */
[-C--:B------:R-:W-:Y:S01]  /*8350*/  FMUL.FTZ R49, R49, R33.reuse ;  /* 0x0000002131317220 */ /* 0x080fe20000410000 */
[----:B------:R-:W-:Y:S01]  /*8360*/  LOP3.LUT R39, R39, 0xffff0000, RZ, 0xc0, !PT ;  /* 0xffff000027277812 */ /* 0x000fe200078ec0ff */
[----:B------:R-:W-:Y:S01]  /*8370*/  FFMA.FTZ R48, R45, R54, R48 ;  /* 0x000000362d307223 */ /* 0x000fe20000010030 */
[----:B------:R-:W-:Y:S01]  /*8380*/  LOP3.LUT R46, R46, 0xffff0000, RZ, 0xc0, !PT ;  /* 0xffff00002e2e7812 */ /* 0x000fe200078ec0ff */
[----:B------:R-:W-:Y:S01]  /*8390*/  FFMA.FTZ R80, R47, R33, -R80 ;  /* 0x000000212f507223 */ /* 0x000fe20000010850 */
[----:B------:R-:W-:-:S02]  /*83a0*/  IMAD.U32 R45, R42, 0x10000, RZ ;  /* 0x000100002a2d7824 */ /* 0x000fc400078e00ff */
[----:B------:R-:W-:Y:S01]  /*83b0*/  FMUL.FTZ R33, R52, R55 ;  /* 0x0000003734217220 */ /* 0x000fe20000410000 */
[----:B------:R-:W-:Y:S01]  /*83c0*/  PRMT R32, R162, 0x5410, R32 ;  /* 0x00005410a2207816 */ /* 0x000fe20000000020 */
[----:B------:R-:W-:Y:S01]  /*83d0*/  FFMA.FTZ R49, R47, R44, R49 ;  /* 0x0000002c2f317223 */ /* 0x000fe20000010031 */
[----:B------:R-:W-:Y:S01]  /*83e0*/  LOP3.LUT R15, R15, 0xffff0000, RZ, 0xc0, !PT ;  /* 0xffff00000f0f7812 */ /* 0x000fe200078ec0ff */
[----:B------:R-:W-:Y:S01]  /*83f0*/  FMUL.FTZ R47, R39, R46 ;  /* 0x0000002e272f7220 */ /* 0x000fe20000410000 */
[----:B------:R-:W-:Y:S01]  /*8400*/  LOP3.LUT R42, R42, 0xffff0000, RZ, 0xc0, !PT ;  /* 0xffff00002a2a7812 */ /* 0x000fe200078ec0ff */
[-C--:B------:R-:W-:Y:S01]  /*8410*/  FMUL.FTZ R52, R52, R45.reuse ;  /* 0x0000002d34347220 */ /* 0x080fe20000410000 */
[----:B------:R-:W-:Y:S01]  /*8420*/  FFMA.FTZ R33, R51, R45, -R33 ;  /* 0x0000002d33217223 */ /* 0x000fe20000010821 */
[----:B------:R-:W-:Y:S01]  /*8430*/  IMAD.U32 R45, R35, 0x10000, RZ ;  /* 0x00010000232d7824 */ /* 0x000fe200078e00ff */
[----:B------:R-:W-:Y:S01]  /*8440*/  LOP3.LUT R36, R36, 0xffff0000, RZ, 0xc0, !PT ;  /* 0xffff000024247812 */ /* 0x000fe200078ec0ff */
[----:B------:R-:W-:-:S02]  /*8450*/  IMAD.U32 R44, R32, 0x10000, RZ ;  /* 0x00010000202c7824 */ /* 0x000fc400078e00ff */
[-C--:B------:R-:W-:Y:S01]  /*8460*/  FMUL.FTZ R39, R39, R42.reuse ;  /* 0x0000002a27277220 */ /* 0x080fe20000410000 */
[----:B------:R-:W-:Y:S01]  /*8470*/  FFMA.FTZ R47, R15, R42, -R47 ;  /* 0x0000002a0f2f7223 */ /* 0x000fe2000001082f */
[----:B------:R-:W-:Y:S01]  /*8480*/  LOP3.LUT R35, R35, 0xffff0000, RZ, 0xc0, !PT ;  /* 0xffff000023237812 */ /* 0x000fe200078ec0ff */
[----:B------:R-:W-:Y:S01]  /*8490*/  IMAD.U32 R13, R12, 0x10000, RZ ;  /* 0x000100000c0d7824 */ /* 0x000fe200078e00ff */
[----:B------:R-:W-:Y:S01]  /*84a0*/  LOP3.LUT R42, R32, 0xffff0000, RZ, 0xc0, !PT ;  /* 0xffff0000202a7812 */ /* 0x000fe200078ec0ff */
[C---:B------:R-:W-:Y:S01]  /*84b0*/  FMUL.FTZ R32, R37.reuse, R45 ;  /* 0x0000002d25207220 */ /* 0x040fe20000410000 */
[----:B------:R-:W-:Y:S01]  /*84c0*/  FMUL.FTZ R37, R37, R44 ;  /* 0x0000002c25257220 */ /* 0x000fe20000410000 */
[----:B------:R-:W-:Y:S01]  /*84d0*/  LOP3.LUT R12, R12, 0xffff0000, RZ, 0xc0, !PT ;  /* 0xffff00000c0c7812 */ /* 0x000fe200078ec0ff */
[----:B------:R-:W-:Y:S01]  /*84e0*/  FFMA.FTZ R39, R15, R46, R39 ;  /* 0x0000002e0f277223 */ /* 0x000fe20000010027 */
[----:B------:R-:W-:Y:S01]  /*84f0*/  PRMT R34, R162, 0x5432, R34 ;  /* 0x00005432a2227816 */ /* 0x000fe20000000022 */
[----:B------:R-:W-:Y:S01]  /*8500*/  FMUL.FTZ R15, R36, R35 ;  /* 0x00000023240f7220 */ /* 0x000fe20000410000 */
[C---:B------:R-:W-:Y:S01]  /*8510*/  FFMA.FTZ R32, R13.reuse, R44, -R32 ;  /* 0x0000002c0d207223 */ /* 0x040fe20000010820 */
[----:B------:R-:W-:Y:S01]  /*8520*/  FFMA.FTZ R37, R13, R45, R37 ;  /* 0x0000002d0d257223 */ /* 0x000fe20000010025 */
[----:B------:R-:W-:Y:S01]  /*8530*/  LOP3.LUT R38, R38, 0xffff0000, RZ, 0xc0, !PT ;  /* 0xffff000026267812 */ /* 0x000fe200078ec0ff */
[----:B------:R-:W-:Y:S01]  /*8540*/  FFMA.FTZ R52, R51, R55, R52 ;  /* 0x0000003733347223 */ /* 0x000fe20000010034 */
[-C--:B------:R-:W-:Y:S01]  /*8550*/  FMUL.FTZ R13, R36, R42.reuse ;  /* 0x0000002a240d7220 */ /* 0x080fe20000410000 */
[----:B------:R-:W-:Y:S01]  /*8560*/  LOP3.LUT R45, R160, 0xffff0000, RZ, 0xc0, !PT ;  /* 0xffff0000a02d7812 */ /* 0x000fe200078ec0ff */
[----:B------:R-:W-:Y:S01]  /*8570*/  FFMA.FTZ R15, R12, R42, -R15 ;  /* 0x0000002a0c0f7223 */ /* 0x000fe2000001080f */
[----:B------:R-:W-:Y:S01]  /*8580*/  IMAD.U32 R36, R160, 0x10000, RZ ;  /* 0x00010000a0247824 */ /* 0x000fe200078e00ff */
[C---:B------:R-:W-:Y:S01]  /*8590*/  LOP3.LUT R51, R34.reuse, 0xffff0000, RZ, 0xc0, !PT ;  /* 0xffff000022337812 */ /* 0x040fe200078ec0ff */
[----:B------:R-:W-:Y:S01]  /*85a0*/  IMAD.U32 R42, R34, 0x10000, RZ ;  /* 0x00010000222a7824 */ /* 0x000fe200078e00ff */
[----:B------:R-:W-:Y:S01]  /*85b0*/  SHF.L.U32 R50, R14, 0x10, RZ ;  /* 0x000000100e327819 */ /* 0x000fe200000006ff */
[----:B------:R-:W-:Y:S01]  /*85c0*/  FFMA.FTZ R12, R12, R35, R13 ;  /* 0x000000230c0c7223 */ /* 0x000fe2000001000d */
[----:B------:R-:W-:Y:S01]  /*85d0*/  LOP3.LUT R14, R14, 0xffff0000, RZ, 0xc0, !PT ;  /* 0xffff00000e0e7812 */ /* 0x000fe200078ec0ff */
[C---:B------:R-:W-:Y:S01]  /*85e0*/  FMUL.FTZ R13, R53.reuse, R36 ;  /* 0x00000024350d7220 */ /* 0x040fe20000410000 */
[C---:B------:R-:W-:Y:S01]  /*85f0*/  FMUL.FTZ R35, R38.reuse, R45 ;  /* 0x0000002d26237220 */ /* 0x040fe20000410000 */
[-C--:B------:R-:W-:Y:S01]  /*8600*/  FMUL.FTZ R53, R53, R42.reuse ;  /* 0x0000002a35357220 */ /* 0x080fe20000410000 */
[-C--:B------:R-:W-:Y:S01]  /*8610*/  FMUL.FTZ R38, R38, R51.reuse ;  /* 0x0000003326267220 */ /* 0x080fe20000410000 */
[----:B------:R-:W-:Y:S01]  /*8620*/  FFMA.FTZ R13, R50, R42, -R13 ;  /* 0x0000002a320d7223 */ /* 0x000fe2000001080d */
[----:B------:R-:W-:Y:S01]  /*8630*/  FFMA.FTZ R34, R14, R51, -R35 ;  /* 0x000000330e227223 */ /* 0x000fe20000010823 */
[----:B------:R-:W-:Y:S01]  /*8640*/  FFMA.FTZ R53, R50, R36, R53 ;  /* 0x0000002432357223 */ /* 0x000fe20000010035 */
[----:B------:R-:W-:Y:S01]  /*8650*/  FFMA.FTZ R38, R14, R45, R38 ;  /* 0x0000002d0e267223 */ /* 0x000fe20000010026 */
[----:B------:R-:W-:-:S02]  /*8660*/  F2FP.BF16.F32.PACK_AB R43, R80, R43 ;  /* 0x0000002b502b723e */ /* 0x000fc400000010ff */
[----:B------:R-:W-:Y:S02]  /*8670*/  F2FP.BF16.F32.PACK_AB R33, R47, R33 ;  /* 0x000000212f21723e */ /* 0x000fe400000010ff */
[----:B------:R-:W-:Y:S02]  /*8680*/  F2FP.BF16.F32.PACK_AB R48, R49, R48 ;  /* 0x000000303130723e */ /* 0x000fe400000010ff */
        /* <DEDUP_REMOVED lines=8> */
[----:B------:R-:W-:-:S07]  /*8710*/  F2FP.BF16.F32.PACK_AB R38, R38, R53 ;  /* 0x000000352626723e */ /* 0x000fce00000010ff */
.L_x_535:
[----:B------:R-:W-:Y:S05]  /*8720*/  BSYNC B2 ;  /* 0x0000000000027941 */ /* 0x000fea0003800000 */
.L_x_534:
[----:B------:R-:W-:Y:S01]  /*8730*/  ISETP.GE.AND P3, PT, R11, R130, PT ;  /* 0x000000820b00720c */ /* 0x000fe20003f66270 */
[----:B--2---:R2:W-:-:S12]  /*8740*/  ST.E.128 desc[UR56][R40.64], R12 ;  /* 0x0000000c28007985 */ /* 0x0045d8000c101d38 */
[----:B------:R-:W-:-:S05]  /*8750*/  @!P3 IMAD.WIDE R116, R11, 0x2, R116 ;  /* 0x000000020b74b825 */ /* 0x000fca00078e0274 */
[----:B---3--:R2:W-:Y:S02]  /*8760*/  @!P3 ST.E.128 desc[UR56][R116.64], R36 ;  /* 0x000000247400b985 */ /* 0x0085e4000c101d38 */
.L_x_525:
[----:B------:R-:W-:Y:S05]  /*8770*/  BSYNC B1 ;  /* 0x0000000000017941 */ /* 0x000fea0003800000 */
.L_x_524:
[----:B------:R-:W-:-:S03]  /*8780*/  UMOV UR4, 0xffffffff ;  /* 0xffffffff00047882 */ /* 0x000fc60000000000 */
[----:B------:R-:W-:Y:S05]  /*8790*/  BRA.DIV UR4, `(.L_x_536) ;  /* 0x0000017a04f07947 */ /* 0x000fea000b800000 */
[----:B0-----:R-:W0:Y:S04]  /*87a0*/  SHFL.IDX PT, R118, R118, 0x1, 0x1c1f ;  /* 0x003c1f0076767f89 */ /* 0x001e2800000e0000 */
[----:B--2-4-:R2:W4:Y:S02]  /*87b0*/  SHFL.IDX PT, R36, R119, 0x1, 0x1c1f ;  /* 0x003c1f0077247f89 */ /* 0x01452400000e0000 */
.L_x_805:
[----:B------:R-:W-:Y:S05]  /*87c0*/  @P4 BRA `(.L_x_493) ;  /* 0x0000001c00bc4947 */ /* 0x000fea0003800000 */
[----:B------:R-:W-:Y:S01]  /*87d0*/  ISETP.NE.AND P3, PT, R6, RZ, PT ;  /* 0x000000ff0600720c */ /* 0x000fe20003f65270 */
[----:B------:R-:W-:Y:S01]  /*87e0*/  BSSY B1, `(.L_x_537) ;  /* 0x000007e000017945 */ /* 0x000fe20003800000 */
[----:B0-----:R-:W-:-:S11]  /*87f0*/  IMAD.MOV.U32 R37, RZ, RZ, R118 ;  /* 0x000000ffff257224 */ /* 0x001fd600078e0076 */
[----:B------:R-:W-:Y:S05]  /*8800*/  @!P3 BRA `(.L_x_538) ;  /* 0x0000000400ecb947 */ /* 0x000fea0003800000 */
[----:B---3--:R-:W-:Y:S01]  /*8810*/  SEL R11, R121, R134, !P0 ;  /* 0x00000086790b7207 */ /* 0x008fe20004000000 */
[----:B------:R-:W-:Y:S01]  /*8820*/  BSSY B2, `(.L_x_539) ;  /* 0x0000077000027945 */ /* 0x000fe20003800000 */
[----:B------:R-:W-:Y:S02]  /*8830*/  SHF.R.U32.HI R14, RZ, 0x3, R204 ;  /* 0x00000003ff0e7819 */ /* 0x000fe400000116cc */
[----:B------:R-:W-:Y:S02]  /*8840*/  SHF.R.S32.HI R12, RZ, 0x1f, R11 ;  /* 0x0000001fff0c7819 */ /* 0x000fe4000001140b */
[----:B----4-:R-:W-:Y:S02]  /*8850*/  LEA R38, P3, R3, R36, 0x1 ;  /* 0x0000002403267211 */ /* 0x010fe400078608ff */
[----:B------:R-:W-:Y:S02]  /*8860*/  LEA.HI R11, R12, R11, RZ, 0x4 ;  /* 0x0000000b0c0b7211 */ /* 0x000fe400078f20ff */
[----:B------:R-:W-:-:S02]  /*8870*/  ISETP.GE.AND P4, PT, R16, R120, PT ;  /* 0x000000781000720c */ /* 0x000fc40003f86270 */
[----:B------:R-:W-:Y:S02]  /*8880*/  LEA.HI.SX32 R11, R11, R114, 0x1c ;  /* 0x000000720b0b7211 */ /* 0x000fe400078fe2ff */
[----:B------:R-:W-:Y:S02]  /*8890*/  LEA.HI.X R39, R3, R118, R110, 0x1, P3 ;  /* 0x0000007603277211 */ /* 0x000fe400018f0c6e */
[----:B------:R-:W-:Y:S02]  /*88a0*/  SHF.R.S32.HI R12, RZ, 0x1f, R11 ;  /* 0x0000001fff0c7819 */ /* 0x000fe4000001140b */
[----:B------:R-:W-:Y:S02]  /*88b0*/  SHF.L.U32 R41, R11, 0x3, RZ ;  /* 0x000000030b297819 */ /* 0x000fe400000006ff */
[----:B------:R-:W-:Y:S02]  /*88c0*/  LEA.HI R12, R12, R11, RZ, 0x3 ;  /* 0x0000000b0c0c7211 */ /* 0x000fe400078f18ff */
[----:B------:R-:W-:-:S02]  /*88d0*/  LOP3.LUT R11, R204, 0x38, R41, 0xf8, !PT ;  /* 0x00000038cc0b7812 */ /* 0x000fc400078ef829 */
[----:B------:R-:W-:Y:S02]  /*88e0*/  SHF.R.S32.HI R13, RZ, 0x3, R12 ;  /* 0x00000003ff0d7819 */ /* 0x000fe4000001140c */
[----:B------:R-:W-:Y:S02]  /*88f0*/  LOP3.LUT R11, R11, R14, RZ, 0x3c, !PT ;  /* 0x0000000e0b0b7212 */ /* 0x000fe400078e3cff */
[----:B------:R-:W-:Y:S01]  /*8900*/  ISETP.GE.AND P3, PT, R41, R130, PT ;  /* 0x000000822900720c */ /* 0x000fe20003f66270 */
[----:B------:R-:W-:-:S04]  /*8910*/  IMAD R12, R13, 0x1800, R218 ;  /* 0x000018000d0c7824 */ /* 0x000fc800078e02da */
[----:B------:R-:W-:Y:S02]  /*8920*/  IMAD.IADD R12, R12, 0x1, R11 ;  /* 0x000000010c0c7824 */ /* 0x000fe400078e020b */
[C---:B------:R-:W-:Y:S02]  /*8930*/  IMAD R11, R19.reuse, 0x4800, R132 ;  /* 0x00004800130b7824 */ /* 0x040fe400078e0284 */
[----:B------:R-:W-:Y:S02]  /*8940*/  IMAD R13, R19, 0x4800, R12 ;  /* 0x00004800130d7824 */ /* 0x000fe400078e020c */
[--C-:B------:R-:W-:Y:S02]  /*8950*/  IMAD R11, R11, 0x2, R18.reuse ;  /* 0x000000020b0b7824 */ /* 0x100fe400078e0212 */
[----:B------:R-:W-:Y:S02]  /*8960*/  IMAD R32, R13, 0x2, R18 ;  /* 0x000000020d207824 */ /* 0x000fe400078e0212 */
[----:B------:R-:W-:Y:S01]  /*8970*/  @!P3 IMAD.WIDE R40, R41, 0x2, R36 ;  /* 0x000000022928b825 */ /* 0x000fe200078e0224 */
[----:B------:R0:W3:Y:S04]  /*8980*/  LDS.128 R12, [R11+0x1e400] ;  /* 0x01e400000b0c7984 */ /* 0x0000e80000000c00 */
[----:B------:R-:W4:Y:S01]  /*8990*/  LDS.128 R32, [R32+0x1e400] ;  /* 0x01e4000020207984 */ /* 0x000f220000000c00 */
[----:B------:R-:W-:Y:S05]  /*89a0*/  @P4 BRA `(.L_x_540) ;  /* 0x0000000400784947 */ /* 0x000fea0003800000 */
[----:B------:R-:W-:Y:S01]  /*89b0*/  SHF.R.U64 R43, R76, 0x10, R77 ;  /* 0x000000104c2b7819 */ /* 0x000fe2000000124d */
[----:B----4-:R-:W-:Y:S01]  /*89c0*/  IMAD.U32 R47, R33, 0x10000, RZ ;  /* 0x00010000212f7824 */ /* 0x010fe200078e00ff */
[----:B0-----:R-:W-:Y:S01]  /*89d0*/  SHF.R.U64 R11, R64, 0x10, R65 ;  /* 0x00000010400b7819 */ /* 0x001fe20000001241 */
[----:B---3--:R-:W-:Y:S01]  /*89e0*/  IMAD.U32 R45, R13, 0x10000, RZ ;  /* 0x000100000d2d7824 */ /* 0x008fe200078e00ff */
[----:B------:R-:W-:Y:S01]  /*89f0*/  SHF.R.U32.HI R77, RZ, 0x10, R77 ;  /* 0x00000010ff4d7819 */ /* 0x000fe2000001164d */
[----:B------:R-:W-:Y:S01]  /*8a00*/  IMAD.U32 R52, R35, 0x10000, RZ ;  /* 0x0001000023347824 */ /* 0x000fe200078e00ff */
[----:B------:R-:W-:Y:S01]  /*8a10*/  SHF.R.U32.HI R65, RZ, 0x10, R65 ;  /* 0x00000010ff417819 */ /* 0x000fe20000011641 */
[----:B------:R-:W-:Y:S01]  /*8a20*/  IMAD.U32 R50, R15, 0x10000, RZ ;  /* 0x000100000f327824 */ /* 0x000fe200078e00ff */
[----:B------:R-:W-:Y:S01]  /*8a30*/  SHF.R.U64 R44, R78, 0x10, R79 ;  /* 0x000000104e2c7819 */ /* 0x000fe2000000124f */
[----:B------:R-:W-:Y:S01]  /*8a40*/  IMAD.U32 R49, R14, 0x10000, RZ ;  /* 0x000100000e317824 */ /* 0x000fe200078e00ff */
[----:B------:R-:W-:-:S02]  /*8a50*/  PRMT R77, R158, 0x5432, R77 ;  /* 0x000054329e4d7816 */ /* 0x000fc4000000004d */
[----:B------:R-:W-:Y:S02]  /*8a60*/  SHF.R.U64 R42, R66, 0x10, R67 ;  /* 0x00000010422a7819 */ /* 0x000fe40000001243 */
[----:B------:R-:W-:Y:S01]  /*8a70*/  SHF.R.U32.HI R78, RZ, 0x10, R79 ;  /* 0x00000010ff4e7819 */ /* 0x000fe2000001164f */
[----:B------:R-:W-:Y:S01]  /*8a80*/  IMAD.U32 R54, R77, 0x10000, RZ ;  /* 0x000100004d367824 */ /* 0x000fe200078e00ff */
[----:B------:R-:W-:Y:S02]  /*8a90*/  PRMT R65, R156, 0x5432, R65 ;  /* 0x000054329c417816 */ /* 0x000fe40000000041 */
[----:B------:R-:W-:Y:S01]  /*8aa0*/  SHF.R.U32.HI R66, RZ, 0x10, R67 ;  /* 0x00000010ff427819 */ /* 0x000fe20000011643 */
[----:B------:R-:W-:Y:S01]  /*8ab0*/  FMUL.FTZ R76, R47, R54 ;  /* 0x000000362f4c7220 */ /* 0x000fe20000410000 */
[----:B------:R-:W-:Y:S01]  /*8ac0*/  LOP3.LUT R48, R33, 0xffff0000, RZ, 0xc0, !PT ;  /* 0xffff000021307812 */ /* 0x000fe200078ec0ff */
[----:B------:R-:W-:Y:S01]  /*8ad0*/  IMAD.U32 R64, R65, 0x10000, RZ ;  /* 0x0001000041407824 */ /* 0x000fe200078e00ff */
[----:B------:R-:W-:Y:S01]  /*8ae0*/  LOP3.LUT R53, R77, 0xffff0000, RZ, 0xc0, !PT ;  /* 0xffff00004d357812 */ /* 0x000fe200078ec0ff */
[----:B------:R-:W-:Y:S01]  /*8af0*/  IMAD.U32 R33, R32, 0x10000, RZ ;  /* 0x0001000020217824 */ /* 0x000fe200078e00ff */
[----:B------:R-:W-:Y:S01]  /*8b00*/  PRMT R78, R157, 0x5432, R78 ;  /* 0x000054329d4e7816 */ /* 0x000fe2000000004e */
[-C--:B------:R-:W-:Y:S01]  /*8b10*/  FMUL.FTZ R80, R47, R64.reuse ;  /* 0x000000402f507220 */ /* 0x080fe20000410000 */
[----:B------:R-:W-:Y:S01]  /*8b20*/  PRMT R66, R155, 0x5432, R66 ;  /* 0x000054329b427816 */ /* 0x000fe20000000042 */
[----:B------:R-:W-:Y:S01]  /*8b30*/  FMUL.FTZ R67, R48, R53 ;  /* 0x0000003530437220 */ /* 0x000fe20000410000 */
[----:B------:R-:W-:Y:S01]  /*8b40*/  LOP3.LUT R65, R65, 0xffff0000, RZ, 0xc0, !PT ;  /* 0xffff000041417812 */ /* 0x000fe200078ec0ff */
[----:B------:R-:W-:Y:S01]  /*8b50*/  IMAD.U32 R55, R78, 0x10000, RZ ;  /* 0x000100004e377824 */ /* 0x000fe200078e00ff */
[----:B------:R-:W-:Y:S01]  /*8b60*/  LOP3.LUT R46, R13, 0xffff0000, RZ, 0xc0, !PT ;  /* 0xffff00000d2e7812 */ /* 0x000fe200078ec0ff */
[----:B------:R-:W-:Y:S01]  /*8b70*/  IMAD.U32 R47, R66, 0x10000, RZ ;  /* 0x00010000422f7824 */ /* 0x000fe200078e00ff */
[----:B------:R-:W-:Y:S01]  /*8b80*/  PRMT R158, R158, 0x5410, R43 ;  /* 0x000054109e9e7816 */ /* 0x000fe2000000002b */
[-C--:B------:R-:W-:Y:S01]  /*8b90*/  FMUL.FTZ R77, R48, R65.reuse ;  /* 0x00000041304d7220 */ /* 0x080fe20000410000 */
[----:B------:R-:W-:Y:S01]  /*8ba0*/  FFMA.FTZ R43, R45, R64, -R76 ;  /* 0x000000402d2b7223 */ /* 0x000fe2000001084c */
[----:B------:R-:W-:Y:S01]  /*8bb0*/  FFMA.FTZ R48, R46, R65, -R67 ;  /* 0x000000412e307223 */ /* 0x000fe20000010843 */
[----:B------:R-:W-:Y:S01]  /*8bc0*/  LOP3.LUT R35, R35, 0xffff0000, RZ, 0xc0, !PT ;  /* 0xffff000023237812 */ /* 0x000fe200078ec0ff */
[----:B------:R-:W-:Y:S01]  /*8bd0*/  FFMA.FTZ R45, R45, R54, R80 ;  /* 0x000000362d2d7223 */ /* 0x000fe20000010050 */
[----:B------:R-:W-:Y:S01]  /*8be0*/  FMUL.FTZ R65, R52, R55 ;  /* 0x0000003734417220 */ /* 0x000fe20000410000 */
[----:B------:R-:W-:Y:S01]  /*8bf0*/  LOP3.LUT R78, R78, 0xffff0000, RZ, 0xc0, !PT ;  /* 0xffff00004e4e7812 */ /* 0x000fe200078ec0ff */
[-C--:B------:R-:W-:Y:S01]  /*8c00*/  FMUL.FTZ R54, R52, R47.reuse ;  /* 0x0000002f34367220 */ /* 0x080fe20000410000 */
[----:B------:R-:W-:Y:S01]  /*8c10*/  PRMT R11, R156, 0x5410, R11 ;  /* 0x000054109c0b7816 */ /* 0x000fe2000000000b */
[----:B------:R-:W-:Y:S01]  /*8c20*/  FFMA.FTZ R47, R50, R47, -R65 ;  /* 0x0000002f322f7223 */ /* 0x000fe20000010841 */
[----:B------:R-:W-:Y:S01]  /*8c30*/  LOP3.LUT R52, R66, 0xffff0000, RZ, 0xc0, !PT ;  /* 0xffff000042347812 */ /* 0x000fe200078ec0ff */
[----:B------:R-:W-:Y:S01]  /*8c40*/  FFMA.FTZ R50, R50, R55, R54 ;  /* 0x0000003732327223 */ /* 0x000fe20000010036 */
[----:B------:R-:W-:Y:S01]  /*8c50*/  LOP3.LUT R15, R15, 0xffff0000, RZ, 0xc0, !PT ;  /* 0xffff00000f0f7812 */ /* 0x000fe200078ec0ff */
[----:B------:R-:W-:Y:S01]  /*8c60*/  FMUL.FTZ R66, R35, R78 ;  /* 0x0000004e23427220 */ /* 0x000fe20000410000 */
[----:B------:R-:W-:Y:S01]  /*8c70*/  SHF.L.U32 R54, R11, 0x10, RZ ;  /* 0x000000100b367819 */ /* 0x000fe200000006ff */
[----:B------:R-:W-:-:S02]  /*8c80*/  IMAD.U32 R64, R158, 0x10000, RZ ;  /* 0x000100009e407824 */ /* 0x000fc400078e00ff */
[-C--:B------:R-:W-:Y:S01]  /*8c90*/  FMUL.FTZ R76, R35, R52.reuse ;  /* 0x00000034234c7220 */ /* 0x080fe20000410000 */
[----:B------:R-:W-:Y:S01]  /*8ca0*/  FFMA.FTZ R52, R15, R52, -R66 ;  /* 0x000000340f347223 */ /* 0x000fe20000010842 */
[----:B------:R-:W-:Y:S02]  /*8cb0*/  IMAD.U32 R13, R12, 0x10000, RZ ;  /* 0x000100000c0d7824 */ /* 0x000fe400078e00ff */
[----:B------:R-:W-:Y:S01]  /*8cc0*/  FFMA.FTZ R46, R46, R53, R77 ;  /* 0x000000352e2e7223 */ /* 0x000fe2000001004d */
[C---:B------:R-:W-:Y:S01]  /*8cd0*/  FMUL.FTZ R66, R33.reuse, R64 ;  /* 0x0000004021427220 */ /* 0x040fe20000410000 */
[----:B------:R-:W-:Y:S01]  /*8ce0*/  LOP3.LUT R32, R32, 0xffff0000, RZ, 0xc0, !PT ;  /* 0xffff000020207812 */ /* 0x000fe200078ec0ff */
[----:B------:R-:W-:Y:S01]  /*8cf0*/  FMUL.FTZ R33, R33, R54 ;  /* 0x0000003621217220 */ /* 0x000fe20000410000 */
[----:B------:R-:W-:Y:S01]  /*8d00*/  PRMT R44, R157, 0x5410, R44 ;  /* 0x000054109d2c7816 */ /* 0x000fe2000000002c */
[----:B------:R-:W-:Y:S01]  /*8d10*/  FFMA.FTZ R15, R15, R78, R76 ;  /* 0x0000004e0f0f7223 */ /* 0x000fe2000001004c */
[----:B------:R-:W-:-:S02]  /*8d20*/  LOP3.LUT R53, R158, 0xffff0000, RZ, 0xc0, !PT ;  /* 0xffff00009e357812 */ /* 0x000fc400078ec0ff */
[----:B------:R-:W-:Y:S01]  /*8d30*/  LOP3.LUT R35, R11, 0xffff0000, RZ, 0xc0, !PT ;  /* 0xffff00000b237812 */ /* 0x000fe200078ec0ff */
[----:B------:R-:W-:Y:S01]  /*8d40*/  FFMA.FTZ R11, R13, R54, -R66 ;  /* 0x000000360d0b7223 */ /* 0x000fe20000010842 */
[----:B------:R-:W-:Y:S01]  /*8d50*/  PRMT R42, R155, 0x5410, R42 ;  /* 0x000054109b2a7816 */ /* 0x000fe2000000002a */
[----:B------:R-:W-:Y:S01]  /*8d60*/  FFMA.FTZ R13, R13, R64, R33 ;  /* 0x000000400d0d7223 */ /* 0x000fe20000010021 */
[----:B------:R-:W-:Y:S01]  /*8d70*/  LOP3.LUT R51, R14, 0xffff0000, RZ, 0xc0, !PT ;  /* 0xffff00000e337812 */ /* 0x000fe200078ec0ff */
[----:B------:R-:W-:Y:S02]  /*8d80*/  IMAD.U32 R14, R34, 0x10000, RZ ;  /* 0x00010000220e7824 */ /* 0x000fe400078e00ff */
[C---:B------:R-:W-:Y:S01]  /*8d90*/  FMUL.FTZ R55, R32.reuse, R53 ;  /* 0x0000003520377220 */ /* 0x040fe20000410000 */
[----:B------:R-:W-:Y:S01]  /*8da0*/  FMUL.FTZ R65, R32, R35 ;  /* 0x0000002320417220 */ /* 0x000fe20000410000 */
[----:B------:R-:W-:Y:S01]  /*8db0*/  IMAD.U32 R33, R44, 0x10000, RZ ;  /* 0x000100002c217824 */ /* 0x000fe200078e00ff */
[----:B------:R-:W-:Y:S01]  /*8dc0*/  LOP3.LUT R34, R34, 0xffff0000, RZ, 0xc0, !PT ;  /* 0xffff000022227812 */ /* 0x000fe200078ec0ff */
[----:B------:R-:W-:Y:S01]  /*8dd0*/  IMAD.U32 R32, R42, 0x10000, RZ ;  /* 0x000100002a207824 */ /* 0x000fe200078e00ff */
[----:B------:R-:W-:Y:S01]  /*8de0*/  LOP3.LUT R44, R44, 0xffff0000, RZ, 0xc0, !PT ;  /* 0xffff00002c2c7812 */ /* 0x000fe200078ec0ff */
[----:B------:R-:W-:Y:S01]  /*8df0*/  FMUL.FTZ R64, R14, R33 ;  /* 0x000000210e407220 */ /* 0x000fe20000410000 */
[----:B------:R-:W-:Y:S01]  /*8e00*/  LOP3.LUT R12, R12, 0xffff0000, RZ, 0xc0, !PT ;  /* 0xffff00000c0c7812 */ /* 0x000fe200078ec0ff */
[----:B------:R-:W-:Y:S01]  /*8e10*/  FMUL.FTZ R14, R14, R32 ;  /* 0x000000200e0e7220 */ /* 0x000fe20000410000 */
[----:B------:R-:W-:Y:S01]  /*8e20*/  LOP3.LUT R42, R42, 0xffff0000, RZ, 0xc0, !PT ;  /* 0xffff00002a2a7812 */ /* 0x000fe200078ec0ff */
[----:B------:R-:W-:Y:S01]  /*8e30*/  FMUL.FTZ R66, R34, R44 ;  /* 0x0000002c22427220 */ /* 0x000fe20000410000 */
[C---:B------:R-:W-:Y:S01]  /*8e40*/  FFMA.FTZ R64, R49.reuse, R32, -R64 ;  /* 0x0000002031407223 */ /* 0x040fe20000010840 */
[----:B------:R-:W-:Y:S01]  /*8e50*/  FFMA.FTZ R54, R12, R35, -R55 ;  /* 0x000000230c367223 */ /* 0x000fe20000010837 */
[----:B------:R-:W-:Y:S01]  /*8e60*/  FFMA.FTZ R14, R49, R33, R14 ;  /* 0x00000021310e7223 */ /* 0x000fe2000001000e */
[-C--:B------:R-:W-:Y:S01]  /*8e70*/  FMUL.FTZ R35, R34, R42.reuse ;  /* 0x0000002a22237220 */ /* 0x080fe20000410000 */
[C---:B------:R-:W-:Y:S01]  /*8e80*/  FFMA.FTZ R33, R51.reuse, R42, -R66 ;  /* 0x0000002a33217223 */ /* 0x040fe20000010842 */
[----:B------:R-:W-:Y:S01]  /*8e90*/  FFMA.FTZ R12, R12, R53, R65 ;  /* 0x000000350c0c7223 */ /* 0x000fe20000010041 */
[----:B------:R-:W-:Y:S01]  /*8ea0*/  F2FP.BF16.F32.PACK_AB R45, R46, R45 ;  /* 0x0000002d2e2d723e */ /* 0x000fe200000010ff */
        /* <DEDUP_REMOVED lines=11> */
[----:B------:R-:W-:-:S02]  /*8f60*/  IMAD.MOV.U32 R13, RZ, RZ, R43 ;  /* 0x000000ffff0d7224 */ /* 0x000fc400078e002b */
[----:B------:R-:W-:Y:S02]  /*8f70*/  IMAD.MOV.U32 R14, RZ, RZ, R46 ;  /* 0x000000ffff0e7224 */ /* 0x000fe400078e002e */
[----:B------:R-:W-:-:S07]  /*8f80*/  IMAD.MOV.U32 R35, RZ, RZ, R50 ;  /* 0x000000ffff237224 */ /* 0x000fce00078e0032 */
.L_x_540:
[----:B------:R-:W-:Y:S05]  /*8f90*/  BSYNC B2 ;  /* 0x0000000000027941 */ /* 0x000fea0003800000 */
.L_x_539:
[----:B---3--:R3:W-:Y:S04]  /*8fa0*/  ST.E.128 desc[UR56][R38.64], R12 ;  /* 0x0000000c26007985 */ /* 0x0087e8000c101d38 */
[----:B----4-:R3:W-:Y:S02]  /*8fb0*/  @!P3 ST.E.128 desc[UR56][R40.64], R32 ;  /* 0x000000202800b985 */ /* 0x0107e4000c101d38 */
.L_x_538:
[----:B------:R-:W-:Y:S05]  /*8fc0*/  BSYNC B1 ;  /* 0x0000000000017941 */ /* 0x000fea0003800000 */
.L_x_537:
[----:B------:R-:W-:Y:S01]  /*8fd0*/  ISETP.NE.AND P3, PT, R7, RZ, PT ;  /* 0x000000ff0700720c */ /* 0x000fe20003f65270 */
[----:B------:R-:W-:-:S12]  /*8fe0*/  BSSY B1, `(.L_x_541) ;  /* 0x000007a000017945 */ /* 0x000fd80003800000 */
[----:B------:R-:W-:Y:S05]  /*8ff0*/  @!P3 BRA `(.L_x_542) ;  /* 0x0000000400e0b947 */ /* 0x000fea0003800000 */
[----:B0--3--:R-:W-:Y:S01]  /*9000*/  SEL R11, R121, R134, !P1 ;  /* 0x00000086790b7207 */ /* 0x009fe20004800000 */
        /* <DEDUP_REMOVED lines=8> */
[----:B------:R-:W-:Y:S01]  /*9090*/  SHF.R.S32.HI R11, RZ, 0x1f, R12 ;  /* 0x0000001fff0b7819 */ /* 0x000fe2000001140c */
[----:B------:R-:W-:-:S03]  /*90a0*/  IMAD.SHL.U32 R41, R12, 0x8, RZ ;  /* 0x000000080c297824 */ /* 0x000fc600078e00ff */
[----:B------:R-:W-:Y:S02]  /*90b0*/  LEA.HI R11, R11, R12, RZ, 0x3 ;  /* 0x0000000c0b0b7211 */ /* 0x000fe400078f18ff */
[----:B------:R-:W-:Y:S02]  /*90c0*/  ISETP.GE.AND P3, PT, R41, R130, PT ;  /* 0x000000822900720c */ /* 0x000fe40003f66270 */
        /* <DEDUP_REMOVED lines=13> */
[----:B------:R-:W-:Y:S01]  /*91a0*/  SHF.R.U32.HI R53, RZ, 0x10, R73 ;  /* 0x00000010ff357819 */ /* 0x000fe20000011649 */
[----:B----4-:R-:W-:Y:S01]  /*91b0*/  IMAD.U32 R51, R35, 0x10000, RZ ;  /* 0x0001000023337824 */ /* 0x010fe200078e00ff */
[--C-:B------:R-:W-:Y:S01]  /*91c0*/  SHF.R.U64 R55, R60, 0x10, R61.reuse ;  /* 0x000000103c377819 */ /* 0x100fe2000000123d */
[----:B---3--:R-:W-:Y:S01]  /*91d0*/  IMAD.U32 R46, R13, 0x10000, RZ ;  /* 0x000100000d2e7824 */ /* 0x008fe200078e00ff */
[----:B------:R-:W-:Y:S01]  /*91e0*/  SHF.R.U32.HI R61, RZ, 0x10, R61 ;  /* 0x00000010ff3d7819 */ /* 0x000fe2000001163d */
[----:B------:R-:W-:Y:S01]  /*91f0*/  IMAD.U32 R49, R15, 0x10000, RZ ;  /* 0x000100000f317824 */ /* 0x000fe200078e00ff */
[----:B------:R-:W-:Y:S01]  /*9200*/  PRMT R53, R148, 0x5432, R53 ;  /* 0x0000543294357816 */ /* 0x000fe20000000035 */
[----:B0-----:R-:W-:Y:S01]  /*9210*/  IMAD.U32 R11, R12, 0x10000, RZ ;  /* 0x000100000c0b7824 */ /* 0x001fe200078e00ff */
[----:B------:R-:W-:Y:S02]  /*9220*/  PRMT R50, R146, 0x5410, R55 ;  /* 0x0000541092327816 */ /* 0x000fe40000000037 */
[----:B------:R-:W-:Y:S01]  /*9230*/  SHF.R.U64 R52, R62, 0x10, R63 ;  /* 0x000000103e347819 */ /* 0x000fe2000000123f */
[----:B------:R-:W-:Y:S01]  /*9240*/  IMAD.U32 R54, R53, 0x10000, RZ ;  /* 0x0001000035367824 */ /* 0x000fe200078e00ff */
[----:B------:R-:W-:-:S02]  /*9250*/  PRMT R146, R146, 0x5432, R61 ;  /* 0x0000543292927816 */ /* 0x000fc4000000003d */
[----:B------:R-:W-:Y:S02]  /*9260*/  SHF.R.U64 R43, R72, 0x10, R73 ;  /* 0x00000010482b7819 */ /* 0x000fe40000001249 */
[----:B------:R-:W-:Y:S02]  /*9270*/  SHF.L.U32 R45, R33, 0x10, RZ ;  /* 0x00000010212d7819 */ /* 0x000fe400000006ff */
[----:B------:R-:W-:Y:S02]  /*9280*/  SHF.R.U64 R60, R74, 0x10, R75 ;  /* 0x000000104a3c7819 */ /* 0x000fe4000000124b */
[----:B------:R-:W-:Y:S01]  /*9290*/  SHF.R.U32.HI R62, RZ, 0x10, R63 ;  /* 0x00000010ff3e7819 */ /* 0x000fe2000001163f */
[----:B------:R-:W-:Y:S01]  /*92a0*/  FMUL.FTZ R61, R45, R54 ;  /* 0x000000362d3d7220 */ /* 0x000fe20000410000 */
[----:B------:R-:W-:Y:S02]  /*92b0*/  SHF.R.U32.HI R74, RZ, 0x10, R75 ;  /* 0x00000010ff4a7819 */ /* 0x000fe4000001164b */
[----:B------:R-:W-:-:S02]  /*92c0*/  LOP3.LUT R47, R35, 0xffff0000, RZ, 0xc0, !PT ;  /* 0xffff0000232f7812 */ /* 0x000fc400078ec0ff */
[----:B------:R-:W-:Y:S01]  /*92d0*/  PRMT R35, R145, 0x5410, R52 ;  /* 0x0000541091237816 */ /* 0x000fe20000000034 */
[----:B------:R-:W-:Y:S01]  /*92e0*/  IMAD.U32 R52, R146, 0x10000, RZ ;  /* 0x0001000092347824 */ /* 0x000fe200078e00ff */
[----:B------:R-:W-:Y:S02]  /*92f0*/  PRMT R148, R148, 0x5410, R43 ;  /* 0x0000541094947816 */ /* 0x000fe4000000002b */
[----:B------:R-:W-:Y:S01]  /*9300*/  LOP3.LUT R48, R33, 0xffff0000, RZ, 0xc0, !PT ;  /* 0xffff000021307812 */ /* 0x000fe200078ec0ff */
[-C--:B------:R-:W-:Y:S01]  /*9310*/  FMUL.FTZ R63, R45, R52.reuse ;  /* 0x000000342d3f7220 */ /* 0x080fe20000410000 */
[----:B------:R-:W-:Y:S01]  /*9320*/  PRMT R43, R147, 0x5410, R60 ;  /* 0x00005410932b7816 */ /* 0x000fe2000000003c */
[C---:B------:R-:W-:Y:S01]  /*9330*/  FFMA.FTZ R45, R46.reuse, R52, -R61 ;  /* 0x000000342e2d7223 */ /* 0x040fe2000001083d */
[----:B------:R-:W-:Y:S01]  /*9340*/  LOP3.LUT R55, R53, 0xffff0000, RZ, 0xc0, !PT ;  /* 0xffff000035377812 */ /* 0x000fe200078ec0ff */
[----:B------:R-:W-:Y:S01]  /*9350*/  FFMA.FTZ R46, R46, R54, R63 ;  /* 0x000000362e2e7223 */ /* 0x000fe2000001003f */
[----:B------:R-:W-:Y:S01]  /*9360*/  PRMT R145, R145, 0x5432, R62 ;  /* 0x0000543291917816 */ /* 0x000fe2000000003e */
[----:B------:R-:W-:Y:S01]  /*9370*/  IMAD.U32 R33, R32, 0x10000, RZ ;  /* 0x0001000020217824 */ /* 0x000fe200078e00ff */
[----:B------:R-:W-:Y:S01]  /*9380*/  PRMT R147, R147, 0x5432, R74 ;  /* 0x0000543293937816 */ /* 0x000fe2000000004a */
[----:B------:R-:W-:Y:S01]  /*9390*/  FMUL.FTZ R61, R48, R55 ;  /* 0x00000037303d7220 */ /* 0x000fe20000410000 */
[----:B------:R-:W-:Y:S01]  /*93a0*/  LOP3.LUT R53, R146, 0xffff0000, RZ, 0xc0, !PT ;  /* 0xffff000092357812 */ /* 0x000fe200078ec0ff */
[----:B------:R-:W-:Y:S01]  /*93b0*/  IMAD.U32 R52, R145, 0x10000, RZ ;  /* 0x0001000091347824 */ /* 0x000fe200078e00ff */
[----:B------:R-:W-:Y:S01]  /*93c0*/  LOP3.LUT R44, R13, 0xffff0000, RZ, 0xc0, !PT ;  /* 0xffff00000d2c7812 */ /* 0x000fe200078ec0ff */
[C---:B------:R-:W-:Y:S01]  /*93d0*/  IMAD.U32 R60, R147.reuse, 0x10000, RZ ;  /* 0x00010000933c7824 */ /* 0x040fe200078e00ff */
[----:B------:R-:W-:Y:S01]  /*93e0*/  LOP3.LUT R147, R147, 0xffff0000, RZ, 0xc0, !PT ;  /* 0xffff000093937812 */ /* 0x000fe200078ec0ff */
[-C--:B------:R-:W-:Y:S01]  /*93f0*/  FMUL.FTZ R63, R48, R53.reuse ;  /* 0x00000035303f7220 */ /* 0x080fe20000410000 */
[----:B------:R-:W-:Y:S01]  /*9400*/  LOP3.LUT R145, R145, 0xffff0000, RZ, 0xc0, !PT ;  /* 0xffff000091917812 */ /* 0x000fe200078ec0ff */
[C---:B------:R-:W-:Y:S01]  /*9410*/  FFMA.FTZ R48, R44.reuse, R53, -R61 ;  /* 0x000000352c307223 */ /* 0x040fe2000001083d */
[C---:B------:R-:W-:Y:S01]  /*9420*/  FMUL.FTZ R54, R51.reuse, R60 ;  /* 0x0000003c33367220 */ /* 0x040fe20000410000 */
[-C--:B------:R-:W-:Y:S01]  /*9430*/  FMUL.FTZ R53, R51, R52.reuse ;  /* 0x0000003433357220 */ /* 0x080fe20000410000 */
[----:B------:R-:W-:Y:S01]  /*9440*/  FFMA.FTZ R51, R44, R55, R63 ;  /* 0x000000372c337223 */ /* 0x000fe2000001003f */
[----:B------:R-:W-:Y:S01]  /*9450*/  LOP3.LUT R42, R15, 0xffff0000, RZ, 0xc0, !PT ;  /* 0xffff00000f2a7812 */ /* 0x000fe200078ec0ff */
[C---:B------:R-:W-:Y:S01]  /*9460*/  FFMA.FTZ R44, R49.reuse, R52, -R54 ;  /* 0x00000034312c7223 */ /* 0x040fe20000010836 */
[----:B------:R-:W-:Y:S01]  /*9470*/  FFMA.FTZ R60, R49, R60, R53 ;  /* 0x0000003c313c7223 */ /* 0x000fe20000010035 */
[----:B------:R-:W-:Y:S01]  /*9480*/  FMUL.FTZ R49, R47, R147 ;  /* 0x000000932f317220 */ /* 0x000fe20000410000 */
[----:B------:R-:W-:-:S02]  /*9490*/  IMAD.U32 R54, R148, 0x10000, RZ ;  /* 0x0001000094367824 */ /* 0x000fc400078e00ff */
[-C--:B------:R-:W-:Y:S01]  /*94a0*/  FMUL.FTZ R53, R47, R145.reuse ;  /* 0x000000912f357220 */ /* 0x080fe20000410000 */
[----:B------:R-:W-:Y:S02]  /*94b0*/  IMAD.U32 R52, R50, 0x10000, RZ ;  /* 0x0001000032347824 */ /* 0x000fe400078e00ff */
[----:B------:R-:W-:Y:S01]  /*94c0*/  FFMA.FTZ R145, R42, R145, -R49 ;  /* 0x000000912a917223 */ /* 0x000fe20000010831 */
[----:B------:R-:W-:Y:S01]  /*94d0*/  LOP3.LUT R32, R32, 0xffff0000, RZ, 0xc0, !PT ;  /* 0xffff000020207812 */ /* 0x000fe200078ec0ff */
[----:B------:R-:W-:Y:S01]  /*94e0*/  FFMA.FTZ R147, R42, R147, R53 ;  /* 0x000000932a937223 */ /* 0x000fe20000010035 */
[----:B------:R-:W-:Y:S01]  /*94f0*/  LOP3.LUT R49, R148, 0xffff0000, RZ, 0xc0, !PT ;  /* 0xffff000094317812 */ /* 0x000fe200078ec0ff */
[----:B------:R-:W-:Y:S01]  /*9500*/  IMAD.U32 R13, R14, 0x10000, RZ ;  /* 0x000100000e0d7824 */ /* 0x000fe200078e00ff */
[----:B------:R-:W-:Y:S01]  /*9510*/  LOP3.LUT R47, R50, 0xffff0000, RZ, 0xc0, !PT ;  /* 0xffff0000322f7812 */ /* 0x000fe200078ec0ff */
[C---:B------:R-:W-:Y:S01]  /*9520*/  FMUL.FTZ R50, R33.reuse, R54 ;  /* 0x0000003621327220 */ /* 0x040fe20000410000 */
[----:B------:R-:W-:Y:S01]  /*9530*/  FMUL.FTZ R33, R33, R52 ;  /* 0x0000003421217220 */ /* 0x000fe20000410000 */
[----:B------:R-:W-:Y:S01]  /*9540*/  LOP3.LUT R12, R12, 0xffff0000, RZ, 0xc0, !PT ;  /* 0xffff00000c0c7812 */ /* 0x000fe200078ec0ff */
[----:B------:R-:W-:Y:S01]  /*9550*/  FMUL.FTZ R53, R32, R49 ;  /* 0x0000003120357220 */ /* 0x000fe20000410000 */
[----:B------:R-:W-:Y:S01]  /*9560*/  LOP3.LUT R15, R14, 0xffff0000, RZ, 0xc0, !PT ;  /* 0xffff00000e0f7812 */ /* 0x000fe200078ec0ff */
[----:B------:R-:W-:Y:S01]  /*9570*/  FMUL.FTZ R55, R32, R47 ;  /* 0x0000002f20377220 */ /* 0x000fe20000410000 */
[----:B------:R-:W-:-:S02]  /*9580*/  IMAD.U32 R14, R34, 0x10000, RZ ;  /* 0x00010000220e7824 */ /* 0x000fc400078e00ff */
[C---:B------:R-:W-:Y:S01]  /*9590*/  FFMA.FTZ R50, R11.reuse, R52, -R50 ;  /* 0x000000340b327223 */ /* 0x040fe20000010832 */
[----:B------:R-:W-:Y:S01]  /*95a0*/  FFMA.FTZ R33, R11, R54, R33 ;  /* 0x000000360b217223 */ /* 0x000fe20000010021 */
[----:B------:R-:W-:Y:S01]  /*95b0*/  IMAD.U32 R32, R43, 0x10000, RZ ;  /* 0x000100002b207824 */ /* 0x000fe200078e00ff */
[----:B------:R-:W-:Y:S01]  /*95c0*/  LOP3.LUT R34, R34, 0xffff0000, RZ, 0xc0, !PT ;  /* 0xffff000022227812 */ /* 0x000fe200078ec0ff */
[----:B------:R-:W-:Y:S01]  /*95d0*/  IMAD.U32 R11, R35, 0x10000, RZ ;  /* 0x00010000230b7824 */ /* 0x000fe200078e00ff */
[----:B------:R-:W-:Y:S01]  /*95e0*/  LOP3.LUT R43, R43, 0xffff0000, RZ, 0xc0, !PT ;  /* 0xffff00002b2b7812 */ /* 0x000fe200078ec0ff */
[----:B------:R-:W-:Y:S01]  /*95f0*/  FFMA.FTZ R53, R12, R47, -R53 ;  /* 0x0000002f0c357223 */ /* 0x000fe20000010835 */
[----:B------:R-:W-:Y:S01]  /*9600*/  LOP3.LUT R35, R35, 0xffff0000, RZ, 0xc0, !PT ;  /* 0xffff000023237812 */ /* 0x000fe200078ec0ff */
[CC--:B------:R-:W-:Y:S01]  /*9610*/  FMUL.FTZ R42, R14.reuse, R32.reuse ;  /* 0x000000200e2a7220 */ /* 0x0c0fe20000410000 */
[----:B------:R-:W-:Y:S01]  /*9620*/  FMUL.FTZ R47, R14, R11 ;  /* 0x0000000b0e2f7220 */ /* 0x000fe20000410000 */
[----:B------:R-:W-:Y:S01]  /*9630*/  FMUL.FTZ R14, R34, R43 ;  /* 0x0000002b220e7220 */ /* 0x000fe20000410000 */
[----:B------:R-:W-:Y:S01]  /*9640*/  FFMA.FTZ R12, R12, R49, R55 ;  /* 0x000000310c0c7223 */ /* 0x000fe20000010037 */
[----:B------:R-:W-:Y:S01]  /*9650*/  FMUL.FTZ R34, R34, R35 ;  /* 0x0000002322227220 */ /* 0x000fe20000410000 */
        /* <DEDUP_REMOVED lines=11> */
[----:B------:R-:W-:Y:S02]  /*9710*/  F2FP.BF16.F32.PACK_AB R13, R48, R45 ;  /* 0x0000002d300d723e */ /* 0x000fe400000010ff */
[----:B------:R-:W-:-:S02]  /*9720*/  F2FP.BF16.F32.PACK_AB R15, R145, R44 ;  /* 0x0000002c910f723e */ /* 0x000fc400000010ff */
[----:B------:R-:W-:Y:S02]  /*9730*/  F2FP.BF16.F32.PACK_AB R34, R34, R47 ;  /* 0x0000002f2222723e */ /* 0x000fe400000010ff */
[----:B------:R-:W-:-:S07]  /*9740*/  MOV R35, R60 ;  /* 0x0000003c00237202 */ /* 0x000fce0000000f00 */
.L_x_544:
[----:B------:R-:W-:Y:S05]  /*9750*/  BSYNC B2 ;  /* 0x0000000000027941 */ /* 0x000fea0003800000 */
.L_x_543:
[----:B---3--:R3:W-:Y:S04]  /*9760*/  ST.E.128 desc[UR56][R38.64], R12 ;  /* 0x0000000c26007985 */ /* 0x0087e8000c101d38 */
[----:B----4-:R3:W-:Y:S02]  /*9770*/  @!P3 ST.E.128 desc[UR56][R40.64], R32 ;  /* 0x000000202800b985 */ /* 0x0107e4000c101d38 */
.L_x_542:
[----:B------:R-:W-:Y:S05]  /*9780*/  BSYNC B1 ;  /* 0x0000000000017941 */ /* 0x000fea0003800000 */
.L_x_541:
[----:B------:R-:W-:-:S13]  /*9790*/  ISETP.NE.AND P3, PT, R8, RZ, PT ;  /* 0x000000ff0800720c */ /* 0x000fda0003f65270 */
[----:B------:R-:W-:Y:S05]  /*97a0*/  @!P3 BRA `(.L_x_493) ;  /* 0x0000000c00c4b947 */ /* 0x000fea0003800000 */
[----:B0--3--:R-:W3:Y:S01]  /*97b0*/  LDL R11, [R1] ;  /* 0x00000000010b7983 */ /* 0x009ee20000100800 */
[----:B------:R-:W-:Y:S01]  /*97c0*/  SHF.R.U32.HI R14, RZ, 0x3, R204 ;  /* 0x00000003ff0e7819 */ /* 0x000fe200000116cc */
[----:B------:R-:W-:Y:S01]  /*97d0*/  BSSY B1, `(.L_x_545) ;  /* 0x0000073000017945 */ /* 0x000fe20003800000 */
[----:B----4-:R-:W-:-:S04]  /*97e0*/  LEA R38, P3, R5, R36, 0x1 ;  /* 0x0000002405267211 */ /* 0x010fc800078608ff */
[----:B------:R-:W-:Y:S02]  /*97f0*/  LEA.HI.X R39, R5, R118, R108, 0x1, P3 ;  /* 0x0000007605277211 */ /* 0x000fe400018f0c6c */
        /* <DEDUP_REMOVED lines=18> */
[----:B------:R-:W0:Y:S04]  /*9920*/  LDS.128 R12, [R13+0x1e400] ;  /* 0x01e400000d0c7984 */ /* 0x000e280000000c00 */
[----:B------:R-:W3:Y:S01]  /*9930*/  LDS.128 R32, [R32+0x1e400] ;  /* 0x01e4000020207984 */ /* 0x000ee20000000c00 */
[----:B------:R-:W-:Y:S05]  /*9940*/  @P3 BRA `(.L_x_546) ;  /* 0x00000004006c3947 */ /* 0x000fea0003800000 */
[----:B------:R-:W-:Y:S01]  /*9950*/  SHF.R.U32.HI R51, RZ, 0x10, R69 ;  /* 0x00000010ff337819 */ /* 0x000fe20000011645 */
[----:B---3--:R-:W-:Y:S01]  /*9960*/  IMAD.U32 R45, R33, 0x10000, RZ ;  /* 0x00010000212d7824 */ /* 0x008fe200078e00ff */
[--C-:B------:R-:W-:Y:S01]  /*9970*/  SHF.R.U64 R48, R56, 0x10, R57.reuse ;  /* 0x0000001038307819 */ /* 0x100fe20000001239 */
[----:B0-----:R-:W-:Y:S01]  /*9980*/  IMAD.U32 R41, R13, 0x10000, RZ ;  /* 0x000100000d297824 */ /* 0x001fe200078e00ff */
[----:B------:R-:W-:Y:S01]  /*9990*/  SHF.R.U32.HI R56, RZ, 0x10, R57 ;  /* 0x00000010ff387819 */ /* 0x000fe20000011639 */
[----:B------:R-:W-:Y:S01]  /*99a0*/  IMAD.U32 R47, R35, 0x10000, RZ ;  /* 0x00010000232f7824 */ /* 0x000fe200078e00ff */
[----:B------:R-:W-:Y:S01]  /*99b0*/  PRMT R51, R144, 0x5432, R51 ;  /* 0x0000543290337816 */ /* 0x000fe20000000033 */
[----:B------:R-:W-:Y:S01]  /*99c0*/  IMAD.U32 R44, R32, 0x10000, RZ ;  /* 0x00010000202c7824 */ /* 0x000fe200078e00ff */
[----:B------:R-:W-:Y:S01]  /*99d0*/  PRMT R48, R139, 0x5410, R48 ;  /* 0x000054108b307816 */ /* 0x000fe20000000030 */
[----:B------:R-:W-:Y:S01]  /*99e0*/  IMAD.U32 R40, R12, 0x10000, RZ ;  /* 0x000100000c287824 */ /* 0x000fe200078e00ff */
[----:B------:R-:W-:Y:S01]  /*99f0*/  SHF.R.U64 R53, R68, 0x10, R69 ;  /* 0x0000001044357819 */ /* 0x000fe20000001245 */
[----:B------:R-:W-:Y:S01]  /*9a00*/  IMAD.U32 R52, R51, 0x10000, RZ ;  /* 0x0001000033347824 */ /* 0x000fe200078e00ff */
[----:B------:R-:W-:-:S02]  /*9a10*/  PRMT R139, R139, 0x5432, R56 ;  /* 0x000054328b8b7816 */ /* 0x000fc40000000038 */
[----:B------:R-:W-:Y:S02]  /*9a20*/  SHF.R.U64 R54, R70, 0x10, R71 ;  /* 0x0000001046367819 */ /* 0x000fe40000001247 */
[----:B------:R-:W-:Y:S01]  /*9a30*/  SHF.R.U64 R49, R58, 0x10, R59 ;  /* 0x000000103a317819 */ /* 0x000fe2000000123b */
[----:B------:R-:W-:Y:S01]  /*9a40*/  IMAD.U32 R50, R139, 0x10000, RZ ;  /* 0x000100008b327824 */ /* 0x000fe200078e00ff */
[----:B------:R-:W-:Y:S02]  /*9a50*/  SHF.R.U32.HI R70, RZ, 0x10, R71 ;  /* 0x00000010ff467819 */ /* 0x000fe40000011647 */
[----:B------:R-:W-:Y:S01]  /*9a60*/  SHF.R.U32.HI R59, RZ, 0x10, R59 ;  /* 0x00000010ff3b7819 */ /* 0x000fe2000001163b */
[----:B------:R-:W-:Y:S01]  /*9a70*/  FMUL.FTZ R56, R45, R50 ;  /* 0x000000322d387220 */ /* 0x000fe20000410000 */
[----:B------:R-:W-:Y:S02]  /*9a80*/  PRMT R144, R144, 0x5410, R53 ;  /* 0x0000541090907816 */ /* 0x000fe40000000035 */
[----:B------:R-:W-:Y:S01]  /*9a90*/  PRMT R53, R143, 0x5410, R54 ;  /* 0x000054108f357816 */ /* 0x000fe20000000036 */
[-C--:B------:R-:W-:Y:S01]  /*9aa0*/  FMUL.FTZ R54, R45, R52.reuse ;  /* 0x000000342d367220 */ /* 0x080fe20000410000 */
[C---:B------:R-:W-:Y:S01]  /*9ab0*/  PRMT R49, R138.reuse, 0x5410, R49 ;  /* 0x000054108a317816 */ /* 0x040fe20000000031 */
[----:B------:R-:W-:Y:S01]  /*9ac0*/  FFMA.FTZ R56, R41, R52, R56 ;  /* 0x0000003429387223 */ /* 0x000fe20000010038 */
[----:B------:R-:W-:Y:S01]  /*9ad0*/  PRMT R143, R143, 0x5432, R70 ;  /* 0x000054328f8f7816 */ /* 0x000fe20000000046 */
[----:B------:R-:W-:Y:S01]  /*9ae0*/  FFMA.FTZ R45, R41, R50, -R54 ;  /* 0x00000032292d7223 */ /* 0x000fe20000010836 */
[----:B------:R-:W-:-:S02]  /*9af0*/  PRMT R138, R138, 0x5432, R59 ;  /* 0x000054328a8a7816 */ /* 0x000fc4000000003b */
[----:B------:R-:W-:Y:S01]  /*9b00*/  LOP3.LUT R46, R33, 0xffff0000, RZ, 0xc0, !PT ;  /* 0xffff0000212e7812 */ /* 0x000fe200078ec0ff */
[----:B------:R-:W-:Y:S01]  /*9b10*/  IMAD.U32 R54, R143, 0x10000, RZ ;  /* 0x000100008f367824 */ /* 0x000fe200078e00ff */
[----:B------:R-:W-:Y:S01]  /*9b20*/  LOP3.LUT R139, R139, 0xffff0000, RZ, 0xc0, !PT ;  /* 0xffff00008b8b7812 */ /* 0x000fe200078ec0ff */
[----:B------:R-:W-:Y:S01]  /*9b30*/  IMAD.U32 R33, R15, 0x10000, RZ ;  /* 0x000100000f217824 */ /* 0x000fe200078e00ff */
[----:B------:R-:W-:Y:S01]  /*9b40*/  SHF.L.U32 R50, R138, 0x10, RZ ;  /* 0x000000108a327819 */ /* 0x000fe200000006ff */
[----:B------:R-:W-:Y:S01]  /*9b50*/  FMUL.FTZ R58, R47, R54 ;  /* 0x000000362f3a7220 */ /* 0x000fe20000410000 */
[----:B------:R-:W-:Y:S01]  /*9b60*/  LOP3.LUT R51, R51, 0xffff0000, RZ, 0xc0, !PT ;  /* 0xffff000033337812 */ /* 0x000fe200078ec0ff */
[C---:B------:R-:W-:Y:S01]  /*9b70*/  FMUL.FTZ R41, R46.reuse, R139 ;  /* 0x0000008b2e297220 */ /* 0x040fe20000410000 */
[----:B------:R-:W-:Y:S01]  /*9b80*/  LOP3.LUT R42, R13, 0xffff0000, RZ, 0xc0, !PT ;  /* 0xffff00000d2a7812 */ /* 0x000fe200078ec0ff */
[-C--:B------:R-:W-:Y:S01]  /*9b90*/  FMUL.FTZ R47, R47, R50.reuse ;  /* 0x000000322f2f7220 */ /* 0x080fe20000410000 */
[----:B------:R-:W-:Y:S01]  /*9ba0*/  LOP3.LUT R35, R35, 0xffff0000, RZ, 0xc0, !PT ;  /* 0xffff000023237812 */ /* 0x000fe200078ec0ff */
[-C--:B------:R-:W-:Y:S01]  /*9bb0*/  FMUL.FTZ R55, R46, R51.reuse ;  /* 0x000000332e377220 */ /* 0x080fe20000410000 */
[----:B------:R-:W-:Y:S01]  /*9bc0*/  LOP3.LUT R46, R143, 0xffff0000, RZ, 0xc0, !PT ;  /* 0xffff00008f2e7812 */ /* 0x000fe200078ec0ff */
[----:B------:R-:W-:Y:S01]  /*9bd0*/  FFMA.FTZ R51, R42, R51, R41 ;  /* 0x000000332a337223 */ /* 0x000fe20000010029 */
[----:B------:R-:W-:Y:S01]  /*9be0*/  LOP3.LUT R138, R138, 0xffff0000, RZ, 0xc0, !PT ;  /* 0xffff00008a8a7812 */ /* 0x000fe200078ec0ff */
[C---:B------:R-:W-:Y:S01]  /*9bf0*/  FFMA.FTZ R58, R33.reuse, R50, -R58 ;  /* 0x00000032213a7223 */ /* 0x040fe2000001083a */
[----:B------:R-:W-:Y:S01]  /*9c00*/  FFMA.FTZ R47, R33, R54, R47 ;  /* 0x00000036212f7223 */ /* 0x000fe2000001002f */
[----:B------:R-:W-:-:S02]  /*9c10*/  IMAD.U32 R41, R144, 0x10000, RZ ;  /* 0x0001000090297824 */ /* 0x000fc400078e00ff */
[----:B------:R-:W-:Y:S01]  /*9c20*/  FFMA.FTZ R52, R42, R139, -R55 ;  /* 0x0000008b2a347223 */ /* 0x000fe20000010837 */
[----:B------:R-:W-:Y:S01]  /*9c30*/  IMAD.U32 R33, R48, 0x10000, RZ ;  /* 0x0001000030217824 */ /* 0x000fe200078e00ff */
[----:B------:R-:W-:Y:S01]  /*9c40*/  LOP3.LUT R43, R15, 0xffff0000, RZ, 0xc0, !PT ;  /* 0xffff00000f2b7812 */ /* 0x000fe200078ec0ff */
[C---:B------:R-:W-:Y:S01]  /*9c50*/  FMUL.FTZ R42, R35.reuse, R46 ;  /* 0x0000002e232a7220 */ /* 0x040fe20000410000 */
[-C--:B------:R-:W-:Y:S01]  /*9c60*/  FMUL.FTZ R50, R35, R138.reuse ;  /* 0x0000008a23327220 */ /* 0x080fe20000410000 */
[----:B------:R-:W-:Y:S01]  /*9c70*/  LOP3.LUT R32, R32, 0xffff0000, RZ, 0xc0, !PT ;  /* 0xffff000020207812 */ /* 0x000fe200078ec0ff */
[----:B------:R-:W-:Y:S01]  /*9c80*/  FMUL.FTZ R35, R44, R41 ;  /* 0x000000292c237220 */ /* 0x000fe20000410000 */
[----:B------:R-:W-:Y:S01]  /*9c90*/  LOP3.LUT R144, R144, 0xffff0000, RZ, 0xc0, !PT ;  /* 0xffff000090907812 */ /* 0x000fe200078ec0ff */
[-C--:B------:R-:W-:Y:S01]  /*9ca0*/  FMUL.FTZ R44, R44, R33.reuse ;  /* 0x000000212c2c7220 */ /* 0x080fe20000410000 */
[----:B------:R-:W-:Y:S01]  /*9cb0*/  LOP3.LUT R48, R48, 0xffff0000, RZ, 0xc0, !PT ;  /* 0xffff000030307812 */ /* 0x000fe200078ec0ff */
[----:B------:R-:W-:Y:S01]  /*9cc0*/  FFMA.FTZ R55, R43, R138, -R42 ;  /* 0x0000008a2b377223 */ /* 0x000fe2000001082a */
[----:B------:R-:W-:Y:S01]  /*9cd0*/  LOP3.LUT R13, R12, 0xffff0000, RZ, 0xc0, !PT ;  /* 0xffff00000c0d7812 */ /* 0x000fe200078ec0ff */
[----:B------:R-:W-:Y:S01]  /*9ce0*/  FMUL.FTZ R42, R32, R144 ;  /* 0x00000090202a7220 */ /* 0x000fe20000410000 */
[C---:B------:R-:W-:Y:S01]  /*9cf0*/  FFMA.FTZ R35, R40.reuse, R33, -R35 ;  /* 0x0000002128237223 */ /* 0x040fe20000010823 */
[----:B------:R-:W-:Y:S01]  /*9d00*/  FFMA.FTZ R44, R40, R41, R44 ;  /* 0x00000029282c7223 */ /* 0x000fe2000001002c */
[----:B------:R-:W-:-:S02]  /*9d10*/  IMAD.U32 R15, R34, 0x10000, RZ ;  /* 0x00010000220f7824 */ /* 0x000fc400078e00ff */
[-C--:B------:R-:W-:Y:S01]  /*9d20*/  FMUL.FTZ R40, R32, R48.reuse ;  /* 0x0000003020287220 */ /* 0x080fe20000410000 */
[----:B------:R-:W-:Y:S01]  /*9d30*/  IMAD.U32 R33, R53, 0x10000, RZ ;  /* 0x0001000035217824 */ /* 0x000fe200078e00ff */
[----:B------:R-:W-:Y:S01]  /*9d40*/  LOP3.LUT R34, R34, 0xffff0000, RZ, 0xc0, !PT ;  /* 0xffff000022227812 */ /* 0x000fe200078ec0ff */
[----:B------:R-:W-:Y:S01]  /*9d50*/  IMAD.U32 R32, R49, 0x10000, RZ ;  /* 0x0001000031207824 */ /* 0x000fe200078e00ff */
[----:B------:R-:W-:Y:S01]  /*9d60*/  LOP3.LUT R53, R53, 0xffff0000, RZ, 0xc0, !PT ;  /* 0xffff000035357812 */ /* 0x000fe200078ec0ff */
[----:B------:R-:W-:Y:S01]  /*9d70*/  FFMA.FTZ R42, R13, R48, -R42 ;  /* 0x000000300d2a7223 */ /* 0x000fe2000001082a */
[----:B------:R-:W-:Y:S01]  /*9d80*/  LOP3.LUT R49, R49, 0xffff0000, RZ, 0xc0, !PT ;  /* 0xffff000031317812 */ /* 0x000fe200078ec0ff */
[C---:B------:R-:W-:Y:S02]  /*9d90*/  IMAD.U32 R12, R14.reuse, 0x10000, RZ ;  /* 0x000100000e0c7824 */ /* 0x040fe400078e00ff */
[----:B------:R-:W-:Y:S01]  /*9da0*/  FFMA.FTZ R13, R13, R144, R40 ;  /* 0x000000900d0d7223 */ /* 0x000fe20000010028 */
[----:B------:R-:W-:Y:S01]  /*9db0*/  LOP3.LUT R14, R14, 0xffff0000, RZ, 0xc0, !PT ;  /* 0xffff00000e0e7812 */ /* 0x000fe200078ec0ff */
[C---:B------:R-:W-:Y:S01]  /*9dc0*/  FMUL.FTZ R41, R15.reuse, R33 ;  /* 0x000000210f297220 */ /* 0x040fe20000410000 */
[----:B------:R-:W-:Y:S01]  /*9dd0*/  FMUL.FTZ R40, R15, R32 ;  /* 0x000000200f287220 */ /* 0x000fe20000410000 */
[----:B------:R-:W-:Y:S01]  /*9de0*/  FFMA.FTZ R50, R43, R46, R50 ;  /* 0x0000002e2b327223 */ /* 0x000fe20000010032 */
[C---:B------:R-:W-:Y:S01]  /*9df0*/  FMUL.FTZ R15, R34.reuse, R53 ;  /* 0x00000035220f7220 */ /* 0x040fe20000410000 */
[----:B------:R-:W-:Y:S01]  /*9e00*/  FMUL.FTZ R34, R34, R49 ;  /* 0x0000003122227220 */ /* 0x000fe20000410000 */
[C---:B------:R-:W-:Y:S01]  /*9e10*/  FFMA.FTZ R41, R12.reuse, R32, -R41 ;  /* 0x000000200c297223 */ /* 0x040fe20000010829 */
[----:B------:R-:W-:Y:S01]  /*9e20*/  FFMA.FTZ R40, R12, R33, R40 ;  /* 0x000000210c287223 */ /* 0x000fe20000010028 */
[C---:B------:R-:W-:Y:S01]  /*9e30*/  FFMA.FTZ R12, R14.reuse, R49, -R15 ;  /* 0x000000310e0c7223 */ /* 0x040fe2000001080f */
        /* <DEDUP_REMOVED lines=10> */
[----:B------:R-:W-:-:S02]  /*9ee0*/  F2FP.BF16.F32.PACK_AB R33, R51, R56 ;  /* 0x000000383321723e */ /* 0x000fc400000010ff */
[----:B------:R-:W-:-:S07]  /*9ef0*/  F2FP.BF16.F32.PACK_AB R34, R53, R40 ;  /* 0x000000283522723e */ /* 0x000fce00000010ff */
.L_x_546:
[----:B------:R-:W-:Y:S05]  /*9f00*/  BSYNC B1 ;  /* 0x0000000000017941 */ /* 0x000fea0003800000 */
.L_x_545:
[----:B0-----:R0:W-:Y:S01]  /*9f10*/  ST.E.128 desc[UR56][R38.64], R12 ;  /* 0x0000000c26007985 */ /* 0x0011e2000c101d38 */
[----:B------:R-:W-:-:S13]  /*9f20*/  ISETP.GE.AND P3, PT, R11, R130, PT ;  /* 0x000000820b00720c */ /* 0x000fda0003f66270 */
[----:B------:R-:W-:Y:S05]  /*9f30*/  @P3 BRA `(.L_x_493) ;  /* 0x0000000400e03947 */ /* 0x000fea0003800000 */
[----:B------:R-:W-:-:S05]  /*9f40*/  IMAD.WIDE R36, R11, 0x2, R36 ;  /* 0x000000020b247825 */ /* 0x000fca00078e0224 */
[----:B---3--:R3:W-:Y:S01]  /*9f50*/  ST.E.128 desc[UR56][R36.64], R32 ;  /* 0x0000002024007985 */ /* 0x0087e2000c101d38 */
[----:B------:R-:W-:Y:S05]  /*9f60*/  BRA `(.L_x_493) ;  /* 0x0000000400d47947 */ /* 0x000fea0003800000 */
.L_x_458:
[----:B------:R-:W-:-:S06]  /*9f70*/  UISETP.NE.AND UP0, UPT, UR59, 0x3, UPT ;  /* 0x000000033b00788c */ /* 0x000fcc000bf05270 */
[----:B------:R-:W-:-:S13]  /*9f80*/  PLOP3.LUT P2, PT, PT, PT, UP0, 0x80, 0x0 ;  /* 0x000000000000781c */ /* 0x000fda0003f4f008 */
[----:B------:R-:W-:Y:S05]  /*9f90*/  @!P2 BRA `(.L_x_547) ;  /* 0x000000000004a947 */ /* 0x000fea0003800000 */
[----:B------:R-:W-:Y:S01]  /*9fa0*/  BPT.TRAP 0x1 ;  /* 0x000000040000795c */ /* 0x000fe20000300000 */
.L_x_547:
[----:B------:R-:W-:Y:S01]  /*9fb0*/  IMAD R86, R19, 0x8, R18 ;  /* 0x0000000813567824 */ /* 0x000fe200078e0212 */
[----:B------:R-:W-:Y:S01]  /*9fc0*/  SHF.L.U32 R87, R203, 0x1f, RZ ;  /* 0x0000001fcb577819 */ /* 0x000fe200000006ff */
[----:B------:R-:W-:Y:S01]  /*9fd0*/  BSSY B1, `(.L_x_548) ;  /* 0x0000004000017945 */ /* 0x000fe20003800000 */
[----:B------:R-:W-:Y:S02]  /*9fe0*/  SHF.R.S32.HI R31, RZ, 0x1f, R26 ;  /* 0x0000001fff1f7819 */ /* 0x000fe4000001141a */
[----:B------:R-:W0:Y:S02]  /*9ff0*/  SYNCS.PHASECHK.TRANS64.TRYWAIT P3, [R86+URZ+0x30890], R87 ;  /* 0x03089057560075a7 */ /* 0x000e24000806017f */
[----:B0-----:R-:W-:Y:S05]  /*a000*/  @!P3 BRA `(.L_x_549) ;  /* 0x000001640020b947 */ /* 0x001fea0003800000 */
.L_x_806:
[----:B------:R-:W-:Y:S05]  /*a010*/  BSYNC B1 ;  /* 0x0000000000017941 */ /* 0x000fea0003800000 */
.L_x_548:
[----:B------:R-:W-:Y:S01]  /*a020*/  ULDC.64 UR4, c[0x0][0x300] ;  /* 0x0000c00000047ab9 */ /* 0x000fe20000000a00 */
[----:B-----5:R-:W-:Y:S01]  /*a030*/  SHF.R.S32.HI R84, RZ, 0x1f, R21 ;  /* 0x0000001fff547819 */ /* 0x020fe20000011415 */
[----:B------:R-:W-:Y:S02]  /*a040*/  IMAD R11, R31, UR4, RZ ;  /* 0x000000041f0b7c24 */ /* 0x000fe4000f8e02ff */
[----:B------:R-:W-:-:S04]  /*a050*/  IMAD.WIDE.U32 R12, R26, UR4, RZ ;  /* 0x000000041a0c7c25 */ /* 0x000fc8000f8e00ff */
[----:B------:R-:W-:Y:S01]  /*a060*/  IMAD R11, R26, UR5, R11 ;  /* 0x000000051a0b7c24 */ /* 0x000fe2000f8e020b */
[----:B------:R-:W-:Y:S01]  /*a070*/  ULDC.64 UR4, c[0x0][0x310] ;  /* 0x0000c40000047ab9 */ /* 0x000fe20000000a00 */
[----:B------:R-:W-:Y:S02]  /*a080*/  IMAD R85, R2, -0x60, R24 ;  /* 0xffffffa002557824 */ /* 0x000fe400078e0218 */
[----:B------:R-:W-:Y:S02]  /*a090*/  IMAD R14, R84, UR4, RZ ;  /* 0x00000004540e7c24 */ /* 0x000fe4000f8e02ff */
[----:B------:R-:W-:Y:S01]  /*a0a0*/  IMAD.IADD R13, R13, 0x1, R11 ;  /* 0x000000010d0d7824 */ /* 0x000fe200078e020b */
[----:B------:R-:W-:Y:S01]  /*a0b0*/  VIMNMX R85, R85, 0x60, PT ;  /* 0x0000006055557848 */ /* 0x000fe20003fe0100 */
[C---:B------:R-:W-:Y:S02]  /*a0c0*/  IMAD R11, R21.reuse, UR5, R14 ;  /* 0x00000005150b7c24 */ /* 0x040fe4000f8e020e */
[----:B------:R-:W-:Y:S01]  /*a0d0*/  IMAD.WIDE.U32 R12, R21, UR4, R12 ;  /* 0x00000004150c7c25 */ /* 0x000fe2000f8e000c */
[----:B------:R-:W-:-:S03]  /*a0e0*/  ULDC.64 UR4, c[0x0][0x308] ;  /* 0x0000c20000047ab9 */ /* 0x000fc60000000a00 */
[----:B------:R-:W-:Y:S02]  /*a0f0*/  IMAD R15, R0, UR4, RZ ;  /* 0x00000004000f7c24 */ /* 0x000fe4000f8e02ff */
[----:B------:R-:W-:Y:S02]  /*a100*/  IMAD.IADD R13, R13, 0x1, R11 ;  /* 0x000000010d0d7824 */ /* 0x000fe400078e020b */
[C---:B------:R-:W-:Y:S02]  /*a110*/  IMAD R15, R30.reuse, UR5, R15 ;  /* 0x000000051e0f7c24 */ /* 0x040fe4000f8e020f */
[----:B------:R-:W-:Y:S01]  /*a120*/  IMAD.WIDE.U32 R12, R30, UR4, R12 ;  /* 0x000000041e0c7c25 */ /* 0x000fe2000f8e000c */
[----:B------:R-:W-:-:S03]  /*a130*/  ULDC.64 UR4, c[0x0][0x2e8] ;  /* 0x0000ba0000047ab9 */ /* 0x000fc60000000a00 */
[----:B------:R-:W-:Y:S01]  /*a140*/  IMAD.IADD R15, R13, 0x1, R15 ;  /* 0x000000010d0f7824 */ /* 0x000fe200078e020f */
[C---:B------:R-:W-:Y:S01]  /*a150*/  LEA R40, P3, R12.reuse, UR4, 0x1 ;  /* 0x000000040c287c11 */ /* 0x040fe2000f8608ff */
[----:B------:R-:W-:Y:S01]  /*a160*/  IMAD.IADD R42, R85, 0x1, -R202 ;  /* 0x00000001552a7824 */ /* 0x000fe200078e0aca */
[----:B------:R-:W-:Y:S02]  /*a170*/  UMOV UR4, 0xffffffff ;  /* 0xffffffff00047882 */ /* 0x000fe40000000000 */
[----:B------:R-:W-:Y:S02]  /*a180*/  LEA.HI.X R41, R12, UR5, R15, 0x1, P3 ;  /* 0x000000050c297c11 */ /* 0x000fe400098f0c0f */
[----:B------:R-:W-:Y:S01]  /*a190*/  ISETP.GE.AND P3, PT, R42, 0x1, PT ;  /* 0x000000012a00780c */ /* 0x000fe20003f66270 */
[----:B------:R-:W-:-:S12]  /*a1a0*/  BRA.DIV UR4, `(.L_x_550) ;  /* 0x0000016204cc7947 */ /* 0x000fd8000b800000 */
[----:B------:R1:W2:Y:S04]  /*a1b0*/  SHFL.IDX PT, R39, R41, RZ, 0x1c1f ;  /* 0x001c1fff29277589 */ /* 0x0002a800000e0000 */
[----:B------:R1:W3:Y:S02]  /*a1c0*/  SHFL.IDX PT, R38, R40, RZ, 0x1c1f ;  /* 0x001c1fff28267589 */ /* 0x0002e400000e0000 */
.L_x_810:
[----:B------:R-:W-:Y:S04]  /*a1d0*/  BSSY B1, `(.L_x_551) ;  /* 0x0000025000017945 */ /* 0x000fe80003800000 */
[----:B------:R-:W-:Y:S05]  /*a1e0*/  @!P3 BRA `(.L_x_552) ;  /* 0x00000000008cb947 */ /* 0x000fea0003800000 */
[----:B------:R-:W-:Y:S02]  /*a1f0*/  ULDC UR4, c[0x0][0x2f4] ;  /* 0x0000bd0000047ab9 */ /* 0x000fe40000000800 */
[----:B------:R-:W-:Y:S02]  /*a200*/  ISETP.GE.AND P5, PT, R16, UR4, PT ;  /* 0x0000000410007c0c */ /* 0x000fe4000bfa6270 */
[----:B------:R-:W-:-:S11]  /*a210*/  ISETP.GE.AND P4, PT, R23, UR4, PT ;  /* 0x0000000417007c0c */ /* 0x000fd6000bf86270 */
[----:B------:R-:W4:Y:S01]  /*a220*/  @!P5 LDS.128 R12, [R27+0x1e000] ;  /* 0x01e000001b0cd984 */ /* 0x000f220000000c00 */
[----:B---3--:R-:W-:-:S04]  /*a230*/  @!P5 LEA R36, P3, R16, R38, 0x1 ;  /* 0x000000261024d211 */ /* 0x008fc800078608ff */
[----:B--2---:R-:W-:Y:S02]  /*a240*/  @!P5 LEA.HI.X R37, R16, R39, R17, 0x1, P3 ;  /* 0x000000271025d211 */ /* 0x004fe400018f0c11 */
[----:B------:R-:W-:-:S04]  /*a250*/  @!P4 LEA R34, P3, R23, R38, 0x1 ;  /* 0x000000261722c211 */ /* 0x000fc800078608ff */
[----:B------:R-:W-:Y:S02]  /*a260*/  @!P4 LEA.HI.X R35, R23, R39, R201, 0x1, P3 ;  /* 0x000000271723c211 */ /* 0x000fe400018f0cc9 */
[----:B------:R-:W-:-:S13]  /*a270*/  ISETP.GE.AND P3, PT, R22, UR4, PT ;  /* 0x0000000416007c0c */ /* 0x000fda000bf66270 */
[----:B------:R-:W-:-:S04]  /*a280*/  @!P3 LEA R32, P6, R22, R38, 0x1 ;  /* 0x000000261620b211 */ /* 0x000fc800078c08ff */
[----:B------:R-:W-:Y:S01]  /*a290*/  @!P3 LEA.HI.X R33, R22, R39, R200, 0x1, P6 ;  /* 0x000000271621b211 */ /* 0x000fe200030f0cc8 */
[----:B----4-:R2:W-:Y:S01]  /*a2a0*/  @!P5 ST.E.128 desc[UR56][R36.64], R12 ;  /* 0x0000000c2400d985 */ /* 0x0105e2000c101d38 */
[----:B------:R-:W-:-:S13]  /*a2b0*/  ISETP.GE.AND P5, PT, R194, UR4, PT ;  /* 0x00000004c2007c0c */ /* 0x000fda000bfa6270 */
[----:B------:R-:W3:Y:S01]  /*a2c0*/  @!P5 LDS.128 R12, [R28+0x1e000] ;  /* 0x01e000001c0cd984 */ /* 0x000ee20000000c00 */
[----:B------:R-:W-:Y:S02]  /*a2d0*/  @!P5 IMAD.SHL.U32 R11, R195, 0x8, RZ ;  /* 0x00000008c30bd824 */ /* 0x000fe400078e00ff */
[----:B--2---:R-:W-:Y:S02]  /*a2e0*/  @!P5 IMAD.MOV.U32 R36, RZ, RZ, R38 ;  /* 0x000000ffff24d224 */ /* 0x004fe400078e0026 */
[----:B------:R-:W-:Y:S02]  /*a2f0*/  @!P5 IMAD.MOV.U32 R37, RZ, RZ, R39 ;  /* 0x000000ffff25d224 */ /* 0x000fe400078e0027 */
[----:B------:R-:W-:-:S05]  /*a300*/  @!P5 IMAD.WIDE R36, R11, 0x2, R36 ;  /* 0x000000020b24d825 */ /* 0x000fca00078e0224 */
[----:B---3--:R2:W-:Y:S01]  /*a310*/  @!P5 ST.E.128 desc[UR56][R36.64], R12 ;  /* 0x0000000c2400d985 */ /* 0x0085e2000c101d38 */
[----:B------:R-:W-:-:S13]  /*a320*/  ISETP.GE.AND P5, PT, R193, UR4, PT ;  /* 0x00000004c1007c0c */ /* 0x000fda000bfa6270 */
[----:B------:R-:W3:Y:S01]  /*a330*/  @!P5 LDS.128 R12, [R27+0x21000] ;  /* 0x021000001b0cd984 */ /* 0x000ee20000000c00 */
[----:B------:R-:W-:Y:S01]  /*a340*/  @!P5 SHF.L.U32 R11, R198, 0x3, RZ ;  /* 0x00000003c60bd819 */ /* 0x000fe200000006ff */
[----:B--2---:R-:W-:Y:S02]  /*a350*/  @!P5 IMAD.MOV.U32 R36, RZ, RZ, R38 ;  /* 0x000000ffff24d224 */ /* 0x004fe400078e0026 */
[----:B------:R-:W-:Y:S02]  /*a360*/  @!P5 IMAD.MOV.U32 R37, RZ, RZ, R39 ;  /* 0x000000ffff25d224 */ /* 0x000fe400078e0027 */
[----:B------:R-:W-:-:S05]  /*a370*/  @!P5 IMAD.WIDE R36, R11, 0x2, R36 ;  /* 0x000000020b24d825 */ /* 0x000fca00078e0224 */
[----:B---3--:R2:W-:Y:S01]  /*a380*/  @!P5 ST.E.128 desc[UR56][R36.64], R12 ;  /* 0x0000000c2400d985 */ /* 0x0085e2000c101d38 */
[----:B------:R-:W-:-:S03]  /*a390*/  ISETP.GE.AND P5, PT, R192, UR4, PT ;  /* 0x00000004c0007c0c */ /* 0x000fc6000bfa6270 */
[----:B------:R-:W3:Y:S10]  /*a3a0*/  @!P4 LDS.128 R12, [R28+0x21000] ;  /* 0x021000001c0cc984 */ /* 0x000ef40000000c00 */
[----:B--2---:R-:W-:-:S04]  /*a3b0*/  @!P5 LEA R36, P6, R192, R38, 0x1 ;  /* 0x00000026c024d211 */ /* 0x004fc800078c08ff */
[----:B------:R-:W-:Y:S01]  /*a3c0*/  @!P5 LEA.HI.X R37, R192, R39, R199, 0x1, P6 ;  /* 0x00000027c025d211 */ /* 0x000fe200030f0cc7 */
[----:B---3--:R-:W-:Y:S04]  /*a3d0*/  @!P4 ST.E.128 desc[UR56][R34.64], R12 ;  /* 0x0000000c2200c985 */ /* 0x008fe8000c101d38 */
[----:B------:R-:W2:Y:S04]  /*a3e0*/  @!P3 LDS.128 R12, [R27+0x24000] ;  /* 0x024000001b0cb984 */ /* 0x000ea80000000c00 */
[----:B--2---:R-:W-:Y:S04]  /*a3f0*/  @!P3 ST.E.128 desc[UR56][R32.64], R12 ;  /* 0x0000000c2000b985 */ /* 0x004fe8000c101d38 */
[----:B------:R-:W2:Y:S04]  /*a400*/  @!P5 LDS.128 R12, [R28+0x24000] ;  /* 0x024000001c0cd984 */ /* 0x000ea80000000c00 */
[----:B--2---:R4:W-:Y:S02]  /*a410*/  @!P5 ST.E.128 desc[UR56][R36.64], R12 ;  /* 0x0000000c2400d985 */ /* 0x0049e4000c101d38 */
.L_x_552:
[----:B------:R-:W-:Y:S05]  /*a420*/  BSYNC B1 ;  /* 0x0000000000017941 */ /* 0x000fea0003800000 */
.L_x_551:
[----:B------:R-:W-:-:S03]  /*a430*/  UMOV UR4, 0xffffffff ;  /* 0xffffffff00047882 */ /* 0x000fc60000000000 */
[----:B------:R-:W-:Y:S05]  /*a440*/  BRA.DIV UR4, `(.L_x_553) ;  /* 0x0000016204707947 */ /* 0x000fea000b800000 */
[----:B--2---:R2:W0:Y:S04]  /*a450*/  SHFL.IDX PT, R39, R41, 0x1, 0x1c1f ;  /* 0x003c1f0029277f89 */ /* 0x00442800000e0000 */
[----:B---3--:R2:W3:Y:S02]  /*a460*/  SHFL.IDX PT, R38, R40, 0x1, 0x1c1f ;  /* 0x003c1f0028267f89 */ /* 0x0084e400000e0000 */
.L_x_814:
[----:B------:R-:W-:-:S13]  /*a470*/  ISETP.GE.AND P3, PT, R42, 0x41, PT ;  /* 0x000000412a00780c */ /* 0x000fda0003f66270 */
[----:B------:R-:W-:Y:S05]  /*a480*/  @!P3 BRA `(.L_x_493) ;  /* 0x00000000008cb947 */ /* 0x000fea0003800000 */
[----:B------:R-:W-:Y:S02]  /*a490*/  ULDC UR4, c[0x0][0x2f4] ;  /* 0x0000bd0000047ab9 */ /* 0x000fe40000000800 */
[----:B------:R-:W-:Y:S02]  /*a4a0*/  ISETP.GE.AND P5, PT, R16, UR4, PT ;  /* 0x0000000410007c0c */ /* 0x000fe4000bfa6270 */
[----:B------:R-:W-:-:S11]  /*a4b0*/  ISETP.GE.AND P4, PT, R23, UR4, PT ;  /* 0x0000000417007c0c */ /* 0x000fd6000bf86270 */
[----:B----4-:R-:W4:Y:S01]  /*a4c0*/  @!P5 LDS.128 R12, [R27+0x20000] ;  /* 0x020000001b0cd984 */ /* 0x010f220000000c00 */
[----:B---3--:R-:W-:-:S04]  /*a4d0*/  @!P5 LEA R36, P3, R16, R38, 0x1 ;  /* 0x000000261024d211 */ /* 0x008fc800078608ff */
[----:B0-----:R-:W-:Y:S02]  /*a4e0*/  @!P5 LEA.HI.X R37, R16, R39, R17, 0x1, P3 ;  /* 0x000000271025d211 */ /* 0x001fe400018f0c11 */
        /* <DEDUP_REMOVED lines=9> */
[----:B0-----:R-:W-:Y:S02]  /*a580*/  @!P5 IMAD.MOV.U32 R36, RZ, RZ, R38 ;  /* 0x000000ffff24d224 */ /* 0x001fe400078e0026 */
[----:B------:R-:W-:Y:S02]  /*a590*/  @!P5 IMAD.MOV.U32 R37, RZ, RZ, R39 ;  /* 0x000000ffff25d224 */ /* 0x000fe400078e0027 */
[----:B------:R-:W-:-:S05]  /*a5a0*/  @!P5 IMAD.WIDE R36, R11, 0x2, R36 ;  /* 0x000000020b24d825 */ /* 0x000fca00078e0224 */
[----:B---3--:R0:W-:Y:S01]  /*a5b0*/  @!P5 ST.E.128 desc[UR56][R36.64], R12 ;  /* 0x0000000c2400d985 */ /* 0x0081e2000c101d38 */
[----:B------:R-:W-:-:S13]  /*a5c0*/  ISETP.GE.AND P5, PT, R193, UR4, PT ;  /* 0x00000004c1007c0c */ /* 0x000fda000bfa6270 */
[----:B------:R-:W3:Y:S01]  /*a5d0*/  @!P5 LDS.128 R12, [R27+0x23000] ;  /* 0x023000001b0cd984 */ /* 0x000ee20000000c00 */
[----:B------:R-:W-:Y:S02]  /*a5e0*/  @!P5 IMAD.SHL.U32 R11, R198, 0x8, RZ ;  /* 0x00000008c60bd824 */ /* 0x000fe400078e00ff */
[----:B0-----:R-:W-:Y:S02]  /*a5f0*/  @!P5 IMAD.MOV.U32 R36, RZ, RZ, R38 ;  /* 0x000000ffff24d224 */ /* 0x001fe400078e0026 */
[----:B------:R-:W-:Y:S02]  /*a600*/  @!P5 IMAD.MOV.U32 R37, RZ, RZ, R39 ;  /* 0x000000ffff25d224 */ /* 0x000fe400078e0027 */
[----:B------:R-:W-:-:S05]  /*a610*/  @!P5 IMAD.WIDE R36, R11, 0x2, R36 ;  /* 0x000000020b24d825 */ /* 0x000fca00078e0224 */
[----:B---3--:R0:W-:Y:S01]  /*a620*/  @!P5 ST.E.128 desc[UR56][R36.64], R12 ;  /* 0x0000000c2400d985 */ /* 0x0081e2000c101d38 */
[----:B------:R-:W-:-:S03]  /*a630*/  ISETP.GE.AND P5, PT, R192, UR4, PT ;  /* 0x00000004c0007c0c */ /* 0x000fc6000bfa6270 */
[----:B------:R-:W3:Y:S10]  /*a640*/  @!P4 LDS.128 R12, [R28+0x23000] ;  /* 0x023000001c0cc984 */ /* 0x000ef40000000c00 */
[----:B0-----:R-:W-:-:S04]  /*a650*/  @!P5 LEA R36, P6, R192, R38, 0x1 ;  /* 0x00000026c024d211 */ /* 0x001fc800078c08ff */
[----:B------:R-:W-:Y:S01]  /*a660*/  @!P5 LEA.HI.X R37, R192, R39, R199, 0x1, P6 ;  /* 0x00000027c025d211 */ /* 0x000fe200030f0cc7 */
[----:B---3--:R-:W-:Y:S04]  /*a670*/  @!P4 ST.E.128 desc[UR56][R34.64], R12 ;  /* 0x0000000c2200c985 */ /* 0x008fe8000c101d38 */
[----:B------:R-:W0:Y:S04]  /*a680*/  @!P3 LDS.128 R12, [R27+0x26000] ;  /* 0x026000001b0cb984 */ /* 0x000e280000000c00 */
[----:B0-----:R-:W-:Y:S04]  /*a690*/  @!P3 ST.E.128 desc[UR56][R32.64], R12 ;  /* 0x0000000c2000b985 */ /* 0x001fe8000c101d38 */
[----:B------:R-:W0:Y:S04]  /*a6a0*/  @!P5 LDS.128 R12, [R28+0x26000] ;  /* 0x026000001c0cd984 */ /* 0x000e280000000c00 */
[----:B0-----:R0:W-:Y:S02]  /*a6b0*/  @!P5 ST.E.128 desc[UR56][R36.64], R12 ;  /* 0x0000000c2400d985 */ /* 0x0011e4000c101d38 */
.L_x_493:
[----:B------:R-:W-:Y:S05]  /*a6c0*/  BSYNC B0 ;  /* 0x0000000000007941 */ /* 0x000fea0003800000 */
.L_x_457:
[----:B0--3--:R-:W0:Y:S01]  /*a6d0*/  S2R R11, SR_TID.X ;  /* 0x00000000000b7919 */ /* 0x009e220000002100 */
[----:B------:R-:W-:Y:S01]  /*a6e0*/  @!PT LDS RZ, [RZ] ;  /* 0x00000000fffff984 */ /* 0x000fe20000000800 */
[----:B------:R-:W-:Y:S01]  /*a6f0*/  @!PT LDS RZ, [RZ] ;  /* 0x00000000fffff984 */ /* 0x000fe20000000800 */
[----:B------:R-:W-:Y:S01]  /*a700*/  @!PT LDS RZ, [RZ] ;  /* 0x00000000fffff984 */ /* 0x000fe20000000800 */
[----:B------:R-:W-:Y:S01]  /*a710*/  @!PT LDS RZ, [RZ] ;  /* 0x00000000fffff984 */ /* 0x000fe20000000800 */
[----:B------:R3:W-:Y:S06]  /*a720*/  MEMBAR.ALL.CTA ;  /* 0x0000000000007992 */ /* 0x0007ec0000008000 */
[----:B---3--:R-:W3:Y:S01]  /*a730*/  FENCE.VIEW.ASYNC.S ;  /* 0x00000000000073c6 */ /* 0x008ee20000000000 */
[----:B------:R-:W-:Y:S05]  /*a740*/  WARPSYNC.ALL ;  /* 0x0000000000007948 */ /* 0x000fea0003800000 */
[----:B------:R-:W-:Y:S01]  /*a750*/  BSSY B0, `(.L_x_554) ;  /* 0x0000009000007945 */ /* 0x000fe20003800000 */
[----:B0-----:R-:W-:Y:S01]  /*a760*/  LOP3.LUT R11, R11, 0x7f, RZ, 0xc0, !PT ;  /* 0x0000007f0b0b7812 */ /* 0x001fe200078ec0ff */
[----:B---3--:R0:W-:Y:S03]  /*a770*/  BAR.SYNC.DEFER_BLOCKING R137, 0x80 ;  /* 0x000200890000751d */ /* 0x0081e60000010000 */
[----:B------:R-:W-:-:S13]  /*a780*/  ISETP.NE.AND P3, PT, R11, RZ, PT ;  /* 0x000000ff0b00720c */ /* 0x000fda0003f65270 */
[----:B------:R-:W-:-:S05]  /*a790*/  @!P3 VIADD R11, R86, 0x308a0 ;  /* 0x000308a0560bb836 */ /* 0x000fca0000000000 */
[----:B------:R-:W-:-:S04]  /*a7a0*/  @!P3 PRMT R11, RZ, 0x654, R11 ;  /* 0x00000654ff0bb816 */ /* 0x000fc8000000000b */
[----:B------:R0:W-:Y:S01]  /*a7b0*/  @!P3 SYNCS.ARRIVE.TRANS64.RED.A1T0 RZ, [R11+URZ], RZ ;  /* 0x000000ff0bffb9a7 */ /* 0x0001e2000810043f */
[----:B------:R-:W-:Y:S05]  /*a7c0*/  @!P2 BRA `(.L_x_555) ;  /* 0x000000000004a947 */ /* 0x000fea0003800000 */
[----:B------:R-:W-:Y:S01]  /*a7d0*/  BPT.TRAP 0x1 ;  /* 0x000000040000795c */ /* 0x000fe20000300000 */
.L_x_555:
[----:B------:R-:W-:Y:S05]  /*a7e0*/  BSYNC B0 ;  /* 0x0000000000007941 */ /* 0x000fea0003800000 */
.L_x_554:
[----:B------:R-:W3:Y:S01]  /*a7f0*/  SYNCS.PHASECHK.TRANS64.TRYWAIT P2, [R86+URZ+0x308b0], R87 ;  /* 0x0308b057560075a7 */ /* 0x000ee2000804017f */
[----:B------:R-:W-:Y:S01]  /*a800*/  ULDC UR58, c[0x0][0x2f4] ;  /* 0x0000bd00003a7ab9 */ /* 0x000fe20000000800 */
[----:B------:R-:W-:Y:S04]  /*a810*/  BSSY B0, `(.L_x_556) ;  /* 0x0000002000007945 */ /* 0x000fe80003800000 */
[----:B---3--:R-:W-:Y:S05]  /*a820*/  @!P2 BRA `(.L_x_557) ;  /* 0x0000015c00c4a947 */ /* 0x008fea0003800000 */
.L_x_815:
[----:B------:R-:W-:Y:S05]  /*a830*/  BSYNC B0 ;  /* 0x0000000000007941 */ /* 0x000fea0003800000 */
.L_x_556:
[----:B------:R-:W-:Y:S01]  /*a840*/  ULDC.64 UR4, c[0x0][0x328] ;  /* 0x0000ca0000047ab9 */ /* 0x000fe20000000a00 */
[----:B------:R-:W-:Y:S01]  /*a850*/  IMAD.IADD R85, R85, 0x1, -R202 ;  /* 0x0000000155557824 */ /* 0x000fe200078e0aca */
[----:B------:R-:W-:Y:S01]  /*a860*/  BSSY B0, `(.L_x_558) ;  /* 0x0000036000007945 */ /* 0x000fe20003800000 */
[----:B------:R-:W-:Y:S02]  /*a870*/  IMAD R31, R31, UR4, RZ ;  /* 0x000000041f1f7c24 */ /* 0x000fe4000f8e02ff */
[----:B----4-:R-:W-:-:S04]  /*a880*/  IMAD.WIDE.U32 R12, R26, UR4, RZ ;  /* 0x000000041a0c7c25 */ /* 0x010fc8000f8e00ff */
[----:B------:R-:W-:Y:S01]  /*a890*/  IMAD R31, R26, UR5, R31 ;  /* 0x000000051a1f7c24 */ /* 0x000fe2000f8e021f */
[----:B------:R-:W-:Y:S02]  /*a8a0*/  ULDC.64 UR4, c[0x0][0x338] ;  /* 0x0000ce0000047ab9 */ /* 0x000fe40000000a00 */
[----:B------:R-:W-:Y:S02]  /*a8b0*/  IMAD R84, R84, UR4, RZ ;  /* 0x0000000454547c24 */ /* 0x000fe4000f8e02ff */
[----:B------:R-:W-:Y:S02]  /*a8c0*/  IMAD.IADD R13, R13, 0x1, R31 ;  /* 0x000000010d0d7824 */ /* 0x000fe400078e021f */
[C---:B0-----:R-:W-:Y:S02]  /*a8d0*/  IMAD R11, R21.reuse, UR5, R84 ;  /* 0x00000005150b7c24 */ /* 0x041fe4000f8e0254 */
        /* <DEDUP_REMOVED lines=8> */
[----:B------:R-:W-:-:S04]  /*a960*/  LEA R21, P2, R12, UR4, 0x1 ;  /* 0x000000040c157c11 */ /* 0x000fc8000f8408ff */
[----:B------:R-:W-:Y:S01]  /*a970*/  LEA.HI.X R11, R12, UR5, R11, 0x1, P2 ;  /* 0x000000050c0b7c11 */ /* 0x000fe200090f0c0b */
[----:B------:R0:W4:Y:S01]  /*a980*/  SHFL.IDX PT, R36, R21, RZ, 0x1c1f ;  /* 0x001c1fff15247589 */ /* 0x00012200000e0000 */
[----:B------:R-:W-:-:S03]  /*a990*/  ISETP.GE.AND P2, PT, R85, 0x1, PT ;  /* 0x000000015500780c */ /* 0x000fc60003f46270 */
[----:B------:R0:W0:Y:S10]  /*a9a0*/  SHFL.IDX PT, R37, R11, RZ, 0x1c1f ;  /* 0x001c1fff0b257589 */ /* 0x00003400000e0000 */
[----:B------:R-:W-:Y:S05]  /*a9b0*/  @!P2 BRA `(.L_x_559) ;  /* 0x000000000080a947 */ /* 0x000fea0003800000 */
[----:B------:R-:W-:Y:S02]  /*a9c0*/  ISETP.GE.AND P5, PT, R16, UR58, PT ;  /* 0x0000003a10007c0c */ /* 0x000fe4000bfa6270 */
[----:B------:R-:W-:-:S11]  /*a9d0*/  ISETP.GE.AND P4, PT, R23, UR58, PT ;  /* 0x0000003a17007c0c */ /* 0x000fd6000bf86270 */
[----:B------:R-:W5:Y:S01]  /*a9e0*/  @!P5 LDS.128 R12, [R27] ;  /* 0x000000001b0cd984 */ /* 0x000f620000000c00 */
[----:B----4-:R-:W-:-:S04]  /*a9f0*/  @!P5 LEA R38, P2, R16, R36, 0x1 ;  /* 0x000000241026d211 */ /* 0x010fc800078408ff */
[----:B0-----:R-:W-:Y:S02]  /*aa00*/  @!P5 LEA.HI.X R39, R16, R37, R17, 0x1, P2 ;  /* 0x000000251027d211 */ /* 0x001fe400010f0c11 */
[----:B------:R-:W-:-:S04]  /*aa10*/  @!P4 LEA R34, P2, R23, R36, 0x1 ;  /* 0x000000241722c211 */ /* 0x000fc800078408ff */
[----:B------:R-:W-:Y:S02]  /*aa20*/  @!P4 LEA.HI.X R35, R23, R37, R201, 0x1, P2 ;  /* 0x000000251723c211 */ /* 0x000fe400010f0cc9 */
[----:B------:R-:W-:-:S13]  /*aa30*/  ISETP.GE.AND P2, PT, R22, UR58, PT ;  /* 0x0000003a16007c0c */ /* 0x000fda000bf46270 */
[----:B------:R-:W-:-:S04]  /*aa40*/  @!P2 LEA R32, P6, R22, R36, 0x1 ;  /* 0x000000241620a211 */ /* 0x000fc800078c08ff */
[----:B------:R-:W-:Y:S01]  /*aa50*/  @!P2 LEA.HI.X R33, R22, R37, R200, 0x1, P6 ;  /* 0x000000251621a211 */ /* 0x000fe200030f0cc8 */
[----:B-----5:R0:W-:Y:S01]  /*aa60*/  @!P5 ST.E.128 desc[UR56][R38.64], R12 ;  /* 0x0000000c2600d985 */ /* 0x0201e2000c101d38 */
[----:B------:R-:W-:-:S13]  /*aa70*/  ISETP.GE.AND P5, PT, R194, UR58, PT ;  /* 0x0000003ac2007c0c */ /* 0x000fda000bfa6270 */
[----:B------:R-:W4:Y:S01]  /*aa80*/  @!P5 LDS.128 R12, [R28] ;  /* 0x000000001c0cd984 */ /* 0x000f220000000c00 */
[----:B------:R-:W-:-:S04]  /*aa90*/  @!P5 IMAD.SHL.U32 R31, R195, 0x8, RZ ;  /* 0x00000008c31fd824 */ /* 0x000fc800078e00ff */
[----:B0-----:R-:W-:-:S05]  /*aaa0*/  @!P5 IMAD.WIDE R38, R31, 0x2, R36 ;  /* 0x000000021f26d825 */ /* 0x001fca00078e0224 */
[----:B----4-:R0:W-:Y:S01]  /*aab0*/  @!P5 ST.E.128 desc[UR56][R38.64], R12 ;  /* 0x0000000c2600d985 */ /* 0x0101e2000c101d38 */
[----:B------:R-:W-:-:S13]  /*aac0*/  ISETP.GE.AND P5, PT, R193, UR58, PT ;  /* 0x0000003ac1007c0c */ /* 0x000fda000bfa6270 */
[----:B------:R-:W4:Y:S01]  /*aad0*/  @!P5 LDS.128 R12, [R27+0x3000] ;  /* 0x003000001b0cd984 */ /* 0x000f220000000c00 */
[----:B------:R-:W-:Y:S01]  /*aae0*/  @!P5 IMAD.SHL.U32 R31, R198, 0x8, RZ ;  /* 0x00000008c61fd824 */ /* 0x000fe200078e00ff */
[----:B0-----:R-:W-:Y:S01]  /*aaf0*/  @!P5 MOV R38, R36 ;  /* 0x000000240026d202 */ /* 0x001fe20000000f00 */
[----:B------:R-:W-:-:S04]  /*ab00*/  @!P5 IMAD.MOV.U32 R39, RZ, RZ, R37 ;  /* 0x000000ffff27d224 */ /* 0x000fc800078e0025 */
[----:B------:R-:W-:-:S05]  /*ab10*/  @!P5 IMAD.WIDE R38, R31, 0x2, R38 ;  /* 0x000000021f26d825 */ /* 0x000fca00078e0226 */
[----:B----4-:R-:W-:Y:S01]  /*ab20*/  @!P5 ST.E.128 desc[UR56][R38.64], R12 ;  /* 0x0000000c2600d985 */ /* 0x010fe2000c101d38 */
[----:B------:R-:W-:-:S03]  /*ab30*/  ISETP.GE.AND P5, PT, R192, UR58, PT ;  /* 0x0000003ac0007c0c */ /* 0x000fc6000bfa6270 */
[----:B------:R-:W0:Y:S10]  /*ab40*/  @!P4 LDS.128 R12, [R28+0x3000] ;  /* 0x003000001c0cc984 */ /* 0x000e340000000c00 */
[----:B------:R-:W-:-:S04]  /*ab50*/  @!P5 LEA R36, P6, R192, R36, 0x1 ;  /* 0x00000024c024d211 */ /* 0x000fc800078c08ff */
[----:B------:R-:W-:Y:S01]  /*ab60*/  @!P5 LEA.HI.X R37, R192, R37, R199, 0x1, P6 ;  /* 0x00000025c025d211 */ /* 0x000fe200030f0cc7 */
[----:B0-----:R-:W-:Y:S04]  /*ab70*/  @!P4 ST.E.128 desc[UR56][R34.64], R12 ;  /* 0x0000000c2200c985 */ /* 0x001fe8000c101d38 */
[----:B------:R-:W0:Y:S04]  /*ab80*/  @!P2 LDS.128 R12, [R27+0x6000] ;  /* 0x006000001b0ca984 */ /* 0x000e280000000c00 */
[----:B0-----:R-:W-:Y:S04]  /*ab90*/  @!P2 ST.E.128 desc[UR56][R32.64], R12 ;  /* 0x0000000c2000a985 */ /* 0x001fe8000c101d38 */
[----:B------:R-:W0:Y:S04]  /*aba0*/  @!P5 LDS.128 R12, [R28+0x6000] ;  /* 0x006000001c0cd984 */ /* 0x000e280000000c00 */
[----:B0-----:R0:W-:Y:S02]  /*abb0*/  @!P5 ST.E.128 desc[UR56][R36.64], R12 ;  /* 0x0000000c2400d985 */ /* 0x0011e4000c101d38 */
.L_x_559:
[----:B------:R-:W-:Y:S05]  /*abc0*/  BSYNC B0 ;  /* 0x0000000000007941 */ /* 0x000fea0003800000 */
.L_x_558:
[----:B------:R-:W-:Y:S01]  /*abd0*/  ISETP.GE.AND P2, PT, R85, 0x41, PT ;  /* 0x000000415500780c */ /* 0x000fe20003f46270 */
[----:B0-----:R0:W0:Y:S01]  /*abe0*/  SHFL.IDX PT, R37, R11, 0x1, 0x1c1f ;  /* 0x003c1f000b257f89 */ /* 0x00102200000e0000 */
[----:B------:R-:W-:Y:S03]  /*abf0*/  BSSY B0, `(.L_x_560) ;  /* 0x0000023000007945 */ /* 0x000fe60003800000 */
[----:B----4-:R4:W0:Y:S08]  /*ac00*/  SHFL.IDX PT, R36, R21, 0x1, 0x1c1f ;  /* 0x003c1f0015247f89 */ /* 0x01083000000e0000 */
[----:B----4-:R-:W-:Y:S05]  /*ac10*/  @!P2 BRA `(.L_x_561) ;  /* 0x000000000080a947 */ /* 0x010fea0003800000 */
[----:B------:R-:W-:Y:S02]  /*ac20*/  ISETP.GE.AND P5, PT, R16, UR58, PT ;  /* 0x0000003a10007c0c */ /* 0x000fe4000bfa6270 */
[----:B------:R-:W-:-:S11]  /*ac30*/  ISETP.GE.AND P4, PT, R23, UR58, PT ;  /* 0x0000003a17007c0c */ /* 0x000fd6000bf86270 */
[----:B------:R-:W4:Y:S01]  /*ac40*/  @!P5 LDS.128 R12, [R27+0x2000] ;  /* 0x002000001b0cd984 */ /* 0x000f220000000c00 */
[----:B0-----:R-:W-:-:S04]  /*ac50*/  @!P5 LEA R38, P2, R16, R36, 0x1 ;  /* 0x000000241026d211 */ /* 0x001fc800078408ff */
[----:B------:R-:W-:Y:S02]  /*ac60*/  @!P5 LEA.HI.X R39, R16, R37, R17, 0x1, P2 ;  /* 0x000000251027d211 */ /* 0x000fe400010f0c11 */
[----:B------:R-:W-:-:S04]  /*ac70*/  @!P4 LEA R34, P2, R23, R36, 0x1 ;  /* 0x000000241722c211 */ /* 0x000fc800078408ff */
[----:B------:R-:W-:Y:S02]  /*ac80*/  @!P4 LEA.HI.X R35, R23, R37, R201, 0x1, P2 ;  /* 0x000000251723c211 */ /* 0x000fe400010f0cc9 */
[----:B------:R-:W-:-:S13]  /*ac90*/  ISETP.GE.AND P2, PT, R22, UR58, PT ;  /* 0x0000003a16007c0c */ /* 0x000fda000bf46270 */
[----:B------:R-:W-:-:S04]  /*aca0*/  @!P2 LEA R32, P6, R22, R36, 0x1 ;  /* 0x000000241620a211 */ /* 0x000fc800078c08ff */
[----:B------:R-:W-:Y:S01]  /*acb0*/  @!P2 LEA.HI.X R33, R22, R37, R200, 0x1, P6 ;  /* 0x000000251621a211 */ /* 0x000fe200030f0cc8 */
[----:B----4-:R0:W-:Y:S01]  /*acc0*/  @!P5 ST.E.128 desc[UR56][R38.64], R12 ;  /* 0x0000000c2600d985 */ /* 0x0101e2000c101d38 */
[----:B------:R-:W-:-:S13]  /*acd0*/  ISETP.GE.AND P5, PT, R194, UR58, PT ;  /* 0x0000003ac2007c0c */ /* 0x000fda000bfa6270 */
[----:B------:R-:W4:Y:S01]  /*ace0*/  @!P5 LDS.128 R12, [R28+0x2000] ;  /* 0x002000001c0cd984 */ /* 0x000f220000000c00 */
[----:B------:R-:W-:-:S04]  /*acf0*/  @!P5 IMAD.SHL.U32 R11, R195, 0x8, RZ ;  /* 0x00000008c30bd824 */ /* 0x000fc800078e00ff */
[----:B0-----:R-:W-:-:S05]  /*ad00*/  @!P5 IMAD.WIDE R38, R11, 0x2, R36 ;  /* 0x000000020b26d825 */ /* 0x001fca00078e0224 */
[----:B----4-:R0:W-:Y:S01]  /*ad10*/  @!P5 ST.E.128 desc[UR56][R38.64], R12 ;  /* 0x0000000c2600d985 */ /* 0x0101e2000c101d38 */
[----:B------:R-:W-:-:S13]  /*ad20*/  ISETP.GE.AND P5, PT, R193, UR58, PT ;  /* 0x0000003ac1007c0c */ /* 0x000fda000bfa6270 */
[----:B------:R-:W4:Y:S01]  /*ad30*/  @!P5 LDS.128 R12, [R27+0x5000] ;  /* 0x005000001b0cd984 */ /* 0x000f220000000c00 */
[----:B------:R-:W-:Y:S02]  /*ad40*/  @!P5 IMAD.SHL.U32 R11, R198, 0x8, RZ ;  /* 0x00000008c60bd824 */ /* 0x000fe400078e00ff */
[----:B0-----:R-:W-:Y:S02]  /*ad50*/  @!P5 IMAD.MOV.U32 R38, RZ, RZ, R36 ;  /* 0x000000ffff26d224 */ /* 0x001fe400078e0024 */
[----:B------:R-:W-:Y:S02]  /*ad60*/  @!P5 IMAD.MOV.U32 R39, RZ, RZ, R37 ;  /* 0x000000ffff27d224 */ /* 0x000fe400078e0025 */
        /* <DEDUP_REMOVED lines=11> */
.L_x_561:
[----:B------:R-:W-:Y:S05]  /*ae20*/  BSYNC B0 ;  /* 0x0000000000007941 */ /* 0x000fea0003800000 */
.L_x_560:
[----:B0-----:R-:W5:Y:S01]  /*ae30*/  LDL R11, [R1] ;  /* 0x00000000010b7983 */ /* 0x001f620000100800 */
[----:B-1-3--:R-:W-:Y:S01]  /*ae40*/  @!P3 VIADD R86, R86, 0x308c0 ;  /* 0x000308c05656b836 */ /* 0x00afe20000000000 */
[----:B------:R-:W-:Y:S01]  /*ae50*/  PLOP3.LUT P2, PT, PT, PT, PT, 0x8, 0x0 ;  /* 0x000000000000781c */ /* 0x000fe20003f4e170 */
[----:B------:R-:W-:Y:S01]  /*ae60*/  VIADD R19, R19, 0x1 ;  /* 0x0000000113137836 */ /* 0x000fe20000000000 */
[----:B------:R-:W-:Y:S01]  /*ae70*/  @!PT LDS RZ, [RZ] ;  /* 0x00000000fffff984 */ /* 0x000fe20000000800 */
[----:B------:R-:W-:Y:S01]  /*ae80*/  @!PT LDS RZ, [RZ] ;  /* 0x00000000fffff984 */ /* 0x000fe20000000800 */
[----:B------:R-:W-:Y:S01]  /*ae90*/  @!PT LDS RZ, [RZ] ;  /* 0x00000000fffff984 */ /* 0x000fe20000000800 */
[----:B------:R-:W-:Y:S01]  /*aea0*/  @!PT LDS RZ, [RZ] ;  /* 0x00000000fffff984 */ /* 0x000fe20000000800 */
[----:B------:R0:W-:Y:S06]  /*aeb0*/  MEMBAR.ALL.CTA ;  /* 0x0000000000007992 */ /* 0x0001ec0000008000 */
[----:B0-----:R-:W0:Y:S01]  /*aec0*/  FENCE.VIEW.ASYNC.S ;  /* 0x00000000000073c6 */ /* 0x001e220000000000 */
[----:B------:R-:W-:Y:S01]  /*aed0*/  @!P3 PRMT R86, RZ, 0x654, R86 ;  /* 0x00000654ff56b816 */ /* 0x000fe20000000056 */
[----:B0-----:R0:W-:Y:S06]  /*aee0*/  BAR.SYNC.DEFER_BLOCKING R137, 0x80 ;  /* 0x000200890000751d */ /* 0x0011ec0000010000 */
[----:B------:R0:W-:Y:S01]  /*aef0*/  @!P3 SYNCS.ARRIVE.TRANS64.RED.A1T0 RZ, [R86+URZ], RZ ;  /* 0x000000ff56ffb9a7 */ /* 0x0001e2000810043f */
[----:B------:R-:W-:-:S04]  /*af00*/  ISETP.NE.AND P3, PT, R19, 0x2, PT ;  /* 0x000000021300780c */ /* 0x000fc80003f65270 */
[----:B----4-:R-:W-:Y:S02]  /*af10*/  SEL R12, RZ, 0x1, P3 ;  /* 0x00000001ff0c7807 */ /* 0x010fe40001800000 */
[----:B------:R-:W-:Y:S02]  /*af20*/  SEL R19, R19, RZ, P3 ;  /* 0x000000ff13137207 */ /* 0x000fe40001800000 */
[----:B------:R-:W-:Y:S02]  /*af30*/  LOP3.LUT R203, R203, R12, RZ, 0x3c, !PT ;  /* 0x0000000ccbcb7212 */ /* 0x000fe400078e3cff */
[----:B-----5:R-:W-:-:S13]  /*af40*/  LOP3.LUT P4, RZ, R11, 0x2, RZ, 0xc0, !PT ;  /* 0x000000020bff7812 */ /* 0x020fda000788c0ff */
[----:B0-----:R-:W-:Y:S05]  /*af50*/  @P4 BRA `(.L_x_562) ;  /* 0xffffff7400904947 */ /* 0x001fea000383ffff */
.L_x_452:
[----:B------:R-:W-:Y:S01]  /*af60*/  BSSY B0, `(.L_x_563) ;  /* 0x000003a000007945 */ /* 0x000fe20003800000 */
[----:B------:R-:W-:Y:S02]  /*af70*/  ISETP.GE.AND P1, PT, R141, 0x1, PT ;  /* 0x000000018d00780c */ /* 0x000fe40003f26270 */
[----:B------:R-:W-:Y:S02]  /*af80*/  CS2R R2, SRZ ;  /* 0x0000000000027805 */ /* 0x000fe4000001ff00 */
[----:B------:R-:W-:Y:S02]  /*af90*/  PLOP3.LUT P0, PT, PT, PT, PT, 0x80, 0x0 ;  /* 0x000000000000781c */ /* 0x000fe40003f0f070 */
[----:B--2---:R-:W-:Y:S02]  /*afa0*/  CS2R R118, SRZ ;  /* 0x0000000000767805 */ /* 0x004fe4000001ff00 */
[----:B------:R-:W-:Y:S02]  /*afb0*/  CS2R R116, SRZ ;  /* 0x0000000000747805 */ /* 0x000fe4000001ff00 */
[----:B------:R-:W-:-:S02]  /*afc0*/  CS2R R114, SRZ ;  /* 0x0000000000727805 */ /* 0x000fc4000001ff00 */
[----:B------:R-:W-:Y:S02]  /*afd0*/  CS2R R112, SRZ ;  /* 0x0000000000707805 */ /* 0x000fe4000001ff00 */
[----:B------:R-:W-:Y:S01]  /*afe0*/  CS2R R106, SRZ ;  /* 0x00000000006a7805 */ /* 0x000fe2000001ff00 */
[----:B------:R-:W-:Y:S01]  /*aff0*/  IMAD.MOV.U32 R110, RZ, RZ, RZ ;  /* 0x000000ffff6e7224 */ /* 0x000fe200078e00ff */
[----:B------:R-:W-:Y:S02]  /*b000*/  CS2R R108, SRZ ;  /* 0x00000000006c7805 */ /* 0x000fe4000001ff00 */
[----:B------:R-:W-:Y:S02]  /*b010*/  CS2R R54, SRZ ;  /* 0x0000000000367805 */ /* 0x000fe4000001ff00 */
[----:B------:R-:W-:Y:S01]  /*b020*/  CS2R R104, SRZ ;  /* 0x0000000000687805 */ /* 0x000fe2000001ff00 */
[----:B------:R-:W-:Y:S01]  /*b030*/  IMAD.MOV.U32 R103, RZ, RZ, RZ ;  /* 0x000000ffff677224 */ /* 0x000fe200078e00ff */
[----:B------:R-:W-:-:S02]  /*b040*/  CS2R R98, SRZ ;  /* 0x0000000000627805 */ /* 0x000fc4000001ff00 */
[----:B------:R-:W-:Y:S02]  /*b050*/  CS2R R100, SRZ ;  /* 0x0000000000647805 */ /* 0x000fe4000001ff00 */
        /* <DEDUP_REMOVED lines=33> */
[----:B------:R-:W-:Y:S01]  /*b270*/  IMAD.MOV.U32 R137, RZ, RZ, RZ ;  /* 0x000000ffff897224 */ /* 0x000fe200078e00ff */
[----:B------:R-:W-:-:S02]  /*b280*/  CS2R R124, SRZ ;  /* 0x00000000007c7805 */ /* 0x000fc4000001ff00 */
[----:B------:R-:W-:Y:S02]  /*b290*/  CS2R R32, SRZ ;  /* 0x0000000000207805 */ /* 0x000fe4000001ff00 */
[----:B------:R-:W-:Y:S01]  /*b2a0*/  CS2R R138, SRZ ;  /* 0x00000000008a7805 */ /* 0x000fe2000001ff00 */
[----:B------:R-:W-:Y:S02]  /*b2b0*/  IMAD.MOV.U32 R4, RZ, RZ, RZ ;  /* 0x000000ffff047224 */ /* 0x000fe400078e00ff */
[----:B------:R-:W-:Y:S01]  /*b2c0*/  IMAD.MOV.U32 R0, RZ, RZ, RZ ;  /* 0x000000ffff007224 */ /* 0x000fe200078e00ff */
[----:B------:R-:W-:Y:S06]  /*b2d0*/  @P2 BRA `(.L_x_564) ;  /* 0x0000000000082947 */ /* 0x000fec0003800000 */
[----:B------:R-:W0:Y:S02]  /*b2e0*/  FENCE.VIEW.ASYNC.G ;  /* 0x00000000000073c6 */ /* 0x000e240000000100 */
[----:B0-----:R-:W-:Y:S06]  /*b2f0*/  BAR.ARV 0xc, 0x180 ;  /* 0x0306000000007b1d */ /* 0x001fec0000002000 */
.L_x_564:
[----:B------:R-:W-:Y:S05]  /*b300*/  BSYNC B0 ;  /* 0x0000000000007941 */ /* 0x000fea0003800000 */
.L_x_563:
[----:B------:R-:W-:Y:S01]  /*b310*/  CS2R R24, SRZ ;  /* 0x0000000000187805 */ /* 0x000fe2000001ff00 */
[----:B------:R-:W-:Y:S06]  /*b320*/  @!P1 BRA `(.L_x_565) ;  /* 0x000000b800609947 */ /* 0x000fec0003800000 */
[----:B------:R-:W0:Y:S01]  /*b330*/  S2R R6, SR_TID.X ;  /* 0x0000000000067919 */ /* 0x000e220000002100 */
[----:B------:R-:W-:-:S06]  /*b340*/  ULOP3.LUT UP0, URZ, UR60, 0x1bf, URZ, 0xc0, !UPT ;  /* 0x000001bf3c3f7892 */ /* 0x000fcc000f80c03f */
[----:B------:R-:W-:Y:S02]  /*b350*/  PLOP3.LUT P0, PT, PT, PT, UP0, 0x80, 0x0 ;  /* 0x000000000000781c */ /* 0x000fe40003f0f008 */
[----:B0-----:R-:W-:-:S04]  /*b360*/  IADD3 R6, R6, -0x80, RZ ;  /* 0xffffff8006067810 */ /* 0x001fc80007ffe0ff */
[----:B------:R-:W-:-:S04]  /*b370*/  SHF.R.S32.HI R5, RZ, 0x1f, R6 ;  /* 0x0000001fff057819 */ /* 0x000fc80000011406 */
[----:B------:R-:W-:-:S04]  /*b380*/  LEA.HI R5, R5, R6, RZ, 0x7 ;  /* 0x0000000605057211 */ /* 0x000fc800078f38ff */
[----:B------:R-:W-:-:S05]  /*b390*/  SHF.R.S32.HI R5, RZ, 0x7, R5 ;  /* 0x00000007ff057819 */ /* 0x000fca0000011405 */
[----:B------:R-:W0:Y:S02]  /*b3a0*/  SHFL.IDX PT, R0, R5, RZ, 0x1f ;  /* 0x00001fff05007589 */ /* 0x000e2400000e0000 */
[----:B0-----:R-:W-:-:S04]  /*b3b0*/  LEA.HI R2, R0, R0, RZ, 0x1 ;  /* 0x0000000000027211 */ /* 0x001fc800078f08ff */
[----:B------:R-:W-:-:S05]  /*b3c0*/  LOP3.LUT R3, R2, 0x1e, RZ, 0xc0, !PT ;  /* 0x0000001e02037812 */ /* 0x000fca00078ec0ff */
[----:B------:R-:W-:-:S05]  /*b3d0*/  IMAD.IADD R3, R0, 0x1, -R3 ;  /* 0x0000000100037824 */ /* 0x000fca00078e0a03 */
[----:B------:R-:W-:-:S04]  /*b3e0*/  LEA R3, R3, UR60, 0xd ;  /* 0x0000003c03037c11 */ /* 0x000fc8000f8e68ff */
[----:B------:R-:W-:-:S04]  /*b3f0*/  SHF.R.U32.HI R2, RZ, 0x4, R3 ;  /* 0x00000004ff027819 */ /* 0x000fc80000011603 */
[----:B------:R-:W-:Y:S01]  /*b400*/  LOP3.LUT R2, R2, 0x3fff, RZ, 0xc0, !PT ;  /* 0x00003fff02027812 */ /* 0x000fe200078ec0ff */
[----:B------:R-:W-:Y:S06]  /*b410*/  @!P0 BRA `(.L_x_566) ;  /* 0x0000000000408947 */ /* 0x000fec0003800000 */
        /* <DEDUP_REMOVED lines=16> */
.L_x_566:
[----:B------:R-:W-:Y:S02]  /*b520*/  ULDC UR4, c[0x0][0x3f4] ;  /* 0x0000fd0000047ab9 */ /* 0x000fe40000000800 */
[----:B------:R-:W-:-:S13]  /*b530*/  ISETP.LT.AND P0, PT, RZ, UR4, PT ;  /* 0x00000004ff007c0c */ /* 0x000fda000bf01270 */
[----:B------:R-:W-:Y:S05]  /*b540*/  @P0 BRA `(.L_x_567) ;  /* 0x0000000000400947 */ /* 0x000fea0003800000 */
[----:B------:R-:W2:Y:S02]  /*b550*/  LDL R20, [R1+0x4] ;  /* 0x0000040001147983 */ /* 0x000ea40000100800 */
[----:B--2---:R-:W-:-:S04]  /*b560*/  LEA.HI R0, R20, R20, RZ, 0x1 ;  /* 0x0000001414007211 */ /* 0x004fc800078f08ff */
[----:B------:R-:W-:-:S05]  /*b570*/  LOP3.LUT R0, R0, 0xfffffffe, RZ, 0xc0, !PT ;  /* 0xfffffffe00007812 */ /* 0x000fca00078ec0ff */
[----:B------:R-:W-:-:S05]  /*b580*/  IMAD.IADD R0, R20, 0x1, -R0 ;  /* 0x0000000114007824 */ /* 0x000fca00078e0a00 */
[----:B------:R-:W-:-:S04]  /*b590*/  SHF.L.U32 R3, R0, 0x1f, RZ ;  /* 0x0000001f00037819 */ /* 0x000fc800000006ff */
[----:B------:R0:W1:Y:S03]  /*b5a0*/  SYNCS.PHASECHK.TRANS64.TRYWAIT P0, [R18+URZ+0x30800], R3 ;  /* 0x03080003120075a7 */ /* 0x000066000800017f */
[----:B-1----:R-:W-:Y:S05]  /*b5b0*/  @!P0 NANOSLEEP.SYNCS 0x989680 ;  /* 0x009896800000895d */ /* 0x002fea0003900000 */
[----:B------:R-:W1:Y:S01]  /*b5c0*/  @!P0 SYNCS.PHASECHK.TRANS64 P0, [R18+URZ+0x30800], R3 ;  /* 0x03080003120085a7 */ /* 0x000e62000800007f */
[----:B------:R-:W-:Y:S04]  /*b5d0*/  BSSY B0, `(.L_x_568) ;  /* 0x0000006000007945 */ /* 0x000fe80003800000 */
[----:B-1----:R-:W-:Y:S05]  /*b5e0*/  @P0 BRA `(.L_x_569) ;  /* 0x0000000000100947 */ /* 0x002fea0003800000 */
.L_x_570:
[----:B-1----:R1:W2:Y:S02]  /*b5f0*/  SYNCS.PHASECHK.TRANS64.TRYWAIT P0, [R18+URZ+0x30800], R3 ;  /* 0x03080003120075a7 */ /* 0x0022a4000800017f */
[----:B--2---:R-:W-:Y:S05]  /*b600*/  @!P0 NANOSLEEP.SYNCS 0x989680 ;  /* 0x009896800000895d */ /* 0x004fea0003900000 */
[----:B------:R-:W2:Y:S02]  /*b610*/  @!P0 SYNCS.PHASECHK.TRANS64 P0, [R18+URZ+0x30800], R3 ;  /* 0x03080003120085a7 */ /* 0x000ea4000800007f */
[----:B--2---:R-:W-:Y:S05]  /*b620*/  @!P0 BRA `(.L_x_570) ;  /* 0xfffffffc00f08947 */ /* 0x004fea000383ffff */
.L_x_569:
[----:B------:R-:W-:Y:S05]  /*b630*/  BSYNC B0 ;  /* 0x0000000000007941 */ /* 0x000fea0003800000 */
.L_x_568:
[----:B------:R-:W-:Y:S05]  /*b640*/  BRA `(.L_x_571) ;  /* 0x0000005800ac7947 */ /* 0x000fea0003800000 */
.L_x_567:
[----:B-----5:R-:W-:Y:S01]  /*b650*/  SHF.R.S32.HI R0, RZ, 0x1f, R136 ;  /* 0x0000001fff007819 */ /* 0x020fe20000011488 */
[----:B------:R-:W-:Y:S01]  /*b660*/  ULOP3.LUT UP0, URZ, UR60, 0x3ff, URZ, 0xc0, !UPT ;  /* 0x000003ff3c3f7892 */ /* 0x000fe2000f80c03f */
[----:B------:R-:W-:Y:S01]  /*b670*/  ULDC.64 UR4, c[0x0][0x3f8] ;  /* 0x0000fe0000047ab9 */ /* 0x000fe20000000a00 */
[----:B------:R-:W-:Y:S02]  /*b680*/  ULDC.64 UR6, c[0x0][0x408] ;  /* 0x0001020000067ab9 */ /* 0x000fe40000000a00 */
[C---:B------:R-:W-:Y:S02]  /*b690*/  IMAD R3, R0.reuse, UR4, RZ ;  /* 0x0000000400037c24 */ /* 0x040fe4000f8e02ff */
[----:B------:R-:W-:Y:S01]  /*b6a0*/  IMAD R7, R0, UR6, RZ ;  /* 0x0000000600077c24 */ /* 0x000fe2000f8e02ff */
[----:B------:R-:W-:Y:S01]  /*b6b0*/  PLOP3.LUT P2, PT, PT, PT, UP0, 0x80, 0x0 ;  /* 0x000000000000781c */ /* 0x000fe20003f4f008 */
[----:B------:R-:W-:-:S04]  /*b6c0*/  IMAD.WIDE.U32 R4, R136, UR4, RZ ;  /* 0x0000000488047c25 */ /* 0x000fc8000f8e00ff */
[C---:B------:R-:W-:Y:S01]  /*b6d0*/  IMAD R3, R136.reuse, UR5, R3 ;  /* 0x0000000588037c24 */ /* 0x040fe2000f8e0203 */
[----:B------:R-:W-:Y:S01]  /*b6e0*/  ULDC.64 UR4, c[0x0][0x3e8] ;  /* 0x0000fa0000047ab9 */ /* 0x000fe20000000a00 */
[----:B------:R-:W-:Y:S01]  /*b6f0*/  IMAD R7, R136, UR7, R7 ;  /* 0x0000000788077c24 */ /* 0x000fe2000f8e0207 */
[----:B------:R-:W-:Y:S01]  /*b700*/  LEA R24, P0, R4, UR4, 0x1 ;  /* 0x0000000404187c11 */ /* 0x000fe2000f8008ff */
[----:B------:R-:W-:Y:S01]  /*b710*/  IMAD.WIDE.U32 R136, R136, UR6, RZ ;  /* 0x0000000688887c25 */ /* 0x000fe2000f8e00ff */
[----:B------:R-:W-:-:S03]  /*b720*/  ULDC.64 UR6, c[0x0][0x400] ;  /* 0x0001000000067ab9 */ /* 0x000fc60000000a00 */
[----:B------:R-:W-:Y:S01]  /*b730*/  IMAD.IADD R25, R3, 0x1, R5 ;  /* 0x0000000103197824 */ /* 0x000fe200078e0205 */
[----:B------:R-:W-:Y:S01]  /*b740*/  LEA R26, P1, R136, UR6, 0x1 ;  /* 0x00000006881a7c11 */ /* 0x000fe2000f8208ff */
[----:B------:R-:W-:-:S03]  /*b750*/  IMAD.IADD R27, R7, 0x1, R137 ;  /* 0x00000001071b7824 */ /* 0x000fc600078e0289 */
[----:B------:R-:W-:Y:S02]  /*b760*/  LEA.HI.X R25, R4, UR5, R25, 0x1, P0 ;  /* 0x0000000504197c11 */ /* 0x000fe400080f0c19 */
[----:B------:R-:W-:Y:S01]  /*b770*/  LEA.HI.X R27, R136, UR7, R27, 0x1, P1 ;  /* 0x00000007881b7c11 */ /* 0x000fe200088f0c1b */
        /* <DEDUP_REMOVED lines=8> */
[----:B------:R-:W-:Y:S01]  /*b800*/  MOV R6, UR6 ;  /* 0x0000000600067c02 */ /* 0x000fe20008000f00 */
[----:B------:R-:W-:Y:S02]  /*b810*/  IMAD.U32 R7, RZ, RZ, UR7 ;  /* 0x00000007ff077e24 */ /* 0x000fe4000f8e00ff */
[----:B------:R-:W-:-:S02]  /*b820*/  IMAD.U32 R10, RZ, RZ, UR4 ;  /* 0x00000004ff0a7e24 */ /* 0x000fc4000f8e00ff */
[----:B------:R-:W-:Y:S02]  /*b830*/  IMAD.U32 R11, RZ, RZ, UR5 ;  /* 0x00000005ff0b7e24 */ /* 0x000fe4000f8e00ff */
[----:B------:R-:W-:Y:S02]  /*b840*/  IMAD.MOV.U32 R8, RZ, RZ, 0x70 ;  /* 0x00000070ff087424 */ /* 0x000fe400078e00ff */
[----:B------:R-:W-:Y:S02]  /*b850*/  IMAD.MOV.U32 R12, RZ, RZ, 0x1 ;  /* 0x00000001ff0c7424 */ /* 0x000fe400078e00ff */
[----:B0-----:R-:W-:-:S07]  /*b860*/  IMAD.MOV.U32 R13, RZ, RZ, RZ ;  /* 0x000000ffff0d7224 */ /* 0x001fce00078e00ff */
[----:B------:R-:W-:-:S07]  /*b870*/  LEPC R20, `(.L_x_572) ;  /* 0x000000001014794e */ /* 0x000fce0000000000 */
[----:B-1----:R-:W-:Y:S05]  /*b880*/  CALL.ABS.NOINC R14 ;  /* 0x000000000e007343 */ /* 0x002fea0003c00000 */
.L_x_572:
[----:B------:R-:W-:Y:S01]  /*b890*/  ULDC.U8 UR4, c[0x0][0x410] ;  /* 0x0001040000047ab9 */ /* 0x000fe20000000000 */
[----:B------:R-:W-:Y:S01]  /*b8a0*/  BSSY B0, `(.L_x_573) ;  /* 0x000057d000007945 */ /* 0x000fe20003800000 */
[----:B------:R-:W-:Y:S01]  /*b8b0*/  ISETP.NE.AND P0, PT, RZ, UR4, PT ;  /* 0x00000004ff007c0c */ /* 0x000fe2000bf05270 */
[----:B------:R-:W-:-:S12]  /*b8c0*/  IMAD R6, R29, 0x80, R202 ;  /* 0x000000801d067824 */ /* 0x000fd800078e02ca */
[----:B------:R-:W-:Y:S05]  /*b8d0*/  @!P0 BRA `(.L_x_574) ;  /* 0x0000002800cc8947 */ /* 0x000fea0003800000 */
[----:B------:R-:W-:-:S03]  /*b8e0*/  UMOV UR4, 0xffffffff ;  /* 0xffffffff00047882 */ /* 0x000fc60000000000 */
[----:B------:R-:W-:Y:S05]  /*b8f0*/  BRA.DIV UR4, `(.L_x_575) ;  /* 0x0000014e04a47947 */ /* 0x000fea000b800000 */
[----:B------:R0:W1:Y:S04]  /*b900*/  SHFL.IDX PT, R3, R25, RZ, 0x1c1f ;  /* 0x001c1fff19037589 */ /* 0x00006800000e0000 */
[----:B------:R0:W2:Y:S04]  /*b910*/  SHFL.IDX PT, R0, R24, RZ, 0x1c1f ;  /* 0x001c1fff18007589 */ /* 0x0000a800000e0000 */
[----:B------:R0:W3:Y:S04]  /*b920*/  SHFL.IDX PT, R5, R27, RZ, 0x1c1f ;  /* 0x001c1fff1b057589 */ /* 0x0000e800000e0000 */
[----:B------:R0:W4:Y:S02]  /*b930*/  SHFL.IDX PT, R14, R26, RZ, 0x1c1f ;  /* 0x001c1fff1a0e7589 */ /* 0x00012400000e0000 */
.L_x_821:
[----:B------:R-:W-:Y:S01]  /*b940*/  ULDC UR4, c[0x0][0x448] ;  /* 0x0001120000047ab9 */ /* 0x000fe20000000800 */
[----:B------:R-:W-:Y:S01]  /*b950*/  LOP3.LUT R7, R215, 0x18, R16, 0xf8, !PT ;  /* 0x00000018d7077812 */ /* 0x000fe200078ef810 */
[----:B------:R-:W-:Y:S01]  /*b960*/  IMAD R50, R140, UR4, RZ ;  /* 0x000000048c327c24 */ /* 0x000fe2000f8e02ff */
[----:B------:R-:W-:Y:S01]  /*b970*/  BSSY B1, `(.L_x_576) ;  /* 0x0000058000017945 */ /* 0x000fe20003800000 */
[----:B------:R-:W-:Y:S02]  /*b980*/  LOP3.LUT P0, RZ, R223, 0x4, RZ, 0xc0, !PT ;  /* 0x00000004dfff7812 */ /* 0x000fe4000780c0ff */
[----:B------:R-:W-:Y:S02]  /*b990*/  CS2R R30, SRZ ;  /* 0x00000000001e7805 */ /* 0x000fe4000001ff00 */
[----:B------:R-:W-:Y:S02]  /*b9a0*/  LOP3.LUT R4, R7, R216, RZ, 0x3c, !PT ;  /* 0x000000d807047212 */ /* 0x000fe400078e3cff */
[----:B------:R-:W-:-:S02]  /*b9b0*/  CS2R R32, SRZ ;  /* 0x0000000000207805 */ /* 0x000fc4000001ff00 */
[----:B------:R-:W-:Y:S01]  /*b9c0*/  ISETP.GE.AND P1, PT, R6, R50, PT ;  /* 0x000000320600720c */ /* 0x000fe20003f26270 */
[----:B------:R-:W-:Y:S01]  /*b9d0*/  IMAD R50, R29, -0x80, R50 ;  /* 0xffffff801d327824 */ /* 0x000fe200078e0232 */
[----:B------:R-:W-:Y:S01]  /*b9e0*/  CS2R R28, SRZ ;  /* 0x00000000001c7805 */ /* 0x000fe2000001ff00 */
[----:B------:R-:W-:Y:S01]  /*b9f0*/  IMAD.IADD R9, R217, 0x1, R4 ;  /* 0x00000001d9097824 */ /* 0x000fe200078e0204 */
[----:B------:R-:W-:Y:S02]  /*ba00*/  CS2R R34, SRZ ;  /* 0x0000000000227805 */ /* 0x000fe4000001ff00 */
[----:B------:R-:W-:Y:S02]  /*ba10*/  CS2R R36, SRZ ;  /* 0x0000000000247805 */ /* 0x000fe4000001ff00 */
[----:B------:R-:W-:Y:S01]  /*ba20*/  CS2R R38, SRZ ;  /* 0x0000000000267805 */ /* 0x000fe2000001ff00 */
[----:B------:R-:W-:Y:S01]  /*ba30*/  IMAD R9, R9, 0x2, R18 ;  /* 0x0000000209097824 */ /* 0x000fe200078e0212 */
[----:B------:R-:W-:-:S02]  /*ba40*/  CS2R R20, SRZ ;  /* 0x0000000000147805 */ /* 0x000fc4000001ff00 */
[----:B0-----:R-:W-:Y:S02]  /*ba50*/  CS2R R24, SRZ ;  /* 0x0000000000187805 */ /* 0x001fe4000001ff00 */
[----:B------:R-:W-:Y:S02]  /*ba60*/  CS2R R12, SRZ ;  /* 0x00000000000c7805 */ /* 0x000fe4000001ff00 */
[----:B------:R-:W-:Y:S02]  /*ba70*/  CS2R R10, SRZ ;  /* 0x00000000000a7805 */ /* 0x000fe4000001ff00 */
[----:B------:R-:W-:Y:S01]  /*ba80*/  CS2R R6, SRZ ;  /* 0x0000000000067805 */ /* 0x000fe2000001ff00 */
[C---:B------:R-:W-:Y:S01]  /*ba90*/  VIADD R51, R9.reuse, 0x12400 ;  /* 0x0001240009337836 */ /* 0x040fe20000000000 */
[----:B------:R-:W-:Y:S01]  /*baa0*/  CS2R R26, SRZ ;  /* 0x00000000001a7805 */ /* 0x000fe2000001ff00 */
[----:B------:R-:W-:Y:S01]  /*bab0*/  VIADD R8, R9, 0x12440 ;  /* 0x0001244009087836 */ /* 0x000fe20000000000 */
[----:B------:R-:W-:Y:S06]  /*bac0*/  @P1 BRA `(.L_x_577) ;  /* 0x0000000400081947 */ /* 0x000fec0003800000 */
[----:B------:R-:W1:Y:S01]  /*bad0*/  LDL R41, [R1+0x48] ;  /* 0x0000480001297983 */ /* 0x000e620000100800 */
[----:B------:R-:W-:-:S03]  /*bae0*/  ULDC UR4, c[0x0][0x3f4] ;  /* 0x0000fd0000047ab9 */ /* 0x000fc60000000800 */
[----:B------:R-:W3:Y:S04]  /*baf0*/  LDL R40, [R1+0x4c] ;  /* 0x00004c0001287983 */ /* 0x000ee80000100800 */
[----:B------:R-:W3:Y:S01]  /*bb00*/  LDL R15, [R1+0x50] ;  /* 0x00005000010f7983 */ /* 0x000ee20000100800 */
[C---:B------:R-:W-:Y:S01]  /*bb10*/  ISETP.GE.AND P4, PT, R207.reuse, UR4, PT ;  /* 0x00000004cf007c0c */ /* 0x040fe2000bf86270 */
[----:B------:R-:W-:Y:S01]  /*bb20*/  IMAD.SHL.U32 R21, R207, 0x2, RZ ;  /* 0x00000002cf157824 */ /* 0x000fe200078e00ff */
[C---:B------:R-:W-:Y:S01]  /*bb30*/  ISETP.GE.AND P2, PT, R205.reuse, UR4, PT ;  /* 0x00000004cd007c0c */ /* 0x040fe2000bf46270 */
[----:B------:R-:W3:Y:S01]  /*bb40*/  LDL R53, [R1+0x54] ;  /* 0x0000540001357983 */ /* 0x000ee20000100800 */
[----:B------:R-:W-:Y:S02]  /*bb50*/  CS2R R36, SRZ ;  /* 0x0000000000247805 */ /* 0x000fe4000001ff00 */
[----:B------:R-:W-:Y:S01]  /*bb60*/  CS2R R6, SRZ ;  /* 0x0000000000067805 */ /* 0x000fe2000001ff00 */
[----:B------:R-:W-:Y:S01]  /*bb70*/  IMAD.SHL.U32 R27, R205, 0x2, RZ ;  /* 0x00000002cd1b7824 */ /* 0x000fe200078e00ff */
[----:B------:R-:W3:Y:S05]  /*bb80*/  LDL R52, [R1+0x58] ;  /* 0x0000580001347983 */ /* 0x000eea0000100800 */
[----:B--2---:R-:W-:-:S02]  /*bb90*/  @!P4 IADD3 R12, P1, R0, R21, RZ ;  /* 0x00000015000cc210 */ /* 0x004fc40007f3e0ff */
[----:B----4-:R-:W-:Y:S02]  /*bba0*/  @!P4 IADD3 R20, P3, R14, R21, RZ ;  /* 0x000000150e14c210 */ /* 0x010fe40007f7e0ff */
[----:B------:R-:W-:Y:S02]  /*bbb0*/  CS2R R34, SRZ ;  /* 0x0000000000227805 */ /* 0x000fe4000001ff00 */
[----:B------:R-:W-:Y:S02]  /*bbc0*/  CS2R R10, SRZ ;  /* 0x00000000000a7805 */ /* 0x000fe4000001ff00 */
[----:B------:R-:W-:Y:S01]  /*bbd0*/  CS2R R32, SRZ ;  /* 0x0000000000207805 */ /* 0x000fe2000001ff00 */
[----:B------:R-:W-:Y:S01]  /*bbe0*/  IMAD.SHL.U32 R47, R208, 0x2, RZ ;  /* 0x00000002d02f7824 */ /* 0x000fe200078e00ff */
[----:B------:R-:W-:Y:S02]  /*bbf0*/  CS2R R28, SRZ ;  /* 0x00000000001c7805 */ /* 0x000fe4000001ff00 */
[----:B------:R-:W-:Y:S01]  /*bc00*/  CS2R R38, SRZ ;  /* 0x0000000000267805 */ /* 0x000fe2000001ff00 */
[--C-:B-1----:R-:W-:Y:S01]  /*bc10*/  @!P4 IMAD.X R13, R3, 0x1, R41.reuse, P1 ;  /* 0x00000001030dc824 */ /* 0x102fe200008e0629 */
[----:B------:R-:W-:Y:S01]  /*bc20*/  ISETP.GE.AND P1, PT, R206, UR4, PT ;  /* 0x00000004ce007c0c */ /* 0x000fe2000bf26270 */
[----:B---3--:R-:W-:Y:S01]  /*bc30*/  @!P4 IMAD.X R21, R5, 0x1, R41, P3 ;  /* 0x000000010515c824 */ /* 0x008fe200018e0629 */
[----:B------:R-:W-:-:S02]  /*bc40*/  @!P2 IADD3 R24, P3, R0, R27, RZ ;  /* 0x0000001b0018a210 */ /* 0x000fc40007f7e0ff */
[----:B------:R0:W5:Y:S01]  /*bc50*/  @!P4 LD.E.64 R36, desc[UR56][R12.64] ;  /* 0x000000380c24c980 */ /* 0x000162000c101b00 */
[----:B------:R-:W-:-:S03]  /*bc60*/  IMAD.SHL.U32 R41, R206, 0x2, RZ ;  /* 0x00000002ce297824 */ /* 0x000fc600078e00ff */
[----:B------:R1:W5:Y:S01]  /*bc70*/  @!P4 LD.E.64 R6, desc[UR56][R20.64] ;  /* 0x000000381406c980 */ /* 0x000362000c101b00 */
[----:B------:R-:W-:Y:S02]  /*bc80*/  @!P2 IADD3 R26, P4, R14, R27, RZ ;  /* 0x0000001b0e1aa210 */ /* 0x000fe40007f9e0ff */
[----:B------:R-:W-:Y:S02]  /*bc90*/  @!P2 IADD3.X R25, R3, R40, RZ, P3, !PT ;  /* 0x000000280319a210 */ /* 0x000fe40001ffe4ff */
[-C--:B------:R-:W-:Y:S01]  /*bca0*/  @!P1 IADD3 R30, P3, R0, R41.reuse, RZ ;  /* 0x00000029001e9210 */ /* 0x080fe20007f7e0ff */
[----:B------:R-:W-:Y:S01]  /*bcb0*/  @!P2 IMAD.X R27, R5, 0x1, R40, P4 ;  /* 0x00000001051ba824 */ /* 0x000fe200020e0628 */
[----:B------:R-:W-:Y:S01]  /*bcc0*/  @!P1 IADD3 R40, P4, R14, R41, RZ ;  /* 0x000000290e289210 */ /* 0x000fe20007f9e0ff */
[----:B------:R-:W5:Y:S01]  /*bcd0*/  @!P2 LD.E.64 R34, desc[UR56][R24.64] ;  /* 0x000000381822a980 */ /* 0x000f62000c101b00 */
[----:B0-----:R-:W-:Y:S01]  /*bce0*/  CS2R R12, SRZ ;  /* 0x00000000000c7805 */ /* 0x001fe2000001ff00 */
[----:B------:R-:W-:-:S02]  /*bcf0*/  @!P1 IMAD.X R31, R3, 0x1, R15, P3 ;  /* 0x00000001031f9824 */ /* 0x000fc400018e060f */
[----:B------:R-:W5:Y:S01]  /*bd00*/  @!P2 LD.E.64 R10, desc[UR56][R26.64] ;  /* 0x000000381a0aa980 */ /* 0x000f62000c101b00 */
[----:B------:R-:W-:Y:S01]  /*bd10*/  ISETP.GE.AND P2, PT, R208, UR4, PT ;  /* 0x00000004d0007c0c */ /* 0x000fe2000bf46270 */
[----:B------:R-:W-:Y:S01]  /*bd20*/  @!P1 IMAD.X R41, R5, 0x1, R15, P4 ;  /* 0x0000000105299824 */ /* 0x000fe200020e060f */
[----:B------:R-:W-:Y:S01]  /*bd30*/  ISETP.GE.AND P3, PT, R196, UR4, PT ;  /* 0x00000004c4007c0c */ /* 0x000fe2000bf66270 */
[----:B------:R-:W5:Y:S04]  /*bd40*/  @!P1 LD.E.64 R32, desc[UR56][R30.64] ;  /* 0x000000381e209980 */ /* 0x000f68000c101b00 */
[----:B------:R0:W5:Y:S01]  /*bd50*/  @!P1 LD.E.64 R12, desc[UR56][R40.64] ;  /* 0x00000038280c9980 */ /* 0x000162000c101b00 */
[C---:B------:R-:W-:Y:S01]  /*bd60*/  ISETP.GE.AND P1, PT, R209.reuse, UR4, PT ;  /* 0x00000004d1007c0c */ /* 0x040fe2000bf26270 */
[----:B------:R-:W-:-:S04]  /*bd70*/  IMAD.SHL.U32 R15, R209, 0x2, RZ ;  /* 0x00000002d10f7824 */ /* 0x000fc800078e00ff */
[-C--:B------:R-:W-:Y:S02]  /*bd80*/  @!P2 IADD3 R44, P5, R0, R47.reuse, RZ ;  /* 0x0000002f002ca210 */ /* 0x080fe40007fbe0ff */
[C---:B------:R-:W-:Y:S01]  /*bd90*/  @!P2 IADD3 R46, P4, R14.reuse, R47, RZ ;  /* 0x0000002f0e2ea210 */ /* 0x040fe20007f9e0ff */
[----:B-1----:R-:W-:Y:S02]  /*bda0*/  @!P3 IMAD.MOV.U32 R20, RZ, RZ, R0 ;  /* 0x000000ffff14b224 */ /* 0x002fe400078e0000 */
[----:B------:R-:W-:Y:S02]  /*bdb0*/  @!P3 IMAD.MOV.U32 R21, RZ, RZ, R3 ;  /* 0x000000ffff15b224 */ /* 0x000fe400078e0003 */
[----:B------:R-:W-:Y:S01]  /*bdc0*/  @!P3 IMAD.MOV.U32 R4, RZ, RZ, R14 ;  /* 0x000000ffff04b224 */ /* 0x000fe200078e000e */
[-C--:B------:R-:W-:Y:S01]  /*bdd0*/  @!P1 IADD3 R14, P6, R14, R15.reuse, RZ ;  /* 0x0000000f0e0e9210 */ /* 0x080fe20007fde0ff */
[----:B------:R-:W-:Y:S01]  /*bde0*/  @!P2 IMAD.X R45, R3, 0x1, R53, P5 ;  /* 0x00000001032da824 */ /* 0x000fe200028e0635 */
[----:B------:R-:W-:Y:S01]  /*bdf0*/  @!P1 IADD3 R48, P5, R0, R15, RZ ;  /* 0x0000000f00309210 */ /* 0x000fe20007fbe0ff */
[----:B0-----:R-:W-:Y:S01]  /*be00*/  @!P3 IMAD.WIDE R40, R196, 0x2, R20 ;  /* 0x00000002c428b825 */ /* 0x001fe200078e0214 */
[----:B------:R-:W-:-:S02]  /*be10*/  CS2R R26, SRZ ;  /* 0x00000000001a7805 */ /* 0x000fc4000001ff00 */
[----:B------:R-:W-:Y:S02]  /*be20*/  CS2R R24, SRZ ;  /* 0x0000000000187805 */ /* 0x000fe4000001ff00 */
[----:B------:R-:W-:Y:S02]  /*be30*/  CS2R R30, SRZ ;  /* 0x00000000001e7805 */ /* 0x000fe4000001ff00 */
[----:B------:R-:W-:Y:S01]  /*be40*/  CS2R R20, SRZ ;  /* 0x0000000000147805 */ /* 0x000fe2000001ff00 */
[----:B------:R-:W-:Y:S01]  /*be50*/  @!P3 IMAD.WIDE R42, R196, 0x2, R4 ;  /* 0x00000002c42ab825 */ /* 0x000fe200078e0204 */
[----:B------:R0:W5:Y:S03]  /*be60*/  @!P3 LD.E.64 R38, desc[UR56][R40.64] ;  /* 0x000000382826b980 */ /* 0x000166000c101b00 */
[----:B------:R-:W-:Y:S01]  /*be70*/  @!P2 IMAD.X R47, R5, 0x1, R53, P4 ;  /* 0x00000001052fa824 */ /* 0x000fe200020e0635 */
[----:B------:R0:W5:Y:S01]  /*be80*/  @!P3 LD.E.64 R26, desc[UR56][R42.64] ;  /* 0x000000382a1ab980 */ /* 0x000162000c101b00 */
[----:B------:R-:W-:-:S02]  /*be90*/  @!P1 IMAD.X R49, R3, 0x1, R52, P5 ;  /* 0x0000000103319824 */ /* 0x000fc400028e0634 */
[----:B------:R-:W-:Y:S01]  /*bea0*/  @!P1 IMAD.X R15, R5, 0x1, R52, P6 ;  /* 0x00000001050f9824 */ /* 0x000fe200030e0634 */
[----:B------:R0:W5:Y:S04]  /*beb0*/  @!P2 LD.E.64 R28, desc[UR56][R44.64] ;  /* 0x000000382c1ca980 */ /* 0x000168000c101b00 */
[----:B------:R0:W5:Y:S04]  /*bec0*/  @!P2 LD.E.64 R24, desc[UR56][R46.64] ;  /* 0x000000382e18a980 */ /* 0x000168000c101b00 */
[----:B------:R0:W5:Y:S04]  /*bed0*/  @!P1 LD.E.64 R30, desc[UR56][R48.64] ;  /* 0x00000038301e9980 */ /* 0x000168000c101b00 */
[----:B------:R0:W5:Y:S02]  /*bee0*/  @!P1 LD.E.64 R20, desc[UR56][R14.64] ;  /* 0x000000380e149980 */ /* 0x000164000c101b00 */
.L_x_577:
[----:B------:R-:W-:Y:S05]  /*bef0*/  BSYNC B1 ;  /* 0x0000000000017941 */ /* 0x000fea0003800000 */
.L_x_576:
[----:B0-----:R-:W2:Y:S01]  /*bf00*/  LDL R43, [R1+0x4] ;  /* 0x00000400012b7983 */ /* 0x001ea20000100800 */
[----:B------:R-:W-:Y:S01]  /*bf10*/  @P0 VIADD R8, R51, 0xffffffc0 ;  /* 0xffffffc033080836 */ /* 0x000fe20000000000 */
[----:B-----5:R-:W-:Y:S01]  /*bf20*/  SHF.R.U64 R70, R38, 0x10, R39 ;  /* 0x0000001026467819 */ /* 0x020fe20000001227 */
[----:B------:R-:W-:Y:S01]  /*bf30*/  IMAD.MOV.U32 R40, RZ, RZ, R37 ;  /* 0x000000ffff287224 */ /* 0x000fe200078e0025 */
[----:B------:R-:W-:Y:S01]  /*bf40*/  MOV R42, R39 ;  /* 0x00000027002a7202 */ /* 0x000fe20000000f00 */
[----:B------:R-:W-:Y:S01]  /*bf50*/  IMAD.MOV.U32 R41, RZ, RZ, R38 ;  /* 0x000000ffff297224 */ /* 0x000fe200078e0026 */
[----:B------:R-:W-:Y:S01]  /*bf60*/  SHF.R.U32.HI R71, RZ, 0x10, R39 ;  /* 0x00000010ff477819 */ /* 0x000fe20000011627 */
[----:B------:R-:W-:Y:S01]  /*bf70*/  IMAD.MOV.U32 R39, RZ, RZ, R36 ;  /* 0x000000ffff277224 */ /* 0x000fe200078e0024 */
[--C-:B------:R-:W-:Y:S01]  /*bf80*/  SHF.R.U64 R68, R36, 0x10, R37.reuse ;  /* 0x0000001024447819 */ /* 0x100fe20000001225 */
[----:B------:R-:W-:Y:S01]  /*bf90*/  IMAD.MOV.U32 R15, RZ, RZ, R32 ;  /* 0x000000ffff0f7224 */ /* 0x000fe200078e0020 */
[----:B------:R-:W-:Y:S01]  /*bfa0*/  SHF.R.U32.HI R69, RZ, 0x10, R37 ;  /* 0x00000010ff457819 */ /* 0x000fe20000011625 */
[----:B------:R-:W-:Y:S01]  /*bfb0*/  IMAD.MOV.U32 R37, RZ, RZ, R34 ;  /* 0x000000ffff257224 */ /* 0x000fe200078e0022 */
[--C-:B------:R-:W-:Y:S01]  /*bfc0*/  SHF.R.U64 R64, R32, 0x10, R33.reuse ;  /* 0x0000001020407819 */ /* 0x100fe20000001221 */
[--C-:B------:R-:W-:Y:S01]  /*bfd0*/  IMAD.MOV.U32 R36, RZ, RZ, R33.reuse ;  /* 0x000000ffff247224 */ /* 0x100fe200078e0021 */
[----:B------:R-:W-:Y:S01]  /*bfe0*/  SHF.R.U32.HI R65, RZ, 0x10, R33 ;  /* 0x00000010ff417819 */ /* 0x000fe20000011621 */
[--C-:B----4-:R-:W-:Y:S01]  /*bff0*/  IMAD.MOV.U32 R14, RZ, RZ, R29.reuse ;  /* 0x000000ffff0e7224 */ /* 0x110fe200078e001d */
[----:B------:R-:W-:Y:S01]  /*c000*/  SHF.R.U64 R63, R28, 0x10, R29 ;  /* 0x000000101c3f7819 */ /* 0x000fe2000000121d */
[----:B------:R-:W-:Y:S01]  /*c010*/  IMAD.MOV.U32 R38, RZ, RZ, R35 ;  /* 0x000000ffff267224 */ /* 0x000fe200078e0023 */
[----:B------:R-:W-:Y:S01]  /*c020*/  SHF.R.U32.HI R61, RZ, 0x10, R29 ;  /* 0x00000010ff3d7819 */ /* 0x000fe2000001161d */
[----:B------:R-:W-:Y:S01]  /*c030*/  IMAD.MOV.U32 R4, RZ, RZ, R28 ;  /* 0x000000ffff047224 */ /* 0x000fe200078e001c */
[--C-:B------:R-:W-:Y:S01]  /*c040*/  SHF.R.U64 R59, R30, 0x10, R31.reuse ;  /* 0x000000101e3b7819 */ /* 0x100fe2000000121f */
[----:B-1----:R-:W-:Y:S01]  /*c050*/  IMAD.MOV.U32 R3, RZ, RZ, R31 ;  /* 0x000000ffff037224 */ /* 0x002fe200078e001f */
[--C-:B------:R-:W-:Y:S01]  /*c060*/  SHF.R.U64 R66, R34, 0x10, R35.reuse ;  /* 0x0000001022427819 */ /* 0x100fe20000001223 */
[----:B------:R-:W-:Y:S01]  /*c070*/  IMAD.MOV.U32 R45, RZ, RZ, R26 ;  /* 0x000000ffff2d7224 */ /* 0x000fe200078e001a */
[----:B------:R-:W-:Y:S01]  /*c080*/  SHF.R.U32.HI R67, RZ, 0x10, R35 ;  /* 0x00000010ff437819 */ /* 0x000fe20000011623 */
[----:B------:R-:W-:Y:S01]  /*c090*/  IMAD.MOV.U32 R46, RZ, RZ, R27 ;  /* 0x000000ffff2e7224 */ /* 0x000fe200078e001b */
[----:B------:R-:W-:Y:S01]  /*c0a0*/  SHF.R.U32.HI R62, RZ, 0x10, R31 ;  /* 0x00000010ff3e7819 */ /* 0x000fe2000001161f */
[----:B------:R-:W-:Y:S01]  /*c0b0*/  IMAD.MOV.U32 R32, RZ, RZ, R6 ;  /* 0x000000ffff207224 */ /* 0x000fe200078e0006 */
[----:B------:R-:W-:Y:S01]  /*c0c0*/  SHF.R.U64 R60, R26, 0x10, R27 ;  /* 0x000000101a3c7819 */ /* 0x000fe2000000121b */
[----:B------:R-:W-:Y:S01]  /*c0d0*/  IMAD.MOV.U32 R33, RZ, RZ, R7 ;  /* 0x000000ffff217224 */ /* 0x000fe200078e0007 */
[----:B------:R-:W-:Y:S01]  /*c0e0*/  SHF.R.U32.HI R57, RZ, 0x10, R27 ;  /* 0x00000010ff397819 */ /* 0x000fe2000001161b */
[----:B------:R-:W-:Y:S01]  /*c0f0*/  IMAD.MOV.U32 R29, RZ, RZ, R11 ;  /* 0x000000ffff1d7224 */ /* 0x000fe200078e000b */
[----:B------:R-:W-:Y:S01]  /*c100*/  SHF.R.U64 R55, R6, 0x10, R7 ;  /* 0x0000001006377819 */ /* 0x000fe20000001207 */
[----:B------:R-:W-:Y:S01]  /*c110*/  IMAD.MOV.U32 R44, RZ, RZ, R13 ;  /* 0x000000ffff2c7224 */ /* 0x000fe200078e000d */
[----:B------:R-:W-:Y:S01]  /*c120*/  SHF.R.U32.HI R58, RZ, 0x10, R7 ;  /* 0x00000010ff3a7819 */ /* 0x000fe20000011607 */
[----:B------:R-:W-:Y:S01]  /*c130*/  BSSY B1, `(.L_x_578) ;  /* 0x000002c000017945 */ /* 0x000fe20003800000 */
[----:B------:R-:W-:Y:S01]  /*c140*/  MOV R28, R10 ;  /* 0x0000000a001c7202 */ /* 0x000fe20000000f00 */
[----:B------:R-:W-:Y:S01]  /*c150*/  IMAD.MOV.U32 R6, RZ, RZ, R24 ;  /* 0x000000ffff067224 */ /* 0x000fe200078e0018 */
[----:B------:R-:W-:Y:S01]  /*c160*/  SHF.R.U64 R53, R10, 0x10, R11 ;  /* 0x000000100a357819 */ /* 0x000fe2000000120b */
[----:B------:R-:W-:Y:S01]  /*c170*/  IMAD.MOV.U32 R7, RZ, RZ, R25 ;  /* 0x000000ffff077224 */ /* 0x000fe200078e0019 */
[----:B------:R-:W-:Y:S01]  /*c180*/  SHF.R.U32.HI R56, RZ, 0x10, R11 ;  /* 0x00000010ff387819 */ /* 0x000fe2000001160b */
[----:B------:R-:W-:Y:S01]  /*c190*/  IMAD.MOV.U32 R11, RZ, RZ, R21 ;  /* 0x000000ffff0b7224 */ /* 0x000fe200078e0015 */
[--C-:B------:R-:W-:Y:S01]  /*c1a0*/  SHF.R.U64 R54, R12, 0x10, R13.reuse ;  /* 0x000000100c367819 */ /* 0x100fe2000000120d */
[----:B------:R-:W-:Y:S01]  /*c1b0*/  IMAD.MOV.U32 R10, RZ, RZ, R20 ;  /* 0x000000ffff0a7224 */ /* 0x000fe200078e0014 */
[----:B------:R-:W-:-:S02]  /*c1c0*/  SHF.R.U32.HI R51, RZ, 0x10, R13 ;  /* 0x00000010ff337819 */ /* 0x000fc4000001160d */
[--C-:B------:R-:W-:Y:S02]  /*c1d0*/  SHF.R.U64 R47, R20, 0x10, R21.reuse ;  /* 0x00000010142f7819 */ /* 0x100fe40000001215 */
[----:B------:R-:W-:Y:S02]  /*c1e0*/  SHF.R.U32.HI R48, RZ, 0x10, R21 ;  /* 0x00000010ff307819 */ /* 0x000fe40000011615 */
[--C-:B------:R-:W-:Y:S02]  /*c1f0*/  SHF.R.U64 R49, R24, 0x10, R25.reuse ;  /* 0x0000001018317819 */ /* 0x100fe40000001219 */
[----:B------:R-:W-:Y:S02]  /*c200*/  SHF.R.U32.HI R52, RZ, 0x10, R25 ;  /* 0x00000010ff347819 */ /* 0x000fe40000011619 */
[----:B------:R-:W-:Y:S02]  /*c210*/  PRMT R26, R37, 0x5410, R66 ;  /* 0x00005410251a7816 */ /* 0x000fe40000000042 */
[----:B------:R-:W-:-:S02]  /*c220*/  PRMT R21, R36, 0x5410, R65 ;  /* 0x0000541024157816 */ /* 0x000fc40000000041 */
[----:B------:R-:W-:Y:S02]  /*c230*/  PRMT R34, R41, 0x5410, R70 ;  /* 0x0000541029227816 */ /* 0x000fe40000000046 */
[----:B------:R-:W-:Y:S02]  /*c240*/  PRMT R35, R42, 0x5410, R71 ;  /* 0x000054102a237816 */ /* 0x000fe40000000047 */
[----:B------:R-:W-:Y:S02]  /*c250*/  PRMT R31, R40, 0x5410, R69 ;  /* 0x00005410281f7816 */ /* 0x000fe40000000045 */
[----:B------:R-:W-:Y:S02]  /*c260*/  PRMT R27, R38, 0x5410, R67 ;  /* 0x00005410261b7816 */ /* 0x000fe40000000043 */
        /* <DEDUP_REMOVED lines=10> */
[----:B--2---:R-:W-:-:S04]  /*c310*/  LEA.HI R0, R43, R43, RZ, 0x1 ;  /* 0x0000002b2b007211 */ /* 0x004fc800078f08ff */
[----:B---3--:R-:W-:Y:S01]  /*c320*/  LOP3.LUT R5, R0, 0xfffffffe, RZ, 0xc0, !PT ;  /* 0xfffffffe00057812 */ /* 0x008fe200078ec0ff */
[----:B------:R-:W-:Y:S01]  /*c330*/  IMAD.MOV.U32 R0, RZ, RZ, R30 ;  /* 0x000000ffff007224 */ /* 0x000fe200078e001e */
[----:B------:R-:W-:Y:S02]  /*c340*/  PRMT R30, R39, 0x5410, R68 ;  /* 0x00005410271e7816 */ /* 0x000fe40000000044 */
[----:B------:R-:W-:Y:S01]  /*c350*/  VIMNMX R39, R50, 0x80, PT ;  /* 0x0000008032277848 */ /* 0x000fe20003fe0100 */
[----:B------:R-:W-:Y:S01]  /*c360*/  IMAD.IADD R5, R43, 0x1, -R5 ;  /* 0x000000012b057824 */ /* 0x000fe200078e0a05 */
[----:B------:R-:W-:Y:S01]  /*c370*/  PRMT R0, R0, 0x5410, R59 ;  /* 0x0000541000007816 */ /* 0x000fe2000000003b */
[----:B------:R-:W-:Y:S01]  /*c380*/  IMAD.MOV.U32 R43, RZ, RZ, R12 ;  /* 0x000000ffff2b7224 */ /* 0x000fe200078e000c */
[----:B------:R-:W-:Y:S02]  /*c390*/  PRMT R12, R4, 0x5410, R63 ;  /* 0x00005410040c7816 */ /* 0x000fe4000000003f */
[----:B------:R-:W-:-:S02]  /*c3a0*/  SHF.L.U32 R5, R5, 0x1f, RZ ;  /* 0x0000001f05057819 */ /* 0x000fc400000006ff */
[----:B------:R-:W-:Y:S02]  /*c3b0*/  ISETP.GE.AND P1, PT, R202, R39, PT ;  /* 0x00000027ca00720c */ /* 0x000fe40003f26270 */
[----:B------:R-:W0:Y:S01]  /*c3c0*/  SYNCS.PHASECHK.TRANS64.TRYWAIT P0, [R18+URZ+0x30800], R5 ;  /* 0x03080005120075a7 */ /* 0x000e22000800017f */
[----:B------:R-:W-:Y:S01]  /*c3d0*/  PRMT R24, R43, 0x5410, R54 ;  /* 0x000054102b187816 */ /* 0x000fe20000000036 */
[----:B0-----:R-:W-:Y:S09]  /*c3e0*/  @!P0 BRA `(.L_x_579) ;  /* 0x0000014400588947 */ /* 0x001ff20003800000 */
.L_x_822:
[----:B------:R-:W-:Y:S05]  /*c3f0*/  BSYNC B1 ;  /* 0x0000000000017941 */ /* 0x000fea0003800000 */
.L_x_578:
[----:B------:R-:W-:Y:S01]  /*c400*/  BSSY B1, `(.L_x_580) ;  /* 0x0000101000017945 */ /* 0x000fe20003800000 */
[----:B------:R-:W-:Y:S02]  /*c410*/  PRMT R14, R6, 0x5410, R49 ;  /* 0x00005410060e7816 */ /* 0x000fe40000000031 */
[----:B------:R-:W-:Y:S02]  /*c420*/  PRMT R15, R7, 0x5410, R52 ;  /* 0x00005410070f7816 */ /* 0x000fe40000000034 */
[----:B------:R-:W-:Y:S02]  /*c430*/  PRMT R10, R10, 0x5410, R47 ;  /* 0x000054100a0a7816 */ /* 0x000fe4000000002f */
[----:B------:R-:W-:Y:S01]  /*c440*/  PRMT R11, R11, 0x5410, R48 ;  /* 0x000054100b0b7816 */ /* 0x000fe20000000030 */
[----:B------:R-:W-:Y:S06]  /*c450*/  @P1 BRA `(.L_x_581) ;  /* 0x0000000c00ec1947 */ /* 0x000fec0003800000 */
[----:B------:R-:W1:Y:S01]  /*c460*/  LDC R4, c[0x0][0x3f4] ;  /* 0x0000fd00ff047b82 */ /* 0x000e620000000800 */
[----:B------:R-:W-:Y:S01]  /*c470*/  BSSY B2, `(.L_x_582) ;  /* 0x000002e000027945 */ /* 0x000fe20003800000 */
[-C--:B-1----:R-:W-:Y:S02]  /*c480*/  ISETP.GE.AND P0, PT, R196, R4.reuse, PT ;  /* 0x00000004c400720c */ /* 0x082fe40003f06270 */
[-C--:B------:R-:W-:Y:S02]  /*c490*/  ISETP.GE.AND P1, PT, R207, R4.reuse, PT ;  /* 0x00000004cf00720c */ /* 0x080fe40003f26270 */
[-C--:B------:R-:W-:Y:S02]  /*c4a0*/  ISETP.GE.AND P2, PT, R205, R4.reuse, PT ;  /* 0x00000004cd00720c */ /* 0x080fe40003f46270 */
[-C--:B------:R-:W-:Y:S02]  /*c4b0*/  ISETP.GE.AND P3, PT, R206, R4.reuse, PT ;  /* 0x00000004ce00720c */ /* 0x080fe40003f66270 */
[----:B------:R-:W-:-:S02]  /*c4c0*/  ISETP.GE.AND P4, PT, R208, R4, PT ;  /* 0x00000004d000720c */ /* 0x000fc40003f86270 */
[----:B------:R-:W-:-:S03]  /*c4d0*/  ISETP.GE.AND P5, PT, R209, R4, PT ;  /* 0x00000004d100720c */ /* 0x000fc60003fa6270 */
[----:B------:R-:W-:Y:S10]  /*c4e0*/  @P0 BRA `(.L_x_583) ;  /* 0x0000000000980947 */ /* 0x000ff40003800000 */
[----:B0-----:R-:W0:Y:S01]  /*c4f0*/  LDS.128 R4, [R9+0x12400] ;  /* 0x0124000009047984 */ /* 0x001e220000000c00 */
[----:B------:R-:W-:Y:S01]  /*c500*/  IMAD.U32 R45, R36, 0x10000, RZ ;  /* 0x00010000242d7824 */ /* 0x000fe200078e00ff */
[C---:B------:R-:W-:Y:S01]  /*c510*/  LOP3.LUT R44, R34.reuse, 0xffff0000, RZ, 0xc0, !PT ;  /* 0xffff0000222c7812 */ /* 0x040fe200078ec0ff */
[----:B------:R-:W-:Y:S01]  /*c520*/  IMAD.U32 R43, R34, 0x10000, RZ ;  /* 0x00010000222b7824 */ /* 0x000fe200078e00ff */
[----:B------:R-:W-:Y:S01]  /*c530*/  LOP3.LUT R46, R36, 0xffff0000, RZ, 0xc0, !PT ;  /* 0xffff0000242e7812 */ /* 0x000fe200078ec0ff */
[C---:B0-----:R-:W-:Y:S01]  /*c540*/  IMAD.U32 R38, R4.reuse, 0x10000, RZ ;  /* 0x0001000004267824 */ /* 0x041fe200078e00ff */
[----:B------:R-:W-:Y:S01]  /*c550*/  LOP3.LUT R4, R4, 0xffff0000, RZ, 0xc0, !PT ;  /* 0xffff000004047812 */ /* 0x000fe200078ec0ff */
[C---:B------:R-:W-:Y:S01]  /*c560*/  IMAD.U32 R40, R5.reuse, 0x10000, RZ ;  /* 0x0001000005287824 */ /* 0x040fe200078e00ff */
[----:B------:R-:W-:Y:S01]  /*c570*/  LOP3.LUT R5, R5, 0xffff0000, RZ, 0xc0, !PT ;  /* 0xffff000005057812 */ /* 0x000fe200078ec0ff */
[C---:B------:R-:W-:Y:S01]  /*c580*/  IMAD.U32 R41, R6.reuse, 0x10000, RZ ;  /* 0x0001000006297824 */ /* 0x040fe200078e00ff */
[----:B------:R-:W-:Y:S01]  /*c590*/  LOP3.LUT R6, R6, 0xffff0000, RZ, 0xc0, !PT ;  /* 0xffff000006067812 */ /* 0x000fe200078ec0ff */
[C---:B------:R-:W-:Y:S01]  /*c5a0*/  FMUL.FTZ R47, R4.reuse, R45 ;  /* 0x0000002d042f7220 */ /* 0x040fe20000410000 */
[----:B------:R-:W-:Y:S01]  /*c5b0*/  FMUL.FTZ R4, R4, R43 ;  /* 0x0000002b04047220 */ /* 0x000fe20000410000 */
[----:B------:R-:W-:-:S02]  /*c5c0*/  IMAD.U32 R42, R7, 0x10000, RZ ;  /* 0x00010000072a7824 */ /* 0x000fc400078e00ff */
[C---:B------:R-:W-:Y:S01]  /*c5d0*/  FMUL.FTZ R49, R5.reuse, R46 ;  /* 0x0000002e05317220 */ /* 0x040fe20000410000 */
[C---:B------:R-:W-:Y:S01]  /*c5e0*/  FFMA.FTZ R47, R38.reuse, R43, -R47 ;  /* 0x0000002b262f7223 */ /* 0x040fe2000001082f */
[----:B------:R-:W-:Y:S01]  /*c5f0*/  FFMA.FTZ R48, R38, R45, R4 ;  /* 0x0000002d26307223 */ /* 0x000fe20000010004 */
[-C--:B------:R-:W-:Y:S01]  /*c600*/  FMUL.FTZ R45, R5, R44.reuse ;  /* 0x0000002c052d7220 */ /* 0x080fe20000410000 */
[----:B------:R-:W-:Y:S01]  /*c610*/  LOP3.LUT R7, R7, 0xffff0000, RZ, 0xc0, !PT ;  /* 0xffff000007077812 */ /* 0x000fe200078ec0ff */
[C---:B------:R-:W-:Y:S01]  /*c620*/  IMAD.U32 R38, R37.reuse, 0x10000, RZ ;  /* 0x0001000025267824 */ /* 0x040fe200078e00ff */
[----:B------:R-:W-:Y:S01]  /*c630*/  LOP3.LUT R43, R37, 0xffff0000, RZ, 0xc0, !PT ;  /* 0xffff0000252b7812 */ /* 0x000fe200078ec0ff */
[C---:B------:R-:W-:Y:S01]  /*c640*/  IMAD.U32 R4, R35.reuse, 0x10000, RZ ;  /* 0x0001000023047824 */ /* 0x040fe200078e00ff */
[----:B------:R-:W-:Y:S01]  /*c650*/  LOP3.LUT R5, R35, 0xffff0000, RZ, 0xc0, !PT ;  /* 0xffff000023057812 */ /* 0x000fe200078ec0ff */
[C---:B------:R-:W-:Y:S01]  /*c660*/  FFMA.FTZ R49, R40.reuse, R44, -R49 ;  /* 0x0000002c28317223 */ /* 0x040fe20000010831 */
[----:B------:R-:W-:Y:S01]  /*c670*/  FFMA.FTZ R40, R40, R46, R45 ;  /* 0x0000002e28287223 */ /* 0x000fe2000001002d */
        /* <DEDUP_REMOVED lines=11> */
[----:B------:R-:W-:-:S05]  /*c730*/  F2FP.BF16.F32.PACK_AB R7, R46, R7 ;  /* 0x000000072e07723e */ /* 0x000fca00000010ff */
[----:B------:R1:W-:Y:S02]  /*c740*/  STS.128 [R9+0x12400], R4 ;  /* 0x0124000409007388 */ /* 0x0003e40000000c00 */
.L_x_583:
[----:B------:R-:W-:Y:S05]  /*c750*/  BSYNC B2 ;  /* 0x0000000000027941 */ /* 0x000fea0003800000 */
.L_x_582:
[----:B------:R-:W-:Y:S04]  /*c760*/  BSSY B2, `(.L_x_584) ;  /* 0x0000028000027945 */ /* 0x000fe80003800000 */
[----:B------:R-:W-:Y:S05]  /*c770*/  @P1 BRA `(.L_x_585) ;  /* 0x0000000000981947 */ /* 0x000fea0003800000 */
[----:B01----:R-:W0:Y:S01]  /*c780*/  LDS.128 R4, [R8] ;  /* 0x0000000008047984 */ /* 0x003e220000000c00 */
[----:B------:R-:W-:Y:S01]  /*c790*/  IMAD.U32 R45, R32, 0x10000, RZ ;  /* 0x00010000202d7824 */ /* 0x000fe200078e00ff */
[C---:B------:R-:W-:Y:S01]  /*c7a0*/  LOP3.LUT R44, R30.reuse, 0xffff0000, RZ, 0xc0, !PT ;  /* 0xffff00001e2c7812 */ /* 0x040fe200078ec0ff */
[----:B------:R-:W-:Y:S01]  /*c7b0*/  IMAD.U32 R43, R30, 0x10000, RZ ;  /* 0x000100001e2b7824 */ /* 0x000fe200078e00ff */
[----:B------:R-:W-:Y:S02]  /*c7c0*/  LOP3.LUT R46, R32, 0xffff0000, RZ, 0xc0, !PT ;  /* 0xffff0000202e7812 */ /* 0x000fe400078ec0ff */
[C---:B0-----:R-:W-:Y:S01]  /*c7d0*/  SHF.L.U32 R38, R4.reuse, 0x10, RZ ;  /* 0x0000001004267819 */ /* 0x041fe200000006ff */
[C---:B------:R-:W-:Y:S01]  /*c7e0*/  IMAD.U32 R40, R5.reuse, 0x10000, RZ ;  /* 0x0001000005287824 */ /* 0x040fe200078e00ff */
[----:B------:R-:W-:Y:S01]  /*c7f0*/  LOP3.LUT R4, R4, 0xffff0000, RZ, 0xc0, !PT ;  /* 0xffff000004047812 */ /* 0x000fe200078ec0ff */
[C---:B------:R-:W-:Y:S01]  /*c800*/  IMAD.U32 R41, R6.reuse, 0x10000, RZ ;  /* 0x0001000006297824 */ /* 0x040fe200078e00ff */
[----:B------:R-:W-:Y:S01]  /*c810*/  LOP3.LUT R5, R5, 0xffff0000, RZ, 0xc0, !PT ;  /* 0xffff000005057812 */ /* 0x000fe200078ec0ff */
[----:B------:R-:W-:Y:S01]  /*c820*/  IMAD.U32 R42, R7, 0x10000, RZ ;  /* 0x00010000072a7824 */ /* 0x000fe200078e00ff */
[----:B------:R-:W-:Y:S01]  /*c830*/  LOP3.LUT R6, R6, 0xffff0000, RZ, 0xc0, !PT ;  /* 0xffff000006067812 */ /* 0x000fe200078ec0ff */
[C---:B------:R-:W-:Y:S01]  /*c840*/  FMUL.FTZ R47, R4.reuse, R45 ;  /* 0x0000002d042f7220 */ /* 0x040fe20000410000 */
[-C--:B------:R-:W-:Y:S01]  /*c850*/  FMUL.FTZ R4, R4, R43.reuse ;  /* 0x0000002b04047220 */ /* 0x080fe20000410000 */
[----:B------:R-:W-:Y:S01]  /*c860*/  FMUL.FTZ R49, R5, R46 ;  /* 0x0000002e05317220 */ /* 0x000fe20000410000 */
[----:B------:R-:W-:Y:S01]  /*c870*/  LOP3.LUT R7, R7, 0xffff0000, RZ, 0xc0, !PT ;  /* 0xffff000007077812 */ /* 0x000fe200078ec0ff */
[C---:B------:R-:W-:Y:S01]  /*c880*/  FFMA.FTZ R47, R38.reuse, R43, -R47 ;  /* 0x0000002b262f7223 */ /* 0x040fe2000001082f */
[----:B------:R-:W-:Y:S01]  /*c890*/  FFMA.FTZ R48, R38, R45, R4 ;  /* 0x0000002d26307223 */ /* 0x000fe20000010004 */
[----:B------:R-:W-:Y:S01]  /*c8a0*/  FMUL.FTZ R45, R5, R44 ;  /* 0x0000002c052d7220 */ /* 0x000fe20000410000 */
[C---:B------:R-:W-:Y:S01]  /*c8b0*/  LOP3.LUT R43, R33.reuse, 0xffff0000, RZ, 0xc0, !PT ;  /* 0xffff0000212b7812 */ /* 0x040fe200078ec0ff */
[----:B------:R-:W-:Y:S01]  /*c8c0*/  IMAD.U32 R38, R33, 0x10000, RZ ;  /* 0x0001000021267824 */ /* 0x000fe200078e00ff */
[C---:B------:R-:W-:Y:S01]  /*c8d0*/  LOP3.LUT R5, R31.reuse, 0xffff0000, RZ, 0xc0, !PT ;  /* 0xffff00001f057812 */ /* 0x040fe200078ec0ff */
[----:B------:R-:W-:-:S02]  /*c8e0*/  IMAD.U32 R4, R31, 0x10000, RZ ;  /* 0x000100001f047824 */ /* 0x000fc400078e00ff */
        /* <DEDUP_REMOVED lines=14> */
[----:B------:R2:W-:Y:S02]  /*c9d0*/  STS.128 [R8], R4 ;  /* 0x0000000408007388 */ /* 0x0005e40000000c00 */
.L_x_585:
[----:B------:R-:W-:Y:S05]  /*c9e0*/  BSYNC B2 ;  /* 0x0000000000027941 */ /* 0x000fea0003800000 */
.L_x_584:
[----:B------:R-:W-:Y:S04]  /*c9f0*/  BSSY B2, `(.L_x_586) ;  /* 0x0000028000027945 */ /* 0x000fe80003800000 */
[----:B------:R-:W-:Y:S05]  /*ca00*/  @P2 BRA `(.L_x_587) ;  /* 0x0000000000982947 */ /* 0x000fea0003800000 */
[----:B012---:R-:W0:Y:S01]  /*ca10*/  LDS.128 R4, [R9+0x16400] ;  /* 0x0164000009047984 */ /* 0x007e220000000c00 */
        /* <DEDUP_REMOVED lines=37> */
.L_x_587:
[----:B------:R-:W-:Y:S05]  /*cc70*/  BSYNC B2 ;  /* 0x0000000000027941 */ /* 0x000fea0003800000 */
.L_x_586:
[----:B------:R-:W-:Y:S04]  /*cc80*/  BSSY B2, `(.L_x_588) ;  /* 0x0000028000027945 */ /* 0x000fe80003800000 */
[----:B------:R-:W-:Y:S05]  /*cc90*/  @P3 BRA `(.L_x_589) ;  /* 0x0000000000983947 */ /* 0x000fea0003800000 */
[----:B0123--:R-:W0:Y:S01]  /*cca0*/  LDS.128 R4, [R8+0x4000] ;  /* 0x0040000008047984 */ /* 0x00fe220000000c00 */
        /* <DEDUP_REMOVED lines=37> */
.L_x_589:
[----:B------:R-:W-:Y:S05]  /*cf00*/  BSYNC B2 ;  /* 0x0000000000027941 */ /* 0x000fea0003800000 */
.L_x_588:
[----:B------:R-:W-:Y:S04]  /*cf10*/  BSSY B2, `(.L_x_590) ;  /* 0x0000028000027945 */ /* 0x000fe80003800000 */
[----:B------:R-:W-:Y:S05]  /*cf20*/  @P4 BRA `(.L_x_591) ;  /* 0x0000000000984947 */ /* 0x000fea0003800000 */
[----:B01234-:R-:W0:Y:S01]  /*cf30*/  LDS.128 R4, [R9+0x1a400] ;  /* 0x01a4000009047984 */ /* 0x01fe220000000c00 */
        /* <DEDUP_REMOVED lines=37> */
.L_x_591:
[----:B------:R-:W-:Y:S05]  /*d190*/  BSYNC B2 ;  /* 0x0000000000027941 */ /* 0x000fea0003800000 */
.L_x_590:
[----:B------:R-:W-:Y:S05]  /*d1a0*/  @P5 BRA `(.L_x_581) ;  /* 0x0000000000985947 */ /* 0x000fea0003800000 */
[----:B01234-:R-:W0:Y:S01]  /*d1b0*/  LDS.128 R4, [R8+0x8000] ;  /* 0x0080000008047984 */ /* 0x01fe220000000c00 */
        /* <DEDUP_REMOVED lines=37> */
.L_x_581:
[----:B------:R-:W-:Y:S05]  /*d410*/  BSYNC B1 ;  /* 0x0000000000017941 */ /* 0x000fea0003800000 */
.L_x_580:
[----:B01234-:R-:W-:-:S05]  /*d420*/  VIADD R4, R202, 0x40 ;  /* 0x00000040ca047836 */ /* 0x01ffca0000000000 */
[----:B------:R-:W-:-:S13]  /*d430*/  ISETP.GE.AND P0, PT, R4, R39, PT ;  /* 0x000000270400720c */ /* 0x000fda0003f06270 */
[----:B------:R-:W-:Y:S05]  /*d440*/  @P0 BRA `(.L_x_592) ;  /* 0x0000003c00080947 */ /* 0x000fea0003800000 */
[----:B------:R-:W0:Y:S01]  /*d450*/  LDC R4, c[0x0][0x3f4] ;  /* 0x0000fd00ff047b82 */ /* 0x000e220000000800 */
[----:B------:R-:W-:Y:S01]  /*d460*/  BSSY B1, `(.L_x_593) ;  /* 0x000002e000017945 */ /* 0x000fe20003800000 */
[-C--:B0-----:R-:W-:Y:S02]  /*d470*/  ISETP.GE.AND P0, PT, R196, R4.reuse, PT ;  /* 0x00000004c400720c */ /* 0x081fe40003f06270 */
[-C--:B------:R-:W-:Y:S02]  /*d480*/  ISETP.GE.AND P1, PT, R207, R4.reuse, PT ;  /* 0x00000004cf00720c */ /* 0x080fe40003f26270 */
[-C--:B------:R-:W-:Y:S02]  /*d490*/  ISETP.GE.AND P2, PT, R205, R4.reuse, PT ;  /* 0x00000004cd00720c */ /* 0x080fe40003f46270 */
[-C--:B------:R-:W-:Y:S02]  /*d4a0*/  ISETP.GE.AND P3, PT, R206, R4.reuse, PT ;  /* 0x00000004ce00720c */ /* 0x080fe40003f66270 */
[----:B------:R-:W-:-:S02]  /*d4b0*/  ISETP.GE.AND P4, PT, R208, R4, PT ;  /* 0x00000004d000720c */ /* 0x000fc40003f86270 */
[----:B------:R-:W-:-:S03]  /*d4c0*/  ISETP.GE.AND P5, PT, R209, R4, PT ;  /* 0x00000004d100720c */ /* 0x000fc60003fa6270 */
[----:B------:R-:W-:Y:S10]  /*d4d0*/  @P0 BRA `(.L_x_594) ;  /* 0x0000000000980947 */ /* 0x000ff40003800000 */
[----:B------:R-:W0:Y:S01]  /*d4e0*/  LDS.128 R4, [R9+0x14400] ;  /* 0x0144000009047984 */ /* 0x000e220000000c00 */
[----:B------:R-:W-:Y:S01]  /*d4f0*/  IMAD.U32 R42, R34, 0x10000, RZ ;  /* 0x00010000222a7824 */ /* 0x000fe200078e00ff */
[C---:B------:R-:W-:Y:S01]  /*d500*/  LOP3.LUT R47, R36.reuse, 0xffff0000, RZ, 0xc0, !PT ;  /* 0xffff0000242f7812 */ /* 0x040fe200078ec0ff */
[----:B------:R-:W-:Y:S01]  /*d510*/  IMAD.U32 R44, R36, 0x10000, RZ ;  /* 0x00010000242c7824 */ /* 0x000fe200078e00ff */
[----:B------:R-:W-:Y:S02]  /*d520*/  LOP3.LUT R45, R34, 0xffff0000, RZ, 0xc0, !PT ;  /* 0xffff0000222d7812 */ /* 0x000fe400078ec0ff */
[----:B------:R-:W-:Y:S01]  /*d530*/  LOP3.LUT R46, R37, 0xffff0000, RZ, 0xc0, !PT ;  /* 0xffff0000252e7812 */ /* 0x000fe200078ec0ff */
[C---:B0-----:R-:W-:Y:S01]  /*d540*/  IMAD.U32 R38, R4.reuse, 0x10000, RZ ;  /* 0x0001000004267824 */ /* 0x041fe200078e00ff */
[----:B------:R-:W-:Y:S01]  /*d550*/  LOP3.LUT R4, R4, 0xffff0000, RZ, 0xc0, !PT ;  /* 0xffff000004047812 */ /* 0x000fe200078ec0ff */
[C---:B------:R-:W-:Y:S01]  /*d560*/  IMAD.U32 R39, R5.reuse, 0x10000, RZ ;  /* 0x0001000005277824 */ /* 0x040fe200078e00ff */
[----:B------:R-:W-:Y:S01]  /*d570*/  LOP3.LUT R5, R5, 0xffff0000, RZ, 0xc0, !PT ;  /* 0xffff000005057812 */ /* 0x000fe200078ec0ff */
[C---:B------:R-:W-:Y:S01]  /*d580*/  IMAD.U32 R36, R7.reuse, 0x10000, RZ ;  /* 0x0001000007247824 */ /* 0x040fe200078e00ff */
[----:B------:R-:W-:Y:S01]  /*d590*/  LOP3.LUT R7, R7, 0xffff0000, RZ, 0xc0, !PT ;  /* 0xffff000007077812 */ /* 0x000fe200078ec0ff */
[-C--:B------:R-:W-:Y:S01]  /*d5a0*/  FMUL.FTZ R41, R44, R4.reuse ;  /* 0x000000042c297220 */ /* 0x080fe20000410000 */
[----:B------:R-:W-:Y:S01]  /*d5b0*/  FMUL.FTZ R43, R42, R4 ;  /* 0x000000042a2b7220 */ /* 0x000fe20000410000 */
[----:B------:R-:W-:Y:S01]  /*d5c0*/  FMUL.FTZ R40, R47, R5 ;  /* 0x000000052f287220 */ /* 0x000fe20000410000 */
[----:B------:R-:W-:-:S02]  /*d5d0*/  IMAD.U32 R34, R6, 0x10000, RZ ;  /* 0x0001000006227824 */ /* 0x000fc400078e00ff */
[-C--:B------:R-:W-:Y:S01]  /*d5e0*/  FFMA.FTZ R4, R42, R38.reuse, -R41 ;  /* 0x000000262a047223 */ /* 0x080fe20000010829 */
[----:B------:R-:W-:Y:S01]  /*d5f0*/  FFMA.FTZ R43, R44, R38, R43 ;  /* 0x000000262c2b7223 */ /* 0x000fe2000001002b */
[C---:B------:R-:W-:Y:S01]  /*d600*/  FMUL.FTZ R38, R45.reuse, R5 ;  /* 0x000000052d267220 */ /* 0x040fe20000410000 */
[-C--:B------:R-:W-:Y:S01]  /*d610*/  FFMA.FTZ R5, R45, R39.reuse, -R40 ;  /* 0x000000272d057223 */ /* 0x080fe20000010828 */
[----:B------:R-:W-:Y:S01]  /*d620*/  LOP3.LUT R6, R6, 0xffff0000, RZ, 0xc0, !PT ;  /* 0xffff000006067812 */ /* 0x000fe200078ec0ff */
[----:B------:R-:W-:Y:S01]  /*d630*/  IMAD.U32 R44, R37, 0x10000, RZ ;  /* 0x00010000252c7824 */ /* 0x000fe200078e00ff */
[----:B------:R-:W-:Y:S01]  /*d640*/  SHF.L.U32 R40, R35, 0x10, RZ ;  /* 0x0000001023287819 */ /* 0x000fe200000006ff */
[----:B------:R-:W-:Y:S01]  /*d650*/  FFMA.FTZ R38, R47, R39, R38 ;  /* 0x000000272f267223 */ /* 0x000fe20000010026 */
[----:B------:R-:W-:Y:S01]  /*d660*/  LOP3.LUT R42, R35, 0xffff0000, RZ, 0xc0, !PT ;  /* 0xffff0000232a7812 */ /* 0x000fe200078ec0ff */
[-C--:B------:R-:W-:Y:S01]  /*d670*/  FMUL.FTZ R39, R46, R7.reuse ;  /* 0x000000072e277220 */ /* 0x080fe20000410000 */
[-C--:B------:R-:W-:Y:S01]  /*d680*/  FMUL.FTZ R35, R44, R6.reuse ;  /* 0x000000062c237220 */ /* 0x080fe20000410000 */
[----:B------:R-:W-:Y:S01]  /*d690*/  FMUL.FTZ R37, R40, R6 ;  /* 0x0000000628257220 */ /* 0x000fe20000410000 */
[----:B------:R-:W-:Y:S01]  /*d6a0*/  F2FP.BF16.F32.PACK_AB R4, R43, R4 ;  /* 0x000000042b04723e */ /* 0x000fe200000010ff */
[C---:B------:R-:W-:Y:S01]  /*d6b0*/  FMUL.FTZ R41, R42.reuse, R7 ;  /* 0x000000072a297220 */ /* 0x040fe20000410000 */
[----:B------:R-:W-:Y:S01]  /*d6c0*/  FFMA.FTZ R7, R42, R36, -R39 ;  /* 0x000000242a077223 */ /* 0x000fe20000010827 */
[-C--:B------:R-:W-:Y:S01]  /*d6d0*/  FFMA.FTZ R6, R40, R34.reuse, -R35 ;  /* 0x0000002228067223 */ /* 0x080fe20000010823 */
[----:B------:R-:W-:Y:S01]  /*d6e0*/  FFMA.FTZ R37, R44, R34, R37 ;  /* 0x000000222c257223 */ /* 0x000fe20000010025 */
[----:B------:R-:W-:Y:S01]  /*d6f0*/  FFMA.FTZ R36, R46, R36, R41 ;  /* 0x000000242e247223 */ /* 0x000fe20000010029 */
[----:B------:R-:W-:-:S03]  /*d700*/  F2FP.BF16.F32.PACK_AB R5, R38, R5 ;  /* 0x000000052605723e */ /* 0x000fc600000010ff */
[----:B------:R-:W-:Y:S02]  /*d710*/  F2FP.BF16.F32.PACK_AB R6, R37, R6 ;  /* 0x000000062506723e */ /* 0x000fe400000010ff */
[----:B------:R-:W-:-:S05]  /*d720*/  F2FP.BF16.F32.PACK_AB R7, R36, R7 ;  /* 0x000000072407723e */ /* 0x000fca00000010ff */
[----:B------:R0:W-:Y:S02]  /*d730*/  STS.128 [R9+0x14400], R4 ;  /* 0x0144000409007388 */ /* 0x0001e40000000c00 */
.L_x_594:
[----:B------:R-:W-:Y:S05]  /*d740*/  BSYNC B1 ;  /* 0x0000000000017941 */ /* 0x000fea0003800000 */
.L_x_593:
[----:B------:R-:W-:Y:S04]  /*d750*/  BSSY B1, `(.L_x_595) ;  /* 0x0000028000017945 */ /* 0x000fe80003800000 */
[----:B------:R-:W-:Y:S05]  /*d760*/  @P1 BRA `(.L_x_596) ;  /* 0x0000000000981947 */ /* 0x000fea0003800000 */
[----:B0-----:R-:W0:Y:S01]  /*d770*/  LDS.128 R4, [R8+0x2000] ;  /* 0x0020000008047984 */ /* 0x001e220000000c00 */
        /* <DEDUP_REMOVED lines=18> */
[----:B------:R-:W-:Y:S01]  /*d8a0*/  LOP3.LUT R6, R6, 0xffff0000, RZ, 0xc0, !PT ;  /* 0xffff000006067812 */ /* 0x000fe200078ec0ff */
[-C--:B------:R-:W-:Y:S01]  /*d8b0*/  FFMA.FTZ R5, R41, R35.reuse, -R36 ;  /* 0x0000002329057223 */ /* 0x080fe20000010824 */
[----:B------:R-:W-:Y:S01]  /*d8c0*/  LOP3.LUT R38, R31, 0xffff0000, RZ, 0xc0, !PT ;  /* 0xffff00001f267812 */ /* 0x000fe200078ec0ff */
[----:B------:R-:W-:Y:S02]  /*d8d0*/  IMAD.U32 R40, R33, 0x10000, RZ ;  /* 0x0001000021287824 */ /* 0x000fe400078e00ff */
[----:B------:R-:W-:Y:S01]  /*d8e0*/  FFMA.FTZ R34, R43, R35, R34 ;  /* 0x000000232b227223 */ /* 0x000fe20000010022 */
[----:B------:R-:W-:Y:S02]  /*d8f0*/  IMAD.U32 R36, R31, 0x10000, RZ ;  /* 0x000100001f247824 */ /* 0x000fe400078e00ff */
[-C--:B------:R-:W-:Y:S01]  /*d900*/  FMUL.FTZ R35, R42, R7.reuse ;  /* 0x000000072a237220 */ /* 0x080fe20000410000 */
[-C--:B------:R-:W-:Y:S01]  /*d910*/  FMUL.FTZ R31, R40, R6.reuse ;  /* 0x00000006281f7220 */ /* 0x080fe20000410000 */
[----:B------:R-:W-:Y:S01]  /*d920*/  FMUL.FTZ R37, R38, R7 ;  /* 0x0000000726257220 */ /* 0x000fe20000410000 */
        /* <DEDUP_REMOVED lines=8> */
[----:B------:R-:W-:-:S05]  /*d9b0*/  F2FP.BF16.F32.PACK_AB R7, R32, R7 ;  /* 0x000000072007723e */ /* 0x000fca00000010ff */
[----:B------:R1:W-:Y:S02]  /*d9c0*/  STS.128 [R8+0x2000], R4 ;  /* 0x0020000408007388 */ /* 0x0003e40000000c00 */
.L_x_596:
[----:B------:R-:W-:Y:S05]  /*d9d0*/  BSYNC B1 ;  /* 0x0000000000017941 */ /* 0x000fea0003800000 */
.L_x_595:
[----:B------:R-:W-:Y:S04]  /*d9e0*/  BSSY B1, `(.L_x_597) ;  /* 0x0000028000017945 */ /* 0x000fe80003800000 */
[----:B------:R-:W-:Y:S05]  /*d9f0*/  @P2 BRA `(.L_x_598) ;  /* 0x0000000000982947 */ /* 0x000fea0003800000 */
[----:B01----:R-:W0:Y:S01]  /*da00*/  LDS.128 R4, [R9+0x18400] ;  /* 0x0184000009047984 */ /* 0x003e220000000c00 */
        /* <DEDUP_REMOVED lines=37> */
.L_x_598:
[----:B------:R-:W-:Y:S05]  /*dc60*/  BSYNC B1 ;  /* 0x0000000000017941 */ /* 0x000fea0003800000 */
.L_x_597:
[----:B------:R-:W-:Y:S04]  /*dc70*/  BSSY B1, `(.L_x_599) ;  /* 0x0000028000017945 */ /* 0x000fe80003800000 */
[----:B------:R-:W-:Y:S05]  /*dc80*/  @P3 BRA `(.L_x_600) ;  /* 0x0000000000983947 */ /* 0x000fea0003800000 */
[----:B012---:R-:W0:Y:S01]  /*dc90*/  LDS.128 R4, [R8+0x6000] ;  /* 0x0060000008047984 */ /* 0x007e220000000c00 */
        /* <DEDUP_REMOVED lines=37> */
.L_x_600:
[----:B------:R-:W-:Y:S05]  /*def0*/  BSYNC B1 ;  /* 0x0000000000017941 */ /* 0x000fea0003800000 */
.L_x_599:
[----:B------:R-:W-:Y:S04]  /*df00*/  BSSY B1, `(.L_x_601) ;  /* 0x0000028000017945 */ /* 0x000fe80003800000 */
[----:B------:R-:W-:Y:S05]  /*df10*/  @P4 BRA `(.L_x_602) ;  /* 0x0000000000984947 */ /* 0x000fea0003800000 */
[----:B0123--:R-:W0:Y:S01]  /*df20*/  LDS.128 R4, [R9+0x1c400] ;  /* 0x01c4000009047984 */ /* 0x00fe220000000c00 */
        /* <DEDUP_REMOVED lines=37> */
.L_x_602:
[----:B------:R-:W-:Y:S05]  /*e180*/  BSYNC B1 ;  /* 0x0000000000017941 */ /* 0x000fea0003800000 */
.L_x_601:
[----:B------:R-:W-:Y:S05]  /*e190*/  @P5 BRA `(.L_x_592) ;  /* 0x0000002c00b45947 */ /* 0x000fea0003800000 */
[----:B01234-:R-:W0:Y:S01]  /*e1a0*/  LDS.128 R4, [R8+0xa000] ;  /* 0x00a0000008047984 */ /* 0x01fe220000000c00 */
[C---:B------:R-:W-:Y:S01]  /*e1b0*/  IMAD.U32 R21, R10.reuse, 0x10000, RZ ;  /* 0x000100000a157824 */ /* 0x040fe200078e00ff */
[----:B------:R-:W-:Y:S01]  /*e1c0*/  LOP3.LUT R26, R10, 0xffff0000, RZ, 0xc0, !PT ;  /* 0xffff00000a1a7812 */ /* 0x000fe200078ec0ff */
[C---:B------:R-:W-:Y:S01]  /*e1d0*/  IMAD.U32 R15, R0.reuse, 0x10000, RZ ;  /* 0x00010000000f7824 */ /* 0x040fe200078e00ff */
        /* <DEDUP_REMOVED lines=14> */
[----:B------:R-:W-:Y:S01]  /*e2c0*/  FMUL.FTZ R15, R24, R5 ;  /* 0x00000005180f7220 */ /* 0x000fe20000410000 */
        /* <DEDUP_REMOVED lines=18> */
[----:B------:R0:W-:Y:S01]  /*e3f0*/  STS.128 [R8+0xa000], R4 ;  /* 0x00a0000408007388 */ /* 0x0001e20000000c00 */
[----:B------:R-:W-:Y:S05]  /*e400*/  BRA `(.L_x_592) ;  /* 0x0000002c00187947 */ /* 0x000fea0003800000 */
.L_x_574:
[----:B------:R-:W-:-:S03]  /*e410*/  UMOV UR4, 0xffffffff ;  /* 0xffffffff00047882 */ /* 0x000fc60000000000 */
[----:B------:R-:W-:Y:S05]  /*e420*/  BRA.DIV UR4, `(.L_x_603) ;  /* 0x00000126045c7947 */ /* 0x000fea000b800000 */
[----:B------:R0:W1:Y:S04]  /*e430*/  SHFL.IDX PT, R3, R25, RZ, 0x1c1f ;  /* 0x001c1fff19037589 */ /* 0x00006800000e0000 */
[----:B------:R0:W2:Y:S04]  /*e440*/  SHFL.IDX PT, R0, R24, RZ, 0x1c1f ;  /* 0x001c1fff18007589 */ /* 0x0000a800000e0000 */
[----:B------:R0:W3:Y:S04]  /*e450*/  SHFL.IDX PT, R21, R27, RZ, 0x1c1f ;  /* 0x001c1fff1b157589 */ /* 0x0000e800000e0000 */
[----:B------:R0:W4:Y:S02]  /*e460*/  SHFL.IDX PT, R20, R26, RZ, 0x1c1f ;  /* 0x001c1fff1a147589 */ /* 0x00012400000e0000 */
.L_x_828:
[----:B------:R-:W-:Y:S01]  /*e470*/  ULDC UR4, c[0x0][0x448] ;  /* 0x0001120000047ab9 */ /* 0x000fe20000000800 */
[----:B------:R-:W-:Y:S01]  /*e480*/  BSSY B1, `(.L_x_604) ;  /* 0x0000035000017945 */ /* 0x000fe20003800000 */
[----:B------:R-:W-:Y:S01]  /*e490*/  IMAD R48, R140, UR4, RZ ;  /* 0x000000048c307c24 */ /* 0x000fe2000f8e02ff */
[----:B------:R-:W-:Y:S02]  /*e4a0*/  CS2R R4, SRZ ;  /* 0x0000000000047805 */ /* 0x000fe4000001ff00 */
[----:B------:R-:W-:Y:S02]  /*e4b0*/  CS2R R8, SRZ ;  /* 0x0000000000087805 */ /* 0x000fe4000001ff00 */
[----:B------:R-:W-:Y:S02]  /*e4c0*/  CS2R R10, SRZ ;  /* 0x00000000000a7805 */ /* 0x000fe4000001ff00 */
[----:B------:R-:W-:Y:S02]  /*e4d0*/  CS2R R12, SRZ ;  /* 0x00000000000c7805 */ /* 0x000fe4000001ff00 */
[----:B------:R-:W-:Y:S01]  /*e4e0*/  ISETP.GE.AND P0, PT, R6, R48, PT ;  /* 0x000000300600720c */ /* 0x000fe20003f06270 */
[----:B------:R-:W-:Y:S01]  /*e4f0*/  IMAD R48, R29, -0x80, R48 ;  /* 0xffffff801d307824 */ /* 0x000fe200078e0230 */
[----:B------:R-:W-:-:S02]  /*e500*/  CS2R R6, SRZ ;  /* 0x0000000000067805 */ /* 0x000fc4000001ff00 */
[----:B------:R-:W-:Y:S02]  /*e510*/  CS2R R14, SRZ ;  /* 0x00000000000e7805 */ /* 0x000fe4000001ff00 */
[----:B0-----:R-:W-:Y:S02]  /*e520*/  CS2R R24, SRZ ;  /* 0x0000000000187805 */ /* 0x001fe4000001ff00 */
[----:B------:R-:W-:Y:S02]  /*e530*/  CS2R R26, SRZ ;  /* 0x00000000001a7805 */ /* 0x000fe4000001ff00 */
[----:B------:R-:W-:Y:S02]  /*e540*/  CS2R R28, SRZ ;  /* 0x00000000001c7805 */ /* 0x000fe4000001ff00 */
[----:B------:R-:W-:Y:S02]  /*e550*/  CS2R R30, SRZ ;  /* 0x00000000001e7805 */ /* 0x000fe4000001ff00 */
[----:B------:R-:W-:-:S02]  /*e560*/  CS2R R32, SRZ ;  /* 0x0000000000207805 */ /* 0x000fc4000001ff00 */
[----:B------:R-:W-:Y:S01]  /*e570*/  CS2R R34, SRZ ;  /* 0x0000000000227805 */ /* 0x000fe2000001ff00 */
[----:B------:R-:W-:Y:S06]  /*e580*/  @P0 BRA `(.L_x_605) ;  /* 0x0000000000900947 */ /* 0x000fec0003800000 */
[----:B------:R-:W-:Y:S01]  /*e590*/  ULDC UR4, c[0x0][0x3f4] ;  /* 0x0000fd0000047ab9 */ /* 0x000fe20000000800 */
[----:B--2---:R-:W-:Y:S01]  /*e5a0*/  IMAD.MOV.U32 R4, RZ, RZ, R0 ;  /* 0x000000ffff047224 */ /* 0x004fe200078e0000 */
[----:B------:R-:W-:Y:S01]  /*e5b0*/  ISETP.GE.AND P2, PT, R16, UR4, PT ;  /* 0x0000000410007c0c */ /* 0x000fe2000bf46270 */
[----:B-1----:R-:W-:Y:S01]  /*e5c0*/  IMAD.MOV.U32 R5, RZ, RZ, R3 ;  /* 0x000000ffff057224 */ /* 0x002fe200078e0003 */
[----:B------:R-:W-:Y:S02]  /*e5d0*/  ISETP.GE.AND P3, PT, R194, UR4, PT ;  /* 0x00000004c2007c0c */ /* 0x000fe4000bf66270 */
[----:B------:R-:W-:Y:S02]  /*e5e0*/  CS2R R28, SRZ ;  /* 0x00000000001c7805 */ /* 0x000fe4000001ff00 */
[----:B------:R-:W-:Y:S02]  /*e5f0*/  ISETP.GE.AND P4, PT, R193, UR4, PT ;  /* 0x00000004c1007c0c */ /* 0x000fe4000bf86270 */
[----:B------:R-:W-:-:S02]  /*e600*/  CS2R R30, SRZ ;  /* 0x00000000001e7805 */ /* 0x000fc4000001ff00 */
[----:B------:R-:W-:Y:S02]  /*e610*/  CS2R R8, SRZ ;  /* 0x0000000000087805 */ /* 0x000fe4000001ff00 */
[----:B------:R-:W-:Y:S02]  /*e620*/  CS2R R10, SRZ ;  /* 0x00000000000a7805 */ /* 0x000fe4000001ff00 */
[----:B------:R-:W-:Y:S02]  /*e630*/  CS2R R32, SRZ ;  /* 0x0000000000207805 */ /* 0x000fe4000001ff00 */
[----:B------:R-:W-:Y:S01]  /*e640*/  CS2R R34, SRZ ;  /* 0x0000000000227805 */ /* 0x000fe2000001ff00 */
[----:B------:R-:W-:Y:S02]  /*e650*/  @!P2 IMAD.SHL.U32 R47, R16, 0x2, RZ ;  /* 0x00000002102fa824 */ /* 0x000fe400078e00ff */
[----:B------:R-:W-:Y:S02]  /*e660*/  @!P3 IMAD.SHL.U32 R39, R195, 0x8, RZ ;  /* 0x00000008c327b824 */ /* 0x000fe400078e00ff */
[----:B------:R-:W-:Y:S01]  /*e670*/  @!P4 IMAD.SHL.U32 R43, R198, 0x8, RZ ;  /* 0x00000008c62bc824 */ /* 0x000fe200078e00ff */
[-C--:B------:R-:W-:Y:S01]  /*e680*/  @!P2 IADD3 R44, P0, R0, R47.reuse, RZ ;  /* 0x0000002f002ca210 */ /* 0x080fe20007f1e0ff */
[----:B------:R-:W-:Y:S01]  /*e690*/  @!P3 IMAD.WIDE R36, R39, 0x2, R4 ;  /* 0x000000022724b825 */ /* 0x000fe200078e0204 */
[----:B----4-:R-:W-:-:S02]  /*e6a0*/  @!P2 IADD3 R46, P1, R20, R47, RZ ;  /* 0x0000002f142ea210 */ /* 0x010fc40007f3e0ff */
[----:B------:R-:W-:Y:S01]  /*e6b0*/  @!P2 SHF.L.U64.HI R0, R16, 0x1, R17 ;  /* 0x000000011000a819 */ /* 0x000fe20000010211 */
[----:B------:R-:W-:Y:S01]  /*e6c0*/  @!P4 IMAD.WIDE R40, R43, 0x2, R4 ;  /* 0x000000022b28c825 */ /* 0x000fe200078e0204 */
[----:B------:R-:W-:Y:S02]  /*e6d0*/  CS2R R12, SRZ ;  /* 0x00000000000c7805 */ /* 0x000fe4000001ff00 */
[----:B------:R-:W-:Y:S02]  /*e6e0*/  CS2R R14, SRZ ;  /* 0x00000000000e7805 */ /* 0x000fe4000001ff00 */
[----:B------:R-:W-:Y:S02]  /*e6f0*/  CS2R R24, SRZ ;  /* 0x0000000000187805 */ /* 0x000fe4000001ff00 */
[----:B------:R-:W-:Y:S02]  /*e700*/  CS2R R26, SRZ ;  /* 0x00000000001a7805 */ /* 0x000fe4000001ff00 */
[----:B------:R-:W-:-:S02]  /*e710*/  CS2R R4, SRZ ;  /* 0x0000000000047805 */ /* 0x000fc4000001ff00 */
[----:B------:R-:W-:Y:S01]  /*e720*/  CS2R R6, SRZ ;  /* 0x0000000000067805 */ /* 0x000fe2000001ff00 */
[--C-:B---3--:R-:W-:Y:S01]  /*e730*/  @!P3 IMAD.WIDE R38, R39, 0x2, R20.reuse ;  /* 0x000000022726b825 */ /* 0x108fe200078e0214 */
[----:B------:R0:W5:Y:S03]  /*e740*/  @!P3 LD.E.128 R28, desc[UR56][R36.64] ;  /* 0x00000038241cb980 */ /* 0x000166000c101d00 */
[----:B------:R-:W-:Y:S01]  /*e750*/  @!P4 IMAD.WIDE R42, R43, 0x2, R20 ;  /* 0x000000022b2ac825 */ /* 0x000fe200078e0214 */
[----:B------:R0:W5:Y:S03]  /*e760*/  @!P3 LD.E.128 R8, desc[UR56][R38.64] ;  /* 0x000000382608b980 */ /* 0x000166000c101d00 */
[--C-:B------:R-:W-:Y:S01]  /*e770*/  @!P2 IMAD.X R45, R3, 0x1, R0.reuse, P0 ;  /* 0x00000001032da824 */ /* 0x100fe200000e0600 */
[----:B------:R0:W5:Y:S01]  /*e780*/  @!P4 LD.E.128 R32, desc[UR56][R40.64] ;  /* 0x000000382820c980 */ /* 0x000162000c101d00 */
[----:B------:R-:W-:-:S03]  /*e790*/  @!P2 IMAD.X R47, R21, 0x1, R0, P1 ;  /* 0x00000001152fa824 */ /* 0x000fc600008e0600 */
[----:B------:R0:W5:Y:S04]  /*e7a0*/  @!P4 LD.E.128 R12, desc[UR56][R42.64] ;  /* 0x000000382a0cc980 */ /* 0x000168000c101d00 */
[----:B------:R0:W5:Y:S04]  /*e7b0*/  @!P2 LD.E.128 R24, desc[UR56][R44.64] ;  /* 0x000000382c18a980 */ /* 0x000168000c101d00 */
[----:B------:R0:W5:Y:S02]  /*e7c0*/  @!P2 LD.E.128 R4, desc[UR56][R46.64] ;  /* 0x000000382e04a980 */ /* 0x000164000c101d00 */
.L_x_605:
[----:B------:R-:W-:Y:S05]  /*e7d0*/  BSYNC B1 ;  /* 0x0000000000017941 */ /* 0x000fea0003800000 */
.L_x_604:
[----:B---3--:R-:W4:Y:S01]  /*e7e0*/  LDL R21, [R1+0x4] ;  /* 0x0000040001157983 */ /* 0x008f220000100800 */
[--C-:B-----5:R-:W-:Y:S01]  /*e7f0*/  SHF.R.U64 R53, R4, 0x10, R5.reuse ;  /* 0x0000001004357819 */ /* 0x120fe20000001205 */
[--C-:B0-----:R-:W-:Y:S01]  /*e800*/  IMAD.MOV.U32 R37, RZ, RZ, R5.reuse ;  /* 0x000000ffff257224 */ /* 0x101fe200078e0005 */
[----:B------:R-:W-:Y:S01]  /*e810*/  SHF.R.U32.HI R52, RZ, 0x10, R5 ;  /* 0x00000010ff347819 */ /* 0x000fe20000011605 */
[--C-:B-1----:R-:W-:Y:S01]  /*e820*/  IMAD.MOV.U32 R3, RZ, RZ, R25.reuse ;  /* 0x000000ffff037224 */ /* 0x102fe200078e0019 */
[----:B------:R-:W-:Y:S01]  /*e830*/  SHF.R.U64 R65, R24, 0x10, R25 ;  /* 0x0000001018417819 */ /* 0x000fe20000001219 */
[----:B------:R-:W-:Y:S01]  /*e840*/  IMAD.MOV.U32 R41, RZ, RZ, R31 ;  /* 0x000000ffff297224 */ /* 0x000fe200078e001f */
[----:B------:R-:W-:Y:S01]  /*e850*/  SHF.R.U32.HI R64, RZ, 0x10, R25 ;  /* 0x00000010ff407819 */ /* 0x000fe20000011619 */
[--C-:B------:R-:W-:Y:S01]  /*e860*/  IMAD.MOV.U32 R25, RZ, RZ, R27.reuse ;  /* 0x000000ffff197224 */ /* 0x100fe200078e001b */
[----:B------:R-:W-:Y:S01]  /*e870*/  SHF.R.U64 R63, R26, 0x10, R27 ;  /* 0x000000101a3f7819 */ /* 0x000fe2000000121b */
[----:B------:R-:W-:Y:S01]  /*e880*/  IMAD.MOV.U32 R45, RZ, RZ, R35 ;  /* 0x000000ffff2d7224 */ /* 0x000fe200078e0023 */
[----:B------:R-:W-:Y:S01]  /*e890*/  SHF.R.U32.HI R62, RZ, 0x10, R27 ;  /* 0x00000010ff3e7819 */ /* 0x000fe2000001161b */
[--C-:B------:R-:W-:Y:S01]  /*e8a0*/  IMAD.MOV.U32 R27, RZ, RZ, R29.reuse ;  /* 0x000000ffff1b7224 */ /* 0x100fe200078e001d */
[----:B------:R-:W-:Y:S01]  /*e8b0*/  SHF.R.U32.HI R60, RZ, 0x10, R29 ;  /* 0x00000010ff3c7819 */ /* 0x000fe2000001161d */
[----:B------:R-:W-:Y:S01]  /*e8c0*/  IMAD.MOV.U32 R40, RZ, RZ, R30 ;  /* 0x000000ffff287224 */ /* 0x000fe200078e001e */
[----:B------:R-:W-:Y:S01]  /*e8d0*/  SHF.R.U32.HI R58, RZ, 0x10, R31 ;  /* 0x00000010ff3a7819 */ /* 0x000fe2000001161f */
[----:B------:R-:W-:Y:S01]  /*e8e0*/  IMAD.MOV.U32 R42, RZ, RZ, R32 ;  /* 0x000000ffff2a7224 */ /* 0x000fe200078e0020 */
[----:B--2---:R-:W-:Y:S01]  /*e8f0*/  MOV R0, R24 ;  /* 0x0000001800007202 */ /* 0x004fe20000000f00 */
[----:B------:R-:W-:Y:S01]  /*e900*/  IMAD.MOV.U32 R24, RZ, RZ, R26 ;  /* 0x000000ffff187224 */ /* 0x000fe200078e001a */
[--C-:B------:R-:W-:Y:S01]  /*e910*/  SHF.R.U64 R55, R34, 0x10, R35.reuse ;  /* 0x0000001022377819 */ /* 0x100fe20000001223 */
[----:B------:R-:W-:Y:S01]  /*e920*/  IMAD.MOV.U32 R26, RZ, RZ, R28 ;  /* 0x000000ffff1a7224 */ /* 0x000fe200078e001c */
[----:B------:R-:W-:Y:S01]  /*e930*/  SHF.R.U32.HI R54, RZ, 0x10, R35 ;  /* 0x00000010ff367819 */ /* 0x000fe20000011623 */
[----:B------:R-:W-:Y:S01]  /*e940*/  IMAD.MOV.U32 R43, RZ, RZ, R33 ;  /* 0x000000ffff2b7224 */ /* 0x000fe200078e0021 */
[----:B------:R-:W-:Y:S01]  /*e950*/  PRMT R35, R25, 0x5410, R62 ;  /* 0x0000541019237816 */ /* 0x000fe2000000003e */
[----:B------:R-:W-:Y:S01]  /*e960*/  IMAD.MOV.U32 R44, RZ, RZ, R34 ;  /* 0x000000ffff2c7224 */ /* 0x000fe200078e0022 */
[----:B------:R-:W-:Y:S01]  /*e970*/  SHF.R.U64 R61, R28, 0x10, R29 ;  /* 0x000000101c3d7819 */ /* 0x000fe2000000121d */
[----:B------:R-:W-:Y:S01]  /*e980*/  IMAD.MOV.U32 R36, RZ, RZ, R4 ;  /* 0x000000ffff247224 */ /* 0x000fe200078e0004 */
[----:B------:R-:W-:Y:S01]  /*e990*/  SHF.R.U64 R59, R30, 0x10, R31 ;  /* 0x000000101e3b7819 */ /* 0x000fe2000000121f */
[----:B------:R-:W-:Y:S01]  /*e9a0*/  IMAD.MOV.U32 R38, RZ, RZ, R6 ;  /* 0x000000ffff267224 */ /* 0x000fe200078e0006 */
[----:B------:R-:W-:Y:S01]  /*e9b0*/  PRMT R25, R27, 0x5410, R60 ;  /* 0x000054101b197816 */ /* 0x000fe2000000003c */
[----:B------:R-:W-:Y:S01]  /*e9c0*/  IMAD.MOV.U32 R28, RZ, RZ, R8 ;  /* 0x000000ffff1c7224 */ /* 0x000fe200078e0008 */
[----:B------:R-:W-:Y:S01]  /*e9d0*/  SHF.R.U64 R47, R10, 0x10, R11 ;  /* 0x000000100a2f7819 */ /* 0x000fe2000000120b */
[----:B------:R-:W-:Y:S01]  /*e9e0*/  IMAD.MOV.U32 R29, RZ, RZ, R9 ;  /* 0x000000ffff1d7224 */ /* 0x000fe200078e0009 */
[----:B------:R-:W-:Y:S01]  /*e9f0*/  PRMT R27, R41, 0x5410, R58 ;  /* 0x00005410291b7816 */ /* 0x000fe2000000003a */
[----:B------:R-:W-:Y:S01]  /*ea00*/  IMAD.MOV.U32 R30, RZ, RZ, R10 ;  /* 0x000000ffff1e7224 */ /* 0x000fe200078e000a */
[----:B------:R-:W-:Y:S01]  /*ea10*/  SHF.R.U64 R57, R32, 0x10, R33 ;  /* 0x0000001020397819 */ /* 0x000fe20000001221 */
[----:B------:R-:W-:Y:S01]  /*ea20*/  IMAD.MOV.U32 R31, RZ, RZ, R11 ;  /* 0x000000ffff1f7224 */ /* 0x000fe200078e000b */
[----:B------:R-:W-:Y:S01]  /*ea30*/  SHF.R.U32.HI R56, RZ, 0x10, R33 ;  /* 0x00000010ff387819 */ /* 0x000fe20000011621 */
[----:B------:R-:W-:Y:S01]  /*ea40*/  BSSY B1, `(.L_x_606) ;  /* 0x0000028000017945 */ /* 0x000fe20003800000 */
[----:B------:R-:W-:Y:S01]  /*ea50*/  SHF.R.U64 R51, R6, 0x10, R7 ;  /* 0x0000001006337819 */ /* 0x000fe20000001207 */
[----:B------:R-:W-:Y:S01]  /*ea60*/  IMAD.MOV.U32 R4, RZ, RZ, R12 ;  /* 0x000000ffff047224 */ /* 0x000fe200078e000c */
[----:B------:R-:W-:Y:S01]  /*ea70*/  MOV R39, R7 ;  /* 0x0000000700277202 */ /* 0x000fe20000000f00 */
[----:B------:R-:W-:Y:S01]  /*ea80*/  IMAD.MOV.U32 R6, RZ, RZ, R13 ;  /* 0x000000ffff067224 */ /* 0x000fe200078e000d */
[----:B------:R-:W-:-:S02]  /*ea90*/  SHF.R.U32.HI R50, RZ, 0x10, R7 ;  /* 0x00000010ff327819 */ /* 0x000fc40000011607 */
[--C-:B------:R-:W-:Y:S02]  /*eaa0*/  SHF.R.U64 R49, R8, 0x10, R9.reuse ;  /* 0x0000001008317819 */ /* 0x100fe40000001209 */
[----:B------:R-:W-:Y:S02]  /*eab0*/  SHF.R.U32.HI R46, RZ, 0x10, R9 ;  /* 0x00000010ff2e7819 */ /* 0x000fe40000011609 */
[----:B------:R-:W-:Y:S02]  /*eac0*/  SHF.R.U32.HI R10, RZ, 0x10, R11 ;  /* 0x00000010ff0a7819 */ /* 0x000fe4000001160b */
[----:B------:R-:W-:Y:S02]  /*ead0*/  VIMNMX R41, R48, 0x80, PT ;  /* 0x0000008030297848 */ /* 0x000fe40003fe0100 */
[----:B------:R-:W-:Y:S02]  /*eae0*/  PRMT R34, R24, 0x5410, R63 ;  /* 0x0000541018227816 */ /* 0x000fe4000000003f */
[----:B------:R-:W-:-:S02]  /*eaf0*/  SHF.R.U64 R11, R12, 0x10, R13 ;  /* 0x000000100c0b7819 */ /* 0x000fc4000000120d */
[----:B------:R-:W-:Y:S02]  /*eb00*/  SHF.R.U32.HI R9, RZ, 0x10, R13 ;  /* 0x00000010ff097819 */ /* 0x000fe4000001160d */
[----:B------:R-:W-:Y:S02]  /*eb10*/  PRMT R32, R0, 0x5410, R65 ;  /* 0x0000541000207816 */ /* 0x000fe40000000041 */
[----:B------:R-:W-:Y:S02]  /*eb20*/  PRMT R33, R3, 0x5410, R64 ;  /* 0x0000541003217816 */ /* 0x000fe40000000040 */
[----:B------:R-:W-:Y:S02]  /*eb30*/  PRMT R24, R26, 0x5410, R61 ;  /* 0x000054101a187816 */ /* 0x000fe4000000003d */
[--C-:B------:R-:W-:Y:S02]  /*eb40*/  SHF.R.U64 R7, R14, 0x10, R15.reuse ;  /* 0x000000100e077819 */ /* 0x100fe4000000120f */
[----:B------:R-:W-:-:S02]  /*eb50*/  SHF.R.U32.HI R8, RZ, 0x10, R15 ;  /* 0x00000010ff087819 */ /* 0x000fc4000001160f */
[----:B------:R-:W-:Y:S02]  /*eb60*/  PRMT R26, R40, 0x5410, R59 ;  /* 0x00005410281a7816 */ /* 0x000fe4000000003b */
[----:B------:R-:W-:Y:S02]  /*eb70*/  PRMT R0, R42, 0x5410, R57 ;  /* 0x000054102a007816 */ /* 0x000fe40000000039 */
[----:B------:R-:W-:Y:S02]  /*eb80*/  PRMT R3, R43, 0x5410, R56 ;  /* 0x000054102b037816 */ /* 0x000fe40000000038 */
[----:B------:R-:W-:Y:S02]  /*eb90*/  PRMT R12, R44, 0x5410, R55 ;  /* 0x000054102c0c7816 */ /* 0x000fe40000000037 */
[----:B------:R-:W-:Y:S02]  /*eba0*/  PRMT R13, R45, 0x5410, R54 ;  /* 0x000054102d0d7816 */ /* 0x000fe40000000036 */
[----:B------:R-:W-:-:S02]  /*ebb0*/  PRMT R36, R36, 0x5410, R53 ;  /* 0x0000541024247816 */ /* 0x000fc40000000035 */
[----:B------:R-:W-:Y:S02]  /*ebc0*/  ISETP.GE.AND P1, PT, R202, R41, PT ;  /* 0x00000029ca00720c */ /* 0x000fe40003f26270 */
[----:B------:R-:W-:Y:S02]  /*ebd0*/  PRMT R37, R37, 0x5410, R52 ;  /* 0x0000541025257816 */ /* 0x000fe40000000034 */
[----:B------:R-:W-:Y:S02]  /*ebe0*/  PRMT R38, R38, 0x5410, R51 ;  /* 0x0000541026267816 */ /* 0x000fe40000000033 */
[----:B------:R-:W-:Y:S02]  /*ebf0*/  PRMT R39, R39, 0x5410, R50 ;  /* 0x0000541027277816 */ /* 0x000fe40000000032 */
[----:B------:R-:W-:Y:S02]  /*ec00*/  PRMT R28, R28, 0x5410, R49 ;  /* 0x000054101c1c7816 */ /* 0x000fe40000000031 */
[----:B------:R-:W-:-:S02]  /*ec10*/  PRMT R29, R29, 0x5410, R46 ;  /* 0x000054101d1d7816 */ /* 0x000fc4000000002e */
[----:B------:R-:W-:Y:S02]  /*ec20*/  PRMT R30, R30, 0x5410, R47 ;  /* 0x000054101e1e7816 */ /* 0x000fe4000000002f */
[----:B------:R-:W-:Y:S02]  /*ec30*/  PRMT R31, R31, 0x5410, R10 ;  /* 0x000054101f1f7816 */ /* 0x000fe4000000000a */
[----:B----4-:R-:W-:-:S04]  /*ec40*/  LEA.HI R20, R21, R21, RZ, 0x1 ;  /* 0x0000001515147211 */ /* 0x010fc800078f08ff */
[----:B------:R-:W-:-:S05]  /*ec50*/  LOP3.LUT R20, R20, 0xfffffffe, RZ, 0xc0, !PT ;  /* 0xfffffffe14147812 */ /* 0x000fca00078ec0ff */
[----:B------:R-:W-:Y:S02]  /*ec60*/  IMAD.IADD R20, R21, 0x1, -R20 ;  /* 0x0000000115147824 */ /* 0x000fe400078e0a14 */
[----:B------:R-:W-:-:S03]  /*ec70*/  IMAD.MOV.U32 R21, RZ, RZ, R15 ;  /* 0x000000ffff157224 */ /* 0x000fc600078e000f */
[----:B------:R-:W-:Y:S01]  /*ec80*/  SHF.L.U32 R5, R20, 0x1f, RZ ;  /* 0x0000001f14057819 */ /* 0x000fe200000006ff */
[----:B------:R-:W-:-:S03]  /*ec90*/  IMAD.MOV.U32 R20, RZ, RZ, R14 ;  /* 0x000000ffff147224 */ /* 0x000fc600078e000e */
[----:B------:R-:W0:Y:S02]  /*eca0*/  SYNCS.PHASECHK.TRANS64.TRYWAIT P0, [R18+URZ+0x30800], R5 ;  /* 0x03080005120075a7 */ /* 0x000e24000800017f */
[----:B0-----:R-:W-:Y:S05]  /*ecb0*/  @!P0 BRA `(.L_x_607) ;  /* 0x0000011c00ac8947 */ /* 0x001fea0003800000 */
.L_x_829:
[----:B------:R-:W-:Y:S05]  /*ecc0*/  BSYNC B1 ;  /* 0x0000000000017941 */ /* 0x000fea0003800000 */
.L_x_606:
        /* <DEDUP_REMOVED lines=10> */
[----:B------:R-:W-:-:S09]  /*ed70*/  ISETP.GE.AND P2, PT, R193, R43, PT ;  /* 0x0000002bc100720c */ /* 0x000fd20003f46270 */
[----:B------:R-:W-:Y:S05]  /*ed80*/  @P0 BRA `(.L_x_611) ;  /* 0x0000000400800947 */ /* 0x000fea0003800000 */
[----:B------:R-:W1:Y:S01]  /*ed90*/  S2R R40, SR_TID.X ;  /* 0x0000000000287919 */ /* 0x000e620000002100 */
[----:B0-----:R-:W-:Y:S01]  /*eda0*/  LOP3.LUT R5, R215, 0x38, R16, 0xf8, !PT ;  /* 0x00000038d7057812 */ /* 0x001fe200078ef810 */
[C---:B------:R-:W-:Y:S01]  /*edb0*/  IMAD.U32 R53, R36.reuse, 0x10000, RZ ;  /* 0x0001000024357824 */ /* 0x040fe200078e00ff */
[----:B------:R-:W-:Y:S01]  /*edc0*/  LOP3.LUT R55, R36, 0xffff0000, RZ, 0xc0, !PT ;  /* 0xffff000024377812 */ /* 0x000fe200078ec0ff */
[----:B------:R-:W-:Y:S01]  /*edd0*/  IMAD.U32 R51, R32, 0x10000, RZ ;  /* 0x0001000020337824 */ /* 0x000fe200078e00ff */
[----:B------:R-:W-:-:S05]  /*ede0*/  LOP3.LUT R4, R5, R216, RZ, 0x3c, !PT ;  /* 0x000000d805047212 */ /* 0x000fca00078e3cff */
[----:B------:R-:W-:-:S04]  /*edf0*/  IMAD.IADD R5, R217, 0x1, R4 ;  /* 0x00000001d9057824 */ /* 0x000fc800078e0204 */
[----:B------:R-:W-:Y:S02]  /*ee00*/  IMAD R58, R5, 0x2, R18 ;  /* 0x00000002053a7824 */ /* 0x000fe400078e0212 */
[----:B-1----:R-:W-:-:S05]  /*ee10*/  VIADD R40, R40, 0xffffff80 ;  /* 0xffffff8028287836 */ /* 0x002fca0000000000 */
[----:B------:R-:W-:-:S04]  /*ee20*/  SHF.R.S32.HI R10, RZ, 0x1f, R40 ;  /* 0x0000001fff0a7819 */ /* 0x000fc80000011428 */
[----:B------:R-:W-:-:S04]  /*ee30*/  LEA.HI R10, R10, R40, RZ, 0x2 ;  /* 0x000000280a0a7211 */ /* 0x000fc800078f10ff */
[----:B------:R-:W-:-:S05]  /*ee40*/  LOP3.LUT R10, R10, 0xfffffffc, RZ, 0xc0, !PT ;  /* 0xfffffffc0a0a7812 */ /* 0x000fca00078ec0ff */
[----:B------:R-:W-:-:S05]  /*ee50*/  IMAD.IADD R10, R40, 0x1, -R10 ;  /* 0x00000001280a7824 */ /* 0x000fca00078e0a0a */
[----:B------:R-:W-:-:S04]  /*ee60*/  LEA.HI R6, R43, R10, RZ, 0x1d ;  /* 0x0000000a2b067211 */ /* 0x000fc800078fe8ff */
[----:B------:R-:W-:Y:S01]  /*ee70*/  SHF.R.S32.HI R7, RZ, 0x1f, R6 ;  /* 0x0000001fff077819 */ /* 0x000fe20000011406 */
[----:B------:R-:W-:-:S03]  /*ee80*/  IMAD.SHL.U32 R8, R6, 0x8, RZ ;  /* 0x0000000806087824 */ /* 0x000fc600078e00ff */
[----:B------:R-:W-:Y:S02]  /*ee90*/  LEA.HI R6, R7, R6, RZ, 0x3 ;  /* 0x0000000607067211 */ /* 0x000fe400078f18ff */
[----:B------:R-:W-:-:S03]  /*eea0*/  LOP3.LUT R7, R215, 0x38, R8, 0xf8, !PT ;  /* 0x00000038d7077812 */ /* 0x000fc600078ef808 */
[----:B------:R-:W-:Y:S01]  /*eeb0*/  IMAD.SHL.U32 R6, R6, 0x400, RZ ;  /* 0x0000040006067824 */ /* 0x000fe200078e00ff */
[----:B------:R-:W-:-:S04]  /*eec0*/  LOP3.LUT R7, R7, R216, RZ, 0x3c, !PT ;  /* 0x000000d807077212 */ /* 0x000fc800078e3cff */
[----:B------:R-:W-:-:S04]  /*eed0*/  LOP3.LUT R6, R6, 0x7fffe000, RZ, 0xc0, !PT ;  /* 0x7fffe00006067812 */ /* 0x000fc800078ec0ff */
[----:B------:R-:W-:Y:S02]  /*eee0*/  IADD3 R9, R7, R6, R217 ;  /* 0x0000000607097210 */ /* 0x000fe40007ffe0d9 */
[----:B------:R-:W0:Y:S03]  /*eef0*/  LDS.128 R4, [R58+0x12400] ;  /* 0x012400003a047984 */ /* 0x000e260000000c00 */
[----:B------:R-:W-:-:S05]  /*ef00*/  IMAD R60, R9, 0x2, R18 ;  /* 0x00000002093c7824 */ /* 0x000fca00078e0212 */
[----:B------:R-:W1:Y:S01]  /*ef10*/  LDS.128 R8, [R60+0x12400] ;  /* 0x012400003c087984 */ /* 0x000e620000000c00 */
[C---:B0-----:R-:W-:Y:S01]  /*ef20*/  SHF.L.U32 R40, R4.reuse, 0x10, RZ ;  /* 0x0000001004287819 */ /* 0x041fe200000006ff */
[----:B------:R-:W-:Y:S01]  /*ef30*/  IMAD.U32 R42, R5, 0x10000, RZ ;  /* 0x00010000052a7824 */ /* 0x000fe200078e00ff */
[----:B------:R-:W-:Y:S01]  /*ef40*/  LOP3.LUT R4, R4, 0xffff0000, RZ, 0xc0, !PT ;  /* 0xffff000004047812 */ /* 0x000fe200078ec0ff */
[C---:B------:R-:W-:Y:S01]  /*ef50*/  IMAD.U32 R44, R6.reuse, 0x10000, RZ ;  /* 0x00010000062c7824 */ /* 0x040fe200078e00ff */
[----:B------:R-:W-:Y:S01]  /*ef60*/  LOP3.LUT R6, R6, 0xffff0000, RZ, 0xc0, !PT ;  /* 0xffff000006067812 */ /* 0x000fe200078ec0ff */
[----:B------:R-:W-:Y:S01]  /*ef70*/  IMAD.U32 R45, R7, 0x10000, RZ ;  /* 0x00010000072d7824 */ /* 0x000fe200078e00ff */
[----:B------:R-:W-:Y:S01]  /*ef80*/  LOP3.LUT R5, R5, 0xffff0000, RZ, 0xc0, !PT ;  /* 0xffff000005057812 */ /* 0x000fe200078ec0ff */
[C---:B-1----:R-:W-:Y:S01]  /*ef90*/  IMAD.U32 R46, R8.reuse, 0x10000, RZ ;  /* 0x00010000082e7824 */ /* 0x042fe200078e00ff */
[----:B------:R-:W-:Y:S01]  /*efa0*/  LOP3.LUT R8, R8, 0xffff0000, RZ, 0xc0, !PT ;  /* 0xffff000008087812 */ /* 0x000fe200078ec0ff */
[C---:B------:R-:W-:Y:S01]  /*efb0*/  IMAD.U32 R47, R9.reuse, 0x10000, RZ ;  /* 0x00010000092f7824 */ /* 0x040fe200078e00ff */
[----:B------:R-:W-:Y:S01]  /*efc0*/  LOP3.LUT R9, R9, 0xffff0000, RZ, 0xc0, !PT ;  /* 0xffff000009097812 */ /* 0x000fe200078ec0ff */
[C---:B------:R-:W-:Y:S01]  /*efd0*/  FMUL.FTZ R57, R46.reuse, R53 ;  /* 0x000000352e397220 */ /* 0x040fe20000410000 */
[----:B------:R-:W-:Y:S01]  /*efe0*/  FMUL.FTZ R59, R46, R51 ;  /* 0x000000332e3b7220 */ /* 0x000fe20000410000 */
[----:B------:R-:W-:Y:S01]  /*eff0*/  FMUL.FTZ R61, R8, R55 ;  /* 0x00000037083d7220 */ /* 0x000fe20000410000 */
[----:B------:R-:W-:-:S02]  /*f000*/  IMAD.U32 R46, R37, 0x10000, RZ ;  /* 0x00010000252e7824 */ /* 0x000fc400078e00ff */
[----:B------:R-:W-:Y:S01]  /*f010*/  FFMA.FTZ R57, R40, R51, -R57 ;  /* 0x0000003328397223 */ /* 0x000fe20000010839 */
[----:B------:R-:W-:Y:S01]  /*f020*/  LOP3.LUT R51, R32, 0xffff0000, RZ, 0xc0, !PT ;  /* 0xffff000020337812 */ /* 0x000fe200078ec0ff */
[----:B------:R-:W-:Y:S01]  /*f030*/  FFMA.FTZ R59, R40, R53, R59 ;  /* 0x00000035283b7223 */ /* 0x000fe2000001003b */
[----:B------:R-:W-:Y:S01]  /*f040*/  IMAD.U32 R40, R33, 0x10000, RZ ;  /* 0x0001000021287824 */ /* 0x000fe200078e00ff */
[----:B------:R-:W-:Y:S01]  /*f050*/  LOP3.LUT R7, R7, 0xffff0000, RZ, 0xc0, !PT ;  /* 0xffff000007077812 */ /* 0x000fe200078ec0ff */
[----:B------:R-:W-:Y:S02]  /*f060*/  IMAD.U32 R48, R10, 0x10000, RZ ;  /* 0x000100000a307824 */ /* 0x000fe400078e00ff */
[-C--:B------:R-:W-:Y:S01]  /*f070*/  FMUL.FTZ R63, R8, R51.reuse ;  /* 0x00000033083f7220 */ /* 0x080fe20000410000 */
[----:B------:R-:W-:Y:S01]  /*f080*/  FFMA.FTZ R50, R4, R51, -R61 ;  /* 0x0000003304327223 */ /* 0x000fe2000001083d */
[----:B------:R-:W-:Y:S01]  /*f090*/  FMUL.FTZ R51, R47, R46 ;  /* 0x0000002e2f337220 */ /* 0x000fe20000410000 */
[----:B------:R-:W-:-:S02]  /*f0a0*/  IMAD.U32 R53, R38, 0x10000, RZ ;  /* 0x0001000026357824 */ /* 0x000fc400078e00ff */
[-C--:B------:R-:W-:Y:S01]  /*f0b0*/  FMUL.FTZ R61, R47, R40.reuse ;  /* 0x000000282f3d7220 */ /* 0x080fe20000410000 */
[----:B------:R-:W-:Y:S01]  /*f0c0*/  FFMA.FTZ R52, R4, R55, R63 ;  /* 0x0000003704347223 */ /* 0x000fe2000001003f */
[----:B------:R-:W-:Y:S01]  /*f0d0*/  LOP3.LUT R10, R10, 0xffff0000, RZ, 0xc0, !PT ;  /* 0xffff00000a0a7812 */ /* 0x000fe200078ec0ff */
[----:B------:R-:W-:Y:S01]  /*f0e0*/  FFMA.FTZ R54, R42, R40, -R51 ;  /* 0x000000282a367223 */ /* 0x000fe20000010833 */
[----:B------:R-:W-:Y:S02]  /*f0f0*/  IMAD.U32 R47, R34, 0x10000, RZ ;  /* 0x00010000222f7824 */ /* 0x000fe400078e00ff */
[----:B------:R-:W-:Y:S01]  /*f100*/  FMUL.FTZ R63, R48, R53 ;  /* 0x00000035303f7220 */ /* 0x000fe20000410000 */
[----:B------:R-:W-:Y:S01]  /*f110*/  LOP3.LUT R55, R38, 0xffff0000, RZ, 0xc0, !PT ;  /* 0xffff000026377812 */ /* 0x000fe200078ec0ff */
[----:B------:R-:W-:Y:S01]  /*f120*/  IMAD.U32 R49, R11, 0x10000, RZ ;  /* 0x000100000b317824 */ /* 0x000fe200078e00ff */
[----:B------:R-:W-:Y:S01]  /*f130*/  LOP3.LUT R51, R34, 0xffff0000, RZ, 0xc0, !PT ;  /* 0xffff000022337812 */ /* 0x000fe200078ec0ff */
[----:B------:R-:W-:-:S02]  /*f140*/  IMAD.U32 R40, R39, 0x10000, RZ ;  /* 0x0001000027287824 */ /* 0x000fc400078e00ff */
[-C--:B------:R-:W-:Y:S01]  /*f150*/  FMUL.FTZ R65, R48, R47.reuse ;  /* 0x0000002f30417220 */ /* 0x080fe20000410000 */
[----:B------:R-:W-:Y:S01]  /*f160*/  FFMA.FTZ R63, R44, R47, -R63 ;  /* 0x0000002f2c3f7223 */ /* 0x000fe2000001083f */
[C---:B------:R-:W-:Y:S01]  /*f170*/  FMUL.FTZ R47, R10.reuse, R55 ;  /* 0x000000370a2f7220 */ /* 0x040fe20000410000 */
[----:B------:R-:W-:Y:S02]  /*f180*/  IMAD.U32 R4, R35, 0x10000, RZ ;  /* 0x0001000023047824 */ /* 0x000fe400078e00ff */
[----:B------:R-:W-:Y:S01]  /*f190*/  FMUL.FTZ R10, R10, R51 ;  /* 0x000000330a0a7220 */ /* 0x000fe20000410000 */
[----:B------:R-:W-:Y:S01]  /*f1a0*/  FMUL.FTZ R8, R49, R40 ;  /* 0x0000002831087220 */ /* 0x000fe20000410000 */
[----:B------:R-:W-:Y:S01]  /*f1b0*/  FFMA.FTZ R61, R42, R46, R61 ;  /* 0x0000002e2a3d7223 */ /* 0x000fe2000001003d */
[----:B------:R-:W-:Y:S01]  /*f1c0*/  FFMA.FTZ R65, R44, R53, R65 ;  /* 0x000000352c417223 */ /* 0x000fe20000010041 */
[C---:B------:R-:W-:Y:S01]  /*f1d0*/  FFMA.FTZ R44, R6.reuse, R55, R10 ;  /* 0x00000037062c7223 */ /* 0x040fe2000001000a */
[-C--:B------:R-:W-:Y:S01]  /*f1e0*/  FFMA.FTZ R46, R45, R4.reuse, -R8 ;  /* 0x000000042d2e7223 */ /* 0x080fe20000010808 */
[----:B------:R-:W-:Y:S01]  /*f1f0*/  LOP3.LUT R11, R11, 0xffff0000, RZ, 0xc0, !PT ;  /* 0xffff00000b0b7812 */ /* 0x000fe200078ec0ff */
[----:B------:R-:W-:Y:S01]  /*f200*/  FFMA.FTZ R42, R6, R51, -R47 ;  /* 0x00000033062a7223 */ /* 0x000fe2000001082f */
[----:B------:R-:W-:Y:S01]  /*f210*/  FMUL.FTZ R48, R49, R4 ;  /* 0x0000000431307220 */ /* 0x000fe20000410000 */
[----:B------:R-:W-:-:S02]  /*f220*/  LOP3.LUT R8, R37, 0xffff0000, RZ, 0xc0, !PT ;  /* 0xffff000025087812 */ /* 0x000fc400078ec0ff */
[----:B------:R-:W-:Y:S01]  /*f230*/  LOP3.LUT R10, R39, 0xffff0000, RZ, 0xc0, !PT ;  /* 0xffff0000270a7812 */ /* 0x000fe200078ec0ff */
[----:B------:R-:W-:Y:S01]  /*f240*/  FFMA.FTZ R48, R45, R40, R48 ;  /* 0x000000282d307223 */ /* 0x000fe20000010030 */
[----:B------:R-:W-:Y:S01]  /*f250*/  LOP3.LUT R4, R33, 0xffff0000, RZ, 0xc0, !PT ;  /* 0xffff000021047812 */ /* 0x000fe200078ec0ff */
[----:B------:R-:W-:Y:S01]  /*f260*/  FMUL.FTZ R40, R9, R8 ;  /* 0x0000000809287220 */ /* 0x000fe20000410000 */
[----:B------:R-:W-:Y:S01]  /*f270*/  LOP3.LUT R6, R35, 0xffff0000, RZ, 0xc0, !PT ;  /* 0xffff000023067812 */ /* 0x000fe200078ec0ff */
[----:B------:R-:W-:Y:S02]  /*f280*/  FMUL.FTZ R56, R11, R10 ;  /* 0x0000000a0b387220 */ /* 0x000fe40000410000 */
[-C--:B------:R-:W-:Y:S01]  /*f290*/  FMUL.FTZ R45, R9, R4.reuse ;  /* 0x00000004092d7220 */ /* 0x080fe20000410000 */
[----:B------:R-:W-:Y:S01]  /*f2a0*/  FFMA.FTZ R9, R5, R4, -R40 ;  /* 0x0000000405097223 */ /* 0x000fe20000010828 */
[-C--:B------:R-:W-:Y:S01]  /*f2b0*/  FMUL.FTZ R47, R11, R6.reuse ;  /* 0x000000060b2f7220 */ /* 0x080fe20000410000 */
[----:B------:R-:W-:Y:S01]  /*f2c0*/  FFMA.FTZ R11, R7, R6, -R56 ;  /* 0x00000006070b7223 */ /* 0x000fe20000010838 */
[----:B------:R-:W-:Y:S01]  /*f2d0*/  FFMA.FTZ R40, R5, R8, R45 ;  /* 0x0000000805287223 */ /* 0x000fe2000001002d */
[----:B------:R-:W-:Y:S01]  /*f2e0*/  F2FP.BF16.F32.PACK_AB R6, R42, R63 ;  /* 0x0000003f2a06723e */ /* 0x000fe200000010ff */
[----:B------:R-:W-:Y:S01]  /*f2f0*/  FFMA.FTZ R47, R7, R10, R47 ;  /* 0x0000000a072f7223 */ /* 0x000fe2000001002f */
[----:B------:R-:W-:-:S02]  /*f300*/  F2FP.BF16.F32.PACK_AB R4, R50, R57 ;  /* 0x000000393204723e */ /* 0x000fc400000010ff */
[----:B------:R-:W-:Y:S02]  /*f310*/  F2FP.BF16.F32.PACK_AB R5, R9, R54 ;  /* 0x000000360905723e */ /* 0x000fe400000010ff */
[----:B------:R-:W-:Y:S02]  /*f320*/  F2FP.BF16.F32.PACK_AB R7, R11, R46 ;  /* 0x0000002e0b07723e */ /* 0x000fe400000010ff */
[----:B------:R-:W-:Y:S02]  /*f330*/  F2FP.BF16.F32.PACK_AB R10, R44, R65 ;  /* 0x000000412c0a723e */ /* 0x000fe400000010ff */
[----:B------:R-:W-:Y:S01]  /*f340*/  F2FP.BF16.F32.PACK_AB R8, R52, R59 ;  /* 0x0000003b3408723e */ /* 0x000fe200000010ff */
[----:B------:R1:W-:Y:S01]  /*f350*/  STS.128 [R58+0x12400], R4 ;  /* 0x012400043a007388 */ /* 0x0003e20000000c00 */
[----:B------:R-:W-:Y:S02]  /*f360*/  F2FP.BF16.F32.PACK_AB R9, R40, R61 ;  /* 0x0000003d2809723e */ /* 0x000fe400000010ff */
[----:B------:R-:W-:-:S05]  /*f370*/  F2FP.BF16.F32.PACK_AB R11, R47, R48 ;  /* 0x000000302f0b723e */ /* 0x000fca00000010ff */
[----:B------:R1:W-:Y:S02]  /*f380*/  STS.128 [R60+0x12400], R8 ;  /* 0x012400083c007388 */ /* 0x0003e40000000c00 */
.L_x_611:
[----:B------:R-:W-:Y:S05]  /*f390*/  BSYNC B2 ;  /* 0x0000000000027941 */ /* 0x000fea0003800000 */
.L_x_610:
[----:B------:R-:W-:Y:S04]  /*f3a0*/  BSSY B2, `(.L_x_612) ;  /* 0x0000059000027945 */ /* 0x000fe80003800000 */
[----:B------:R-:W-:Y:S05]  /*f3b0*/  @P1 BRA `(.L_x_613) ;  /* 0x00000004005c1947 */ /* 0x000fea0003800000 */
[----:B-1----:R-:W2:Y:S01]  /*f3c0*/  LDL R60, [R1+0x6c] ;  /* 0x00006c00013c7983 */ /* 0x002ea20000100800 */
[----:B------:R-:W-:Y:S01]  /*f3d0*/  LEA.HI R4, R43, R195, RZ, 0x1d ;  /* 0x000000c32b047211 */ /* 0x000fe200078fe8ff */
[C---:B------:R-:W-:Y:S01]  /*f3e0*/  IMAD.U32 R52, R28.reuse, 0x10000, RZ ;  /* 0x000100001c347824 */ /* 0x040fe200078e00ff */
[----:B------:R-:W-:Y:S01]  /*f3f0*/  LOP3.LUT R53, R28, 0xffff0000, RZ, 0xc0, !PT ;  /* 0xffff00001c357812 */ /* 0x000fe200078ec0ff */
[----:B------:R-:W-:Y:S01]  /*f400*/  IMAD.U32 R51, R24, 0x10000, RZ ;  /* 0x0001000018337824 */ /* 0x000fe200078e00ff */
[----:B0-----:R-:W-:Y:S02]  /*f410*/  SHF.R.S32.HI R5, RZ, 0x1f, R4 ;  /* 0x0000001fff057819 */ /* 0x001fe40000011404 */
[----:B------:R-:W-:Y:S02]  /*f420*/  SHF.L.U32 R6, R4, 0x3, RZ ;  /* 0x0000000304067819 */ /* 0x000fe400000006ff */
[----:B------:R-:W-:Y:S02]  /*f430*/  LEA.HI R4, R5, R4, RZ, 0x3 ;  /* 0x0000000405047211 */ /* 0x000fe400078f18ff */
[----:B------:R-:W-:-:S03]  /*f440*/  LOP3.LUT R5, R215, 0x38, R6, 0xf8, !PT ;  /* 0x00000038d7057812 */ /* 0x000fc600078ef806 */
[----:B------:R-:W-:Y:S01]  /*f450*/  IMAD.SHL.U32 R4, R4, 0x400, RZ ;  /* 0x0000040004047824 */ /* 0x000fe200078e00ff */
[----:B------:R-:W-:-:S04]  /*f460*/  LOP3.LUT R5, R5, R216, RZ, 0x3c, !PT ;  /* 0x000000d805057212 */ /* 0x000fc800078e3cff */
[----:B------:R-:W-:-:S04]  /*f470*/  LOP3.LUT R4, R4, 0x7fffe000, RZ, 0xc0, !PT ;  /* 0x7fffe00004047812 */ /* 0x000fc800078ec0ff */
[----:B------:R-:W-:-:S05]  /*f480*/  IADD3 R9, R5, R4, R217 ;  /* 0x0000000405097210 */ /* 0x000fca0007ffe0d9 */
[----:B------:R-:W-:-:S05]  /*f490*/  IMAD R40, R9, 0x2, R18 ;  /* 0x0000000209287824 */ /* 0x000fca00078e0212 */
[----:B------:R-:W0:Y:S02]  /*f4a0*/  LDS.128 R8, [R40+0x12400] ;  /* 0x0124000028087984 */ /* 0x000e240000000c00 */
[C---:B0-----:R-:W-:Y:S01]  /*f4b0*/  IMAD.U32 R47, R8.reuse, 0x10000, RZ ;  /* 0x00010000082f7824 */ /* 0x041fe200078e00ff */
[----:B------:R-:W-:Y:S01]  /*f4c0*/  LOP3.LUT R8, R8, 0xffff0000, RZ, 0xc0, !PT ;  /* 0xffff000008087812 */ /* 0x000fe200078ec0ff */
[C---:B------:R-:W-:Y:S01]  /*f4d0*/  IMAD.U32 R48, R9.reuse, 0x10000, RZ ;  /* 0x0001000009307824 */ /* 0x040fe200078e00ff */
[----:B------:R-:W-:Y:S01]  /*f4e0*/  LOP3.LUT R9, R9, 0xffff0000, RZ, 0xc0, !PT ;  /* 0xffff000009097812 */ /* 0x000fe200078ec0ff */
[C---:B------:R-:W-:Y:S01]  /*f4f0*/  FMUL.FTZ R55, R47.reuse, R52 ;  /* 0x000000342f377220 */ /* 0x040fe20000410000 */
[----:B------:R-:W-:Y:S01]  /*f500*/  FMUL.FTZ R57, R47, R51 ;  /* 0x000000332f397220 */ /* 0x000fe20000410000 */
[----:B------:R-:W-:Y:S01]  /*f510*/  LOP3.LUT R47, R24, 0xffff0000, RZ, 0xc0, !PT ;  /* 0xffff0000182f7812 */ /* 0x000fe200078ec0ff */
[----:B------:R-:W-:Y:S01]  /*f520*/  FMUL.FTZ R59, R8, R53 ;  /* 0x00000035083b7220 */ /* 0x000fe20000410000 */
[C---:B------:R-:W-:Y:S01]  /*f530*/  IMAD.U32 R49, R10.reuse, 0x10000, RZ ;  /* 0x000100000a317824 */ /* 0x040fe200078e00ff */
[----:B------:R-:W-:Y:S01]  /*f540*/  LOP3.LUT R10, R10, 0xffff0000, RZ, 0xc0, !PT ;  /* 0xffff00000a0a7812 */ /* 0x000fe200078ec0ff */
[----:B------:R-:W-:-:S02]  /*f550*/  IMAD.U32 R50, R11, 0x10000, RZ ;  /* 0x000100000b327824 */ /* 0x000fc400078e00ff */
[----:B------:R-:W-:Y:S01]  /*f560*/  FMUL.FTZ R61, R8, R47 ;  /* 0x0000002f083d7220 */ /* 0x000fe20000410000 */
[----:B------:R-:W-:Y:S01]  /*f570*/  IMAD.U32 R8, R30, 0x10000, RZ ;  /* 0x000100001e087824 */ /* 0x000fe200078e00ff */
[----:B------:R-:W-:Y:S01]  /*f580*/  LOP3.LUT R11, R11, 0xffff0000, RZ, 0xc0, !PT ;  /* 0xffff00000b0b7812 */ /* 0x000fe200078ec0ff */
[----:B--2---:R-:W0:Y:S02]  /*f590*/  LDS.128 R4, [R60] ;  /* 0x000000003c047984 */ /* 0x004e240000000c00 */
[C---:B0-----:R-:W-:Y:S01]  /*f5a0*/  IMAD.U32 R42, R4.reuse, 0x10000, RZ ;  /* 0x00010000042a7824 */ /* 0x041fe200078e00ff */
[----:B------:R-:W-:Y:S01]  /*f5b0*/  LOP3.LUT R4, R4, 0xffff0000, RZ, 0xc0, !PT ;  /* 0xffff000004047812 */ /* 0x000fe200078ec0ff */
[C---:B------:R-:W-:Y:S01]  /*f5c0*/  IMAD.U32 R44, R5.reuse, 0x10000, RZ ;  /* 0x00010000052c7824 */ /* 0x040fe200078e00ff */
[----:B------:R-:W-:Y:S01]  /*f5d0*/  LOP3.LUT R5, R5, 0xffff0000, RZ, 0xc0, !PT ;  /* 0xffff000005057812 */ /* 0x000fe200078ec0ff */
[----:B------:R-:W-:Y:S01]  /*f5e0*/  FFMA.FTZ R54, R42, R51, -R55 ;  /* 0x000000332a367223 */ /* 0x000fe20000010837 */
[----:B------:R-:W-:-:S02]  /*f5f0*/  IMAD.U32 R55, R29, 0x10000, RZ ;  /* 0x000100001d377824 */ /* 0x000fc400078e00ff */
[----:B------:R-:W-:Y:S01]  /*f600*/  FFMA.FTZ R59, R4, R47, -R59 ;  /* 0x0000002f043b7223 */ /* 0x000fe2000001083b */
[----:B------:R-:W-:Y:S02]  /*f610*/  IMAD.U32 R51, R25, 0x10000, RZ ;  /* 0x0001000019337824 */ /* 0x000fe400078e00ff */
[----:B------:R-:W-:Y:S01]  /*f620*/  FFMA.FTZ R57, R42, R52, R57 ;  /* 0x000000342a397223 */ /* 0x000fe20000010039 */
[----:B------:R-:W-:Y:S01]  /*f630*/  FMUL.FTZ R47, R48, R55 ;  /* 0x00000037302f7220 */ /* 0x000fe20000410000 */
[----:B------:R-:W-:Y:S01]  /*f640*/  FFMA.FTZ R42, R4, R53, R61 ;  /* 0x00000035042a7223 */ /* 0x000fe2000001003d */
[-C--:B------:R-:W-:Y:S01]  /*f650*/  FMUL.FTZ R52, R48, R51.reuse ;  /* 0x0000003330347220 */ /* 0x080fe20000410000 */
[----:B------:R-:W-:Y:S01]  /*f660*/  SHF.L.U32 R4, R26, 0x10, RZ ;  /* 0x000000101a047819 */ /* 0x000fe200000006ff */
[----:B------:R-:W-:Y:S01]  /*f670*/  FFMA.FTZ R48, R44, R51, -R47 ;  /* 0x000000332c307223 */ /* 0x000fe2000001082f */
[----:B------:R-:W-:Y:S01]  /*f680*/  LOP3.LUT R51, R30, 0xffff0000, RZ, 0xc0, !PT ;  /* 0xffff00001e337812 */ /* 0x000fe200078ec0ff */
[----:B------:R-:W-:Y:S01]  /*f690*/  IMAD.U32 R45, R6, 0x10000, RZ ;  /* 0x00010000062d7824 */ /* 0x000fe200078e00ff */
[----:B------:R-:W-:Y:S01]  /*f6a0*/  LOP3.LUT R47, R26, 0xffff0000, RZ, 0xc0, !PT ;  /* 0xffff00001a2f7812 */ /* 0x000fe200078ec0ff */
[----:B------:R-:W-:Y:S01]  /*f6b0*/  FFMA.FTZ R52, R44, R55, R52 ;  /* 0x000000372c347223 */ /* 0x000fe20000010034 */
[----:B------:R-:W-:Y:S01]  /*f6c0*/  LOP3.LUT R6, R6, 0xffff0000, RZ, 0xc0, !PT ;  /* 0xffff000006067812 */ /* 0x000fe200078ec0ff */
[C---:B------:R-:W-:Y:S01]  /*f6d0*/  FMUL.FTZ R61, R10.reuse, R51 ;  /* 0x000000330a3d7220 */ /* 0x040fe20000410000 */
[C---:B------:R-:W-:Y:S01]  /*f6e0*/  FMUL.FTZ R44, R49.reuse, R8 ;  /* 0x00000008312c7220 */ /* 0x040fe20000410000 */
[----:B------:R-:W-:Y:S01]  /*f6f0*/  FMUL.FTZ R56, R49, R4 ;  /* 0x0000000431387220 */ /* 0x000fe20000410000 */
[----:B------:R-:W-:Y:S01]  /*f700*/  FMUL.FTZ R10, R10, R47 ;  /* 0x0000002f0a0a7220 */ /* 0x000fe20000410000 */
[----:B------:R-:W-:-:S02]  /*f710*/  IMAD.U32 R53, R31, 0x10000, RZ ;  /* 0x000100001f357824 */ /* 0x000fc400078e00ff */
[----:B------:R-:W-:Y:S01]  /*f720*/  FFMA.FTZ R55, R45, R4, -R44 ;  /* 0x000000042d377223 */ /* 0x000fe2000001082c */
[----:B------:R-:W-:Y:S02]  /*f730*/  IMAD.U32 R49, R27, 0x10000, RZ ;  /* 0x000100001b317824 */ /* 0x000fe400078e00ff */
[----:B------:R-:W-:Y:S01]  /*f740*/  FFMA.FTZ R56, R45, R8, R56 ;  /* 0x000000082d387223 */ /* 0x000fe20000010038 */
[C---:B------:R-:W-:Y:S01]  /*f750*/  FFMA.FTZ R58, R6.reuse, R47, -R61 ;  /* 0x0000002f063a7223 */ /* 0x040fe2000001083d */
[----:B------:R-:W-:Y:S01]  /*f760*/  FFMA.FTZ R51, R6, R51, R10 ;  /* 0x0000003306337223 */ /* 0x000fe2000001000a */
[----:B------:R-:W-:Y:S02]  /*f770*/  IMAD.U32 R46, R7, 0x10000, RZ ;  /* 0x00010000072e7824 */ /* 0x000fe400078e00ff */
[C---:B------:R-:W-:Y:S01]  /*f780*/  FMUL.FTZ R45, R50.reuse, R53 ;  /* 0x00000035322d7220 */ /* 0x040fe20000410000 */
[----:B------:R-:W-:Y:S01]  /*f790*/  FMUL.FTZ R47, R50, R49 ;  /* 0x00000031322f7220 */ /* 0x000fe20000410000 */
[----:B------:R-:W-:-:S02]  /*f7a0*/  LOP3.LUT R8, R29, 0xffff0000, RZ, 0xc0, !PT ;  /* 0xffff00001d087812 */ /* 0x000fc400078ec0ff */
[----:B------:R-:W-:Y:S01]  /*f7b0*/  LOP3.LUT R10, R31, 0xffff0000, RZ, 0xc0, !PT ;  /* 0xffff00001f0a7812 */ /* 0x000fe200078ec0ff */
[C---:B------:R-:W-:Y:S01]  /*f7c0*/  FFMA.FTZ R49, R46.reuse, R49, -R45 ;  /* 0x000000312e317223 */ /* 0x040fe2000001082d */
[----:B------:R-:W-:Y:S01]  /*f7d0*/  LOP3.LUT R4, R25, 0xffff0000, RZ, 0xc0, !PT ;  /* 0xffff000019047812 */ /* 0x000fe200078ec0ff */
[----:B------:R-:W-:Y:S01]  /*f7e0*/  FFMA.FTZ R47, R46, R53, R47 ;  /* 0x000000352e2f7223 */ /* 0x000fe2000001002f */
[----:B------:R-:W-:Y:S01]  /*f7f0*/  LOP3.LUT R6, R27, 0xffff0000, RZ, 0xc0, !PT ;  /* 0xffff00001b067812 */ /* 0x000fe200078ec0ff */
[----:B------:R-:W-:Y:S01]  /*f800*/  FMUL.FTZ R44, R9, R8 ;  /* 0x00000008092c7220 */ /* 0x000fe20000410000 */
[----:B------:R-:W-:Y:S01]  /*f810*/  LOP3.LUT R7, R7, 0xffff0000, RZ, 0xc0, !PT ;  /* 0xffff000007077812 */ /* 0x000fe200078ec0ff */
[----:B------:R-:W-:Y:S01]  /*f820*/  FMUL.FTZ R46, R11, R10 ;  /* 0x0000000a0b2e7220 */ /* 0x000fe20000410000 */
        /* <DEDUP_REMOVED lines=9> */
[----:B------:R-:W-:Y:S02]  /*f8c0*/  F2FP.BF16.F32.PACK_AB R7, R46, R49 ;  /* 0x000000312e07723e */ /* 0x000fe400000010ff */
[----:B------:R-:W-:Y:S02]  /*f8d0*/  F2FP.BF16.F32.PACK_AB R10, R51, R56 ;  /* 0x00000038330a723e */ /* 0x000fe400000010ff */
[----:B------:R-:W-:Y:S01]  /*f8e0*/  F2FP.BF16.F32.PACK_AB R8, R42, R57 ;  /* 0x000000392a08723e */ /* 0x000fe200000010ff */
[----:B------:R2:W-:Y:S01]  /*f8f0*/  STS.128 [R60], R4 ;  /* 0x000000043c007388 */ /* 0x0005e20000000c00 */
[----:B------:R-:W-:-:S02]  /*f900*/  F2FP.BF16.F32.PACK_AB R9, R45, R52 ;  /* 0x000000342d09723e */ /* 0x000fc400000010ff */
[----:B------:R-:W-:-:S05]  /*f910*/  F2FP.BF16.F32.PACK_AB R11, R44, R47 ;  /* 0x0000002f2c0b723e */ /* 0x000fca00000010ff */
[----:B------:R2:W-:Y:S02]  /*f920*/  STS.128 [R40+0x12400], R8 ;  /* 0x0124000828007388 */ /* 0x0005e40000000c00 */
.L_x_613:
[----:B------:R-:W-:Y:S05]  /*f930*/  BSYNC B2 ;  /* 0x0000000000027941 */ /* 0x000fea0003800000 */
.L_x_612:
[----:B------:R-:W-:Y:S05]  /*f940*/  @P2 BRA `(.L_x_609) ;  /* 0x00000004005c2947 */ /* 0x000fea0003800000 */
[----:B-1----:R-:W3:Y:S01]  /*f950*/  LDL R58, [R1+0x64] ;  /* 0x00006400013a7983 */ /* 0x002ee20000100800 */
[----:B------:R-:W-:Y:S01]  /*f960*/  LEA.HI R43, R43, R198, RZ, 0x1d ;  /* 0x000000c62b2b7211 */ /* 0x000fe200078fe8ff */
[C---:B------:R-:W-:Y:S01]  /*f970*/  IMAD.U32 R53, R14.reuse, 0x10000, RZ ;  /* 0x000100000e357824 */ /* 0x040fe200078e00ff */
[----:B------:R-:W-:Y:S01]  /*f980*/  LOP3.LUT R55, R14, 0xffff0000, RZ, 0xc0, !PT ;  /* 0xffff00000e377812 */ /* 0x000fe200078ec0ff */
[----:B------:R-:W-:Y:S01]  /*f990*/  IMAD.U32 R51, R0, 0x10000, RZ ;  /* 0x0001000000337824 */ /* 0x000fe200078e00ff */
[----:B--2---:R-:W-:Y:S01]  /*f9a0*/  SHF.R.S32.HI R6, RZ, 0x1f, R43 ;  /* 0x0000001fff067819 */ /* 0x004fe2000001142b */
[----:B------:R-:W-:-:S03]  /*f9b0*/  IMAD.SHL.U32 R4, R43, 0x8, RZ ;  /* 0x000000082b047824 */ /* 0x000fc600078e00ff */
[----:B------:R-:W-:Y:S02]  /*f9c0*/  LEA.HI R6, R6, R43, RZ, 0x3 ;  /* 0x0000002b06067211 */ /* 0x000fe400078f18ff */
[----:B0-----:R-:W-:-:S03]  /*f9d0*/  LOP3.LUT R5, R215, 0x38, R4, 0xf8, !PT ;  /* 0x00000038d7057812 */ /* 0x001fc600078ef804 */
        /* <DEDUP_REMOVED lines=12> */
[----:B------:R-:W-:Y:S01]  /*faa0*/  SHF.L.U32 R46, R15, 0x10, RZ ;  /* 0x000000100f2e7819 */ /* 0x000fe200000006ff */
[----:B------:R-:W-:Y:S01]  /*fab0*/  FMUL.FTZ R61, R8, R55 ;  /* 0x00000037083d7220 */ /* 0x000fe20000410000 */
[C---:B------:R-:W-:Y:S01]  /*fac0*/  IMAD.U32 R48, R10.reuse, 0x10000, RZ ;  /* 0x000100000a307824 */ /* 0x040fe200078e00ff */
[----:B------:R-:W-:Y:S01]  /*fad0*/  LOP3.LUT R10, R10, 0xffff0000, RZ, 0xc0, !PT ;  /* 0xffff00000a0a7812 */ /* 0x000fe200078ec0ff */
[C---:B------:R-:W-:Y:S01]  /*fae0*/  IMAD.U32 R49, R11.reuse, 0x10000, RZ ;  /* 0x000100000b317824 */ /* 0x040fe200078e00ff */
[----:B------:R-:W-:Y:S01]  /*faf0*/  LOP3.LUT R11, R11, 0xffff0000, RZ, 0xc0, !PT ;  /* 0xffff00000b0b7812 */ /* 0x000fe200078ec0ff */
[----:B---3--:R-:W0:Y:S02]  /*fb00*/  LDS.128 R4, [R58] ;  /* 0x000000003a047984 */ /* 0x008e240000000c00 */
[C---:B0-----:R-:W-:Y:S01]  /*fb10*/  IMAD.U32 R42, R4.reuse, 0x10000, RZ ;  /* 0x00010000042a7824 */ /* 0x041fe200078e00ff */
[----:B------:R-:W-:Y:S01]  /*fb20*/  LOP3.LUT R4, R4, 0xffff0000, RZ, 0xc0, !PT ;  /* 0xffff000004047812 */ /* 0x000fe200078ec0ff */
[C---:B------:R-:W-:Y:S01]  /*fb30*/  IMAD.U32 R43, R5.reuse, 0x10000, RZ ;  /* 0x00010000052b7824 */ /* 0x040fe200078e00ff */
[----:B------:R-:W-:Y:S01]  /*fb40*/  LOP3.LUT R5, R5, 0xffff0000, RZ, 0xc0, !PT ;  /* 0xffff000005057812 */ /* 0x000fe200078ec0ff */
[----:B------:R-:W-:Y:S01]  /*fb50*/  FFMA.FTZ R57, R42, R51, -R57 ;  /* 0x000000332a397223 */ /* 0x000fe20000010839 */
[----:B------:R-:W-:Y:S01]  /*fb60*/  LOP3.LUT R51, R0, 0xffff0000, RZ, 0xc0, !PT ;  /* 0xffff000000337812 */ /* 0x000fe200078ec0ff */
[----:B------:R-:W-:Y:S01]  /*fb70*/  FFMA.FTZ R59, R42, R53, R59 ;  /* 0x000000352a3b7223 */ /* 0x000fe2000001003b */
[----:B------:R-:W-:-:S02]  /*fb80*/  IMAD.U32 R42, R3, 0x10000, RZ ;  /* 0x00010000032a7824 */ /* 0x000fc400078e00ff */
[----:B------:R-:W-:Y:S02]  /*fb90*/  IMAD.U32 R44, R6, 0x10000, RZ ;  /* 0x00010000062c7824 */ /* 0x000fe400078e00ff */
[-C--:B------:R-:W-:Y:S01]  /*fba0*/  FMUL.FTZ R53, R8, R51.reuse ;  /* 0x0000003308357220 */ /* 0x080fe20000410000 */
[----:B------:R-:W-:Y:S01]  /*fbb0*/  FFMA.FTZ R50, R4, R51, -R61 ;  /* 0x0000003304327223 */ /* 0x000fe2000001083d */
[C---:B------:R-:W-:Y:S01]  /*fbc0*/  FMUL.FTZ R8, R47.reuse, R46 ;  /* 0x0000002e2f087220 */ /* 0x040fe20000410000 */
[----:B------:R-:W-:Y:S02]  /*fbd0*/  IMAD.U32 R51, R20, 0x10000, RZ ;  /* 0x0001000014337824 */ /* 0x000fe400078e00ff */
[-C--:B------:R-:W-:Y:S01]  /*fbe0*/  FMUL.FTZ R61, R47, R42.reuse ;  /* 0x0000002a2f3d7220 */ /* 0x080fe20000410000 */
[----:B------:R-:W-:Y:S01]  /*fbf0*/  FFMA.FTZ R52, R4, R55, R53 ;  /* 0x0000003704347223 */ /* 0x000fe20000010035 */
[----:B------:R-:W-:Y:S01]  /*fc00*/  FFMA.FTZ R54, R43, R42, -R8 ;  /* 0x0000002a2b367223 */ /* 0x000fe20000010808 */
[----:B------:R-:W-:-:S02]  /*fc10*/  IMAD.U32 R47, R12, 0x10000, RZ ;  /* 0x000100000c2f7824 */ /* 0x000fc400078e00ff */
[----:B------:R-:W-:Y:S01]  /*fc20*/  FFMA.FTZ R61, R43, R46, R61 ;  /* 0x0000002e2b3d7223 */ /* 0x000fe2000001003d */
[----:B------:R-:W-:Y:S01]  /*fc30*/  FMUL.FTZ R55, R48, R51 ;  /* 0x0000003330377220 */ /* 0x000fe20000410000 */
[----:B------:R-:W-:Y:S01]  /*fc40*/  LOP3.LUT R53, R20, 0xffff0000, RZ, 0xc0, !PT ;  /* 0xffff000014357812 */ /* 0x000fe200078ec0ff */
[----:B------:R-:W-:Y:S01]  /*fc50*/  IMAD.U32 R42, R21, 0x10000, RZ ;  /* 0x00010000152a7824 */ /* 0x000fe200078e00ff */
[----:B------:R-:W-:Y:S01]  /*fc60*/  LOP3.LUT R43, R12, 0xffff0000, RZ, 0xc0, !PT ;  /* 0xffff00000c2b7812 */ /* 0x000fe200078ec0ff */
[-C--:B------:R-:W-:Y:S01]  /*fc70*/  FMUL.FTZ R63, R48, R47.reuse ;  /* 0x0000002f303f7220 */ /* 0x080fe20000410000 */
[----:B------:R-:W-:Y:S01]  /*fc80*/  LOP3.LUT R6, R6, 0xffff0000, RZ, 0xc0, !PT ;  /* 0xffff000006067812 */ /* 0x000fe200078ec0ff */
[----:B------:R-:W-:Y:S01]  /*fc90*/  FFMA.FTZ R55, R44, R47, -R55 ;  /* 0x0000002f2c377223 */ /* 0x000fe20000010837 */
[C---:B------:R-:W-:Y:S01]  /*fca0*/  FMUL.FTZ R47, R10.reuse, R53 ;  /* 0x000000350a2f7220 */ /* 0x040fe20000410000 */
[----:B------:R-:W-:Y:S02]  /*fcb0*/  IMAD.U32 R45, R7, 0x10000, RZ ;  /* 0x00010000072d7824 */ /* 0x000fe400078e00ff */
[----:B------:R-:W-:Y:S01]  /*fcc0*/  FMUL.FTZ R10, R10, R43 ;  /* 0x0000002b0a0a7220 */ /* 0x000fe20000410000 */
[----:B------:R-:W-:-:S02]  /*fcd0*/  IMAD.U32 R4, R13, 0x10000, RZ ;  /* 0x000100000d047824 */ /* 0x000fc400078e00ff */
[----:B------:R-:W-:Y:S01]  /*fce0*/  FMUL.FTZ R8, R49, R42 ;  /* 0x0000002a31087220 */ /* 0x000fe20000410000 */
[----:B------:R-:W-:Y:S01]  /*fcf0*/  FFMA.FTZ R63, R44, R51, R63 ;  /* 0x000000332c3f7223 */ /* 0x000fe2000001003f */
[C---:B------:R-:W-:Y:S01]  /*fd00*/  FFMA.FTZ R44, R6.reuse, R43, -R47 ;  /* 0x0000002b062c7223 */ /* 0x040fe2000001082f */
[----:B------:R-:W-:Y:S01]  /*fd10*/  FFMA.FTZ R46, R6, R53, R10 ;  /* 0x00000035062e7223 */ /* 0x000fe2000001000a */
[-C--:B------:R-:W-:Y:S01]  /*fd20*/  FFMA.FTZ R47, R45, R4.reuse, -R8 ;  /* 0x000000042d2f7223 */ /* 0x080fe20000010808 */
[----:B------:R-:W-:Y:S01]  /*fd30*/  FMUL.FTZ R48, R49, R4 ;  /* 0x0000000431307220 */ /* 0x000fe20000410000 */
[----:B------:R-:W-:Y:S02]  /*fd40*/  LOP3.LUT R8, R15, 0xffff0000, RZ, 0xc0, !PT ;  /* 0xffff00000f087812 */ /* 0x000fe400078ec0ff */
[----:B------:R-:W-:Y:S01]  /*fd50*/  LOP3.LUT R10, R21, 0xffff0000, RZ, 0xc0, !PT ;  /* 0xffff0000150a7812 */ /* 0x000fe200078ec0ff */
[----:B------:R-:W-:Y:S01]  /*fd60*/  FFMA.FTZ R48, R45, R42, R48 ;  /* 0x0000002a2d307223 */ /* 0x000fe20000010030 */
[----:B------:R-:W-:Y:S01]  /*fd70*/  LOP3.LUT R4, R3, 0xffff0000, RZ, 0xc0, !PT ;  /* 0xffff000003047812 */ /* 0x000fe200078ec0ff */
[----:B------:R-:W-:Y:S01]  /*fd80*/  FMUL.FTZ R42, R9, R8 ;  /* 0x00000008092a7220 */ /* 0x000fe20000410000 */
[----:B------:R-:W-:Y:S01]  /*fd90*/  LOP3.LUT R6, R13, 0xffff0000, RZ, 0xc0, !PT ;  /* 0xffff00000d067812 */ /* 0x000fe200078ec0ff */
[----:B------:R-:W-:Y:S01]  /*fda0*/  FMUL.FTZ R56, R11, R10 ;  /* 0x0000000a0b387220 */ /* 0x000fe20000410000 */
[----:B------:R-:W-:Y:S01]  /*fdb0*/  LOP3.LUT R7, R7, 0xffff0000, RZ, 0xc0, !PT ;  /* 0xffff000007077812 */ /* 0x000fe200078ec0ff */
[-C--:B------:R-:W-:Y:S01]  /*fdc0*/  FMUL.FTZ R43, R9, R4.reuse ;  /* 0x00000004092b7220 */ /* 0x080fe20000410000 */
[----:B------:R-:W-:Y:S01]  /*fdd0*/  FFMA.FTZ R9, R5, R4, -R42 ;  /* 0x0000000405097223 */ /* 0x000fe2000001082a */
[-C--:B------:R-:W-:Y:S01]  /*fde0*/  FMUL.FTZ R11, R11, R6.reuse ;  /* 0x000000060b0b7220 */ /* 0x080fe20000410000 */
[----:B------:R-:W-:Y:S01]  /*fdf0*/  F2FP.BF16.F32.PACK_AB R4, R50, R57 ;  /* 0x000000393204723e */ /* 0x000fe200000010ff */
[----:B------:R-:W-:Y:S01]  /*fe00*/  FFMA.FTZ R56, R7, R6, -R56 ;  /* 0x0000000607387223 */ /* 0x000fe20000010838 */
[----:B------:R-:W-:Y:S01]  /*fe10*/  FFMA.FTZ R42, R5, R8, R43 ;  /* 0x00000008052a7223 */ /* 0x000fe2000001002b */
[----:B------:R-:W-:Y:S01]  /*fe20*/  FFMA.FTZ R11, R7, R10, R11 ;  /* 0x0000000a070b7223 */ /* 0x000fe2000001000b */
[----:B------:R-:W-:-:S02]  /*fe30*/  F2FP.BF16.F32.PACK_AB R6, R44, R55 ;  /* 0x000000372c06723e */ /* 0x000fc400000010ff */
[----:B------:R-:W-:Y:S02]  /*fe40*/  F2FP.BF16.F32.PACK_AB R5, R9, R54 ;  /* 0x000000360905723e */ /* 0x000fe400000010ff */
[----:B------:R-:W-:Y:S02]  /*fe50*/  F2FP.BF16.F32.PACK_AB R7, R56, R47 ;  /* 0x0000002f3807723e */ /* 0x000fe400000010ff */
[----:B------:R-:W-:Y:S02]  /*fe60*/  F2FP.BF16.F32.PACK_AB R10, R46, R63 ;  /* 0x0000003f2e0a723e */ /* 0x000fe400000010ff */
[----:B------:R-:W-:Y:S01]  /*fe70*/  F2FP.BF16.F32.PACK_AB R8, R52, R59 ;  /* 0x0000003b3408723e */ /* 0x000fe200000010ff */
[----:B------:R3:W-:Y:S01]  /*fe80*/  STS.128 [R58], R4 ;  /* 0x000000043a007388 */ /* 0x0007e20000000c00 */
[----:B------:R-:W-:Y:S02]  /*fe90*/  F2FP.BF16.F32.PACK_AB R9, R42, R61 ;  /* 0x0000003d2a09723e */ /* 0x000fe400000010ff */
[----:B------:R-:W-:-:S05]  /*fea0*/  F2FP.BF16.F32.PACK_AB R11, R11, R48 ;  /* 0x000000300b0b723e */ /* 0x000fca00000010ff */
[----:B------:R3:W-:Y:S02]  /*feb0*/  STS.128 [R40+0x12400], R8 ;  /* 0x0124000828007388 */ /* 0x0007e40000000c00 */
.L_x_609:
[----:B------:R-:W-:Y:S05]  /*fec0*/  BSYNC B1 ;  /* 0x0000000000017941 */ /* 0x000fea0003800000 */
.L_x_608:
[----:B-123--:R-:W-:-:S05]  /*fed0*/  VIADD R4, R202, 0x40 ;  /* 0x00000040ca047836 */ /* 0x00efca0000000000 */
[----:B------:R-:W-:-:S13]  /*fee0*/  ISETP.GE.AND P0, PT, R4, R41, PT ;  /* 0x000000290400720c */ /* 0x000fda0003f06270 */
[----:B------:R-:W-:Y:S05]  /*fef0*/  @P0 BRA `(.L_x_592) ;  /* 0x00000010005c0947 */ /* 0x000fea0003800000 */
[----:B------:R-:W1:Y:S01]  /*ff00*/  LDC R41, c[0x0][0x3f4] ;  /* 0x0000fd00ff297b82 */ /* 0x000e620000000800 */
[----:B------:R-:W-:Y:S01]  /*ff10*/  BSSY B1, `(.L_x_614) ;  /* 0x0000063000017945 */ /* 0x000fe20003800000 */
[----:B------:R-:W-:Y:S02]  /*ff20*/  SHF.R.U32.HI R56, RZ, 0x3, R204 ;  /* 0x00000003ff387819 */ /* 0x000fe400000116cc */
[-C--:B-1----:R-:W-:Y:S02]  /*ff30*/  ISETP.GE.AND P0, PT, R16, R41.reuse, PT ;  /* 0x000000291000720c */ /* 0x082fe40003f06270 */
[-C--:B------:R-:W-:Y:S02]  /*ff40*/  ISETP.GE.AND P1, PT, R194, R41.reuse, PT ;  /* 0x00000029c200720c */ /* 0x080fe40003f26270 */
[----:B------:R-:W-:-:S09]  /*ff50*/  ISETP.GE.AND P2, PT, R193, R41, PT ;  /* 0x00000029c100720c */ /* 0x000fd20003f46270 */
[----:B------:R-:W-:Y:S05]  /*ff60*/  @P0 BRA `(.L_x_615) ;  /* 0x0000000400740947 */ /* 0x000fea0003800000 */
[----:B------:R-:W2:Y:S01]  /*ff70*/  LDL R58, [R1+0x68] ;  /* 0x00006800013a7983 */ /* 0x000ea20000100800 */
[----:B0-----:R-:W0:Y:S02]  /*ff80*/  S2R R5, SR_TID.X ;  /* 0x0000000000057919 */ /* 0x001e240000002100 */
[----:B0-----:R-:W-:-:S05]  /*ff90*/  VIADD R5, R5, 0xffffff80 ;  /* 0xffffff8005057836 */ /* 0x001fca0000000000 */
        /* <DEDUP_REMOVED lines=12> */
[----:B------:R-:W-:-:S05]  /*10060*/  IADD3 R9, R5, R7, R218 ;  /* 0x0000000705097210 */ /* 0x000fca0007ffe0da */
[----:B------:R-:W-:-:S05]  /*10070*/  IMAD R40, R9, 0x2, R18 ;  /* 0x0000000209287824 */ /* 0x000fca00078e0212 */
[----:B------:R-:W0:Y:S01]  /*10080*/  LDS.128 R8, [R40+0x12400] ;  /* 0x0124000028087984 */ /* 0x000e220000000c00 */
[----:B------:R-:W-:Y:S01]  /*10090*/  IMAD.U32 R50, R32, 0x10000, RZ ;  /* 0x0001000020327824 */ /* 0x000fe200078e00ff */
[C---:B------:R-:W-:Y:S01]  /*100a0*/  LOP3.LUT R54, R36.reuse, 0xffff0000, RZ, 0xc0, !PT ;  /* 0xffff000024367812 */ /* 0x040fe200078ec0ff */
[----:B------:R-:W-:Y:S01]  /*100b0*/  IMAD.U32 R52, R36, 0x10000, RZ ;  /* 0x0001000024347824 */ /* 0x000fe200078e00ff */
[----:B------:R-:W-:Y:S01]  /*100c0*/  LOP3.LUT R32, R32, 0xffff0000, RZ, 0xc0, !PT ;  /* 0xffff000020207812 */ /* 0x000fe200078ec0ff */
[----:B------:R-:W-:Y:S02]  /*100d0*/  IMAD.U32 R61, R37, 0x10000, RZ ;  /* 0x00010000253d7824 */ /* 0x000fe400078e00ff */
[----:B------:R-:W-:Y:S01]  /*100e0*/  IMAD.U32 R59, R33, 0x10000, RZ ;  /* 0x00010000213b7824 */ /* 0x000fe200078e00ff */
[----:B------:R-:W-:Y:S02]  /*100f0*/  LOP3.LUT R37, R37, 0xffff0000, RZ, 0xc0, !PT ;  /* 0xffff000025257812 */ /* 0x000fe400078ec0ff */
[----:B------:R-:W-:-:S02]  /*10100*/  LOP3.LUT R33, R33, 0xffff0000, RZ, 0xc0, !PT ;  /* 0xffff000021217812 */ /* 0x000fc400078ec0ff */
[C---:B0-----:R-:W-:Y:S02]  /*10110*/  SHF.L.U32 R46, R8.reuse, 0x10, RZ ;  /* 0x00000010082e7819 */ /* 0x041fe400000006ff */
[----:B------:R-:W-:Y:S01]  /*10120*/  LOP3.LUT R8, R8, 0xffff0000, RZ, 0xc0, !PT ;  /* 0xffff000008087812 */ /* 0x000fe200078ec0ff */
[----:B------:R-:W-:Y:S02]  /*10130*/  IMAD.U32 R47, R9, 0x10000, RZ ;  /* 0x00010000092f7824 */ /* 0x000fe400078e00ff */
[-C--:B------:R-:W-:Y:S01]  /*10140*/  FMUL.FTZ R51, R52, R46.reuse ;  /* 0x0000002e34337220 */ /* 0x080fe20000410000 */
[----:B------:R-:W-:Y:S01]  /*10150*/  FMUL.FTZ R53, R50, R46 ;  /* 0x0000002e32357220 */ /* 0x000fe20000410000 */
[-C--:B------:R-:W-:Y:S01]  /*10160*/  FMUL.FTZ R55, R54, R8.reuse ;  /* 0x0000000836377220 */ /* 0x080fe20000410000 */
[----:B------:R-:W-:Y:S01]  /*10170*/  FMUL.FTZ R57, R32, R8 ;  /* 0x0000000820397220 */ /* 0x000fe20000410000 */
[----:B------:R-:W-:Y:S02]  /*10180*/  IMAD.U32 R48, R10, 0x10000, RZ ;  /* 0x000100000a307824 */ /* 0x000fe400078e00ff */
[----:B------:R-:W-:Y:S01]  /*10190*/  FMUL.FTZ R36, R61, R47 ;  /* 0x0000002f3d247220 */ /* 0x000fe20000410000 */
[----:B------:R-:W-:Y:S01]  /*101a0*/  IMAD.U32 R46, R38, 0x10000, RZ ;  /* 0x00010000262e7824 */ /* 0x000fe200078e00ff */
[----:B------:R-:W-:-:S02]  /*101b0*/  LOP3.LUT R10, R10, 0xffff0000, RZ, 0xc0, !PT ;  /* 0xffff00000a0a7812 */ /* 0x000fc400078ec0ff */
[----:B------:R-:W-:Y:S01]  /*101c0*/  LOP3.LUT R38, R38, 0xffff0000, RZ, 0xc0, !PT ;  /* 0xffff000026267812 */ /* 0x000fe200078ec0ff */
[----:B------:R-:W-:Y:S01]  /*101d0*/  IMAD.U32 R49, R11, 0x10000, RZ ;  /* 0x000100000b317824 */ /* 0x000fe200078e00ff */
[----:B------:R-:W-:Y:S02]  /*101e0*/  LOP3.LUT R9, R9, 0xffff0000, RZ, 0xc0, !PT ;  /* 0xffff000009097812 */ /* 0x000fe400078ec0ff */
[----:B------:R-:W-:Y:S01]  /*101f0*/  LOP3.LUT R11, R11, 0xffff0000, RZ, 0xc0, !PT ;  /* 0xffff00000b0b7812 */ /* 0x000fe200078ec0ff */
[----:B--2---:R-:W0:Y:S02]  /*10200*/  LDS.128 R4, [R58] ;  /* 0x000000003a047984 */ /* 0x004e240000000c00 */
[C---:B0-----:R-:W-:Y:S01]  /*10210*/  IMAD.U32 R42, R4.reuse, 0x10000, RZ ;  /* 0x00010000042a7824 */ /* 0x041fe200078e00ff */
[----:B------:R-:W-:Y:S01]  /*10220*/  LOP3.LUT R4, R4, 0xffff0000, RZ, 0xc0, !PT ;  /* 0xffff000004047812 */ /* 0x000fe200078ec0ff */
[----:B------:R-:W-:Y:S02]  /*10230*/  IMAD.U32 R43, R5, 0x10000, RZ ;  /* 0x00010000052b7824 */ /* 0x000fe400078e00ff */
[-C--:B------:R-:W-:Y:S01]  /*10240*/  FFMA.FTZ R51, R50, R42.reuse, -R51 ;  /* 0x0000002a32337223 */ /* 0x080fe20000010833 */
[----:B------:R-:W-:Y:S01]  /*10250*/  FFMA.FTZ R53, R52, R42, R53 ;  /* 0x0000002a34357223 */ /* 0x000fe20000010035 */
[-C--:B------:R-:W-:Y:S01]  /*10260*/  FFMA.FTZ R8, R32, R4.reuse, -R55 ;  /* 0x0000000420087223 */ /* 0x080fe20000010837 */
[----:B------:R-:W-:Y:S01]  /*10270*/  FFMA.FTZ R32, R54, R4, R57 ;  /* 0x0000000436207223 */ /* 0x000fe20000010039 */
[----:B------:R-:W-:Y:S01]  /*10280*/  FMUL.FTZ R42, R59, R47 ;  /* 0x0000002f3b2a7220 */ /* 0x000fe20000410000 */
[C---:B------:R-:W-:Y:S01]  /*10290*/  IMAD.U32 R4, R34.reuse, 0x10000, RZ ;  /* 0x0001000022047824 */ /* 0x040fe200078e00ff */
[----:B------:R-:W-:Y:S01]  /*102a0*/  LOP3.LUT R34, R34, 0xffff0000, RZ, 0xc0, !PT ;  /* 0xffff000022227812 */ /* 0x000fe200078ec0ff */
[----:B------:R-:W-:-:S02]  /*102b0*/  IMAD.U32 R44, R6, 0x10000, RZ ;  /* 0x00010000062c7824 */ /* 0x000fc400078e00ff */
[-C--:B------:R-:W-:Y:S01]  /*102c0*/  FFMA.FTZ R36, R59, R43.reuse, -R36 ;  /* 0x0000002b3b247223 */ /* 0x080fe20000010824 */
[----:B------:R-:W-:Y:S01]  /*102d0*/  FFMA.FTZ R42, R61, R43, R42 ;  /* 0x0000002b3d2a7223 */ /* 0x000fe2000001002a */
[----:B------:R-:W-:Y:S01]  /*102e0*/  LOP3.LUT R6, R6, 0xffff0000, RZ, 0xc0, !PT ;  /* 0xffff000006067812 */ /* 0x000fe200078ec0ff */
[----:B------:R-:W-:Y:S01]  /*102f0*/  FMUL.FTZ R43, R46, R48 ;  /* 0x000000302e2b7220 */ /* 0x000fe20000410000 */
[----:B------:R-:W-:Y:S02]  /*10300*/  IMAD.U32 R61, R39, 0x10000, RZ ;  /* 0x00010000273d7824 */ /* 0x000fe400078e00ff */
[-C--:B------:R-:W-:Y:S01]  /*10310*/  FMUL.FTZ R55, R38, R10.reuse ;  /* 0x0000000a26377220 */ /* 0x080fe20000410000 */
[----:B------:R-:W-:Y:S01]  /*10320*/  FMUL.FTZ R57, R34, R10 ;  /* 0x0000000a22397220 */ /* 0x000fe20000410000 */
[----:B------:R-:W-:Y:S02]  /*10330*/  IMAD.U32 R59, R35, 0x10000, RZ ;  /* 0x00010000233b7824 */ /* 0x000fe400078e00ff */
[C---:B------:R-:W-:Y:S01]  /*10340*/  FMUL.FTZ R47, R4.reuse, R48 ;  /* 0x00000030042f7220 */ /* 0x040fe20000410000 */
[----:B------:R-:W-:Y:S01]  /*10350*/  FFMA.FTZ R43, R4, R44, -R43 ;  /* 0x0000002c042b7223 */ /* 0x000fe2000001082b */
[----:B------:R-:W-:-:S02]  /*10360*/  IMAD.U32 R45, R7, 0x10000, RZ ;  /* 0x00010000072d7824 */ /* 0x000fc400078e00ff */
[-C--:B------:R-:W-:Y:S01]  /*10370*/  FMUL.FTZ R4, R61, R49.reuse ;  /* 0x000000313d047220 */ /* 0x080fe20000410000 */
[-C--:B------:R-:W-:Y:S01]  /*10380*/  FFMA.FTZ R34, R34, R6.reuse, -R55 ;  /* 0x0000000622227223 */ /* 0x080fe20000010837 */
[----:B------:R-:W-:Y:S01]  /*10390*/  FFMA.FTZ R57, R38, R6, R57 ;  /* 0x0000000626397223 */ /* 0x000fe20000010039 */
[----:B------:R-:W-:Y:S01]  /*103a0*/  FMUL.FTZ R6, R59, R49 ;  /* 0x000000313b067220 */ /* 0x000fe20000410000 */
[----:B------:R-:W-:Y:S02]  /*103b0*/  LOP3.LUT R39, R39, 0xffff0000, RZ, 0xc0, !PT ;  /* 0xffff000027277812 */ /* 0x000fe400078ec0ff */
[----:B------:R-:W-:Y:S01]  /*103c0*/  LOP3.LUT R35, R35, 0xffff0000, RZ, 0xc0, !PT ;  /* 0xffff000023237812 */ /* 0x000fe200078ec0ff */
[-C--:B------:R-:W-:Y:S01]  /*103d0*/  FFMA.FTZ R38, R59, R45.reuse, -R4 ;  /* 0x0000002d3b267223 */ /* 0x080fe20000010804 */
[----:B------:R-:W-:Y:S01]  /*103e0*/  LOP3.LUT R5, R5, 0xffff0000, RZ, 0xc0, !PT ;  /* 0xffff000005057812 */ /* 0x000fe200078ec0ff */
[----:B------:R-:W-:Y:S01]  /*103f0*/  FFMA.FTZ R10, R46, R44, R47 ;  /* 0x0000002c2e0a7223 */ /* 0x000fe2000001002f */
[----:B------:R-:W-:Y:S01]  /*10400*/  LOP3.LUT R7, R7, 0xffff0000, RZ, 0xc0, !PT ;  /* 0xffff000007077812 */ /* 0x000fe200078ec0ff */
[----:B------:R-:W-:Y:S01]  /*10410*/  FFMA.FTZ R45, R61, R45, R6 ;  /* 0x0000002d3d2d7223 */ /* 0x000fe20000010006 */
[-C--:B------:R-:W-:Y:S01]  /*10420*/  FMUL.FTZ R4, R37, R9.reuse ;  /* 0x0000000925047220 */ /* 0x080fe20000410000 */
[----:B------:R-:W-:Y:S01]  /*10430*/  FMUL.FTZ R6, R33, R9 ;  /* 0x0000000921067220 */ /* 0x000fe20000410000 */
[-C--:B------:R-:W-:Y:S01]  /*10440*/  FMUL.FTZ R44, R39, R11.reuse ;  /* 0x0000000b272c7220 */ /* 0x080fe20000410000 */
[----:B------:R-:W-:Y:S01]  /*10450*/  FMUL.FTZ R46, R35, R11 ;  /* 0x0000000b232e7220 */ /* 0x000fe20000410000 */
[-C--:B------:R-:W-:Y:S01]  /*10460*/  FFMA.FTZ R9, R33, R5.reuse, -R4 ;  /* 0x0000000521097223 */ /* 0x080fe20000010804 */
[----:B------:R-:W-:Y:S01]  /*10470*/  FFMA.FTZ R11, R37, R5, R6 ;  /* 0x00000005250b7223 */ /* 0x000fe20000010006 */
[-C--:B------:R-:W-:Y:S01]  /*10480*/  FFMA.FTZ R33, R35, R7.reuse, -R44 ;  /* 0x0000000723217223 */ /* 0x080fe2000001082c */
[----:B------:R-:W-:Y:S01]  /*10490*/  FFMA.FTZ R46, R39, R7, R46 ;  /* 0x00000007272e7223 */ /* 0x000fe2000001002e */
[----:B------:R-:W-:-:S02]  /*104a0*/  F2FP.BF16.F32.PACK_AB R6, R34, R43 ;  /* 0x0000002b2206723e */ /* 0x000fc400000010ff */
[----:B------:R-:W-:Y:S02]  /*104b0*/  F2FP.BF16.F32.PACK_AB R5, R9, R36 ;  /* 0x000000240905723e */ /* 0x000fe400000010ff */
[----:B------:R-:W-:Y:S02]  /*104c0*/  F2FP.BF16.F32.PACK_AB R4, R8, R51 ;  /* 0x000000330804723e */ /* 0x000fe400000010ff */
[----:B------:R-:W-:Y:S02]  /*104d0*/  F2FP.BF16.F32.PACK_AB R9, R11, R42 ;  /* 0x0000002a0b09723e */ /* 0x000fe400000010ff */
[----:B------:R-:W-:Y:S02]  /*104e0*/  F2FP.BF16.F32.PACK_AB R7, R33, R38 ;  /* 0x000000262107723e */ /* 0x000fe400000010ff */
[----:B------:R-:W-:Y:S02]  /*104f0*/  F2FP.BF16.F32.PACK_AB R10, R57, R10 ;  /* 0x0000000a390a723e */ /* 0x000fe400000010ff */
[----:B------:R-:W-:-:S02]  /*10500*/  F2FP.BF16.F32.PACK_AB R8, R32, R53 ;  /* 0x000000352008723e */ /* 0x000fc400000010ff */
[----:B------:R-:W-:Y:S01]  /*10510*/  F2FP.BF16.F32.PACK_AB R11, R46, R45 ;  /* 0x0000002d2e0b723e */ /* 0x000fe200000010ff */
[----:B------:R1:W-:Y:S04]  /*10520*/  STS.128 [R58], R4 ;  /* 0x000000043a007388 */ /* 0x0003e80000000c00 */
[----:B------:R1:W-:Y:S02]  /*10530*/  STS.128 [R40+0x12400], R8 ;  /* 0x0124000828007388 */ /* 0x0003e40000000c00 */
.L_x_615:
[----:B------:R-:W-:Y:S05]  /*10540*/  BSYNC B1 ;  /* 0x0000000000017941 */ /* 0x000fea0003800000 */
.L_x_614:
[----:B------:R-:W-:Y:S04]  /*10550*/  BSSY B1, `(.L_x_616) ;  /* 0x0000059000017945 */ /* 0x000fe80003800000 */
[----:B------:R-:W-:Y:S05]  /*10560*/  @P1 BRA `(.L_x_617) ;  /* 0x00000004005c1947 */ /* 0x000fea0003800000 */
[----:B------:R-:W2:Y:S01]  /*10570*/  LDL R50, [R1+0x60] ;  /* 0x0000600001327983 */ /* 0x000ea20000100800 */
[----:B-1----:R-:W-:Y:S01]  /*10580*/  LEA.HI R4, R41, R195, RZ, 0x1d ;  /* 0x000000c329047211 */ /* 0x002fe200078fe8ff */
[C---:B------:R-:W-:Y:S01]  /*10590*/  IMAD.U32 R45, R28.reuse, 0x10000, RZ ;  /* 0x000100001c2d7824 */ /* 0x040fe200078e00ff */
[----:B------:R-:W-:Y:S01]  /*105a0*/  LOP3.LUT R46, R28, 0xffff0000, RZ, 0xc0, !PT ;  /* 0xffff00001c2e7812 */ /* 0x000fe200078ec0ff */
[----:B------:R-:W-:Y:S01]  /*105b0*/  IMAD.U32 R43, R24, 0x10000, RZ ;  /* 0x00010000182b7824 */ /* 0x000fe200078e00ff */
[----:B------:R-:W-:Y:S01]  /*105c0*/  SHF.R.S32.HI R7, RZ, 0x1f, R4 ;  /* 0x0000001fff077819 */ /* 0x000fe20000011404 */
[----:B0-----:R-:W-:Y:S01]  /*105d0*/  IMAD.SHL.U32 R5, R4, 0x8, RZ ;  /* 0x0000000804057824 */ /* 0x001fe200078e00ff */
[----:B------:R-:W-:Y:S01]  /*105e0*/  LOP3.LUT R24, R24, 0xffff0000, RZ, 0xc0, !PT ;  /* 0xffff000018187812 */ /* 0x000fe200078ec0ff */
[----:B------:R-:W-:Y:S01]  /*105f0*/  IMAD.U32 R48, R29, 0x10000, RZ ;  /* 0x000100001d307824 */ /* 0x000fe200078e00ff */
[----:B------:R-:W-:Y:S01]  /*10600*/  LEA.HI R7, R7, R4, RZ, 0x3 ;  /* 0x0000000407077211 */ /* 0x000fe200078f18ff */
[----:B------:R-:W-:Y:S01]  /*10610*/  IMAD.U32 R44, R25, 0x10000, RZ ;  /* 0x00010000192c7824 */ /* 0x000fe200078e00ff */
[----:B------:R-:W-:Y:S01]  /*10620*/  LOP3.LUT R4, R204, 0x38, R5, 0xf8, !PT ;  /* 0x00000038cc047812 */ /* 0x000fe200078ef805 */
[C---:B------:R-:W-:Y:S01]  /*10630*/  IMAD.U32 R49, R30.reuse, 0x10000, RZ ;  /* 0x000100001e317824 */ /* 0x040fe200078e00ff */
[----:B------:R-:W-:Y:S01]  /*10640*/  LOP3.LUT R30, R30, 0xffff0000, RZ, 0xc0, !PT ;  /* 0xffff00001e1e7812 */ /* 0x000fe200078ec0ff */
[----:B------:R-:W-:Y:S01]  /*10650*/  IMAD.SHL.U32 R7, R7, 0x400, RZ ;  /* 0x0000040007077824 */ /* 0x000fe200078e00ff */
[----:B------:R-:W-:Y:S01]  /*10660*/  LOP3.LUT R5, R4, R56, RZ, 0x3c, !PT ;  /* 0x0000003804057212 */ /* 0x000fe200078e3cff */
[C---:B------:R-:W-:Y:S01]  /*10670*/  IMAD.U32 R47, R26.reuse, 0x10000, RZ ;  /* 0x000100001a2f7824 */ /* 0x040fe200078e00ff */
[----:B------:R-:W-:-:S02]  /*10680*/  LOP3.LUT R26, R26, 0xffff0000, RZ, 0xc0, !PT ;  /* 0xffff00001a1a7812 */ /* 0x000fc400078ec0ff */
[----:B------:R-:W-:Y:S02]  /*10690*/  LOP3.LUT R7, R7, 0x7fffe000, RZ, 0xc0, !PT ;  /* 0x7fffe00007077812 */ /* 0x000fe400078ec0ff */
[----:B------:R-:W-:Y:S02]  /*106a0*/  LOP3.LUT R29, R29, 0xffff0000, RZ, 0xc0, !PT ;  /* 0xffff00001d1d7812 */ /* 0x000fe400078ec0ff */
[----:B------:R-:W-:Y:S02]  /*106b0*/  IADD3 R9, R5, R7, R218 ;  /* 0x0000000705097210 */ /* 0x000fe40007ffe0da */
[----:B------:R-:W-:-:S03]  /*106c0*/  LOP3.LUT R25, R25, 0xffff0000, RZ, 0xc0, !PT ;  /* 0xffff000019197812 */ /* 0x000fc600078ec0ff */
[----:B------:R-:W-:-:S05]  /*106d0*/  IMAD R32, R9, 0x2, R18 ;  /* 0x0000000209207824 */ /* 0x000fca00078e0212 */
[----:B------:R-:W0:Y:S02]  /*106e0*/  LDS.128 R8, [R32+0x12400] ;  /* 0x0124000020087984 */ /* 0x000e240000000c00 */
[C---:B0-----:R-:W-:Y:S01]  /*106f0*/  IMAD.U32 R37, R8.reuse, 0x10000, RZ ;  /* 0x0001000008257824 */ /* 0x041fe200078e00ff */
[----:B------:R-:W-:Y:S01]  /*10700*/  LOP3.LUT R8, R8, 0xffff0000, RZ, 0xc0, !PT ;  /* 0xffff000008087812 */ /* 0x000fe200078ec0ff */
[C---:B------:R-:W-:Y:S01]  /*10710*/  IMAD.U32 R38, R9.reuse, 0x10000, RZ ;  /* 0x0001000009267824 */ /* 0x040fe200078e00ff */
[----:B------:R-:W-:Y:S01]  /*10720*/  LOP3.LUT R9, R9, 0xffff0000, RZ, 0xc0, !PT ;  /* 0xffff000009097812 */ /* 0x000fe200078ec0ff */
[-C--:B------:R-:W-:Y:S01]  /*10730*/  FMUL.FTZ R42, R45, R37.reuse ;  /* 0x000000252d2a7220 */ /* 0x080fe20000410000 */
[----:B------:R-:W-:Y:S01]  /*10740*/  FMUL.FTZ R28, R43, R37 ;  /* 0x000000252b1c7220 */ /* 0x000fe20000410000 */
[-C--:B------:R-:W-:Y:S01]  /*10750*/  FMUL.FTZ R37, R46, R8.reuse ;  /* 0x000000082e257220 */ /* 0x080fe20000410000 */
[C---:B------:R-:W-:Y:S01]  /*10760*/  IMAD.U32 R39, R10.reuse, 0x10000, RZ ;  /* 0x000100000a277824 */ /* 0x040fe200078e00ff */
[----:B------:R-:W-:Y:S01]  /*10770*/  LOP3.LUT R10, R10, 0xffff0000, RZ, 0xc0, !PT ;  /* 0xffff00000a0a7812 */ /* 0x000fe200078ec0ff */
[C---:B------:R-:W-:Y:S01]  /*10780*/  IMAD.U32 R40, R11.reuse, 0x10000, RZ ;  /* 0x000100000b287824 */ /* 0x040fe200078e00ff */
[----:B------:R-:W-:Y:S01]  /*10790*/  LOP3.LUT R11, R11, 0xffff0000, RZ, 0xc0, !PT ;  /* 0xffff00000b0b7812 */ /* 0x000fe200078ec0ff */
[----:B--2---:R-:W0:Y:S02]  /*107a0*/  LDS.128 R4, [R50] ;  /* 0x0000000032047984 */ /* 0x004e240000000c00 */
[C---:B0-----:R-:W-:Y:S01]  /*107b0*/  IMAD.U32 R33, R4.reuse, 0x10000, RZ ;  /* 0x0001000004217824 */ /* 0x041fe200078e00ff */
[----:B------:R-:W-:Y:S01]  /*107c0*/  LOP3.LUT R4, R4, 0xffff0000, RZ, 0xc0, !PT ;  /* 0xffff000004047812 */ /* 0x000fe200078ec0ff */
[----:B------:R-:W-:Y:S01]  /*107d0*/  IMAD.U32 R35, R6, 0x10000, RZ ;  /* 0x0001000006237824 */ /* 0x000fe200078e00ff */
[----:B------:R-:W-:Y:S01]  /*107e0*/  SHF.L.U32 R34, R5, 0x10, RZ ;  /* 0x0000001005227819 */ /* 0x000fe200000006ff */
[-C--:B------:R-:W-:Y:S01]  /*107f0*/  FFMA.FTZ R42, R43, R33.reuse, -R42 ;  /* 0x000000212b2a7223 */ /* 0x080fe2000001082a */
[----:B------:R-:W-:Y:S01]  /*10800*/  FFMA.FTZ R28, R45, R33, R28 ;  /* 0x000000212d1c7223 */ /* 0x000fe2000001001c */
[C---:B------:R-:W-:Y:S01]  /*10810*/  FMUL.FTZ R33, R24.reuse, R8 ;  /* 0x0000000818217220 */ /* 0x040fe20000410000 */
[----:B------:R-:W-:Y:S01]  /*10820*/  FFMA.FTZ R37, R24, R4, -R37 ;  /* 0x0000000418257223 */ /* 0x000fe20000010825 */
[-C--:B------:R-:W-:Y:S01]  /*10830*/  FMUL.FTZ R43, R48, R38.reuse ;  /* 0x00000026302b7220 */ /* 0x080fe20000410000 */
[----:B------:R-:W-:Y:S01]  /*10840*/  FMUL.FTZ R45, R44, R38 ;  /* 0x000000262c2d7220 */ /* 0x000fe20000410000 */
[----:B------:R-:W-:Y:S01]  /*10850*/  FFMA.FTZ R33, R46, R4, R33 ;  /* 0x000000042e217223 */ /* 0x000fe20000010021 */
[-C--:B------:R-:W-:Y:S01]  /*10860*/  FMUL.FTZ R4, R49, R39.reuse ;  /* 0x0000002731047220 */ /* 0x080fe20000410000 */
[-C--:B------:R-:W-:Y:S01]  /*10870*/  FFMA.FTZ R43, R44, R34.reuse, -R43 ;  /* 0x000000222c2b7223 */ /* 0x080fe2000001082b */
[----:B------:R-:W-:Y:S01]  /*10880*/  FFMA.FTZ R45, R48, R34, R45 ;  /* 0x00000022302d7223 */ /* 0x000fe2000001002d */
[C---:B------:R-:W-:Y:S01]  /*10890*/  FMUL.FTZ R24, R47.reuse, R39 ;  /* 0x000000272f187220 */ /* 0x040fe20000410000 */
[----:B------:R-:W-:Y:S01]  /*108a0*/  FFMA.FTZ R8, R47, R35, -R4 ;  /* 0x000000232f087223 */ /* 0x000fe20000010804 */
[----:B------:R-:W-:-:S02]  /*108b0*/  IMAD.U32 R34, R31, 0x10000, RZ ;  /* 0x000100001f227824 */ /* 0x000fc400078e00ff */
[-C--:B------:R-:W-:Y:S01]  /*108c0*/  FMUL.FTZ R39, R30, R10.reuse ;  /* 0x0000000a1e277220 */ /* 0x080fe20000410000 */
[----:B------:R-:W-:Y:S02]  /*108d0*/  IMAD.U32 R4, R27, 0x10000, RZ ;  /* 0x000100001b047824 */ /* 0x000fe400078e00ff */
[----:B------:R-:W-:Y:S01]  /*108e0*/  FMUL.FTZ R47, R26, R10 ;  /* 0x0000000a1a2f7220 */ /* 0x000fe20000410000 */
[----:B------:R-:W-:Y:S01]  /*108f0*/  LOP3.LUT R6, R6, 0xffff0000, RZ, 0xc0, !PT ;  /* 0xffff000006067812 */ /* 0x000fe200078ec0ff */
[----:B------:R-:W-:Y:S01]  /*10900*/  FFMA.FTZ R10, R49, R35, R24 ;  /* 0x00000023310a7223 */ /* 0x000fe20000010018 */
[----:B------:R-:W-:Y:S02]  /*10910*/  IMAD.U32 R36, R7, 0x10000, RZ ;  /* 0x0001000007247824 */ /* 0x000fe400078e00ff */
[-C--:B------:R-:W-:Y:S01]  /*10920*/  FMUL.FTZ R35, R34, R40.reuse ;  /* 0x0000002822237220 */ /* 0x080fe20000410000 */
[----:B------:R-:W-:Y:S01]  /*10930*/  LOP3.LUT R31, R31, 0xffff0000, RZ, 0xc0, !PT ;  /* 0xffff00001f1f7812 */ /* 0x000fe200078ec0ff */
[----:B------:R-:W-:Y:S01]  /*10940*/  FMUL.FTZ R49, R4, R40 ;  /* 0x0000002804317220 */ /* 0x000fe20000410000 */
[----:B------:R-:W-:Y:S01]  /*10950*/  LOP3.LUT R27, R27, 0xffff0000, RZ, 0xc0, !PT ;  /* 0xffff00001b1b7812 */ /* 0x000fe200078ec0ff */
[----:B------:R-:W-:Y:S01]  /*10960*/  FFMA.FTZ R47, R30, R6, R47 ;  /* 0x000000061e2f7223 */ /* 0x000fe2000001002f */
[----:B------:R-:W-:Y:S01]  /*10970*/  LOP3.LUT R5, R5, 0xffff0000, RZ, 0xc0, !PT ;  /* 0xffff000005057812 */ /* 0x000fe200078ec0ff */
[----:B------:R-:W-:Y:S01]  /*10980*/  FFMA.FTZ R35, R4, R36, -R35 ;  /* 0x0000002404237223 */ /* 0x000fe20000010823 */
[----:B------:R-:W-:Y:S01]  /*10990*/  LOP3.LUT R7, R7, 0xffff0000, RZ, 0xc0, !PT ;  /* 0xffff000007077812 */ /* 0x000fe200078ec0ff */
[----:B------:R-:W-:Y:S01]  /*109a0*/  FFMA.FTZ R39, R26, R6, -R39 ;  /* 0x000000061a277223 */ /* 0x000fe20000010827 */
[----:B------:R-:W-:Y:S01]  /*109b0*/  FFMA.FTZ R49, R34, R36, R49 ;  /* 0x0000002422317223 */ /* 0x000fe20000010031 */
[----:B------:R-:W-:Y:S01]  /*109c0*/  FMUL.FTZ R4, R29, R9 ;  /* 0x000000091d047220 */ /* 0x000fe20000410000 */
        /* <DEDUP_REMOVED lines=17> */
.L_x_617:
[----:B------:R-:W-:Y:S05]  /*10ae0*/  BSYNC B1 ;  /* 0x0000000000017941 */ /* 0x000fea0003800000 */
.L_x_616:
[----:B------:R-:W-:Y:S05]  /*10af0*/  @P2 BRA `(.L_x_592) ;  /* 0x00000004005c2947 */ /* 0x000fea0003800000 */
[----:B------:R-:W3:Y:S01]  /*10b00*/  LDL R42, [R1+0x5c] ;  /* 0x00005c00012a7983 */ /* 0x000ee20000100800 */
[----:B------:R-:W-:Y:S01]  /*10b10*/  LEA.HI R41, R41, R198, RZ, 0x1d ;  /* 0x000000c629297211 */ /* 0x000fe200078fe8ff */
[C---:B------:R-:W-:Y:S01]  /*10b20*/  IMAD.U32 R35, R14.reuse, 0x10000, RZ ;  /* 0x000100000e237824 */ /* 0x040fe200078e00ff */
[----:B------:R-:W-:Y:S01]  /*10b30*/  LOP3.LUT R38, R14, 0xffff0000, RZ, 0xc0, !PT ;  /* 0xffff00000e267812 */ /* 0x000fe200078ec0ff */
[C---:B------:R-:W-:Y:S01]  /*10b40*/  IMAD.U32 R33, R0.reuse, 0x10000, RZ ;  /* 0x0001000000217824 */ /* 0x040fe200078e00ff */
[----:B-12---:R-:W-:Y:S01]  /*10b50*/  SHF.R.S32.HI R4, RZ, 0x1f, R41 ;  /* 0x0000001fff047819 */ /* 0x006fe20000011429 */
[----:B0-----:R-:W-:Y:S01]  /*10b60*/  IMAD.SHL.U32 R5, R41, 0x8, RZ ;  /* 0x0000000829057824 */ /* 0x001fe200078e00ff */
[----:B------:R-:W-:Y:S01]  /*10b70*/  LOP3.LUT R0, R0, 0xffff0000, RZ, 0xc0, !PT ;  /* 0xffff000000007812 */ /* 0x000fe200078ec0ff */
[----:B------:R-:W-:Y:S01]  /*10b80*/  IMAD.U32 R40, R15, 0x10000, RZ ;  /* 0x000100000f287824 */ /* 0x000fe200078e00ff */
[----:B------:R-:W-:Y:S01]  /*10b90*/  LEA.HI R41, R4, R41, RZ, 0x3 ;  /* 0x0000002904297211 */ /* 0x000fe200078f18ff */
[----:B------:R-:W-:Y:S01]  /*10ba0*/  IMAD.U32 R36, R3, 0x10000, RZ ;  /* 0x0001000003247824 */ /* 0x000fe200078e00ff */
[----:B------:R-:W-:Y:S01]  /*10bb0*/  LOP3.LUT R4, R204, 0x38, R5, 0xf8, !PT ;  /* 0x00000038cc047812 */ /* 0x000fe200078ef805 */
[----:B------:R-:W-:Y:S01]  /*10bc0*/  IMAD.U32 R39, R20, 0x10000, RZ ;  /* 0x0001000014277824 */ /* 0x000fe200078e00ff */
[----:B------:R-:W-:Y:S01]  /*10bd0*/  SHF.L.U32 R41, R41, 0xa, RZ ;  /* 0x0000000a29297819 */ /* 0x000fe200000006ff */
[----:B------:R-:W-:Y:S01]  /*10be0*/  IMAD.U32 R37, R12, 0x10000, RZ ;  /* 0x000100000c257824 */ /* 0x000fe200078e00ff */
[----:B------:R-:W-:-:S02]  /*10bf0*/  LOP3.LUT R5, R4, R56, RZ, 0x3c, !PT ;  /* 0x0000003804057212 */ /* 0x000fc400078e3cff */
[----:B------:R-:W-:Y:S02]  /*10c00*/  LOP3.LUT R9, R41, 0x7fffe000, RZ, 0xc0, !PT ;  /* 0x7fffe00029097812 */ /* 0x000fe400078ec0ff */
[----:B------:R-:W-:Y:S02]  /*10c10*/  LOP3.LUT R12, R12, 0xffff0000, RZ, 0xc0, !PT ;  /* 0xffff00000c0c7812 */ /* 0x000fe400078ec0ff */
[----:B------:R-:W-:Y:S02]  /*10c20*/  IADD3 R9, R5, R9, R218 ;  /* 0x0000000905097210 */ /* 0x000fe40007ffe0da */
[----:B------:R-:W-:Y:S02]  /*10c30*/  LOP3.LUT R20, R20, 0xffff0000, RZ, 0xc0, !PT ;  /* 0xffff000014147812 */ /* 0x000fe400078ec0ff */
[----:B------:R-:W-:Y:S01]  /*10c40*/  LOP3.LUT R15, R15, 0xffff0000, RZ, 0xc0, !PT ;  /* 0xffff00000f0f7812 */ /* 0x000fe200078ec0ff */
[----:B------:R-:W-:Y:S01]  /*10c50*/  IMAD R24, R9, 0x2, R18 ;  /* 0x0000000209187824 */ /* 0x000fe200078e0212 */
[----:B------:R-:W-:-:S04]  /*10c60*/  LOP3.LUT R3, R3, 0xffff0000, RZ, 0xc0, !PT ;  /* 0xffff000003037812 */ /* 0x000fc800078ec0ff */
        /* <DEDUP_REMOVED lines=17> */
[-C--:B------:R-:W-:Y:S01]  /*10d80*/  FFMA.FTZ R34, R33, R25.reuse, -R34 ;  /* 0x0000001921227223 */ /* 0x080fe20000010822 */
[----:B------:R-:W-:Y:S01]  /*10d90*/  FFMA.FTZ R14, R35, R25, R14 ;  /* 0x00000019230e7223 */ /* 0x000fe2000001000e */
[----:B------:R-:W-:Y:S01]  /*10da0*/  FMUL.FTZ R25, R0, R8 ;  /* 0x0000000800197220 */ /* 0x000fe20000410000 */
[-C--:B------:R-:W-:Y:S01]  /*10db0*/  FMUL.FTZ R33, R40, R30.reuse ;  /* 0x0000001e28217220 */ /* 0x080fe20000410000 */
[----:B------:R-:W-:Y:S01]  /*10dc0*/  FMUL.FTZ R35, R36, R30 ;  /* 0x0000001e24237220 */ /* 0x000fe20000410000 */
[----:B------:R-:W-:Y:S01]  /*10dd0*/  FFMA.FTZ R29, R0, R4, -R29 ;  /* 0x00000004001d7223 */ /* 0x000fe2000001081d */
[----:B------:R-:W-:-:S02]  /*10de0*/  IMAD.U32 R27, R6, 0x10000, RZ ;  /* 0x00010000061b7824 */ /* 0x000fc400078e00ff */
[-C--:B------:R-:W-:Y:S01]  /*10df0*/  FMUL.FTZ R0, R39, R31.reuse ;  /* 0x0000001f27007220 */ /* 0x080fe20000410000 */
[----:B------:R-:W-:Y:S01]  /*10e00*/  FFMA.FTZ R25, R38, R4, R25 ;  /* 0x0000000426197223 */ /* 0x000fe20000010019 */
[-C--:B------:R-:W-:Y:S01]  /*10e10*/  FFMA.FTZ R33, R36, R26.reuse, -R33 ;  /* 0x0000001a24217223 */ /* 0x080fe20000010821 */
[----:B------:R-:W-:Y:S01]  /*10e20*/  FFMA.FTZ R35, R40, R26, R35 ;  /* 0x0000001a28237223 */ /* 0x000fe20000010023 */
[----:B------:R-:W-:Y:S01]  /*10e30*/  FMUL.FTZ R4, R37, R31 ;  /* 0x0000001f25047220 */ /* 0x000fe20000410000 */
[----:B------:R-:W-:Y:S01]  /*10e40*/  SHF.L.U32 R26, R21, 0x10, RZ ;  /* 0x00000010151a7819 */ /* 0x000fe200000006ff */
[-C--:B------:R-:W-:Y:S01]  /*10e50*/  FFMA.FTZ R8, R37, R27.reuse, -R0 ;  /* 0x0000001b25087223 */ /* 0x080fe20000010800 */
[----:B------:R-:W-:Y:S02]  /*10e60*/  IMAD.U32 R0, R13, 0x10000, RZ ;  /* 0x000100000d007824 */ /* 0x000fe400078e00ff */
[-C--:B------:R-:W-:Y:S01]  /*10e70*/  FMUL.FTZ R31, R20, R10.reuse ;  /* 0x0000000a141f7220 */ /* 0x080fe20000410000 */
[----:B------:R-:W-:Y:S01]  /*10e80*/  FMUL.FTZ R37, R12, R10 ;  /* 0x0000000a0c257220 */ /* 0x000fe20000410000 */
[----:B------:R-:W-:Y:S01]  /*10e90*/  LOP3.LUT R6, R6, 0xffff0000, RZ, 0xc0, !PT ;  /* 0xffff000006067812 */ /* 0x000fe200078ec0ff */
[----:B------:R-:W-:Y:S01]  /*10ea0*/  FFMA.FTZ R10, R39, R27, R4 ;  /* 0x0000001b270a7223 */ /* 0x000fe20000010004 */
[----:B------:R-:W-:-:S02]  /*10eb0*/  IMAD.U32 R28, R7, 0x10000, RZ ;  /* 0x00010000071c7824 */ /* 0x000fc400078e00ff */
[-C--:B------:R-:W-:Y:S01]  /*10ec0*/  FMUL.FTZ R27, R26, R32.reuse ;  /* 0x000000201a1b7220 */ /* 0x080fe20000410000 */
[----:B------:R-:W-:Y:S01]  /*10ed0*/  LOP3.LUT R21, R21, 0xffff0000, RZ, 0xc0, !PT ;  /* 0xffff000015157812 */ /* 0x000fe200078ec0ff */
[----:B------:R-:W-:Y:S01]  /*10ee0*/  FMUL.FTZ R39, R0, R32 ;  /* 0x0000002000277220 */ /* 0x000fe20000410000 */
[----:B------:R-:W-:Y:S01]  /*10ef0*/  LOP3.LUT R13, R13, 0xffff0000, RZ, 0xc0, !PT ;  /* 0xffff00000d0d7812 */ /* 0x000fe200078ec0ff */
[-C--:B------:R-:W-:Y:S01]  /*10f00*/  FFMA.FTZ R31, R12, R6.reuse, -R31 ;  /* 0x000000060c1f7223 */ /* 0x080fe2000001081f */
[----:B------:R-:W-:Y:S01]  /*10f10*/  LOP3.LUT R7, R7, 0xffff0000, RZ, 0xc0, !PT ;  /* 0xffff000007077812 */ /* 0x000fe200078ec0ff */
[----:B------:R-:W-:Y:S01]  /*10f20*/  FFMA.FTZ R37, R20, R6, R37 ;  /* 0x0000000614257223 */ /* 0x000fe20000010025 */
[-C--:B------:R-:W-:Y:S01]  /*10f30*/  FFMA.FTZ R27, R0, R28.reuse, -R27 ;  /* 0x0000001c001b7223 */ /* 0x080fe2000001081b */
        /* <DEDUP_REMOVED lines=19> */
.L_x_592:
[----:B------:R-:W-:Y:S05]  /*11070*/  BSYNC B0 ;  /* 0x0000000000007941 */ /* 0x000fea0003800000 */
.L_x_573:
[----:B------:R-:W-:Y:S01]  /*11080*/  @!PT LDS RZ, [RZ] ;  /* 0x00000000fffff984 */ /* 0x000fe20000000800 */
[----:B------:R-:W-:Y:S01]  /*11090*/  @!PT LDS RZ, [RZ] ;  /* 0x00000000fffff984 */ /* 0x000fe20000000800 */
[----:B------:R-:W-:Y:S01]  /*110a0*/  @!PT LDS RZ, [RZ] ;  /* 0x00000000fffff984 */ /* 0x000fe20000000800 */
[----:B------:R-:W-:Y:S01]  /*110b0*/  @!PT LDS RZ, [RZ] ;  /* 0x00000000fffff984 */ /* 0x000fe20000000800 */
[----:B------:R5:W-:Y:S06]  /*110c0*/  MEMBAR.ALL.CTA ;  /* 0x0000000000007992 */ /* 0x000bec0000008000 */
[----:B-----5:R-:W5:Y:S01]  /*110d0*/  FENCE.VIEW.ASYNC.S ;  /* 0x00000000000073c6 */ /* 0x020f620000000000 */
[----:B------:R-:W-:Y:S05]  /*110e0*/  WARPSYNC.ALL ;  /* 0x0000000000007948 */ /* 0x000fea0003800000 */
[----:B-----5:R-:W-:Y:S06]  /*110f0*/  BAR.SYNC.DEFER_BLOCKING 0xd, 0x100 ;  /* 0x0344000000007b1d */ /* 0x020fec0000010000 */
.L_x_571:
[----:B------:R-:W-:-:S05]  /*11100*/  IMAD.U32 R0, RZ, RZ, UR59 ;  /* 0x0000003bff007e24 */ /* 0x000fca000f8e00ff */
[----:B------:R-:W-:-:S13]  /*11110*/  ISETP.NE.AND P0, PT, R0, 0x3, PT ;  /* 0x000000030000780c */ /* 0x000fda0003f05270 */
[----:B------:R-:W-:Y:S05]  /*11120*/  @!P0 BRA `(.L_x_618) ;  /* 0x0000000000048947 */ /* 0x000fea0003800000 */
[----:B------:R-:W-:Y:S01]  /*11130*/  BPT.TRAP 0x1 ;  /* 0x000000040000795c */ /* 0x000fe20000300000 */
.L_x_618:
[----:B01----:R-:W-:Y:S01]  /*11140*/  IMAD R3, R210, 0x8, R18 ;  /* 0x00000008d2037824 */ /* 0x003fe200078e0212 */
[----:B------:R-:W-:-:S04]  /*11150*/  SHF.L.U32 R0, R219, 0x1f, RZ ;  /* 0x0000001fdb007819 */ /* 0x000fc800000006ff */
[----:B------:R0:W1:Y:S01]  /*11160*/  SYNCS.PHASECHK.TRANS64.TRYWAIT P1, [R3+URZ+0x30830], R0 ;  /* 0x03083000030075a7 */ /* 0x000062000802017f */
[----:B------:R-:W-:Y:S05]  /*11170*/  @!P0 BRA `(.L_x_619) ;  /* 0x0000000000048947 */ /* 0x000fea0003800000 */
[----:B------:R-:W-:Y:S01]  /*11180*/  BPT.TRAP 0x1 ;  /* 0x000000040000795c */ /* 0x000fe20000300000 */
.L_x_619:
[----:B------:R-:W-:Y:S01]  /*11190*/  IMAD.MOV.U32 R119, RZ, RZ, RZ ;  /* 0x000000ffff777224 */ /* 0x000fe200078e00ff */
[----:B-1----:R-:W-:Y:S06]  /*111a0*/  @P1 BRA `(.L_x_620) ;  /* 0x0000000000081947 */ /* 0x002fec0003800000 */
[----:B------:R-:W1:Y:S02]  /*111b0*/  SYNCS.PHASECHK.TRANS64.TRYWAIT P1, [R3+URZ+0x30830], R0 ;  /* 0x03083000030075a7 */ /* 0x000e64000802017f */
[----:B-1----:R-:W-:Y:S05]  /*111c0*/  @!P1 BRA `(.L_x_621) ;  /* 0x000000f8007c9947 */ /* 0x002fea0003800000 */
.L_x_620:
[----:B------:R-:W-:Y:S05]  /*111d0*/  WARPSYNC.ALL ;  /* 0x0000000000007948 */ /* 0x000fea0003800000 */
[----:B01----:R-:W-:Y:S01]  /*111e0*/  VIADD R0, R18, 0x1e400 ;  /* 0x0001e40012007836 */ /* 0x003fe20000000000 */
[----:B------:R-:W-:Y:S01]  /*111f0*/  R2UR UR4, R2 ;  /* 0x00000000020472ca */ /* 0x000fe200000e0000 */
[----:B--234-:R-:W-:Y:S01]  /*11200*/  IMAD.MOV.U32 R5, RZ, RZ, 0x40000040 ;  /* 0x40000040ff057424 */ /* 0x01cfe200078e00ff */
[----:B------:R-:W-:Y:S01]  /*11210*/  WARPGROUP.ARRIVE ;  /* 0x00000000000079c5 */ /* 0x000fe20000000000 */
[----:B------:R-:W-:Y:S01]  /*11220*/  UMOV UR9, 0x40000040 ;  /* 0x4000004000097882 */ /* 0x000fe20000000000 */
[----:B------:R-:W-:Y:S01]  /*11230*/  SHF.R.U32.HI R0, RZ, 0x4, R0 ;  /* 0x00000004ff007819 */ /* 0x000fe20000011600 */
[----:B------:R-:W-:Y:S01]  /*11240*/  IMAD.MOV.U32 R7, RZ, RZ, 0x40000040 ;  /* 0x40000040ff077424 */ /* 0x000fe200078e00ff */
[----:B------:R-:W-:Y:S01]  /*11250*/  R2UR UR11, R5 ;  /* 0x00000000050b72ca */ /* 0x000fe200000e0000 */
[----:B------:R-:W-:Y:S01]  /*11260*/  IMAD.U32 R9, RZ, RZ, UR9 ;  /* 0x00000009ff097e24 */ /* 0x000fe2000f8e00ff */
[----:B------:R-:W-:Y:S01]  /*11270*/  LOP3.LUT R0, R0, 0x3fff, RZ, 0xc0, !PT ;  /* 0x00003fff00007812 */ /* 0x000fe200078ec0ff */
[----:B------:R-:W-:Y:S01]  /*11280*/  UMOV UR53, 0x40000040 ;  /* 0x4000004000357882 */ /* 0x000fe20000000000 */
[----:B------:R-:W-:Y:S01]  /*11290*/  UMOV UR49, 0x40000040 ;  /* 0x4000004000317882 */ /* 0x000fe20000000000 */
[----:B------:R-:W-:Y:S01]  /*112a0*/  UMOV UR45, 0x40000040 ;  /* 0x40000040002d7882 */ /* 0x000fe20000000000 */
[----:B------:R-:W-:Y:S01]  /*112b0*/  LOP3.LUT R220, R0, 0x10000, RZ, 0xfc, !PT ;  /* 0x0001000000dc7812 */ /* 0x000fe200078efcff */
[----:B------:R-:W-:Y:S01]  /*112c0*/  ULOP3.LUT UR4, UR4, 0x10000, URZ, 0xfc, !UPT ;  /* 0x0001000004047892 */ /* 0x000fe2000f8efc3f */
[----:B------:R-:W-:Y:S01]  /*112d0*/  IMAD.MOV.U32 R5, RZ, RZ, 0x40000040 ;  /* 0x40000040ff057424 */ /* 0x000fe200078e00ff */
[----:B------:R-:W-:Y:S01]  /*112e0*/  UMOV UR41, 0x40000040 ;  /* 0x4000004000297882 */ /* 0x000fe20000000000 */
[----:B------:R-:W-:Y:S01]  /*112f0*/  UMOV UR37, 0x40000040 ;  /* 0x4000004000257882 */ /* 0x000fe20000000000 */
[----:B------:R-:W-:Y:S01]  /*11300*/  IMAD R4, R210, 0x900, R220 ;  /* 0x00000900d2047824 */ /* 0x000fe200078e02dc */
[----:B------:R-:W-:Y:S01]  /*11310*/  UIADD3 UR5, UR4, 0x2, URZ ;  /* 0x0000000204057890 */ /* 0x000fe2000fffe03f */
[----:B------:R-:W-:Y:S01]  /*11320*/  R2UR UR39, R5 ;  /* 0x00000000052772ca */ /* 0x000fe200000e0000 */
[----:B------:R-:W-:Y:S01]  /*11330*/  UMOV UR8, UR4 ;  /* 0x0000000400087c82 */ /* 0x000fe20008000000 */
[C---:B------:R-:W-:Y:S01]  /*11340*/  VIADD R6, R4.reuse, 0x2 ;  /* 0x0000000204067836 */ /* 0x040fe20000000000 */
[----:B------:R-:W-:Y:S01]  /*11350*/  R2UR UR10, R4 ;  /* 0x00000000040a72ca */ /* 0x000fe200000e0000 */
[----:B------:R-:W-:Y:S01]  /*11360*/  IMAD.U32 R8, RZ, RZ, UR8 ;  /* 0x00000008ff087e24 */ /* 0x000fe2000f8e00ff */
[----:B------:R-:W-:-:S02]  /*11370*/  UIADD3 UR52, UR4, 0x406, URZ ;  /* 0x0000040604347890 */ /* 0x000fc4000fffe03f */
[----:B------:R-:W-:Y:S02]  /*11380*/  UIADD3 UR48, UR4, 0x800, URZ ;  /* 0x0000080004307890 */ /* 0x000fe4000fffe03f */
[----:B------:R0:W-:Y:S01]  /*11390*/  STL.64 [R1+0x38], R8 ;  /* 0x0000380801007387 */ /* 0x0001e20000100a00 */
[----:B------:R-:W-:Y:S02]  /*113a0*/  UIADD3 UR44, UR4, 0x802, URZ ;  /* 0x00000802042c7890 */ /* 0x000fe4000fffe03f */
[----:B------:R-:W-:Y:S02]  /*113b0*/  UIADD3 UR40, UR4, 0x804, URZ ;  /* 0x0000080404287890 */ /* 0x000fe4000fffe03f */
[----:B------:R-:W-:Y:S02]  /*113c0*/  UIADD3 UR36, UR4, 0x806, URZ ;  /* 0x0000080604247890 */ /* 0x000fe4000fffe03f */
[----:B------:R-:W-:Y:S01]  /*113d0*/  HGMMA.64x96x16.F32.BF16 R24, gdesc[UR8], RZ, !UPT, gsb0 ;  /* 0x01600000081879f0 */ /* 0x000fe2000c0018ff */
[----:B------:R-:W-:Y:S01]  /*113e0*/  R2UR UR10, R6 ;  /* 0x00000000060a72ca */ /* 0x000fe200000e0000 */
[----:B------:R-:W-:Y:S01]  /*113f0*/  UMOV UR8, UR5 ;  /* 0x0000000500087c82 */ /* 0x000fe20008000000 */
[----:B------:R-:W-:Y:S01]  /*11400*/  R2UR UR11, R7 ;  /* 0x00000000070b72ca */ /* 0x000fe200000e0000 */
[----:B------:R-:W-:Y:S01]  /*11410*/  UMOV UR9, 0x40000040 ;  /* 0x4000004000097882 */ /* 0x000fe20000000000 */
[----:B------:R-:W-:Y:S01]  /*11420*/  VIADD R6, R4, 0x4 ;  /* 0x0000000404067836 */ /* 0x000fe20000000000 */
[----:B------:R-:W-:Y:S01]  /*11430*/  UIADD3 UR5, UR4, 0x4, URZ ;  /* 0x0000000404057890 */ /* 0x000fe2000fffe03f */
[----:B------:R-:W-:-:S02]  /*11440*/  IMAD.MOV.U32 R7, RZ, RZ, 0x40000040 ;  /* 0x40000040ff077424 */ /* 0x000fc400078e00ff */
[----:B0-----:R-:W-:Y:S02]  /*11450*/  IMAD.U32 R8, RZ, RZ, UR8 ;  /* 0x00000008ff087e24 */ /* 0x001fe4000f8e00ff */
[----:B------:R-:W-:-:S05]  /*11460*/  IMAD.U32 R9, RZ, RZ, UR9 ;  /* 0x00000009ff097e24 */ /* 0x000fca000f8e00ff */
[----:B------:R0:W-:Y:S01]  /*11470*/  STL.64 [R1+0x30], R8 ;  /* 0x0000300801007387 */ /* 0x0001e20000100a00 */
[----:B------:R-:W-:Y:S02]  /*11480*/  WARPGROUP.DEPBAR.LE gsb0, 0x0 ;  /* 0x00008000000079c5 */ /* 0x000fe40000010000 */
[----:B------:R-:W-:-:S06]  /*11490*/  WARPGROUP.ARRIVE ;  /* 0x00000000000079c5 */ /* 0x000fcc0000000000 */
[----:B------:R-:W-:Y:S01]  /*114a0*/  HGMMA.64x96x16.F32.BF16 R24, gdesc[UR8], R24, gsb0 ;  /* 0x01600000081879f0 */ /* 0x000fe20008001818 */
[----:B------:R-:W-:Y:S01]  /*114b0*/  R2UR UR10, R6 ;  /* 0x00000000060a72ca */ /* 0x000fe200000e0000 */
[----:B------:R-:W-:Y:S01]  /*114c0*/  UMOV UR8, UR5 ;  /* 0x0000000500087c82 */ /* 0x000fe20008000000 */
[----:B------:R-:W-:Y:S01]  /*114d0*/  R2UR UR11, R7 ;  /* 0x00000000070b72ca */ /* 0x000fe200000e0000 */
[----:B------:R-:W-:Y:S01]  /*114e0*/  UMOV UR9, 0x40000040 ;  /* 0x4000004000097882 */ /* 0x000fe20000000000 */
[----:B------:R-:W-:Y:S01]  /*114f0*/  VIADD R6, R4, 0x6 ;  /* 0x0000000604067836 */ /* 0x000fe20000000000 */
[----:B------:R-:W-:Y:S01]  /*11500*/  UIADD3 UR5, UR4, 0x6, URZ ;  /* 0x0000000604057890 */ /* 0x000fe2000fffe03f */
[----:B------:R-:W-:Y:S01]  /*11510*/  IMAD.MOV.U32 R7, RZ, RZ, 0x40000040 ;  /* 0x40000040ff077424 */ /* 0x000fe200078e00ff */
[----:B0-----:R-:W-:Y:S01]  /*11520*/  MOV R9, UR9 ;  /* 0x0000000900097c02 */ /* 0x001fe20008000f00 */
        /* <DEDUP_REMOVED lines=11> */
[----:B------:R-:W-:Y:S02]  /*115e0*/  IMAD.MOV.U32 R7, RZ, RZ, 0x40000040 ;  /* 0x40000040ff077424 */ /* 0x000fe400078e00ff */
        /* <DEDUP_REMOVED lines=37> */
[----:B0-----:R-:W-:Y:S01]  /*11840*/  MOV R9, UR9 ;  /* 0x0000000900097c02 */ /* 0x001fe20008000f00 */
[----:B------:R-:W-:Y:S02]  /*11850*/  IMAD.MOV.U32 R7, RZ, RZ, 0x40000040 ;  /* 0x40000040ff077424 */ /* 0x000fe400078e00ff */
[----:B------:R-:W-:Y:S01]  /*11860*/  IMAD.U32 R8, RZ, RZ, UR8 ;  /* 0x00000008ff087e24 */ /* 0x000fe2000f8e00ff */
[----:B------:R-:W-:Y:S01]  /*11870*/  R2UR UR54, R6 ;  /* 0x00000000063672ca */ /* 0x000fe200000e0000 */
[----:B------:R-:W-:Y:S01]  /*11880*/  VIADD R6, R4, 0x600 ;  /* 0x0000060004067836 */ /* 0x000fe20000000000 */
[----:B------:R-:W-:Y:S01]  /*11890*/  R2UR UR55, R7 ;  /* 0x00000000073772ca */ /* 0x000fe200000e0000 */
[----:B------:R-:W-:Y:S01]  /*118a0*/  IMAD.MOV.U32 R7, RZ, RZ, 0x40000040 ;  /* 0x40000040ff077424 */ /* 0x000fe200078e00ff */
[----:B------:R0:W-:Y:S02]  /*118b0*/  STL.64 [R1+0x8], R8 ;  /* 0x0000080801007387 */ /* 0x0001e40000100a00 */
[----:B------:R-:W-:Y:S01]  /*118c0*/  R2UR UR50, R6 ;  /* 0x00000000063272ca */ /* 0x000fe200000e0000 */
[----:B------:R-:W-:Y:S01]  /*118d0*/  VIADD R6, R4, 0x602 ;  /* 0x0000060204067836 */ /* 0x000fe20000000000 */
[----:B------:R-:W-:Y:S01]  /*118e0*/  R2UR UR51, R7 ;  /* 0x00000000073372ca */ /* 0x000fe200000e0000 */
[----:B------:R-:W-:-:S03]  /*118f0*/  IMAD.MOV.U32 R7, RZ, RZ, 0x40000040 ;  /* 0x40000040ff077424 */ /* 0x000fc600078e00ff */
[----:B------:R-:W-:Y:S01]  /*11900*/  R2UR UR46, R6 ;  /* 0x00000000062e72ca */ /* 0x000fe200000e0000 */
[C---:B------:R-:W-:Y:S01]  /*11910*/  VIADD R6, R4.reuse, 0x604 ;  /* 0x0000060404067836 */ /* 0x040fe20000000000 */
[----:B------:R-:W-:Y:S01]  /*11920*/  R2UR UR47, R7 ;  /* 0x00000000072f72ca */ /* 0x000fe200000e0000 */
[----:B------:R-:W-:Y:S02]  /*11930*/  IMAD.MOV.U32 R7, RZ, RZ, 0x40000040 ;  /* 0x40000040ff077424 */ /* 0x000fe400078e00ff */
[----:B------:R-:W-:Y:S01]  /*11940*/  VIADD R4, R4, 0x606 ;  /* 0x0000060604047836 */ /* 0x000fe20000000000 */
[----:B------:R-:W-:Y:S02]  /*11950*/  R2UR UR42, R6 ;  /* 0x00000000062a72ca */ /* 0x000fe400000e0000 */
[----:B------:R-:W-:Y:S02]  /*11960*/  R2UR UR43, R7 ;  /* 0x00000000072b72ca */ /* 0x000fe400000e0000 */
[----:B------:R-:W-:Y:S01]  /*11970*/  R2UR UR38, R4 ;  /* 0x00000000042672ca */ /* 0x000fe200000e0000 */
[----:B------:R-:W-:-:S02]  /*11980*/  WARPGROUP.DEPBAR.LE gsb0, 0x0 ;  /* 0x00008000000079c5 */ /* 0x000fc40000010000 */
        /* <DEDUP_REMOVED lines=18> */
[----:B0-----:R-:W-:Y:S05]  /*11ab0*/  @!P0 BRA `(.L_x_622) ;  /* 0x0000000000048947 */ /* 0x001fea0003800000 */
[----:B------:R-:W-:Y:S01]  /*11ac0*/  BPT.TRAP 0x1 ;  /* 0x000000040000795c */ /* 0x000fe20000300000 */
.L_x_622:
[----:B------:R-:W2:Y:S01]  /*11ad0*/  LDL R0, [R1+0x74] ;  /* 0x0000740001007983 */ /* 0x000ea20000100800 */
[----:B------:R-:W-:Y:S01]  /*11ae0*/  ULDC UR4, c[0x0][0x988] ;  /* 0x0002620000047ab9 */ /* 0x000fe20000000800 */
[----:B------:R-:W-:Y:S01]  /*11af0*/  P2R R12, PR, RZ, 0x1 ;  /* 0x00000001ff0c7803 */ /* 0x000fe20000000000 */
[----:B------:R-:W-:Y:S01]  /*11b00*/  ULDC UR38, c[0x0][0x988] ;  /* 0x0002620000267ab9 */ /* 0x000fe20000000800 */
[----:B------:R-:W-:Y:S01]  /*11b10*/  BSSY B0, `(.L_x_623) ;  /* 0x00003f8000007945 */ /* 0x000fe20003800000 */
[-C--:B------:R-:W-:Y:S01]  /*11b20*/  MOV R118, R119.reuse ;  /* 0x0000007700767202 */ /* 0x080fe20000000f00 */
[--C-:B------:R-:W-:Y:S01]  /*11b30*/  IMAD.MOV.U32 R116, RZ, RZ, R119.reuse ;  /* 0x000000ffff747224 */ /* 0x100fe200078e0077 */
[-C--:B------:R-:W-:Y:S01]  /*11b40*/  MOV R102, R119.reuse ;  /* 0x0000007700667202 */ /* 0x080fe20000000f00 */
[--C-:B------:R-:W-:Y:S01]  /*11b50*/  IMAD.MOV.U32 R114, RZ, RZ, R119.reuse ;  /* 0x000000ffff727224 */ /* 0x100fe200078e0077 */
[----:B------:R-:W-:Y:S01]  /*11b60*/  MOV R86, R119 ;  /* 0x0000007700567202 */ /* 0x000fe20000000f00 */
[----:B------:R-:W-:-:S02]  /*11b70*/  IMAD.MOV.U32 R112, RZ, RZ, R119 ;  /* 0x000000ffff707224 */ /* 0x000fc400078e0077 */
[--C-:B------:R-:W-:Y:S02]  /*11b80*/  IMAD.MOV.U32 R110, RZ, RZ, R119.reuse ;  /* 0x000000ffff6e7224 */ /* 0x100fe400078e0077 */
[--C-:B------:R-:W-:Y:S02]  /*11b90*/  IMAD.MOV.U32 R108, RZ, RZ, R119.reuse ;  /* 0x000000ffff6c7224 */ /* 0x100fe400078e0077 */
[--C-:B------:R-:W-:Y:S02]  /*11ba0*/  IMAD.MOV.U32 R106, RZ, RZ, R119.reuse ;  /* 0x000000ffff6a7224 */ /* 0x100fe400078e0077 */
[--C-:B------:R-:W-:Y:S02]  /*11bb0*/  IMAD.MOV.U32 R104, RZ, RZ, R119.reuse ;  /* 0x000000ffff687224 */ /* 0x100fe400078e0077 */
[--C-:B------:R-:W-:Y:S02]  /*11bc0*/  IMAD.MOV.U32 R100, RZ, RZ, R119.reuse ;  /* 0x000000ffff647224 */ /* 0x100fe400078e0077 */
        /* <DEDUP_REMOVED lines=13> */
[----:B--2---:R-:W-:-:S04]  /*11ca0*/  IMAD.IADD R5, R0, 0x1, R141 ;  /* 0x0000000100057824 */ /* 0x004fc800078e028d */
[----:B------:R-:W-:-:S05]  /*11cb0*/  IMAD R5, R142, -0x60, R5 ;  /* 0xffffffa08e057824 */ /* 0x000fca00078e0205 */
[C---:B------:R-:W-:Y:S02]  /*11cc0*/  ISETP.GT.AND P6, PT, R5.reuse, RZ, PT ;  /* 0x000000ff0500720c */ /* 0x040fe40003fc4270 */
[C---:B------:R-:W-:Y:S02]  /*11cd0*/  ISETP.GT.AND P5, PT, R5.reuse, 0x1, PT ;  /* 0x000000010500780c */ /* 0x040fe40003fa4270 */
[----:B------:R-:W-:Y:S02]  /*11ce0*/  ISETP.GT.AND P4, PT, R5, 0x8, PT ;  /* 0x000000080500780c */ /* 0x000fe40003f84270 */
[----:B------:R-:W-:Y:S02]  /*11cf0*/  FSEL R79, R24, -INF , P6 ;  /* 0xff800000184f7808 */ /* 0x000fe40003000000 */
[----:B------:R-:W-:Y:S02]  /*11d00*/  FSEL R2, R25, -INF , P5 ;  /* 0xff80000019027808 */ /* 0x000fe40002800000 */
[----:B------:R-:W-:-:S02]  /*11d10*/  ISETP.GT.AND P3, PT, R5, 0x9, PT ;  /* 0x000000090500780c */ /* 0x000fc40003f64270 */
[----:B------:R-:W-:Y:S02]  /*11d20*/  FSEL R81, R28, -INF , P4 ;  /* 0xff8000001c517808 */ /* 0x000fe40002000000 */
[----:B------:R-:W-:Y:S02]  /*11d30*/  FMNMX.FTZ R0, R79, R2, !PT ;  /* 0x000000024f007209 */ /* 0x000fe40007810000 */
[----:B------:R-:W-:Y:S02]  /*11d40*/  ISETP.GT.AND P2, PT, R5, 0x10, PT ;  /* 0x000000100500780c */ /* 0x000fe40003f44270 */
[----:B------:R-:W-:Y:S02]  /*11d50*/  FSEL R83, R29, -INF , P3 ;  /* 0xff8000001d537808 */ /* 0x000fe40001800000 */
[----:B------:R-:W-:Y:S02]  /*11d60*/  FMNMX.FTZ R0, R81, R0, !PT ;  /* 0x0000000051007209 */ /* 0x000fe40007810000 */
        /* <DEDUP_REMOVED lines=10> */
[----:B------:R-:W-:Y:S01]  /*11e10*/  IMAD.MOV.U32 R36, RZ, RZ, R119 ;  /* 0x000000ffff247224 */ /* 0x000fe200078e0077 */
[----:B------:R-:W-:Y:S02]  /*11e20*/  FMNMX.FTZ R0, R87, R0, !PT ;  /* 0x0000000057007209 */ /* 0x000fe40007810000 */
[----:B------:R-:W-:Y:S02]  /*11e30*/  FSEL R9, R30, -INF , P4 ;  /* 0xff8000001e097808 */ /* 0x000fe40002000000 */
        /* <DEDUP_REMOVED lines=9> */
[----:B------:R-:W-:Y:S02]  /*11ed0*/  ISETP.GT.AND P2, PT, R5, 0x28, PT ;  /* 0x000000280500780c */ /* 0x000fe40003f44270 */
[----:B------:R-:W-:Y:S02]  /*11ee0*/  FSEL R95, R41, -INF , P3 ;  /* 0xff800000295f7808 */ /* 0x000fe40001800000 */
[----:B------:R-:W-:Y:S02]  /*11ef0*/  FMNMX.FTZ R0, R93, R0, !PT ;  /* 0x000000005d007209 */ /* 0x000fe40007810000 */
[----:B------:R-:W-:Y:S02]  /*11f00*/  FSEL R35, R35, -INF , P1 ;  /* 0xff80000023237808 */ /* 0x000fe40000800000 */
[----:B------:R-:W-:-:S02]  /*11f10*/  ISETP.GT.AND P1, PT, R5, 0x29, PT ;  /* 0x000000290500780c */ /* 0x000fc40003f24270 */
[----:B------:R-:W-:Y:S01]  /*11f20*/  FSEL R73, R44, -INF , P2 ;  /* 0xff8000002c497808 */ /* 0x000fe20001000000 */
[----:B------:R-:W-:Y:S01]  /*11f30*/  IMAD.MOV.U32 R44, RZ, RZ, R119 ;  /* 0x000000ffff2c7224 */ /* 0x000fe200078e0077 */
        /* <DEDUP_REMOVED lines=22> */
[----:B------:R-:W-:Y:S02]  /*120a0*/  ISETP.GT.AND P2, PT, R5, 0x40, PT ;  /* 0x000000400500780c */ /* 0x000fe40003f44270 */
        /* <DEDUP_REMOVED lines=36> */
[----:B------:R-:W-:Y:S02]  /*122f0*/  FSEL R117, R69, -INF , P1 ;  /* 0xff80000045757808 */ /* 0x000fe40000800000 */
[----:B------:R-:W-:Y:S02]  /*12300*/  FMNMX.FTZ R0, R115, R0, !PT ;  /* 0x0000000073007209 */ /* 0x000fe40007810000 */
[----:B------:R-:W-:Y:S01]  /*12310*/  FSEL R53, R62, -INF , P6 ;  /* 0xff8000003e357808 */ /* 0x000fe20003000000 */
[----:B------:R-:W-:Y:S01]  /*12320*/  IMAD.MOV.U32 R62, RZ, RZ, R119 ;  /* 0x000000ffff3e7224 */ /* 0x000fe200078e0077 */
[----:B------:R-:W-:Y:S01]  /*12330*/  FMNMX.FTZ R6, R117, R0, !PT ;  /* 0x0000000075067209 */ /* 0x000fe20007810000 */
[----:B------:R-:W-:Y:S01]  /*12340*/  IMAD.U32 R0, RZ, RZ, UR4 ;  /* 0x00000004ff007e24 */ /* 0x000fe2000f8e00ff */
[----:B------:R-:W-:-:S02]  /*12350*/  FSEL R63, R63, -INF , P5 ;  /* 0xff8000003f3f7808 */ /* 0x000fc40002800000 */
[----:B------:R-:W-:Y:S01]  /*12360*/  FSEL R61, R66, -INF , P4 ;  /* 0xff800000423d7808 */ /* 0x000fe20002000000 */
[----:B------:R-:W0:Y:S01]  /*12370*/  SHFL.BFLY PT, R5, R6, 0x2, 0x1f ;  /* 0x0c401f0006057f89 */ /* 0x000e2200000e0000 */
[----:B------:R-:W-:Y:S01]  /*12380*/  FSEL R67, R67, -INF , P3 ;  /* 0xff80000043437808 */ /* 0x000fe20001800000 */
[----:B------:R-:W-:Y:S01]  /*12390*/  IMAD.MOV.U32 R66, RZ, RZ, R119 ;  /* 0x000000ffff427224 */ /* 0x000fe200078e0077 */
[----:B------:R-:W-:Y:S02]  /*123a0*/  FSEL R65, R70, -INF , P2 ;  /* 0xff80000046417808 */ /* 0x000fe40001000000 */
[----:B------:R-:W-:Y:S02]  /*123b0*/  FSEL R71, R71, -INF , P1 ;  /* 0xff80000047477808 */ /* 0x000fe40000800000 */
[-C--:B------:R-:W-:Y:S02]  /*123c0*/  MOV R70, R119.reuse ;  /* 0x0000007700467202 */ /* 0x080fe40000000f00 */
[----:B------:R-:W-:-:S02]  /*123d0*/  MOV R54, R119 ;  /* 0x0000007700367202 */ /* 0x000fc40000000f00 */
[----:B------:R-:W-:Y:S02]  /*123e0*/  MOV R38, R119 ;  /* 0x0000007700267202 */ /* 0x000fe40000000f00 */
[----:B0-----:R-:W-:-:S05]  /*123f0*/  FMNMX.FTZ R8, R6, R5, !PT ;  /* 0x0000000506087209 */ /* 0x001fca0007810000 */
        /* <DEDUP_REMOVED lines=10> */
[-CC-:B------:R-:W-:Y:S01]  /*124a0*/  FFMA.FTZ R190, R81, R0.reuse, -R10.reuse ;  /* 0x0000000051be7223 */ /* 0x180fe2000001080a */
[--C-:B------:R-:W-:Y:S01]  /*124b0*/  FFMA.FTZ R41, R83, R0, -R10.reuse ;  /* 0x0000000053297223 */ /* 0x100fe2000001080a */
[----:B------:R-:W-:Y:S01]  /*124c0*/  FMNMX.FTZ R4, R31, R4, !PT ;  /* 0x000000041f047209 */ /* 0x000fe20007810000 */
[----:B------:R-:W-:Y:S01]  /*124d0*/  MUFU.EX2 R188, R188 ;  /* 0x000000bc00bc7308 */ /* 0x000fe20000000800 */
[-CC-:B------:R-:W-:Y:S01]  /*124e0*/  FFMA.FTZ R184, R85, R0.reuse, -R10.reuse ;  /* 0x0000000055b87223 */ /* 0x180fe2000001080a */
[--C-:B------:R-:W-:Y:S01]  /*124f0*/  FFMA.FTZ R45, R87, R0, -R10.reuse ;  /* 0x00000000572d7223 */ /* 0x100fe2000001080a */
[----:B------:R-:W-:Y:S01]  /*12500*/  FMNMX.FTZ R4, R11, R4, !PT ;  /* 0x000000040b047209 */ /* 0x000fe20007810000 */
[-CC-:B------:R-:W-:Y:S01]  /*12510*/  FFMA.FTZ R186, R89, R0.reuse, -R10.reuse ;  /* 0x0000000059ba7223 */ /* 0x180fe2000001080a */
[-CC-:B------:R-:W-:Y:S01]  /*12520*/  FFMA.FTZ R49, R91, R0.reuse, -R10.reuse ;  /* 0x000000005b317223 */ /* 0x180fe2000001080a */
[--C-:B------:R-:W-:Y:S01]  /*12530*/  FFMA.FTZ R182, R73, R0, -R10.reuse ;  /* 0x0000000049b67223 */ /* 0x100fe2000001080a */
[----:B------:R-:W-:Y:S01]  /*12540*/  FMNMX.FTZ R4, R35, R4, !PT ;  /* 0x0000000423047209 */ /* 0x000fe20007810000 */
[----:B------:R-:W0:Y:S01]  /*12550*/  MUFU.EX2 R37, R37 ;  /* 0x0000002500257308 */ /* 0x000e220000000800 */
[-CC-:B------:R-:W-:Y:S01]  /*12560*/  FFMA.FTZ R69, R75, R0.reuse, -R10.reuse ;  /* 0x000000004b457223 */ /* 0x180fe2000001080a */
[--C-:B------:R-:W-:Y:S01]  /*12570*/  FFMA.FTZ R176, R77, R0, -R10.reuse ;  /* 0x000000004db07223 */ /* 0x100fe2000001080a */
[----:B------:R-:W-:Y:S01]  /*12580*/  FMNMX.FTZ R4, R13, R4, !PT ;  /* 0x000000040d047209 */ /* 0x000fe20007810000 */
[-CC-:B------:R-:W-:Y:S01]  /*12590*/  FFMA.FTZ R180, R93, R0.reuse, -R10.reuse ;  /* 0x000000005db47223 */ /* 0x180fe2000001080a */
[-CC-:B------:R-:W-:Y:S01]  /*125a0*/  FFMA.FTZ R57, R95, R0.reuse, -R10.reuse ;  /* 0x000000005f397223 */ /* 0x180fe2000001080a */
[--C-:B------:R-:W-:Y:S01]  /*125b0*/  FFMA.FTZ R73, R97, R0, -R10.reuse ;  /* 0x0000000061497223 */ /* 0x100fe2000001080a */
[----:B------:R-:W-:Y:S01]  /*125c0*/  FMNMX.FTZ R4, R39, R4, !PT ;  /* 0x0000000427047209 */ /* 0x000fe20007810000 */
[----:B------:R-:W1:Y:S01]  /*125d0*/  MUFU.EX2 R190, R190 ;  /* 0x000000be00be7308 */ /* 0x000e620000000800 */
[-CC-:B------:R-:W-:Y:S01]  /*125e0*/  FFMA.FTZ R178, R99, R0.reuse, -R10.reuse ;  /* 0x0000000063b27223 */ /* 0x180fe2000001080a */
[--C-:B------:R-:W-:Y:S01]  /*125f0*/  FFMA.FTZ R75, R101, R0, -R10.reuse ;  /* 0x00000000654b7223 */ /* 0x100fe2000001080a */
[----:B------:R-:W-:Y:S01]  /*12600*/  FMNMX.FTZ R4, R15, R4, !PT ;  /* 0x000000040f047209 */ /* 0x000fe20007810000 */
[-CC-:B------:R-:W-:Y:S01]  /*12610*/  FFMA.FTZ R172, R103, R0.reuse, -R10.reuse ;  /* 0x0000000067ac7223 */ /* 0x180fe2000001080a */
[-CC-:B------:R-:W-:Y:S01]  /*12620*/  FFMA.FTZ R77, R105, R0.reuse, -R10.reuse ;  /* 0x00000000694d7223 */ /* 0x180fe2000001080a */
[--C-:B------:R-:W-:Y:S01]  /*12630*/  FFMA.FTZ R174, R107, R0, -R10.reuse ;  /* 0x000000006bae7223 */ /* 0x100fe2000001080a */
[----:B------:R-:W-:Y:S01]  /*12640*/  FMNMX.FTZ R4, R43, R4, !PT ;  /* 0x000000042b047209 */ /* 0x000fe20007810000 */
[----:B------:R-:W2:Y:S01]  /*12650*/  MUFU.EX2 R41, R41 ;  /* 0x0000002900297308 */ /* 0x000ea20000000800 */
[-CC-:B------:R-:W-:Y:S01]  /*12660*/  FFMA.FTZ R168, R111, R0.reuse, -R10.reuse ;  /* 0x000000006fa87223 */ /* 0x180fe2000001080a */
[--C-:B------:R-:W-:Y:S01]  /*12670*/  FFMA.FTZ R113, R113, R0, -R10.reuse ;  /* 0x0000000071717223 */ /* 0x100fe2000001080a */
[----:B------:R-:W-:Y:S01]  /*12680*/  FMNMX.FTZ R4, R21, R4, !PT ;  /* 0x0000000415047209 */ /* 0x000fe20007810000 */
[-CC-:B------:R-:W-:Y:S01]  /*12690*/  FFMA.FTZ R170, R115, R0.reuse, -R10.reuse ;  /* 0x0000000073aa7223 */ /* 0x180fe2000001080a */
[----:B------:R-:W-:Y:S01]  /*126a0*/  FFMA.FTZ R83, R117, R0, -R10 ;  /* 0x0000000075537223 */ /* 0x000fe2000001080a */
[--C-:B------:R-:W-:Y:S01]  /*126b0*/  IMAD.MOV.U32 R117, RZ, RZ, R119.reuse ;  /* 0x000000ffff757224 */ /* 0x100fe200078e0077 */
[----:B------:R-:W-:Y:S01]  /*126c0*/  FMNMX.FTZ R4, R47, R4, !PT ;  /* 0x000000042f047209 */ /* 0x000fe20007810000 */
[----:B------:R-:W3:Y:S01]  /*126d0*/  MUFU.EX2 R184, R184 ;  /* 0x000000b800b87308 */ /* 0x000ee20000000800 */
[----:B------:R-:W-:-:S02]  /*126e0*/  IMAD.MOV.U32 R115, RZ, RZ, R119 ;  /* 0x000000ffff737224 */ /* 0x000fc400078e0077 */
[----:B------:R-:W-:Y:S01]  /*126f0*/  FMNMX.FTZ R4, R25, R4, !PT ;  /* 0x0000000419047209 */ /* 0x000fe20007810000 */
[--C-:B------:R-:W-:Y:S02]  /*12700*/  IMAD.MOV.U32 R111, RZ, RZ, R119.reuse ;  /* 0x000000ffff6f7224 */ /* 0x100fe400078e0077 */
[--C-:B------:R-:W-:Y:S01]  /*12710*/  IMAD.MOV.U32 R107, RZ, RZ, R119.reuse ;  /* 0x000000ffff6b7224 */ /* 0x100fe200078e0077 */
[----:B------:R-:W-:Y:S01]  /*12720*/  FMNMX.FTZ R4, R51, R4, !PT ;  /* 0x0000000433047209 */ /* 0x000fe20007810000 */
[----:B------:R-:W4:Y:S01]  /*12730*/  MUFU.EX2 R45, R45 ;  /* 0x0000002d002d7308 */ /* 0x000f220000000800 */
[--C-:B------:R-:W-:Y:S02]  /*12740*/  IMAD.MOV.U32 R105, RZ, RZ, R119.reuse ;  /* 0x000000ffff697224 */ /* 0x100fe400078e0077 */
[----:B------:R-:W-:Y:S01]  /*12750*/  FMNMX.FTZ R4, R29, R4, !PT ;  /* 0x000000041d047209 */ /* 0x000fe20007810000 */
[--C-:B------:R-:W-:Y:S02]  /*12760*/  IMAD.MOV.U32 R103, RZ, RZ, R119.reuse ;  /* 0x000000ffff677224 */ /* 0x100fe400078e0077 */
[--C-:B------:R-:W-:Y:S01]  /*12770*/  IMAD.MOV.U32 R101, RZ, RZ, R119.reuse ;  /* 0x000000ffff657224 */ /* 0x100fe200078e0077 */
[----:B------:R-:W-:Y:S01]  /*12780*/  FMNMX.FTZ R4, R55, R4, !PT ;  /* 0x0000000437047209 */ /* 0x000fe20007810000 */
[----:B------:R-:W4:Y:S01]  /*12790*/  MUFU.EX2 R186, R186 ;  /* 0x000000ba00ba7308 */ /* 0x000f220000000800 */
        /* <DEDUP_REMOVED lines=11> */
[----:B------:R-:W-:Y:S01]  /*12850*/  MUFU.EX2 R180, R180 ;  /* 0x000000b400b47308 */ /* 0x000fe20000000800 */
[----:B------:R-:W-:-:S02]  /*12860*/  IMAD.MOV.U32 R87, RZ, RZ, R119 ;  /* 0x000000ffff577224 */ /* 0x000fc400078e0077 */
[----:B------:R-:W-:Y:S01]  /*12870*/  FMNMX.FTZ R4, R61, R4, !PT ;  /* 0x000000043d047209 */ /* 0x000fe20007810000 */
[----:B------:R-:W-:-:S03]  /*12880*/  IMAD.MOV.U32 R85, RZ, RZ, R119 ;  /* 0x000000ffff557224 */ /* 0x000fc600078e0077 */
[----:B------:R-:W-:Y:S01]  /*12890*/  FMNMX.FTZ R4, R67, R4, !PT ;  /* 0x0000000443047209 */ /* 0x000fe20007810000 */
[----:B------:R-:W-:Y:S03]  /*128a0*/  MUFU.EX2 R57, R57 ;  /* 0x0000003900397308 */ /* 0x000fe60000000800 */
[----:B------:R-:W-:-:S04]  /*128b0*/  FMNMX.FTZ R4, R65, R4, !PT ;  /* 0x0000000441047209 */ /* 0x000fc80007810000 */
[----:B------:R-:W-:Y:S01]  /*128c0*/  FMNMX.FTZ R4, R71, R4, !PT ;  /* 0x0000000447047209 */ /* 0x000fe20007810000 */
[----:B------:R-:W-:Y:S04]  /*128d0*/  MUFU.EX2 R182, R182 ;  /* 0x000000b600b67308 */ /* 0x000fe80000000800 */
[----:B------:R-:W0:Y:S04]  /*128e0*/  SHFL.BFLY PT, R79, R4, 0x2, 0x1f ;  /* 0x0c401f00044f7f89 */ /* 0x000e2800000e0000 */
[----:B------:R-:W-:Y:S08]  /*128f0*/  MUFU.EX2 R69, R69 ;  /* 0x0000004500457308 */ /* 0x000ff00000000800 */
[----:B------:R-:W-:Y:S08]  /*12900*/  MUFU.EX2 R176, R176 ;  /* 0x000000b000b07308 */ /* 0x000ff00000000800 */
[----:B------:R-:W-:Y:S01]  /*12910*/  MUFU.EX2 R73, R73 ;  /* 0x0000004900497308 */ /* 0x000fe20000000800 */
[----:B0-----:R-:W-:Y:S01]  /*12920*/  FMNMX.FTZ R2, R4, R79, !PT ;  /* 0x0000004f04027209 */ /* 0x001fe20007810000 */
[----:B------:R-:W-:Y:S01]  /*12930*/  FFMA.FTZ R79, R109, R0, -R10 ;  /* 0x000000006d4f7223 */ /* 0x000fe2000001080a */
[----:B------:R-:W-:-:S05]  /*12940*/  IMAD.MOV.U32 R109, RZ, RZ, R119 ;  /* 0x000000ffff6d7224 */ /* 0x000fca00078e0077 */
[----:B------:R-:W-:Y:S01]  /*12950*/  MUFU.EX2 R178, R178 ;  /* 0x000000b200b27308 */ /* 0x000fe20000000800 */
[----:B------:R-:W0:Y:S07]  /*12960*/  SHFL.BFLY PT, R81, R2, 0x1, 0x1f ;  /* 0x0c201f0002517f89 */ /* 0x000e2e00000e0000 */
[----:B------:R-:W-:Y:S08]  /*12970*/  MUFU.EX2 R75, R75 ;  /* 0x0000004b004b7308 */ /* 0x000ff00000000800 */
[----:B------:R-:W-:Y:S08]  /*12980*/  MUFU.EX2 R172, R172 ;  /* 0x000000ac00ac7308 */ /* 0x000ff00000000800 */
[----:B------:R-:W-:Y:S01]  /*12990*/  MUFU.EX2 R77, R77 ;  /* 0x0000004d004d7308 */ /* 0x000fe20000000800 */
[----:B0-----:R-:W-:-:S04]  /*129a0*/  FMNMX.FTZ R4, R2, R81, !PT ;  /* 0x0000005102047209 */ /* 0x001fc80007810000 */
[C---:B------:R-:W-:Y:S01]  /*129b0*/  FSETP.NEU.FTZ.AND P1, PT, R4.reuse, -INF , PT ;  /* 0xff8000000400780b */ /* 0x040fe20003f3d000 */
[----:B------:R-:W-:Y:S02]  /*129c0*/  FMUL.FTZ R2, R4, R0 ;  /* 0x0000000004027220 */ /* 0x000fe40000410000 */
[----:B------:R-:W-:Y:S03]  /*129d0*/  MUFU.EX2 R174, R174 ;  /* 0x000000ae00ae7308 */ /* 0x000fe60000000800 */
[----:B------:R-:W-:Y:S02]  /*129e0*/  FSEL R12, R2, RZ, P1 ;  /* 0x000000ff020c7208 */ /* 0x000fe40000800000 */
[----:B------:R-:W-:-:S03]  /*129f0*/  ISETP.GE.AND P1, PT, R141, 0x61, PT ;  /* 0x000000618d00780c */ /* 0x000fc60003f26270 */
[-CC-:B------:R-:W-:Y:S01]  /*12a00*/  FFMA.FTZ R189, R7, R0.reuse, -R12.reuse ;  /* 0x0000000007bd7223 */ /* 0x180fe2000001080c */
[-CC-:B------:R-:W-:Y:S01]  /*12a10*/  FFMA.FTZ R2, R27, R0.reuse, -R12.reuse ;  /* 0x000000001b027223 */ /* 0x180fe2000001080c */
[-CC-:B------:R-:W-:Y:S01]  /*12a20*/  FFMA.FTZ R191, R9, R0.reuse, -R12.reuse ;  /* 0x0000000009bf7223 */ /* 0x180fe2000001080c */
[-CC-:B------:R-:W-:Y:S01]  /*12a30*/  FFMA.FTZ R6, R31, R0.reuse, -R12.reuse ;  /* 0x000000001f067223 */ /* 0x180fe2000001080c */
[----:B------:R-:W-:Y:S01]  /*12a40*/  FADD.FTZ R7, R188, R37 ;  /* 0x00000025bc077221 */ /* 0x000fe20000010000 */
[-CC-:B------:R-:W-:Y:S01]  /*12a50*/  FFMA.FTZ R185, R11, R0.reuse, -R12.reuse ;  /* 0x000000000bb97223 */ /* 0x180fe2000001080c */
[----:B------:R-:W-:Y:S01]  /*12a60*/  MUFU.EX2 R189, R189 ;  /* 0x000000bd00bd7308 */ /* 0x000fe20000000800 */
[-CC-:B------:R-:W-:Y:S01]  /*12a70*/  FFMA.FTZ R8, R35, R0.reuse, -R12.reuse ;  /* 0x0000000023087223 */ /* 0x180fe2000001080c */
[----:B-1----:R-:W-:Y:S01]  /*12a80*/  FADD.FTZ R10, R190, R7 ;  /* 0x00000007be0a7221 */ /* 0x002fe20000010000 */
[-CC-:B------:R-:W-:Y:S01]  /*12a90*/  FFMA.FTZ R187, R13, R0.reuse, -R12.reuse ;  /* 0x000000000dbb7223 */ /* 0x180fe2000001080c */
[-CC-:B------:R-:W-:Y:S01]  /*12aa0*/  FFMA.FTZ R39, R39, R0.reuse, -R12.reuse ;  /* 0x0000000027277223 */ /* 0x180fe2000001080c */
[-C--:B------:R-:W-:Y:S01]  /*12ab0*/  FFMA.FTZ R15, R15, R0.reuse, -R12 ;  /* 0x000000000f0f7223 */ /* 0x080fe2000001080c */
[----:B--2---:R-:W-:Y:S01]  /*12ac0*/  FADD.FTZ R7, R41, R10 ;  /* 0x0000000a29077221 */ /* 0x004fe20000010000 */
[-CC-:B------:R-:W-:Y:S01]  /*12ad0*/  FFMA.FTZ R43, R43, R0.reuse, -R12.reuse ;  /* 0x000000002b2b7223 */ /* 0x180fe2000001080c */
[----:B------:R-:W0:Y:S01]  /*12ae0*/  MUFU.EX2 R2, R2 ;  /* 0x0000000200027308 */ /* 0x000e220000000800 */
[-CC-:B------:R-:W-:Y:S01]  /*12af0*/  FFMA.FTZ R21, R21, R0.reuse, -R12.reuse ;  /* 0x0000000015157223 */ /* 0x180fe2000001080c */
[----:B---3--:R-:W-:Y:S01]  /*12b00*/  FADD.FTZ R28, R184, R7 ;  /* 0x00000007b81c7221 */ /* 0x008fe20000010000 */
[-CC-:B------:R-:W-:Y:S01]  /*12b10*/  FFMA.FTZ R47, R47, R0.reuse, -R12.reuse ;  /* 0x000000002f2f7223 */ /* 0x180fe2000001080c */
[-CC-:B------:R-:W-:Y:S01]  /*12b20*/  FFMA.FTZ R25, R25, R0.reuse, -R12.reuse ;  /* 0x0000000019197223 */ /* 0x180fe2000001080c */
[-C--:B------:R-:W-:Y:S01]  /*12b30*/  FFMA.FTZ R51, R51, R0.reuse, -R12 ;  /* 0x0000000033337223 */ /* 0x080fe2000001080c */
[----:B----4-:R-:W-:Y:S01]  /*12b40*/  FADD.FTZ R9, R45, R28 ;  /* 0x0000001c2d097221 */ /* 0x010fe20000010000 */
[-CC-:B------:R-:W-:Y:S01]  /*12b50*/  FFMA.FTZ R29, R29, R0.reuse, -R12.reuse ;  /* 0x000000001d1d7223 */ /* 0x180fe2000001080c */
[----:B------:R-:W1:Y:S01]  /*12b60*/  MUFU.EX2 R191, R191 ;  /* 0x000000bf00bf7308 */ /* 0x000e620000000800 */
[-CC-:B------:R-:W-:Y:S01]  /*12b70*/  FFMA.FTZ R55, R55, R0.reuse, -R12.reuse ;  /* 0x0000000037377223 */ /* 0x180fe2000001080c */
[----:B------:R-:W-:Y:S01]  /*12b80*/  FADD.FTZ R30, R186, R9 ;  /* 0x00000009ba1e7221 */ /* 0x000fe20000010000 */
[-CC-:B------:R-:W-:Y:S01]  /*12b90*/  FFMA.FTZ R33, R33, R0.reuse, -R12.reuse ;  /* 0x0000000021217223 */ /* 0x180fe2000001080c */
[-CC-:B------:R-:W-:Y:S01]  /*12ba0*/  FFMA.FTZ R59, R59, R0.reuse, -R12.reuse ;  /* 0x000000003b3b7223 */ /* 0x180fe2000001080c */
[-C--:B------:R-:W-:Y:S01]  /*12bb0*/  FFMA.FTZ R53, R53, R0.reuse, -R12 ;  /* 0x0000000035357223 */ /* 0x080fe2000001080c */
[----:B------:R-:W-:Y:S01]  /*12bc0*/  FADD.FTZ R9, R49, R30 ;  /* 0x0000001e31097221 */ /* 0x000fe20000010000 */
[-C--:B------:R-:W-:Y:S01]  /*12bd0*/  FFMA.FTZ R63, R63, R0.reuse, -R12 ;  /* 0x000000003f3f7223 */ /* 0x080fe2000001080c */
[----:B------:R-:W2:Y:S01]  /*12be0*/  MUFU.EX2 R6, R6 ;  /* 0x0000000600067308 */ /* 0x000ea20000000800 */
[----:B0-----:R-:W-:Y:S01]  /*12bf0*/  FADD.FTZ R10, R189, R2 ;  /* 0x00000002bd0a7221 */ /* 0x001fe20000010000 */
[-CC-:B------:R-:W-:Y:S01]  /*12c00*/  FFMA.FTZ R61, R61, R0.reuse, -R12.reuse ;  /* 0x000000003d3d7223 */ /* 0x180fe2000001080c */
[-CC-:B------:R-:W-:Y:S01]  /*12c10*/  FFMA.FTZ R67, R67, R0.reuse, -R12.reuse ;  /* 0x0000000043437223 */ /* 0x180fe2000001080c */
[-CC-:B------:R-:W-:Y:S01]  /*12c20*/  FFMA.FTZ R65, R65, R0.reuse, -R12.reuse ;  /* 0x0000000041417223 */ /* 0x180fe2000001080c */
[----:B------:R-:W-:Y:S01]  /*12c30*/  FFMA.FTZ R71, R71, R0, -R12 ;  /* 0x0000000047477223 */ /* 0x000fe2000001080c */
[----:B------:R-:W-:Y:S01]  /*12c40*/  F2FP.BF16.F32.PACK_AB R189, R2, R189 ;  /* 0x000000bd02bd723e */ /* 0x000fe200000010ff */
[--C-:B------:R-:W-:Y:S01]  /*12c50*/  IMAD.MOV.U32 R35, RZ, RZ, R119.reuse ;  /* 0x000000ffff237224 */ /* 0x100fe200078e0077 */
[----:B------:R-:W0:Y:S01]  /*12c60*/  MUFU.EX2 R185, R185 ;  /* 0x000000b900b97308 */ /* 0x000e220000000800 */
[----:B-1----:R-:W-:Y:S01]  /*12c70*/  FADD.FTZ R7, R191, R10 ;  /* 0x0000000abf077221 */ /* 0x002fe20000010000 */
[----:B------:R-:W-:Y:S01]  /*12c80*/  F2FP.BF16.F32.PACK_AB R188, R37, R188 ;  /* 0x000000bc25bc723e */ /* 0x000fe200000010ff */
[--C-:B------:R-:W-:Y:S01]  /*12c90*/  IMAD.MOV.U32 R37, RZ, RZ, R119.reuse ;  /* 0x000000ffff257224 */ /* 0x100fe200078e0077 */
[----:B------:R-:W-:Y:S01]  /*12ca0*/  F2FP.BF16.F32.PACK_AB R190, R41, R190 ;  /* 0x000000be29be723e */ /* 0x000fe200000010ff */
[--C-:B------:R-:W-:Y:S01]  /*12cb0*/  IMAD.MOV.U32 R41, RZ, RZ, R119.reuse ;  /* 0x000000ffff297224 */ /* 0x100fe200078e0077 */
[----:B------:R-:W-:Y:S01]  /*12cc0*/  F2FP.BF16.F32.PACK_AB R184, R45, R184 ;  /* 0x000000b82db8723e */ /* 0x000fe200000010ff */
[----:B------:R-:W-:Y:S01]  /*12cd0*/  IMAD.MOV.U32 R45, RZ, RZ, R119 ;  /* 0x000000ffff2d7224 */ /* 0x000fe200078e0077 */
[----:B------:R-:W1:Y:S01]  /*12ce0*/  MUFU.EX2 R8, R8 ;  /* 0x0000000800087308 */ /* 0x000e620000000800 */
[C---:B--2---:R-:W-:Y:S01]  /*12cf0*/  FADD.FTZ R10, R6.reuse, R7 ;  /* 0x00000007060a7221 */ /* 0x044fe20000010000 */
[----:B------:R-:W-:Y:S01]  /*12d00*/  F2FP.BF16.F32.PACK_AB R191, R6, R191 ;  /* 0x000000bf06bf723e */ /* 0x000fe200000010ff */
[--C-:B------:R-:W-:Y:S01]  /*12d10*/  IMAD.MOV.U32 R31, RZ, RZ, R119.reuse ;  /* 0x000000ffff1f7224 */ /* 0x100fe200078e0077 */
[----:B------:R-:W-:Y:S01]  /*12d20*/  F2FP.BF16.F32.PACK_AB R186, R49, R186 ;  /* 0x000000ba31ba723e */ /* 0x000fe200000010ff */
[----:B------:R-:W-:-:S02]  /*12d30*/  IMAD.MOV.U32 R49, RZ, RZ, R119 ;  /* 0x000000ffff317224 */ /* 0x000fc400078e0077 */
[----:B------:R-:W-:Y:S01]  /*12d40*/  IMAD.MOV.U32 R27, RZ, RZ, R119 ;  /* 0x000000ffff1b7224 */ /* 0x000fe200078e0077 */
[----:B------:R-:W2:Y:S01]  /*12d50*/  MUFU.EX2 R187, R187 ;  /* 0x000000bb00bb7308 */ /* 0x000ea20000000800 */
[----:B0-----:R-:W-:Y:S01]  /*12d60*/  FADD.FTZ R7, R185, R10 ;  /* 0x0000000ab9077221 */ /* 0x001fe20000010000 */
[----:B------:R-:W-:Y:S01]  /*12d70*/  FADD.FTZ R10, R180, R9 ;  /* 0x00000009b40a7221 */ /* 0x000fe20000010000 */
[----:B------:R-:W-:-:S05]  /*12d80*/  F2FP.BF16.F32.PACK_AB R180, R57, R180 ;  /* 0x000000b439b4723e */ /* 0x000fca00000010ff */
[----:B------:R0:W3:Y:S01]  /*12d90*/  MUFU.EX2 R14, R39 ;  /* 0x00000027000e7308 */ /* 0x0000e20000000800 */
[C---:B-1----:R-:W-:Y:S01]  /*12da0*/  FADD.FTZ R30, R8.reuse, R7 ;  /* 0x00000007081e7221 */ /* 0x042fe20000010000 */
[----:B------:R-:W-:Y:S01]  /*12db0*/  FADD.FTZ R7, R57, R10 ;  /* 0x0000000a39077221 */ /* 0x000fe20000010000 */
[----:B------:R-:W-:Y:S01]  /*12dc0*/  VIADD R10, R3, 0x30840 ;  /* 0x00030840030a7836 */ /* 0x000fe20000000000 */
[----:B------:R-:W-:Y:S01]  /*12dd0*/  F2FP.BF16.F32.PACK_AB R185, R8, R185 ;  /* 0x000000b908b9723e */ /* 0x000fe200000010ff */
[----:B------:R-:W-:Y:S02]  /*12de0*/  IMAD.MOV.U32 R57, RZ, RZ, R119 ;  /* 0x000000ffff397224 */ /* 0x000fe400078e0077 */
[----:B------:R-:W-:Y:S01]  /*12df0*/  FADD.FTZ R34, R182, R7 ;  /* 0x00000007b6227221 */ /* 0x000fe20000010000 */
[----:B------:R-:W-:Y:S01]  /*12e00*/  F2FP.BF16.F32.PACK_AB R182, R69, R182 ;  /* 0x000000b645b6723e */ /* 0x000fe200000010ff */
[----:B------:R-:W1:Y:S01]  /*12e10*/  MUFU.EX2 R15, R15 ;  /* 0x0000000f000f7308 */ /* 0x000e620000000800 */
[----:B--2---:R-:W-:Y:S01]  /*12e20*/  FADD.FTZ R3, R187, R30 ;  /* 0x0000001ebb037221 */ /* 0x004fe20000010000 */
[----:B------:R-:W-:Y:S01]  /*12e30*/  PRMT R10, R221, 0x654, R10 ;  /* 0x00000654dd0a7816 */ /* 0x000fe2000000000a */
[----:B------:R-:W-:Y:S01]  /*12e40*/  FADD.FTZ R7, R69, R34 ;  /* 0x0000002245077221 */ /* 0x000fe20000010000 */
[----:B------:R-:W-:-:S02]  /*12e50*/  IMAD.MOV.U32 R69, RZ, RZ, R119 ;  /* 0x000000ffff457224 */ /* 0x000fc400078e0077 */
[----:B------:R2:W-:Y:S01]  /*12e60*/  SYNCS.ARRIVE.TRANS64.RED.A1T0 RZ, [R10+URZ], RZ ;  /* 0x000000ff0aff79a7 */ /* 0x0005e2000810043f */
[----:B0-----:R-:W-:Y:S01]  /*12e70*/  IMAD.MOV.U32 R39, RZ, RZ, R119 ;  /* 0x000000ffff277224 */ /* 0x001fe200078e0077 */
[----:B------:R0:W2:Y:S01]  /*12e80*/  MUFU.EX2 R20, R43 ;  /* 0x0000002b00147308 */ /* 0x0000a20000000800 */
[C---:B---3--:R-:W-:Y:S01]  /*12e90*/  FADD.FTZ R32, R14.reuse, R3 ;  /* 0x000000030e207221 */ /* 0x048fe20000010000 */
[----:B------:R-:W-:-:S06]  /*12ea0*/  F2FP.BF16.F32.PACK_AB R187, R14, R187 ;  /* 0x000000bb0ebb723e */ /* 0x000fcc00000010ff */
[----:B------:R-:W3:Y:S01]  /*12eb0*/  MUFU.EX2 R21, R21 ;  /* 0x0000001500157308 */ /* 0x000ee20000000800 */
[----:B-1----:R-:W-:Y:S01]  /*12ec0*/  FADD.FTZ R3, R15, R32 ;  /* 0x000000200f037221 */ /* 0x002fe20000010000 */
[----:B------:R-:W-:Y:S01]  /*12ed0*/  FADD.FTZ R32, R176, R7 ;  /* 0x00000007b0207221 */ /* 0x000fe20000010000 */
[C---:B------:R-:W-:Y:S01]  /*12ee0*/  F2FP.BF16.F32.PACK_AB R176, R73.reuse, R176 ;  /* 0x000000b049b0723e */ /* 0x040fe200000010ff */
[--C-:B0-----:R-:W-:Y:S02]  /*12ef0*/  IMAD.MOV.U32 R43, RZ, RZ, R119.reuse ;  /* 0x000000ffff2b7224 */ /* 0x101fe400078e0077 */
[----:B------:R-:W-:Y:S01]  /*12f00*/  FADD.FTZ R7, R73, R32 ;  /* 0x0000002049077221 */ /* 0x000fe20000010000 */
[----:B------:R-:W-:Y:S01]  /*12f10*/  IMAD.MOV.U32 R73, RZ, RZ, R119 ;  /* 0x000000ffff497224 */ /* 0x000fe200078e0077 */
[----:B------:R0:W1:Y:S01]  /*12f20*/  MUFU.EX2 R24, R47 ;  /* 0x0000002f00187308 */ /* 0x0000620000000800 */
[----:B--2---:R-:W-:Y:S01]  /*12f30*/  FADD.FTZ R10, R20, R3 ;  /* 0x00000003140a7221 */ /* 0x004fe20000010000 */
[----:B------:R-:W-:Y:S01]  /*12f40*/  FADD.FTZ R34, R178, R7 ;  /* 0x00000007b2227221 */ /* 0x000fe20000010000 */
[----:B------:R-:W-:-:S02]  /*12f50*/  F2FP.BF16.F32.PACK_AB R178, R75, R178 ;  /* 0x000000b24bb2723e */ /* 0x000fc400000010ff */
[----:B------:R-:W-:Y:S01]  /*12f60*/  F2FP.BF16.F32.PACK_AB R181, R20, R15 ;  /* 0x0000000f14b5723e */ /* 0x000fe200000010ff */
[----:B------:R-:W-:Y:S01]  /*12f70*/  FADD.FTZ R7, R75, R34 ;  /* 0x000000224b077221 */ /* 0x000fe20000010000 */
[--C-:B------:R-:W-:Y:S01]  /*12f80*/  IMAD.MOV.U32 R75, RZ, RZ, R119.reuse ;  /* 0x000000ffff4b7224 */ /* 0x100fe200078e0077 */
[----:B------:R-:W2:Y:S01]  /*12f90*/  MUFU.EX2 R25, R25 ;  /* 0x0000001900197308 */ /* 0x000ea20000000800 */
[----:B---3--:R-:W-:Y:S01]  /*12fa0*/  FADD.FTZ R3, R21, R10 ;  /* 0x0000000a15037221 */ /* 0x008fe20000010000 */
[----:B0-----:R-:W-:-:S06]  /*12fb0*/  IMAD.MOV.U32 R47, RZ, RZ, R119 ;  /* 0x000000ffff2f7224 */ /* 0x001fcc00078e0077 */
[----:B------:R0:W3:Y:S01]  /*12fc0*/  MUFU.EX2 R26, R51 ;  /* 0x00000033001a7308 */ /* 0x0000e20000000800 */
[C---:B-1----:R-:W-:Y:S01]  /*12fd0*/  FADD.FTZ R32, R24.reuse, R3 ;  /* 0x0000000318207221 */ /* 0x042fe20000010000 */
[----:B------:R-:W-:Y:S01]  /*12fe0*/  F2FP.BF16.F32.PACK_AB R183, R24, R21 ;  /* 0x0000001518b7723e */ /* 0x000fe200000010ff */
[----:B------:R-:W-:-:S05]  /*12ff0*/  IMAD.MOV.U32 R24, RZ, RZ, R119 ;  /* 0x000000ffff187224 */ /* 0x000fca00078e0077 */
[----:B------:R-:W1:Y:S01]  /*13000*/  MUFU.EX2 R29, R29 ;  /* 0x0000001d001d7308 */ /* 0x000e620000000800 */
[----:B--2---:R-:W-:Y:S01]  /*13010*/  FADD.FTZ R3, R25, R32 ;  /* 0x0000002019037221 */ /* 0x004fe20000010000 */
[----:B------:R-:W-:Y:S01]  /*13020*/  FADD.FTZ R32, R172, R7 ;  /* 0x00000007ac207221 */ /* 0x000fe20000010000 */
[C---:B------:R-:W-:Y:S01]  /*13030*/  F2FP.BF16.F32.PACK_AB R172, R77.reuse, R172 ;  /* 0x000000ac4dac723e */ /* 0x040fe200000010ff */
[--C-:B0-----:R-:W-:Y:S02]  /*13040*/  IMAD.MOV.U32 R51, RZ, RZ, R119.reuse ;  /* 0x000000ffff337224 */ /* 0x101fe400078e0077 */
[----:B------:R-:W-:Y:S01]  /*13050*/  FADD.FTZ R7, R77, R32 ;  /* 0x000000204d077221 */ /* 0x000fe20000010000 */
[----:B------:R-:W-:Y:S01]  /*13060*/  IMAD.MOV.U32 R77, RZ, RZ, R119 ;  /* 0x000000ffff4d7224 */ /* 0x000fe200078e0077 */
[----:B------:R0:W2:Y:S01]  /*13070*/  MUFU.EX2 R28, R55 ;  /* 0x00000037001c7308 */ /* 0x0000a20000000800 */
[----:B---3--:R-:W-:Y:S01]  /*13080*/  FADD.FTZ R12, R26, R3 ;  /* 0x000000031a0c7221 */ /* 0x008fe20000010000 */
[----:B------:R-:W-:Y:S01]  /*13090*/  FADD.FTZ R34, R174, R7 ;  /* 0x00000007ae227221 */ /* 0x000fe20000010000 */
[----:B------:R-:W-:Y:S01]  /*130a0*/  F2FP.BF16.F32.PACK_AB R177, R26, R25 ;  /* 0x000000191ab1723e */ /* 0x000fe200000010ff */
[----:B------:R-:W-:-:S02]  /*130b0*/  IMAD.MOV.U32 R26, RZ, RZ, R119 ;  /* 0x000000ffff1a7224 */ /* 0x000fc400078e0077 */
[--C-:B------:R-:W-:Y:S02]  /*130c0*/  IMAD.MOV.U32 R25, RZ, RZ, R119.reuse ;  /* 0x000000ffff197224 */ /* 0x100fe400078e0077 */
[----:B------:R-:W3:Y:S01]  /*130d0*/  MUFU.EX2 R33, R33 ;  /* 0x0000002100217308 */ /* 0x000ee20000000800 */
[----:B-1----:R-:W-:Y:S01]  /*130e0*/  FADD.FTZ R3, R29, R12 ;  /* 0x0000000c1d037221 */ /* 0x002fe20000010000 */
[----:B0-----:R-:W-:-:S06]  /*130f0*/  IMAD.MOV.U32 R55, RZ, RZ, R119 ;  /* 0x000000ffff377224 */ /* 0x001fcc00078e0077 */
[----:B------:R-:W0:Y:S01]  /*13100*/  MUFU.EX2 R79, R79 ;  /* 0x0000004f004f7308 */ /* 0x000e220000000800 */
[C---:B--2---:R-:W-:Y:S01]  /*13110*/  FADD.FTZ R32, R28.reuse, R3 ;  /* 0x000000031c207221 */ /* 0x044fe20000010000 */
[----:B------:R-:W-:Y:S01]  /*13120*/  F2FP.BF16.F32.PACK_AB R179, R28, R29 ;  /* 0x0000001d1cb3723e */ /* 0x000fe200000010ff */
[--C-:B------:R-:W-:Y:S02]  /*13130*/  IMAD.MOV.U32 R29, RZ, RZ, R119.reuse ;  /* 0x000000ffff1d7224 */ /* 0x100fe400078e0077 */
[----:B------:R-:W-:-:S03]  /*13140*/  IMAD.MOV.U32 R28, RZ, RZ, R119 ;  /* 0x000000ffff1c7224 */ /* 0x000fc600078e0077 */
[----:B------:R1:W2:Y:S01]  /*13150*/  MUFU.EX2 R30, R59 ;  /* 0x0000003b001e7308 */ /* 0x0002a20000000800 */
[----:B---3--:R-:W-:-:S07]  /*13160*/  FADD.FTZ R3, R33, R32 ;  /* 0x0000002021037221 */ /* 0x008fce0000010000 */
[----:B------:R-:W3:Y:S01]  /*13170*/  MUFU.EX2 R168, R168 ;  /* 0x000000a800a87308 */ /* 0x000ee20000000800 */
[C---:B0-----:R-:W-:Y:S01]  /*13180*/  FADD.FTZ R7, R79.reuse, R34 ;  /* 0x000000224f077221 */ /* 0x041fe20000010000 */
[----:B------:R-:W-:Y:S01]  /*13190*/  F2FP.BF16.F32.PACK_AB R174, R79, R174 ;  /* 0x000000ae4fae723e */ /* 0x000fe200000010ff */
[--C-:B------:R-:W-:Y:S02]  /*131a0*/  IMAD.MOV.U32 R79, RZ, RZ, R119.reuse ;  /* 0x000000ffff4f7224 */ /* 0x100fe400078e0077 */
[----:B-1----:R-:W-:-:S03]  /*131b0*/  IMAD.MOV.U32 R59, RZ, RZ, R119 ;  /* 0x000000ffff3b7224 */ /* 0x002fc600078e0077 */
[----:B------:R-:W0:Y:S01]  /*131c0*/  MUFU.EX2 R53, R53 ;  /* 0x0000003500357308 */ /* 0x000e220000000800 */
[C---:B--2---:R-:W-:Y:S01]  /*131d0*/  FADD.FTZ R32, R30.reuse, R3 ;  /* 0x000000031e207221 */ /* 0x044fe20000010000 */
[----:B------:R-:W-:Y:S01]  /*131e0*/  F2FP.BF16.F32.PACK_AB R173, R30, R33 ;  /* 0x000000211ead723e */ /* 0x000fe200000010ff */
[--C-:B------:R-:W-:Y:S02]  /*131f0*/  IMAD.MOV.U32 R33, RZ, RZ, R119.reuse ;  /* 0x000000ffff217224 */ /* 0x100fe400078e0077 */
[----:B------:R-:W-:-:S03]  /*13200*/  IMAD.MOV.U32 R30, RZ, RZ, R119 ;  /* 0x000000ffff1e7224 */ /* 0x000fc600078e0077 */
[----:B------:R1:W2:Y:S01]  /*13210*/  MUFU.EX2 R81, R113 ;  /* 0x0000007100517308 */ /* 0x0002a20000000800 */
[----:B---3--:R-:W-:-:S07]  /*13220*/  FADD.FTZ R34, R168, R7 ;  /* 0x00000007a8227221 */ /* 0x008fce0000010000 */
[----:B------:R3:W4:Y:S01]  /*13230*/  MUFU.EX2 R10, R63 ;  /* 0x0000003f000a7308 */ /* 0x0007220000000800 */
[----:B0-----:R-:W-:Y:S01]  /*13240*/  FADD.FTZ R3, R53, R32 ;  /* 0x0000002035037221 */ /* 0x001fe20000010000 */
[----:B-1----:R-:W-:-:S06]  /*13250*/  IMAD.MOV.U32 R113, RZ, RZ, R119 ;  /* 0x000000ffff717224 */ /* 0x002fcc00078e0077 */
[----:B------:R-:W0:Y:S01]  /*13260*/  MUFU.EX2 R61, R61 ;  /* 0x0000003d003d7308 */ /* 0x000e220000000800 */
[C---:B--2---:R-:W-:Y:S01]  /*13270*/  FADD.FTZ R7, R81.reuse, R34 ;  /* 0x0000002251077221 */ /* 0x044fe20000010000 */
[----:B------:R-:W-:Y:S01]  /*13280*/  F2FP.BF16.F32.PACK_AB R168, R81, R168 ;  /* 0x000000a851a8723e */ /* 0x000fe200000010ff */
[--C-:B------:R-:W-:Y:S02]  /*13290*/  IMAD.MOV.U32 R81, RZ, RZ, R119.reuse ;  /* 0x000000ffff517224 */ /* 0x100fe400078e0077 */
[----:B---3--:R-:W-:-:S03]  /*132a0*/  IMAD.MOV.U32 R63, RZ, RZ, R119 ;  /* 0x000000ffff3f7224 */ /* 0x008fc600078e0077 */
[----:B------:R1:W2:Y:S01]  /*132b0*/  MUFU.EX2 R12, R67 ;  /* 0x00000043000c7308 */ /* 0x0002a20000000800 */
[C---:B----4-:R-:W-:Y:S01]  /*132c0*/  FADD.FTZ R34, R10.reuse, R3 ;  /* 0x000000030a227221 */ /* 0x050fe20000010000 */
[----:B------:R-:W-:Y:S01]  /*132d0*/  F2FP.BF16.F32.PACK_AB R175, R10, R53 ;  /* 0x000000350aaf723e */ /* 0x000fe200000010ff */
[----:B------:R-:W-:-:S05]  /*132e0*/  IMAD.MOV.U32 R53, RZ, RZ, R119 ;  /* 0x000000ffff357224 */ /* 0x000fca00078e0077 */
        /* <DEDUP_REMOVED lines=8> */
[----:B------:R-:W1:Y:S01]  /*13370*/  MUFU.EX2 R83, R83 ;  /* 0x0000005300537308 */ /* 0x000e620000000800 */
[----:B---3--:R-:W-:-:S07]  /*13380*/  FADD.FTZ R214, R170, R7 ;  /* 0x00000007aad67221 */ /* 0x008fce0000010000 */
[----:B------:R2:W3:Y:S01]  /*13390*/  MUFU.EX2 R32, R71 ;  /* 0x0000004700207308 */ /* 0x0004e20000000800 */
[----:B0-----:R-:W-:Y:S01]  /*133a0*/  FADD.FTZ R3, R65, R2 ;  /* 0x0000000241037221 */ /* 0x001fe20000010000 */
[----:B------:R-:W-:Y:S02]  /*133b0*/  IMAD.MOV.U32 R2, RZ, RZ, 0x3f800000 ;  /* 0x3f800000ff027424 */ /* 0x000fe400078e00ff */
[C---:B-1----:R-:W-:Y:S01]  /*133c0*/  FADD.FTZ R214, R83.reuse, R214 ;  /* 0x000000d653d67221 */ /* 0x042fe20000010000 */
[----:B------:R-:W-:Y:S01]  /*133d0*/  F2FP.BF16.F32.PACK_AB R170, R83, R170 ;  /* 0x000000aa53aa723e */ /* 0x000fe200000010ff */
[--C-:B------:R-:W-:Y:S02]  /*133e0*/  IMAD.MOV.U32 R83, RZ, RZ, R119.reuse ;  /* 0x000000ffff537224 */ /* 0x100fe400078e0077 */
[----:B--2---:R-:W-:Y:S02]  /*133f0*/  IMAD.MOV.U32 R71, RZ, RZ, R119 ;  /* 0x000000ffff477224 */ /* 0x004fe400078e0077 */
[C---:B---3--:R-:W-:Y:S01]  /*13400*/  FADD.FTZ R6, R32.reuse, R3 ;  /* 0x0000000320067221 */ /* 0x048fe20000010000 */
[----:B------:R-:W-:Y:S01]  /*13410*/  F2FP.BF16.F32.PACK_AB R171, R32, R65 ;  /* 0x0000004120ab723e */ /* 0x000fe200000010ff */
[----:B------:R-:W-:-:S02]  /*13420*/  IMAD.MOV.U32 R3, RZ, RZ, 0x3f800000 ;  /* 0x3f800000ff037424 */ /* 0x000fc400078e00ff */
[--C-:B------:R-:W-:Y:S02]  /*13430*/  IMAD.MOV.U32 R65, RZ, RZ, R119.reuse ;  /* 0x000000ffff417224 */ /* 0x100fe400078e0077 */
[----:B------:R-:W-:Y:S01]  /*13440*/  IMAD.MOV.U32 R32, RZ, RZ, R119 ;  /* 0x000000ffff207224 */ /* 0x000fe200078e0077 */
[----:B------:R-:W-:Y:S06]  /*13450*/  @!P1 BRA `(.L_x_624) ;  /* 0x00000024008c9947 */ /* 0x000fec0003800000 */
[----:B------:R-:W-:Y:S01]  /*13460*/  VIADD R9, R142, 0xfffffffe ;  /* 0xfffffffe8e097836 */ /* 0x000fe20000000000 */
[----:B------:R-:W-:Y:S01]  /*13470*/  MOV R8, R4 ;  /* 0x0000000400087202 */ /* 0x000fe20000000f00 */
[----:B------:R-:W-:Y:S01]  /*13480*/  IMAD.MOV.U32 R7, RZ, RZ, R5 ;  /* 0x000000ffff077224 */ /* 0x000fe200078e0005 */
[----:B------:R-:W-:Y:S01]  /*13490*/  CS2R R118, SRZ ;  /* 0x0000000000767805 */ /* 0x000fe2000001ff00 */
[----:B------:R-:W-:Y:S01]  /*134a0*/  IMAD.MOV.U32 R11, RZ, RZ, R219 ;  /* 0x000000ffff0b7224 */ /* 0x000fe200078e00db */
[----:B------:R-:W-:Y:S01]  /*134b0*/  CS2R R114, SRZ ;  /* 0x0000000000727805 */ /* 0x000fe2000001ff00 */
[----:B------:R-:W-:Y:S01]  /*134c0*/  IMAD.MOV.U32 R12, RZ, RZ, R210 ;  /* 0x000000ffff0c7224 */ /* 0x000fe200078e00d2 */
[----:B------:R-:W-:Y:S01]  /*134d0*/  CS2R R110, SRZ ;  /* 0x00000000006e7805 */ /* 0x000fe2000001ff00 */
[----:B------:R-:W-:Y:S01]  /*134e0*/  IMAD.MOV.U32 R2, RZ, RZ, 0x3f800000 ;  /* 0x3f800000ff027424 */ /* 0x000fe200078e00ff */
        /* <DEDUP_REMOVED lines=44> */
[----:B------:R-:W-:-:S07]  /*137b0*/  CS2R R24, SRZ ;  /* 0x0000000000187805 */ /* 0x000fce000001ff00 */
.L_x_637:
[----:B------:R-:W-:-:S04]  /*137c0*/  ISETP.NE.AND P1, PT, R12, 0x1, PT ;  /* 0x000000010c00780c */ /* 0x000fc80003f25270 */
[----:B------:R-:W-:-:S04]  /*137d0*/  SEL R0, RZ, 0x1, P1 ;  /* 0x00000001ff007807 */ /* 0x000fc80000800000 */
[----:B------:R-:W-:Y:S01]  /*137e0*/  LOP3.LUT R219, R11, R0, RZ, 0x3c, !PT ;  /* 0x000000000bdb7212 */ /* 0x000fe200078e3cff */
[----:B------:R-:W-:Y:S06]  /*137f0*/  @!P0 BRA `(.L_x_625) ;  /* 0x0000000000048947 */ /* 0x000fec0003800000 */
[----:B------:R-:W-:Y:S01]  /*13800*/  BPT.TRAP 0x1 ;  /* 0x000000040000795c */ /* 0x000fe20000300000 */
.L_x_625:
[----:B------:R-:W-:Y:S01]  /*13810*/  VIADD R210, R12, 0x1 ;  /* 0x000000010cd27836 */ /* 0x000fe20000000000 */
[----:B------:R-:W-:-:S04]  /*13820*/  SHF.L.U32 R5, R219, 0x1f, RZ ;  /* 0x0000001fdb057819 */ /* 0x000fc800000006ff */
[----:B------:R-:W-:-:S04]  /*13830*/  ISETP.NE.AND P1, PT, R210, 0x2, PT ;  /* 0x00000002d200780c */ /* 0x000fc80003f25270 */
[----:B------:R-:W-:-:S05]  /*13840*/  SEL R210, R210, RZ, P1 ;  /* 0x000000ffd2d27207 */ /* 0x000fca0000800000 */
[----:B------:R-:W-:-:S04]  /*13850*/  IMAD R10, R210, 0x8, R18 ;  /* 0x00000008d20a7824 */ /* 0x000fc800078e0212 */
[----:B------:R0:W1:Y:S01]  /*13860*/  SYNCS.PHASECHK.TRANS64.TRYWAIT P1, [R10+URZ+0x30830], R5 ;  /* 0x030830050a0075a7 */ /* 0x000062000802017f */
[----:B------:R-:W-:Y:S05]  /*13870*/  @!P0 BRA `(.L_x_626) ;  /* 0x0000000000048947 */ /* 0x000fea0003800000 */
[----:B------:R-:W-:Y:S01]  /*13880*/  BPT.TRAP 0x1 ;  /* 0x000000040000795c */ /* 0x000fe20000300000 */
.L_x_626:
[----:B------:R-:W-:Y:S01]  /*13890*/  IMAD R126, R210, 0x900, R220 ;  /* 0x00000900d27e7824 */ /* 0x000fe200078e02dc */
[----:B------:R-:W-:Y:S03]  /*138a0*/  BSSY B1, `(.L_x_627) ;  /* 0x0000006000017945 */ /* 0x000fe60003800000 */
[C---:B------:R-:W-:Y:S02]  /*138b0*/  VIADD R124, R126.reuse, 0x2 ;  /* 0x000000027e7c7836 */ /* 0x040fe40000000000 */
[----:B------:R-:W-:Y:S01]  /*138c0*/  VIADD R123, R126, 0x4 ;  /* 0x000000047e7b7836 */ /* 0x000fe20000000000 */
[----:B-1----:R-:W-:Y:S06]  /*138d0*/  @P1 BRA `(.L_x_628) ;  /* 0x0000000000081947 */ /* 0x002fec0003800000 */
[----:B------:R-:W1:Y:S02]  /*138e0*/  SYNCS.PHASECHK.TRANS64.TRYWAIT P1, [R10+URZ+0x30830], R5 ;  /* 0x030830050a0075a7 */ /* 0x000e64000802017f */
[----:B-1----:R-:W-:Y:S05]  /*138f0*/  @!P1 BRA `(.L_x_629) ;  /* 0x000000d000c49947 */ /* 0x002fea0003800000 */
.L_x_628:
[----:B------:R-:W-:Y:S05]  /*13900*/  BSYNC B1 ;  /* 0x0000000000017941 */ /* 0x000fea0003800000 */
.L_x_627:
[----:B------:R-:W2:Y:S04]  /*13910*/  LDL.64 R128, [R1+0x38] ;  /* 0x0000380001807983 */ /* 0x000ea80000100a00 */
[----:B------:R3:W-:Y:S04]  /*13920*/  STL.64 [R1+0x90], R8 ;  /* 0x0000900801007387 */ /* 0x0007e80000100a00 */
[----:B---3--:R-:W3:Y:S01]  /*13930*/  LDL.64 R8, [R1+0x30] ;  /* 0x0000300001087983 */ /* 0x008ee20000100a00 */
[-C--:B------:R-:W-:Y:S01]  /*13940*/  FMUL.FTZ R24, R24, R3.reuse ;  /* 0x0000000318187220 */ /* 0x080fe20000410000 */
[-C--:B------:R-:W-:Y:S01]  /*13950*/  FMUL.FTZ R25, R25, R3.reuse ;  /* 0x0000000319197220 */ /* 0x080fe20000410000 */
[-C--:B------:R-:W-:Y:S01]  /*13960*/  FMUL.FTZ R28, R28, R3.reuse ;  /* 0x000000031c1c7220 */ /* 0x080fe20000410000 */
[----:B------:R4:W-:Y:S01]  /*13970*/  STL.64 [R1+0x88], R6 ;  /* 0x0000880601007387 */ /* 0x0009e20000100a00 */
        /* <DEDUP_REMOVED lines=93> */
[----:B------:R-:W-:Y:S01]  /*13f50*/  IMAD.MOV.U32 R120, RZ, RZ, R126 ;  /* 0x000000ffff787224 */ /* 0x000fe200078e007e */
[----:B------:R-:W3:Y:S01]  /*13f60*/  LDL.64 R2, [R1+0x28] ;  /* 0x0000280001027983 */ /* 0x000ee20000100a00 */
[----:B------:R-:W-:Y:S01]  /*13f70*/  VIADD R122, R126, 0x6 ;  /* 0x000000067e7a7836 */ /* 0x000fe20000000000 */
[----:B------:R-:W-:Y:S01]  /*13f80*/  MOV R15, UR38 ;  /* 0x00000026000f7c02 */ /* 0x000fe20008000f00 */
[----:B------:R-:W-:Y:S01]  /*13f90*/  IMAD.MOV.U32 R121, RZ, RZ, 0x40000040 ;  /* 0x40000040ff797424 */ /* 0x000fe200078e00ff */
[----:B------:R-:W-:Y:S01]  /*13fa0*/  R2UR UR46, R120 ;  /* 0x00000000782e72ca */ /* 0x000fe200000e0000 */
[----:B------:R-:W-:Y:S01]  /*13fb0*/  IMAD.MOV.U32 R120, RZ, RZ, R124 ;  /* 0x000000ffff787224 */ /* 0x000fe200078e007c */
[----:B01----:R-:W-:Y:S01]  /*13fc0*/  MOV R5, UR58 ;  /* 0x0000003a00057c02 */ /* 0x003fe20008000f00 */
[----:B------:R-:W-:Y:S01]  /*13fd0*/  VIADD R124, R126, 0x304 ;  /* 0x000003047e7c7836 */ /* 0x000fe20000000000 */
[----:B------:R-:W-:Y:S01]  /*13fe0*/  R2UR UR58, R122 ;  /* 0x000000007a3a72ca */ /* 0x000fe200000e0000 */
[----:B------:R-:W-:Y:S01]  /*13ff0*/  IMAD.MOV.U32 R125, RZ, RZ, 0x40000040 ;  /* 0x40000040ff7d7424 */ /* 0x000fe200078e00ff */
[----:B------:R-:W-:Y:S01]  /*14000*/  R2UR UR42, R120 ;  /* 0x00000000782a72ca */ /* 0x000fe200000e0000 */
[----:B------:R-:W-:Y:S01]  /*14010*/  IMAD.MOV.U32 R120, RZ, RZ, R123 ;  /* 0x000000ffff787224 */ /* 0x000fe200078e007b */
[----:B------:R-:W-:Y:S01]  /*14020*/  IADD3 R122, R126, 0x302, RZ ;  /* 0x000003027e7a7810 */ /* 0x000fe20007ffe0ff */
[----:B------:R-:W-:Y:S01]  /*14030*/  IMAD.MOV.U32 R123, RZ, RZ, 0x40000040 ;  /* 0x40000040ff7b7424 */ /* 0x000fe200078e00ff */
[----:B------:R-:W-:Y:S01]  /*14040*/  MOV R213, UR45 ;  /* 0x0000002d00d57c02 */ /* 0x000fe20008000f00 */
[----:B----4-:R-:W4:Y:S01]  /*14050*/  LDL.64 R6, [R1+0x20] ;  /* 0x0000200001067983 */ /* 0x010f220000100a00 */
[----:B------:R-:W-:Y:S01]  /*14060*/  R2UR UR38, R120 ;  /* 0x00000000782672ca */ /* 0x000fe200000e0000 */
[----:B------:R-:W-:Y:S01]  /*14070*/  VIADD R120, R126, 0x300 ;  /* 0x000003007e787836 */ /* 0x000fe20000000000 */
[----:B------:R-:W-:Y:S01]  /*14080*/  R2UR UR30, R122 ;  /* 0x000000007a1e72ca */ /* 0x000fe200000e0000 */
[----:B------:R-:W-:Y:S01]  /*14090*/  VIADD R122, R126, 0x600 ;  /* 0x000006007e7a7836 */ /* 0x000fe20000000000 */
[----:B------:R-:W-:-:S02]  /*140a0*/  MOV R0, UR44 ;  /* 0x0000002c00007c02 */ /* 0x000fc40008000f00 */
[----:B------:R-:W-:Y:S01]  /*140b0*/  R2UR UR34, R120 ;  /* 0x00000000782272ca */ /* 0x000fe200000e0000 */
[----:B------:R-:W-:Y:S01]  /*140c0*/  VIADD R120, R126, 0x306 ;  /* 0x000003067e787836 */ /* 0x000fe20000000000 */
[----:B------:R-:W-:Y:S02]  /*140d0*/  R2UR UR47, R121 ;  /* 0x00000000792f72ca */ /* 0x000fe400000e0000 */
[----:B------:R-:W-:Y:S01]  /*140e0*/  R2UR UR26, R124 ;  /* 0x000000007c1a72ca */ /* 0x000fe200000e0000 */
[----:B------:R-:W-:Y:S01]  /*140f0*/  VIADD R124, R126, 0x602 ;  /* 0x000006027e7c7836 */ /* 0x000fe20000000000 */
[----:B------:R-:W-:Y:S01]  /*14100*/  R2UR UR22, R120 ;  /* 0x00000000781672ca */ /* 0x000fe200000e0000 */
[----:B------:R-:W-:Y:S01]  /*14110*/  VIADD R120, R126, 0x604 ;  /* 0x000006047e787836 */ /* 0x000fe20000000000 */
[----:B------:R-:W-:Y:S01]  /*14120*/  R2UR UR18, R122 ;  /* 0x000000007a1272ca */ /* 0x000fe200000e0000 */
[----:B------:R-:W-:Y:S01]  /*14130*/  VIADD R122, R126, 0x606 ;  /* 0x000006067e7a7836 */ /* 0x000fe20000000000 */
[----:B------:R-:W-:-:S02]  /*14140*/  MOV R4, UR59 ;  /* 0x0000003b00047c02 */ /* 0x000fc40008000f00 */
[C---:B------:R-:W-:Y:S02]  /*14150*/  R2UR UR43, R121.reuse ;  /* 0x00000000792b72ca */ /* 0x040fe400000e0000 */
[----:B------:R-:W-:Y:S02]  /*14160*/  R2UR UR39, R121 ;  /* 0x00000000792772ca */ /* 0x000fe400000e0000 */
[----:B------:R-:W-:Y:S02]  /*14170*/  R2UR UR59, R123 ;  /* 0x000000007b3b72ca */ /* 0x000fe400000e0000 */
[----:B------:R-:W-:Y:S02]  /*14180*/  R2UR UR35, R121 ;  /* 0x00000000792372ca */ /* 0x000fe400000e0000 */
[----:B------:R-:W-:Y:S02]  /*14190*/  R2UR UR31, R123 ;  /* 0x000000007b1f72ca */ /* 0x000fe400000e0000 */
[----:B------:R-:W-:-:S02]  /*141a0*/  R2UR UR27, R125 ;  /* 0x000000007d1b72ca */ /* 0x000fc400000e0000 */
[----:B------:R-:W-:Y:S02]  /*141b0*/  R2UR UR23, R121 ;  /* 0x00000000791772ca */ /* 0x000fe400000e0000 */
[----:B------:R-:W-:Y:S02]  /*141c0*/  R2UR UR19, R123 ;  /* 0x000000007b1372ca */ /* 0x000fe400000e0000 */
[----:B------:R-:W-:Y:S02]  /*141d0*/  R2UR UR14, R124 ;  /* 0x000000007c0e72ca */ /* 0x000fe400000e0000 */
[----:B------:R-:W-:Y:S02]  /*141e0*/  R2UR UR15, R125 ;  /* 0x000000007d0f72ca */ /* 0x000fe400000e0000 */
[----:B------:R-:W-:Y:S02]  /*141f0*/  R2UR UR6, R120 ;  /* 0x00000000780672ca */ /* 0x000fe400000e0000 */
[----:B------:R-:W-:-:S02]  /*14200*/  R2UR UR7, R121 ;  /* 0x00000000790772ca */ /* 0x000fc400000e0000 */
[----:B------:R-:W-:Y:S02]  /*14210*/  R2UR UR10, R122 ;  /* 0x000000007a0a72ca */ /* 0x000fe400000e0000 */
[----:B------:R-:W-:Y:S02]  /*14220*/  R2UR UR11, R123 ;  /* 0x000000007b0b72ca */ /* 0x000fe400000e0000 */
[----:B------:R-:W-:Y:S02]  /*14230*/  MOV R211, UR41 ;  /* 0x0000002900d37c02 */ /* 0x000fe40008000f00 */
[----:B------:R-:W-:Y:S02]  /*14240*/  MOV R212, UR40 ;  /* 0x0000002800d47c02 */ /* 0x000fe40008000f00 */
[----:B------:R-:W-:Y:S02]  /*14250*/  MOV R20, UR37 ;  /* 0x0000002500147c02 */ /* 0x000fe40008000f00 */
[----:B------:R-:W-:-:S02]  /*14260*/  MOV R21, UR36 ;  /* 0x0000002400157c02 */ /* 0x000fc40008000f00 */
[----:B------:R-:W-:Y:S02]  /*14270*/  MOV R13, UR57 ;  /* 0x00000039000d7c02 */ /* 0x000fe40008000f00 */
[----:B------:R-:W-:Y:S02]  /*14280*/  MOV R14, UR56 ;  /* 0x00000038000e7c02 */ /* 0x000fe40008000f00 */
[----:B--2---:R-:W-:Y:S02]  /*14290*/  R2UR UR44, R128 ;  /* 0x00000000802c72ca */ /* 0x004fe400000e0000 */
[----:B------:R-:W-:Y:S02]  /*142a0*/  R2UR UR45, R129 ;  /* 0x00000000812d72ca */ /* 0x000fe400000e0000 */
[----:B-----5:R-:W-:-:S11]  /*142b0*/  WARPGROUP.ARRIVE ;  /* 0x00000000000079c5 */ /* 0x020fd60000000000 */
[----:B------:R-:W-:Y:S01]  /*142c0*/  HGMMA.64x96x16.F32.BF16 R120, gdesc[UR44], RZ, !UPT, gsb0 ;  /* 0x016000002c7879f0 */ /* 0x000fe2000c0018ff */
[----:B---3--:R-:W-:Y:S02]  /*142d0*/  R2UR UR40, R8 ;  /* 0x00000000082872ca */ /* 0x008fe400000e0000 */
[----:B------:R-:W-:Y:S02]  /*142e0*/  R2UR UR41, R9 ;  /* 0x00000000092972ca */ /* 0x000fe400000e0000 */
[----:B------:R0:W5:Y:S01]  /*142f0*/  LDL.LU.64 R8, [R1+0x90] ;  /* 0x0000900001087983 */ /* 0x0001620000300a00 */
[----:B------:R-:W-:Y:S02]  /*14300*/  WARPGROUP.DEPBAR.LE gsb0, 0x0 ;  /* 0x00008000000079c5 */ /* 0x000fe40000010000 */
[----:B------:R-:W-:-:S08]  /*14310*/  WARPGROUP.ARRIVE ;  /* 0x00000000000079c5 */ /* 0x000fd00000000000 */
[----:B------:R-:W-:Y:S01]  /*14320*/  HGMMA.64x96x16.F32.BF16 R120, gdesc[UR40], R120, gsb0 ;  /* 0x01600000287879f0 */ /* 0x000fe20008001878 */
[----:B------:R-:W-:Y:S02]  /*14330*/  R2UR UR36, R2 ;  /* 0x00000000022472ca */ /* 0x000fe400000e0000 */
[----:B------:R-:W-:Y:S02]  /*14340*/  R2UR UR37, R3 ;  /* 0x00000000032572ca */ /* 0x000fe400000e0000 */
[----:B------:R-:W-:Y:S01]  /*14350*/  R2UR UR45, R213 ;  /* 0x00000000d52d72ca */ /* 0x000fe200000e0000 */
[----:B------:R-:W2:Y:S01]  /*14360*/  LDL.64 R2, [R1+0x8] ;  /* 0x0000080001027983 */ /* 0x000ea20000100a00 */
[----:B------:R-:W-:Y:S02]  /*14370*/  WARPGROUP.DEPBAR.LE gsb0, 0x0 ;  /* 0x00008000000079c5 */ /* 0x000fe40000010000 */
[----:B------:R-:W-:-:S07]  /*14380*/  WARPGROUP.ARRIVE ;  /* 0x00000000000079c5 */ /* 0x000fce0000000000 */
[----:B------:R-:W-:Y:S01]  /*14390*/  HGMMA.64x96x16.F32.BF16 R120, gdesc[UR36], R120, gsb0 ;  /* 0x01600000247879f0 */ /* 0x000fe20008001878 */
[----:B------:R-:W-:Y:S02]  /*143a0*/  R2UR UR37, R20 ;  /* 0x00000000142572ca */ /* 0x000fe400000e0000 */
[----:B------:R-:W-:Y:S02]  /*143b0*/  R2UR UR36, R21 ;  /* 0x00000000152472ca */ /* 0x000fe400000e0000 */
[----:B------:R-:W3:Y:S01]  /*143c0*/  LDL.64 R20, [R1+0x18] ;  /* 0x0000180001147983 */ /* 0x000ee20000100a00 */
[----:B------:R-:W-:-:S03]  /*143d0*/  R2UR UR40, R212 ;  /* 0x00000000d42872ca */ /* 0x000fc600000e0000 */
[----:B------:R-:W2:Y:S01]  /*143e0*/  LDL.64 R212, [R1+0x10] ;  /* 0x0000100001d47983 */ /* 0x000ea20000100a00 */
[----:B----4-:R-:W-:Y:S02]  /*143f0*/  R2UR UR56, R6 ;  /* 0x00000000063872ca */ /* 0x010fe400000e0000 */
[----:B------:R-:W-:Y:S01]  /*14400*/  R2UR UR57, R7 ;  /* 0x00000000073972ca */ /* 0x000fe200000e0000 */
[----:B------:R-:W-:Y:S01]  /*14410*/  UMOV UR20, UR52 ;  /* 0x0000003400147c82 */ /* 0x000fe20008000000 */
[----:B------:R-:W-:Y:S01]  /*14420*/  UMOV UR21, UR53 ;  /* 0x0000003500157c82 */ /* 0x000fe20008000000 */
[----:B------:R-:W-:Y:S01]  /*14430*/  UMOV UR16, UR48 ;  /* 0x0000003000107c82 */ /* 0x000fe20008000000 */
[----:B------:R-:W-:Y:S01]  /*14440*/  UMOV UR17, UR49 ;  /* 0x0000003100117c82 */ /* 0x000fe20008000000 */
[----:B------:R-:W-:Y:S01]  /*14450*/  R2UR UR44, R0 ;  /* 0x00000000002c72ca */ /* 0x000fe200000e0000 */
[----:B------:R0:W5:Y:S01]  /*14460*/  LDL.LU.64 R6, [R1+0x88] ;  /* 0x0000880001067983 */ /* 0x0001620000300a00 */
[----:B------:R-:W-:-:S02]  /*14470*/  WARPGROUP.DEPBAR.LE gsb0, 0x0 ;  /* 0x00008000000079c5 */ /* 0x000fc40000010000 */
[----:B------:R-:W-:-:S06]  /*14480*/  WARPGROUP.ARRIVE ;  /* 0x00000000000079c5 */ /* 0x000fcc0000000000 */
[----:B------:R-:W-:Y:S03]  /*14490*/  HGMMA.64x96x16.F32.BF16 R120, gdesc[UR56], R120, gsb0 ;  /* 0x01600000387879f0 */ /* 0x000fe60008001878 */
[----:B------:R-:W-:Y:S02]  /*144a0*/  WARPGROUP.DEPBAR.LE gsb0, 0x0 ;  /* 0x00008000000079c5 */ /* 0x000fe40000010000 */
[----:B------:R-:W-:Y:S01]  /*144b0*/  WARPGROUP.ARRIVE ;  /* 0x00000000000079c5 */ /* 0x000fe20000000000 */
[----:B---3--:R-:W-:Y:S02]  /*144c0*/  R2UR UR32, R20 ;  /* 0x00000000142072ca */ /* 0x008fe400000e0000 */
[----:B------:R-:W-:-:S13]  /*144d0*/  R2UR UR33, R21 ;  /* 0x00000000152172ca */ /* 0x000fda00000e0000 */
[----:B------:R-:W-:Y:S01]  /*144e0*/  HGMMA.64x96x16.F32.BF16 R120, gdesc[UR32], R120, gsb0 ;  /* 0x01600000207879f0 */ /* 0x000fe20008001878 */
[----:B--2---:R-:W-:Y:S02]  /*144f0*/  R2UR UR28, R212 ;  /* 0x00000000d41c72ca */ /* 0x004fe400000e0000 */
[----:B------:R-:W-:Y:S02]  /*14500*/  R2UR UR29, R213 ;  /* 0x00000000d51d72ca */ /* 0x000fe400000e0000 */
[----:B------:R-:W-:Y:S02]  /*14510*/  R2UR UR24, R2 ;  /* 0x00000000021872ca */ /* 0x000fe400000e0000 */
[----:B------:R-:W-:Y:S01]  /*14520*/  R2UR UR25, R3 ;  /* 0x00000000031972ca */ /* 0x000fe200000e0000 */
        /* <DEDUP_REMOVED lines=11> */
[----:B------:R-:W-:Y:S01]  /*145e0*/  HGMMA.64x96x16.F32.BF16 R120, gdesc[UR16], R120, gsb0 ;  /* 0x01600000107879f0 */ /* 0x000fe20008001878 */
[----:B------:R-:W-:Y:S01]  /*145f0*/  UMOV UR12, UR44 ;  /* 0x0000002c000c7c82 */ /* 0x000fe20008000000 */
[----:B------:R-:W-:Y:S01]  /*14600*/  UMOV UR13, UR45 ;  /* 0x0000002d000d7c82 */ /* 0x000fe20008000000 */
[----:B------:R-:W-:Y:S01]  /*14610*/  R2UR UR41, R211 ;  /* 0x00000000d32972ca */ /* 0x000fe200000e0000 */
[----:B------:R-:W-:Y:S02]  /*14620*/  WARPGROUP.DEPBAR.LE gsb0, 0x0 ;  /* 0x00008000000079c5 */ /* 0x000fe40000010000 */
[----:B------:R-:W-:-:S06]  /*14630*/  WARPGROUP.ARRIVE ;  /* 0x00000000000079c5 */ /* 0x000fcc0000000000 */
[----:B------:R-:W-:Y:S01]  /*14640*/  HGMMA.64x96x16.F32.BF16 R120, gdesc[UR12], R120, gsb0 ;  /* 0x016000000c7879f0 */ /* 0x000fe20008001878 */
[----:B------:R-:W-:-:S03]  /*14650*/  UMOV UR4, UR40 ;  /* 0x0000002800047c82 */ /* 0x000fc60008000000 */
[----:B------:R-:W-:Y:S01]  /*14660*/  UMOV UR5, UR41 ;  /* 0x0000002900057c82 */ /* 0x000fe20008000000 */
        /* <DEDUP_REMOVED lines=9> */
[----:B------:R-:W-:Y:S02]  /*14700*/  R2UR UR59, R4 ;  /* 0x00000000043b72ca */ /* 0x000fe400000e0000 */
[----:B------:R-:W-:Y:S02]  /*14710*/  R2UR UR58, R5 ;  /* 0x00000000053a72ca */ /* 0x000fe400000e0000 */
[----:B------:R-:W-:Y:S02]  /*14720*/  R2UR UR57, R13 ;  /* 0x000000000d3972ca */ /* 0x000fe400000e0000 */
[----:B------:R-:W-:Y:S01]  /*14730*/  R2UR UR56, R14 ;  /* 0x000000000e3872ca */ /* 0x000fe200000e0000 */
[----:B------:R-:W-:Y:S02]  /*14740*/  WARPGROUP.DEPBAR.LE gsb0, 0x0 ;  /* 0x00008000000079c5 */ /* 0x000fe40000010000 */
[----:B0-----:R-:W-:-:S12]  /*14750*/  @!P0 BRA `(.L_x_630) ;  /* 0x0000000000048947 */ /* 0x001fd80003800000 */
[----:B------:R-:W-:Y:S01]  /*14760*/  BPT.TRAP 0x1 ;  /* 0x000000040000795c */ /* 0x000fe20000300000 */
.L_x_630:
[----:B------:R-:W-:Y:S01]  /*14770*/  SHF.L.U32 R0, R11, 0x1f, RZ ;  /* 0x0000001f0b007819 */ /* 0x000fe200000006ff */
[----:B------:R-:W-:-:S04]  /*14780*/  IMAD R11, R12, 0x8, R18 ;  /* 0x000000080c0b7824 */ /* 0x000fc800078e0212 */
[----:B------:R0:W1:Y:S01]  /*14790*/  SYNCS.PHASECHK.TRANS64.TRYWAIT P1, [R11+URZ+0x30850], R0 ;  /* 0x030850000b0075a7 */ /* 0x000062000802017f */
[----:B------:R-:W-:Y:S05]  /*147a0*/  @!P0 BRA `(.L_x_631) ;  /* 0x0000000000048947 */ /* 0x000fea0003800000 */
[----:B------:R-:W-:Y:S01]  /*147b0*/  BPT.TRAP 0x1 ;  /* 0x000000040000795c */ /* 0x000fe20000300000 */
.L_x_631:
[----:B------:R-:W-:Y:S04]  /*147c0*/  BSSY B1, `(.L_x_632) ;  /* 0x0000004000017945 */ /* 0x000fe80003800000 */
[----:B-1----:R-:W-:Y:S05]  /*147d0*/  @P1 BRA `(.L_x_633) ;  /* 0x0000000000081947 */ /* 0x002fea0003800000 */
[----:B------:R-:W1:Y:S02]  /*147e0*/  SYNCS.PHASECHK.TRANS64.TRYWAIT P1, [R11+URZ+0x30850], R0 ;  /* 0x030850000b0075a7 */ /* 0x000e64000802017f */
[----:B-1----:R-:W-:Y:S05]  /*147f0*/  @!P1 BRA `(.L_x_634) ;  /* 0x000000c400189947 */ /* 0x002fea0003800000 */
.L_x_633:
[----:B------:R-:W-:Y:S05]  /*14800*/  BSYNC B1 ;  /* 0x0000000000017941 */ /* 0x000fea0003800000 */
.L_x_632:
[----:B01----:R-:W-:Y:S01]  /*14810*/  VIADD R0, R18, 0x400 ;  /* 0x0000040012007836 */ /* 0x003fe20000000000 */
[----:B------:R-:W-:Y:S01]  /*14820*/  WARPGROUP.ARRIVE ;  /* 0x00000000000079c5 */ /* 0x000fe20000000000 */
[----:B------:R-:W-:Y:S02]  /*14830*/  IMAD.MOV.U32 R3, RZ, RZ, 0x40000040 ;  /* 0x40000040ff037424 */ /* 0x000fe400078e00ff */
[----:B------:R-:W-:Y:S01]  /*14840*/  IMAD.MOV.U32 R5, RZ, RZ, 0x40000040 ;  /* 0x40000040ff057424 */ /* 0x000fe200078e00ff */
[----:B------:R-:W-:Y:S02]  /*14850*/  SHF.R.U32.HI R0, RZ, 0x4, R0 ;  /* 0x00000004ff007819 */ /* 0x000fe40000011600 */
[----:B------:R-:W-:Y:S01]  /*14860*/  R2UR UR7, R3 ;  /* 0x00000000030772ca */ /* 0x000fe200000e0000 */
[----:B------:R-:W-:Y:S01]  /*14870*/  IMAD.MOV.U32 R3, RZ, RZ, 0x40000040 ;  /* 0x40000040ff037424 */ /* 0x000fe200078e00ff */
[----:B------:R-:W-:-:S04]  /*14880*/  LOP3.LUT R0, R0, 0x3fff, RZ, 0xc0, !PT ;  /* 0x00003fff00007812 */ /* 0x000fc800078ec0ff */
[----:B------:R-:W-:-:S05]  /*14890*/  LOP3.LUT R0, R0, 0x3000000, RZ, 0xfc, !PT ;  /* 0x0300000000007812 */ /* 0x000fca00078efcff */
[----:B------:R-:W-:-:S04]  /*148a0*/  IMAD R2, R12, 0x900, R0 ;  /* 0x000009000c027824 */ /* 0x000fc800078e0200 */
[C---:B------:R-:W-:Y:S01]  /*148b0*/  VIADD R4, R2.reuse, 0x80 ;  /* 0x0000008002047836 */ /* 0x040fe20000000000 */
[----:B------:R-:W-:-:S13]  /*148c0*/  R2UR UR6, R2 ;  /* 0x00000000020672ca */ /* 0x000fda00000e0000 */
[----:B------:R-:W-:Y:S01]  /*148d0*/  HGMMA.64x192x16.F32.BF16 R24, R188, gdesc[UR4].tnspB, R24, gsb0 ;  /* 0x42e00004bc187df0 */ /* 0x000fe20008001818 */
[----:B------:R-:W-:Y:S01]  /*148e0*/  R2UR UR6, R4 ;  /* 0x00000000040672ca */ /* 0x000fe200000e0000 */
[----:B------:R-:W-:Y:S01]  /*148f0*/  VIADD R4, R2, 0x100 ;  /* 0x0000010002047836 */ /* 0x000fe20000000000 */
[----:B------:R-:W-:Y:S01]  /*14900*/  R2UR UR7, R5 ;  /* 0x00000000050772ca */ /* 0x000fe200000e0000 */
[----:B------:R-:W-:Y:S01]  /*14910*/  IMAD.MOV.U32 R5, RZ, RZ, 0x40000040 ;  /* 0x40000040ff057424 */ /* 0x000fe200078e00ff */
[----:B------:R-:W-:Y:S02]  /*14920*/  WARPGROUP.DEPBAR.LE gsb0, 0x0 ;  /* 0x00008000000079c5 */ /* 0x000fe40000010000 */
[----:B------:R-:W-:-:S13]  /*14930*/  WARPGROUP.ARRIVE ;  /* 0x00000000000079c5 */ /* 0x000fda0000000000 */
[----:B------:R-:W-:Y:S01]  /*14940*/  HGMMA.64x192x16.F32.BF16 R24, R184, gdesc[UR4].tnspB, R24, gsb0 ;  /* 0x42e00004b8187df0 */ /* 0x000fe20008001818 */
[----:B------:R-:W-:Y:S01]  /*14950*/  R2UR UR6, R4 ;  /* 0x00000000040672ca */ /* 0x000fe200000e0000 */
[----:B------:R-:W-:Y:S01]  /*14960*/  VIADD R4, R2, 0x180 ;  /* 0x0000018002047836 */ /* 0x000fe20000000000 */
[----:B------:R-:W-:Y:S02]  /*14970*/  R2UR UR7, R5 ;  /* 0x00000000050772ca */ /* 0x000fe400000e0000 */
[----:B------:R-:W-:Y:S01]  /*14980*/  MOV R5, 0x40000040 ;  /* 0x4000004000057802 */ /* 0x000fe20000000f00 */
[----:B------:R-:W-:Y:S02]  /*14990*/  WARPGROUP.DEPBAR.LE gsb0, 0x0 ;  /* 0x00008000000079c5 */ /* 0x000fe40000010000 */
[----:B------:R-:W-:-:S12]  /*149a0*/  WARPGROUP.ARRIVE ;  /* 0x00000000000079c5 */ /* 0x000fd80000000000 */
[----:B------:R-:W-:Y:S01]  /*149b0*/  HGMMA.64x192x16.F32.BF16 R24, R180, gdesc[UR4].tnspB, R24, gsb0 ;  /* 0x42e00004b4187df0 */ /* 0x000fe20008001818 */
[----:B------:R-:W-:Y:S01]  /*149c0*/  R2UR UR6, R4 ;  /* 0x00000000040672ca */ /* 0x000fe200000e0000 */
[C---:B------:R-:W-:Y:S01]  /*149d0*/  VIADD R4, R2.reuse, 0x200 ;  /* 0x0000020002047836 */ /* 0x040fe20000000000 */
[----:B------:R-:W-:Y:S01]  /*149e0*/  R2UR UR7, R5 ;  /* 0x00000000050772ca */ /* 0x000fe200000e0000 */
[----:B------:R-:W-:Y:S02]  /*149f0*/  IMAD.MOV.U32 R5, RZ, RZ, 0x40000040 ;  /* 0x40000040ff057424 */ /* 0x000fe400078e00ff */
[----:B------:R-:W-:Y:S01]  /*14a00*/  VIADD R2, R2, 0x280 ;  /* 0x0000028002027836 */ /* 0x000fe20000000000 */
[----:B------:R-:W-:Y:S02]  /*14a10*/  WARPGROUP.DEPBAR.LE gsb0, 0x0 ;  /* 0x00008000000079c5 */ /* 0x000fe40000010000 */
[----:B------:R-:W-:-:S11]  /*14a20*/  WARPGROUP.ARRIVE ;  /* 0x00000000000079c5 */ /* 0x000fd60000000000 */
[----:B------:R-:W-:Y:S01]  /*14a30*/  HGMMA.64x192x16.F32.BF16 R24, R176, gdesc[UR4].tnspB, R24, gsb0 ;  /* 0x42e00004b0187df0 */ /* 0x000fe20008001818 */
[----:B------:R-:W-:Y:S02]  /*14a40*/  R2UR UR6, R4 ;  /* 0x00000000040672ca */ /* 0x000fe400000e0000 */
[----:B------:R-:W-:Y:S01]  /*14a50*/  R2UR UR7, R5 ;  /* 0x00000000050772ca */ /* 0x000fe200000e0000 */
[----:B------:R-:W-:Y:S02]  /*14a60*/  WARPGROUP.DEPBAR.LE gsb0, 0x0 ;  /* 0x00008000000079c5 */ /* 0x000fe40000010000 */
[----:B------:R-:W-:-:S14]  /*14a70*/  WARPGROUP.ARRIVE ;  /* 0x00000000000079c5 */ /* 0x000fdc0000000000 */
[----:B------:R-:W-:Y:S01]  /*14a80*/  HGMMA.64x192x16.F32.BF16 R24, R172, gdesc[UR4].tnspB, R24, gsb0 ;  /* 0x42e00004ac187df0 */ /* 0x000fe20008001818 */
[----:B------:R-:W-:Y:S02]  /*14a90*/  R2UR UR6, R2 ;  /* 0x00000000020672ca */ /* 0x000fe400000e0000 */
[----:B------:R-:W-:Y:S01]  /*14aa0*/  R2UR UR7, R3 ;  /* 0x00000000030772ca */ /* 0x000fe200000e0000 */
[----:B------:R-:W-:Y:S02]  /*14ab0*/  WARPGROUP.DEPBAR.LE gsb0, 0x0 ;  /* 0x00008000000079c5 */ /* 0x000fe40000010000 */
[----:B------:R-:W-:-:S14]  /*14ac0*/  WARPGROUP.ARRIVE ;  /* 0x00000000000079c5 */ /* 0x000fdc0000000000 */
[----:B------:R-:W-:Y:S03]  /*14ad0*/  HGMMA.64x192x16.F32.BF16 R24, R168, gdesc[UR4].tnspB, R24, gsb0 ;  /* 0x42e00004a8187df0 */ /* 0x000fe60008001818 */
[----:B------:R-:W-:Y:S02]  /*14ae0*/  WARPGROUP.DEPBAR.LE gsb0, 0x0 ;  /* 0x00008000000079c5 */ /* 0x000fe40000010000 */
[----:B------:R-:W-:Y:S05]  /*14af0*/  @!P0 BRA `(.L_x_635) ;  /* 0x0000000000048947 */ /* 0x000fea0003800000 */
[----:B------:R-:W-:Y:S01]  /*14b00*/  BPT.TRAP 0x1 ;  /* 0x000000040000795c */ /* 0x000fe20000300000 */
.L_x_635:
[----:B-----5:R-:W-:Y:S02]  /*14b10*/  FMNMX.FTZ R5, R120, R7, !PT ;  /* 0x0000000778057209 */ /* 0x020fe40007810000 */
        /* <DEDUP_REMOVED lines=50> */
[----:B-1----:R-:W-:-:S03]  /*14e40*/  FMNMX.FTZ R4, R4, R0, !PT ;  /* 0x0000000004047209 */ /* 0x002fc60007810000 */
[----:B------:R-:W0:Y:S04]  /*14e50*/  SHFL.BFLY PT, R2, R5, 0x1, 0x1f ;  /* 0x0c201f0005027f89 */ /* 0x000e2800000e0000 */
[----:B------:R-:W1:Y:S01]  /*14e60*/  SHFL.BFLY PT, R0, R4, 0x1, 0x1f ;  /* 0x0c201f0004007f89 */ /* 0x000e6200000e0000 */
[----:B0-----:R-:W-:Y:S02]  /*14e70*/  FMNMX.FTZ R5, R5, R2, !PT ;  /* 0x0000000205057209 */ /* 0x001fe40007810000 */
[----:B-1----:R-:W-:Y:S01]  /*14e80*/  FMNMX.FTZ R4, R4, R0, !PT ;  /* 0x0000000004047209 */ /* 0x002fe20007810000 */
[----:B------:R-:W-:Y:S02]  /*14e90*/  IMAD.U32 R0, RZ, RZ, UR38 ;  /* 0x00000026ff007e24 */ /* 0x000fe4000f8e00ff */
[----:B------:R-:W-:-:S02]  /*14ea0*/  FADD.FTZ R3, -R5, R7 ;  /* 0x0000000705037221 */ /* 0x000fc40000010100 */
[-C--:B------:R-:W-:Y:S01]  /*14eb0*/  FMUL.FTZ R7, R5, R0.reuse ;  /* 0x0000000005077220 */ /* 0x080fe20000410000 */
[----:B------:R-:W-:Y:S01]  /*14ec0*/  FADD.FTZ R2, -R4, R8 ;  /* 0x0000000804027221 */ /* 0x000fe20000010100 */
[-C--:B------:R-:W-:Y:S02]  /*14ed0*/  FMUL.FTZ R3, R3, R0.reuse ;  /* 0x0000000003037220 */ /* 0x080fe40000410000 */
[-CC-:B------:R-:W-:Y:S01]  /*14ee0*/  FFMA.FTZ R190, R124, R0.reuse, -R7.reuse ;  /* 0x000000007cbe7223 */ /* 0x180fe20000010807 */
[-CC-:B------:R-:W-:Y:S01]  /*14ef0*/  FFMA.FTZ R124, R125, R0.reuse, -R7.reuse ;  /* 0x000000007d7c7223 */ /* 0x180fe20000010807 */
[-C--:B------:R-:W-:Y:S01]  /*14f00*/  FMUL.FTZ R125, R4, R0.reuse ;  /* 0x00000000047d7220 */ /* 0x080fe20000410000 */
[-CC-:B------:R-:W-:Y:S01]  /*14f10*/  FFMA.FTZ R188, R120, R0.reuse, -R7.reuse ;  /* 0x0000000078bc7223 */ /* 0x180fe20000010807 */
[-C--:B------:R-:W-:Y:S01]  /*14f20*/  FMUL.FTZ R2, R2, R0.reuse ;  /* 0x0000000002027220 */ /* 0x080fe20000410000 */
[-C--:B------:R-:W-:Y:S01]  /*14f30*/  FFMA.FTZ R169, R121, R0.reuse, -R7 ;  /* 0x0000000079a97223 */ /* 0x080fe20000010807 */
[-C--:B------:R-:W-:Y:S01]  /*14f40*/  FFMA.FTZ R189, R122, R0.reuse, -R125 ;  /* 0x000000007abd7223 */ /* 0x080fe2000001087d */
[-C--:B------:R-:W-:Y:S01]  /*14f50*/  FFMA.FTZ R184, R128, R0.reuse, -R7 ;  /* 0x0000000080b87223 */ /* 0x080fe20000010807 */
[-CC-:B------:R-:W-:Y:S01]  /*14f60*/  FFMA.FTZ R128, R123, R0.reuse, -R125.reuse ;  /* 0x000000007b807223 */ /* 0x180fe2000001087d */
[----:B------:R-:W-:Y:S01]  /*14f70*/  MUFU.EX2 R3, R3 ;  /* 0x0000000300037308 */ /* 0x000fe20000000800 */
[-CC-:B------:R-:W-:Y:S01]  /*14f80*/  FFMA.FTZ R191, R126, R0.reuse, -R125.reuse ;  /* 0x000000007ebf7223 */ /* 0x180fe2000001087d */
[-CC-:B------:R-:W-:Y:S01]  /*14f90*/  FFMA.FTZ R127, R127, R0.reuse, -R125.reuse ;  /* 0x000000007f7f7223 */ /* 0x180fe2000001087d */
[-C--:B------:R-:W-:Y:S01]  /*14fa0*/  FFMA.FTZ R185, R130, R0.reuse, -R125 ;  /* 0x0000000082b97223 */ /* 0x080fe2000001087d */
[-C--:B------:R-:W-:Y:S01]  /*14fb0*/  FFMA.FTZ R121, R129, R0.reuse, -R7 ;  /* 0x0000000081797223 */ /* 0x080fe20000010807 */
[-C--:B------:R-:W-:Y:S01]  /*14fc0*/  FFMA.FTZ R126, R131, R0.reuse, -R125 ;  /* 0x00000000837e7223 */ /* 0x080fe2000001087d */
[-C--:B------:R-:W-:Y:S01]  /*14fd0*/  FFMA.FTZ R186, R132, R0.reuse, -R7 ;  /* 0x0000000084ba7223 */ /* 0x080fe20000010807 */
[-CC-:B------:R-:W-:Y:S01]  /*14fe0*/  FFMA.FTZ R187, R134, R0.reuse, -R125.reuse ;  /* 0x0000000086bb7223 */ /* 0x180fe2000001087d */
[----:B------:R-:W0:Y:S01]  /*14ff0*/  MUFU.EX2 R188, R188 ;  /* 0x000000bc00bc7308 */ /* 0x000e220000000800 */
[-C--:B------:R-:W-:Y:S01]  /*15000*/  FFMA.FTZ R123, R135, R0.reuse, -R125 ;  /* 0x00000000877b7223 */ /* 0x080fe2000001087d */
[-CC-:B------:R-:W-:Y:S01]  /*15010*/  FFMA.FTZ R120, R133, R0.reuse, -R7.reuse ;  /* 0x0000000085787223 */ /* 0x180fe20000010807 */
[-C--:B------:R-:W-:Y:S01]  /*15020*/  FFMA.FTZ R180, R136, R0.reuse, -R7 ;  /* 0x0000000088b47223 */ /* 0x080fe20000010807 */
[-C--:B------:R-:W-:Y:S01]  /*15030*/  FFMA.FTZ R181, R138, R0.reuse, -R125 ;  /* 0x000000008ab57223 */ /* 0x080fe2000001087d */
[-C--:B------:R-:W-:Y:S01]  /*15040*/  FFMA.FTZ R21, R137, R0.reuse, -R7 ;  /* 0x0000000089157223 */ /* 0x080fe20000010807 */
[-C--:B------:R-:W-:Y:S01]  /*15050*/  FFMA.FTZ R122, R139, R0.reuse, -R125 ;  /* 0x000000008b7a7223 */ /* 0x080fe2000001087d */
[-C--:B------:R-:W-:Y:S01]  /*15060*/  FFMA.FTZ R182, R140, R0.reuse, -R7 ;  /* 0x000000008cb67223 */ /* 0x080fe20000010807 */
[----:B------:R-:W-:Y:S01]  /*15070*/  MUFU.EX2 R2, R2 ;  /* 0x0000000200027308 */ /* 0x000fe20000000800 */
[-C--:B------:R-:W-:Y:S01]  /*15080*/  FFMA.FTZ R183, R142, R0.reuse, -R125 ;  /* 0x000000008eb77223 */ /* 0x080fe2000001087d */
[-C--:B------:R-:W-:Y:S01]  /*15090*/  FFMA.FTZ R20, R141, R0.reuse, -R7 ;  /* 0x000000008d147223 */ /* 0x080fe20000010807 */
[-C--:B------:R-:W-:Y:S01]  /*150a0*/  FFMA.FTZ R143, R143, R0.reuse, -R125 ;  /* 0x000000008f8f7223 */ /* 0x080fe2000001087d */
[-C--:B------:R-:W-:Y:S01]  /*150b0*/  FFMA.FTZ R176, R144, R0.reuse, -R7 ;  /* 0x0000000090b07223 */ /* 0x080fe20000010807 */
[----:B------:R-:W-:Y:S01]  /*150c0*/  FFMA.FTZ R177, R146, R0, -R125 ;  /* 0x0000000092b17223 */ /* 0x000fe2000001087d */
[----:B------:R-:W-:-:S02]  /*150d0*/  VIADD R129, R10, 0x30840 ;  /* 0x000308400a817836 */ /* 0x000fc40000000000 */
[----:B------:R-:W-:Y:S01]  /*150e0*/  FFMA.FTZ R15, R145, R0, -R7 ;  /* 0x00000000910f7223 */ /* 0x000fe20000010807 */
[----:B------:R-:W1:Y:S01]  /*150f0*/  MUFU.EX2 R189, R189 ;  /* 0x000000bd00bd7308 */ /* 0x000e620000000800 */
[----:B0-----:R-:W-:Y:S01]  /*15100*/  FFMA.FTZ R214, R3, R214, R188 ;  /* 0x000000d603d67223 */ /* 0x001fe200000100bc */
[-C--:B------:R-:W-:Y:S01]  /*15110*/  FFMA.FTZ R132, R147, R0.reuse, -R125 ;  /* 0x0000000093847223 */ /* 0x080fe2000001087d */
[-C--:B------:R-:W-:Y:S01]  /*15120*/  FFMA.FTZ R178, R148, R0.reuse, -R7 ;  /* 0x0000000094b27223 */ /* 0x080fe20000010807 */
[-C--:B------:R-:W-:Y:S01]  /*15130*/  FFMA.FTZ R179, R150, R0.reuse, -R125 ;  /* 0x0000000096b37223 */ /* 0x080fe2000001087d */
[-C--:B------:R-:W-:Y:S01]  /*15140*/  FFMA.FTZ R14, R149, R0.reuse, -R7 ;  /* 0x00000000950e7223 */ /* 0x080fe20000010807 */
[-C--:B------:R-:W-:Y:S01]  /*15150*/  FFMA.FTZ R134, R151, R0.reuse, -R125 ;  /* 0x0000000097867223 */ /* 0x080fe2000001087d */
[-C--:B------:R-:W-:Y:S01]  /*15160*/  FFMA.FTZ R172, R152, R0.reuse, -R7 ;  /* 0x0000000098ac7223 */ /* 0x080fe20000010807 */
[----:B------:R-:W0:Y:S01]  /*15170*/  MUFU.EX2 R169, R169 ;  /* 0x000000a900a97308 */ /* 0x000e220000000800 */
[-C--:B------:R-:W-:Y:S01]  /*15180*/  FFMA.FTZ R173, R154, R0.reuse, -R125 ;  /* 0x000000009aad7223 */ /* 0x080fe2000001087d */
[-C--:B------:R-:W-:Y:S01]  /*15190*/  FFMA.FTZ R13, R153, R0.reuse, -R7 ;  /* 0x00000000990d7223 */ /* 0x080fe20000010807 */
[-C--:B------:R-:W-:Y:S01]  /*151a0*/  FFMA.FTZ R133, R155, R0.reuse, -R125 ;  /* 0x000000009b857223 */ /* 0x080fe2000001087d */
[-C--:B------:R-:W-:Y:S01]  /*151b0*/  FFMA.FTZ R174, R156, R0.reuse, -R7 ;  /* 0x000000009cae7223 */ /* 0x080fe20000010807 */
[-C--:B------:R-:W-:Y:S01]  /*151c0*/  FFMA.FTZ R175, R158, R0.reuse, -R125 ;  /* 0x000000009eaf7223 */ /* 0x080fe2000001087d */
[----:B------:R-:W-:Y:S01]  /*151d0*/  FFMA.FTZ R12, R157, R0, -R7 ;  /* 0x000000009d0c7223 */ /* 0x000fe20000010807 */
[----:B------:R-:W-:Y:S01]  /*151e0*/  PRMT R129, R221, 0x654, R129 ;  /* 0x00000654dd817816 */ /* 0x000fe20000000081 */
[----:B------:R-:W2:Y:S01]  /*151f0*/  MUFU.EX2 R128, R128 ;  /* 0x0000008000807308 */ /* 0x000ea20000000800 */
[----:B-1----:R-:W-:Y:S01]  /*15200*/  FFMA.FTZ R6, R2, R6, R189 ;  /* 0x0000000602067223 */ /* 0x002fe200000100bd */
[-C--:B------:R-:W-:Y:S01]  /*15210*/  FFMA.FTZ R131, R159, R0.reuse, -R125 ;  /* 0x000000009f837223 */ /* 0x080fe2000001087d */
[-CC-:B------:R-:W-:Y:S01]  /*15220*/  FFMA.FTZ R168, R160, R0.reuse, -R7.reuse ;  /* 0x00000000a0a87223 */ /* 0x180fe20000010807 */
[----:B------:R1:W-:Y:S01]  /*15230*/  SYNCS.ARRIVE.TRANS64.RED.A1T0 RZ, [R129+URZ], RZ ;  /* 0x000000ff81ff79a7 */ /* 0x0003e2000810043f */
[-C--:B------:R-:W-:Y:S01]  /*15240*/  FFMA.FTZ R8, R161, R0.reuse, -R7 ;  /* 0x00000000a1087223 */ /* 0x080fe20000010807 */
[-C--:B------:R-:W-:Y:S01]  /*15250*/  FFMA.FTZ R130, R163, R0.reuse, -R125 ;  /* 0x00000000a3827223 */ /* 0x080fe2000001087d */
[-C--:B------:R-:W-:Y:S01]  /*15260*/  FFMA.FTZ R170, R164, R0.reuse, -R7 ;  /* 0x00000000a4aa7223 */ /* 0x080fe20000010807 */
[----:B------:R-:W3:Y:S01]  /*15270*/  MUFU.EX2 R190, R190 ;  /* 0x000000be00be7308 */ /* 0x000ee20000000800 */
[----:B0-----:R-:W-:Y:S01]  /*15280*/  FADD.FTZ R214, R169, R214 ;  /* 0x000000d6a9d67221 */ /* 0x001fe20000010000 */
[-C--:B------:R-:W-:Y:S01]  /*15290*/  FFMA.FTZ R171, R166, R0.reuse, -R125 ;  /* 0x00000000a6ab7223 */ /* 0x080fe2000001087d */
[-C--:B------:R-:W-:Y:S01]  /*152a0*/  FFMA.FTZ R7, R165, R0.reuse, -R7 ;  /* 0x00000000a5077223 */ /* 0x080fe20000010807 */
[-CC-:B-1----:R-:W-:Y:S01]  /*152b0*/  FFMA.FTZ R129, R162, R0.reuse, -R125.reuse ;  /* 0x00000000a2817223 */ /* 0x182fe2000001087d */
[----:B------:R-:W-:-:S03]  /*152c0*/  FFMA.FTZ R125, R167, R0, -R125 ;  /* 0x00000000a77d7223 */ /* 0x000fc6000001087d */
[----:B------:R-:W0:Y:S01]  /*152d0*/  MUFU.EX2 R191, R191 ;  /* 0x000000bf00bf7308 */ /* 0x000e220000000800 */
[----:B--2---:R-:W-:-:S07]  /*152e0*/  FADD.FTZ R135, R128, R6 ;  /* 0x0000000680877221 */ /* 0x004fce0000010000 */
[----:B------:R-:W1:Y:S01]  /*152f0*/  MUFU.EX2 R124, R124 ;  /* 0x0000007c007c7308 */ /* 0x000e620000000800 */
[----:B---3--:R-:W-:-:S07]  /*15300*/  FADD.FTZ R6, R190, R214 ;  /* 0x000000d6be067221 */ /* 0x008fce0000010000 */
        /* <DEDUP_REMOVED lines=81> */
[----:B-1----:R-:W-:Y:S01]  /*15820*/  FADD.FTZ R135, R171, R135 ;  /* 0x00000087ab877221 */ /* 0x002fe20000010000 */
[----:B--2---:R-:W-:-:S03]  /*15830*/  FADD.FTZ R214, R7, R6 ;  /* 0x0000000607d67221 */ /* 0x004fc60000010000 */
[----:B0-----:R-:W-:Y:S01]  /*15840*/  FADD.FTZ R6, R125, R135 ;  /* 0x000000877d067221 */ /* 0x001fe20000010000 */
[----:B------:R-:W-:Y:S06]  /*15850*/  @!P0 BRA `(.L_x_636) ;  /* 0x0000000000048947 */ /* 0x000fec0003800000 */
[----:B------:R-:W-:Y:S01]  /*15860*/  BPT.TRAP 0x1 ;  /* 0x000000040000795c */ /* 0x000fe20000300000 */
.L_x_636:
[----:B------:R-:W-:Y:S01]  /*15870*/  ISETP.GT.AND P1, PT, R9, RZ, PT ;  /* 0x000000ff0900720c */ /* 0x000fe20003f24270 */
[----:B------:R-:W-:Y:S01]  /*15880*/  VIADD R11, R11, 0x30860 ;  /* 0x000308600b0b7836 */ /* 0x000fe20000000000 */
[----:B------:R-:W-:Y:S01]  /*15890*/  F2FP.BF16.F32.PACK_AB R188, R169, R188 ;  /* 0x000000bca9bc723e */ /* 0x000fe200000010ff */
[----:B------:R-:W-:Y:S01]  /*158a0*/  VIADD R9, R9, 0xffffffff ;  /* 0xffffffff09097836 */ /* 0x000fe20000000000 */
[----:B------:R-:W-:Y:S01]  /*158b0*/  F2FP.BF16.F32.PACK_AB R174, R12, R174 ;  /* 0x000000ae0cae723e */ /* 0x000fe200000010ff */
[----:B------:R-:W-:Y:S01]  /*158c0*/  IMAD.MOV.U32 R12, RZ, RZ, R210 ;  /* 0x000000ffff0c7224 */ /* 0x000fe200078e00d2 */
[----:B------:R-:W-:Y:S02]  /*158d0*/  PRMT R11, R221, 0x654, R11 ;  /* 0x00000654dd0b7816 */ /* 0x000fe4000000000b */
[----:B------:R-:W-:Y:S01]  /*158e0*/  F2FP.BF16.F32.PACK_AB R168, R8, R168 ;  /* 0x000000a808a8723e */ /* 0x000fe200000010ff */
[----:B------:R-:W-:Y:S01]  /*158f0*/  IMAD.MOV.U32 R8, RZ, RZ, R4 ;  /* 0x000000ffff087224 */ /* 0x000fe200078e0004 */
[----:B------:R0:W-:Y:S01]  /*15900*/  SYNCS.ARRIVE.TRANS64.RED.A1T0 RZ, [R11+URZ], RZ ;  /* 0x000000ff0bff79a7 */ /* 0x0001e2000810043f */
[----:B------:R-:W-:Y:S01]  /*15910*/  F2FP.BF16.F32.PACK_AB R170, R7, R170 ;  /* 0x000000aa07aa723e */ /* 0x000fe200000010ff */
[----:B------:R-:W-:Y:S01]  /*15920*/  IMAD.MOV.U32 R7, RZ, RZ, R5 ;  /* 0x000000ffff077224 */ /* 0x000fe200078e0005 */
[----:B------:R-:W-:-:S02]  /*15930*/  F2FP.BF16.F32.PACK_AB R189, R128, R189 ;  /* 0x000000bd80bd723e */ /* 0x000fc400000010ff */
[----:B------:R-:W-:Y:S02]  /*15940*/  F2FP.BF16.F32.PACK_AB R190, R124, R190 ;  /* 0x000000be7cbe723e */ /* 0x000fe400000010ff */
[----:B------:R-:W-:Y:S01]  /*15950*/  F2FP.BF16.F32.PACK_AB R191, R127, R191 ;  /* 0x000000bf7fbf723e */ /* 0x000fe200000010ff */
[----:B0-----:R-:W-:Y:S01]  /*15960*/  IMAD.MOV.U32 R11, RZ, RZ, R219 ;  /* 0x000000ffff0b7224 */ /* 0x001fe200078e00db */
        /* <DEDUP_REMOVED lines=17> */
[----:B------:R-:W-:Y:S06]  /*15a80*/  @P1 BRA `(.L_x_637) ;  /* 0xffffffdc004c1947 */ /* 0x000fec000383ffff */
.L_x_624:
[----:B------:R-:W-:Y:S05]  /*15a90*/  BSYNC B0 ;  /* 0x0000000000007941 */ /* 0x000fea0003800000 */
.L_x_623:
        /* <DEDUP_REMOVED lines=99> */
.L_x_638:
[----:B------:R-:W-:Y:S01]  /*160d0*/  IMAD R8, R210, 0x8, R18 ;  /* 0x00000008d2087824 */ /* 0x000fe200078e0212 */
[----:B------:R-:W-:-:S04]  /*160e0*/  SHF.L.U32 R3, R219, 0x1f, RZ ;  /* 0x0000001fdb037819 */ /* 0x000fc800000006ff */
[----:B------:R0:W1:Y:S01]  /*160f0*/  SYNCS.PHASECHK.TRANS64.TRYWAIT P1, [R8+URZ+0x30850], R3 ;  /* 0x03085003080075a7 */ /* 0x000062000802017f */
[----:B------:R-:W-:Y:S05]  /*16100*/  @!P0 BRA `(.L_x_639) ;  /* 0x0000000000048947 */ /* 0x000fea0003800000 */
[----:B------:R-:W-:Y:S01]  /*16110*/  BPT.TRAP 0x1 ;  /* 0x000000040000795c */ /* 0x000fe20000300000 */
.L_x_639:
[----:B------:R-:W-:Y:S01]  /*16120*/  VIADD R18, R18, 0x400 ;  /* 0x0000040012127836 */ /* 0x000fe20000000000 */
[----:B------:R-:W-:Y:S04]  /*16130*/  BSSY B0, `(.L_x_640) ;  /* 0x0000008000007945 */ /* 0x000fe80003800000 */
[----:B------:R-:W-:-:S04]  /*16140*/  SHF.R.U32.HI R18, RZ, 0x4, R18 ;  /* 0x00000004ff127819 */ /* 0x000fc80000011612 */
[----:B------:R-:W-:-:S04]  /*16150*/  LOP3.LUT R18, R18, 0x3fff, RZ, 0xc0, !PT ;  /* 0x00003fff12127812 */ /* 0x000fc800078ec0ff */
[----:B------:R-:W-:-:S05]  /*16160*/  LOP3.LUT R7, R18, 0x3000000, RZ, 0xfc, !PT ;  /* 0x0300000012077812 */ /* 0x000fca00078efcff */
[----:B------:R-:W-:Y:S01]  /*16170*/  IMAD R7, R210, 0x900, R7 ;  /* 0x00000900d2077824 */ /* 0x000fe200078e0207 */
[----:B-1----:R-:W-:Y:S06]  /*16180*/  @P1 BRA `(.L_x_641) ;  /* 0x0000000000081947 */ /* 0x002fec0003800000 */
[----:B------:R-:W1:Y:S02]  /*16190*/  SYNCS.PHASECHK.TRANS64.TRYWAIT P1, [R8+URZ+0x30850], R3 ;  /* 0x03085003080075a7 */ /* 0x000e64000802017f */
[----:B-1----:R-:W-:Y:S05]  /*161a0*/  @!P1 BRA `(.L_x_642) ;  /* 0x000000a800c09947 */ /* 0x002fea0003800000 */
.L_x_641:
[----:B------:R-:W-:Y:S05]  /*161b0*/  BSYNC B0 ;  /* 0x0000000000007941 */ /* 0x000fea0003800000 */
.L_x_640:
[----:B------:R-:W-:Y:S01]  /*161c0*/  IMAD.MOV.U32 R2, RZ, RZ, R7 ;  /* 0x000000ffff027224 */ /* 0x000fe200078e0007 */
[----:B01----:R-:W-:Y:S01]  /*161d0*/  MOV R3, 0x40000040 ;  /* 0x4000004000037802 */ /* 0x003fe20000000f00 */
[----:B------:R-:W-:-:S03]  /*161e0*/  WARPGROUP.ARRIVE ;  /* 0x00000000000079c5 */ /* 0x000fc60000000000 */
[----:B------:R-:W-:Y:S01]  /*161f0*/  R2UR UR6, R2 ;  /* 0x00000000020672ca */ /* 0x000fe200000e0000 */
[----:B------:R-:W-:Y:S01]  /*16200*/  VIADD R2, R7, 0x80 ;  /* 0x0000008007027836 */ /* 0x000fe20000000000 */
[----:B------:R-:W-:Y:S01]  /*16210*/  R2UR UR7, R3 ;  /* 0x00000000030772ca */ /* 0x000fe200000e0000 */
[----:B------:R-:W-:-:S12]  /*16220*/  IMAD.MOV.U32 R3, RZ, RZ, 0x40000040 ;  /* 0x40000040ff037424 */ /* 0x000fd800078e00ff */
        /* <DEDUP_REMOVED lines=26> */
[----:B------:R-:W0:Y:S02]  /*163d0*/  SHFL.BFLY PT, R7, R6, 0x2, 0x1f ;  /* 0x0c401f0006077f89 */ /* 0x000e2400000e0000 */
[----:B0-----:R-:W-:Y:S01]  /*163e0*/  FADD.FTZ R9, R7, R6 ;  /* 0x0000000607097221 */ /* 0x001fe20000010000 */
[----:B------:R-:W-:-:S04]  /*163f0*/  CS2R R6, SRZ ;  /* 0x0000000000067805 */ /* 0x000fc8000001ff00 */
[----:B------:R-:W0:Y:S02]  /*16400*/  SHFL.BFLY PT, R10, R9, 0x1, 0x1f ;  /* 0x0c201f00090a7f89 */ /* 0x000e2400000e0000 */
[----:B0-----:R-:W-:-:S05]  /*16410*/  FADD.FTZ R14, R9, R10 ;  /* 0x0000000a090e7221 */ /* 0x001fca0000010000 */
[----:B------:R-:W-:-:S13]  /*16420*/  FSETP.NE.FTZ.AND P2, PT, R14, RZ, PT ;  /* 0x000000ff0e00720b */ /* 0x000fda0003f55000 */
[----:B------:R-:W0:Y:S08]  /*16430*/  @P2 MUFU.LG2 R12, R14 ;  /* 0x0000000e000c2308 */ /* 0x000e300000000c00 */
[----:B------:R-:W-:Y:S01]  /*16440*/  @P2 MUFU.RCP R6, R14 ;  /* 0x0000000e00062308 */ /* 0x000fe20000001000 */
[----:B0-----:R-:W-:Y:S01]  /*16450*/  @P2 FMUL.FTZ R9, R12, 0.69314718246459960938 ;  /* 0x3f3172180c092820 */ /* 0x001fe20000410000 */
[----:B------:R-:W-:-:S02]  /*16460*/  WARPGROUP.DEPBAR.LE gsb0, 0x0 ;  /* 0x00008000000079c5 */ /* 0x000fc40000010000 */
[----:B------:R-:W-:-:S06]  /*16470*/  WARPGROUP.ARRIVE ;  /* 0x00000000000079c5 */ /* 0x000fcc0000000000 */
[----:B------:R-:W-:Y:S01]  /*16480*/  HGMMA.64x192x16.F32.BF16 R24, R172, gdesc[UR4].tnspB, R24, gsb0 ;  /* 0x42e00004ac187df0 */ /* 0x000fe20008001818 */
[----:B------:R-:W-:Y:S02]  /*16490*/  R2UR UR6, R2 ;  /* 0x00000000020672ca */ /* 0x000fe400000e0000 */
[----:B------:R-:W-:Y:S02]  /*164a0*/  R2UR UR7, R3 ;  /* 0x00000000030772ca */ /* 0x000fe400000e0000 */
[----:B------:R-:W0:Y:S02]  /*164b0*/  SHFL.BFLY PT, R3, R214, 0x2, 0x1f ;  /* 0x0c401f00d6037f89 */ /* 0x000e2400000e0000 */
[----:B0-----:R-:W-:-:S05]  /*164c0*/  FADD.FTZ R3, R3, R214 ;  /* 0x000000d603037221 */ /* 0x001fca0000010000 */
[----:B------:R-:W0:Y:S02]  /*164d0*/  SHFL.BFLY PT, R2, R3, 0x1, 0x1f ;  /* 0x0c201f0003027f89 */ /* 0x000e2400000e0000 */
[----:B0-----:R-:W-:Y:S01]  /*164e0*/  FADD.FTZ R13, R3, R2 ;  /* 0x00000002030d7221 */ /* 0x001fe20000010000 */
[----:B------:R-:W-:Y:S02]  /*164f0*/  IMAD.MOV.U32 R2, RZ, RZ, -0x800000 ;  /* 0xff800000ff027424 */ /* 0x000fe400078e00ff */
[----:B------:R-:W-:Y:S02]  /*16500*/  IMAD.MOV.U32 R3, RZ, RZ, -0x800000 ;  /* 0xff800000ff037424 */ /* 0x000fe400078e00ff */
[----:B------:R-:W-:-:S13]  /*16510*/  FSETP.NE.FTZ.AND P1, PT, R13, RZ, PT ;  /* 0x000000ff0d00720b */ /* 0x000fda0003f35000 */
[----:B------:R-:W0:Y:S01]  /*16520*/  @P1 MUFU.LG2 R11, R13 ;  /* 0x0000000d000b1308 */ /* 0x000e220000000c00 */
[C---:B------:R-:W-:Y:S01]  /*16530*/  @P1 FMUL.FTZ R10, R0.reuse, 0.69314718246459960938 ;  /* 0x3f317218000a1820 */ /* 0x040fe20000410000 */
[----:B------:R-:W-:-:S04]  /*16540*/  @P2 FMUL.FTZ R0, R0, 0.69314718246459960938 ;  /* 0x3f31721800002820 */ /* 0x000fc80000410000 */
[----:B------:R-:W-:Y:S02]  /*16550*/  @P2 FFMA.FTZ R3, R0, R4, R9 ;  /* 0x0000000400032223 */ /* 0x000fe40000010009 */
[----:B------:R1:W2:Y:S01]  /*16560*/  @P1 MUFU.RCP R7, R13 ;  /* 0x0000000d00071308 */ /* 0x0002a20000001000 */
[----:B0-----:R-:W-:-:S04]  /*16570*/  @P1 FMUL.FTZ R11, R11, 0.69314718246459960938 ;  /* 0x3f3172180b0b1820 */ /* 0x001fc80000410000 */
[----:B------:R-:W-:Y:S01]  /*16580*/  @P1 FFMA.FTZ R2, R10, R5, R11 ;  /* 0x000000050a021223 */ /* 0x000fe2000001000b */
[----:B------:R-:W-:Y:S02]  /*16590*/  WARPGROUP.DEPBAR.LE gsb0, 0x0 ;  /* 0x00008000000079c5 */ /* 0x000fe40000010000 */
[----:B------:R-:W-:-:S06]  /*165a0*/  WARPGROUP.ARRIVE ;  /* 0x00000000000079c5 */ /* 0x000fcc0000000000 */
[----:B------:R-:W-:Y:S03]  /*165b0*/  HGMMA.64x192x16.F32.BF16 R24, R168, gdesc[UR4].tnspB, R24, gsb0 ;  /* 0x42e00004a8187df0 */ /* 0x000fe60008001818 */
[----:B------:R-:W-:Y:S02]  /*165c0*/  WARPGROUP.DEPBAR.LE gsb0, 0x0 ;  /* 0x00008000000079c5 */ /* 0x000fe40000010000 */
[----:B-12---:R-:W-:Y:S05]  /*165d0*/  @!P0 BRA `(.L_x_643) ;  /* 0x0000000000048947 */ /* 0x006fea0003800000 */
[----:B------:R-:W-:Y:S01]  /*165e0*/  BPT.TRAP 0x1 ;  /* 0x000000040000795c */ /* 0x000fe20000300000 */
.L_x_643:
[----:B------:R-:W2:Y:S01]  /*165f0*/  LDL.LU R5, [R1+0x4] ;  /* 0x0000040001057983 */ /* 0x000ea20000300800 */
[----:B------:R-:W-:Y:S02]  /*16600*/  VIADD R8, R8, 0x30860 ;  /* 0x0003086008087836 */ /* 0x000fe40000000000 */
[-C--:B------:R-:W-:Y:S01]  /*16610*/  FMUL.FTZ R130, R59, R6.reuse ;  /* 0x000000063b827220 */ /* 0x080fe20000410000 */
[----:B------:R-:W-:Y:S02]  /*16620*/  VIADD R210, R210, 0x1 ;  /* 0x00000001d2d27836 */ /* 0x000fe40000000000 */
[-C--:B------:R-:W-:Y:S01]  /*16630*/  FMUL.FTZ R128, R67, R6.reuse ;  /* 0x0000000643807220 */ /* 0x080fe20000410000 */
[-C--:B------:R-:W-:Y:S01]  /*16640*/  FMUL.FTZ R131, R55, R6.reuse ;  /* 0x0000000637837220 */ /* 0x080fe20000410000 */
[----:B------:R-:W-:Y:S01]  /*16650*/  PRMT R8, R221, 0x654, R8 ;  /* 0x00000654dd087816 */ /* 0x000fe20000000008 */
[-C--:B------:R-:W-:Y:S01]  /*16660*/  FMUL.FTZ R59, R62, R6.reuse ;  /* 0x000000063e3b7220 */ /* 0x080fe20000410000 */
[----:B------:R-:W-:Y:S01]  /*16670*/  ISETP.NE.AND P1, PT, R210, 0x2, PT ;  /* 0x00000002d200780c */ /* 0x000fe20003f25270 */
[-C--:B------:R-:W-:Y:S01]  /*16680*/  FMUL.FTZ R129, R63, R6.reuse ;  /* 0x000000063f817220 */ /* 0x080fe20000410000 */
[----:B------:R0:W-:Y:S01]  /*16690*/  SYNCS.ARRIVE.TRANS64.RED.A1T0 RZ, [R8+URZ], RZ ;  /* 0x000000ff08ff79a7 */ /* 0x0001e2000810043f */
[-C--:B------:R-:W-:Y:S01]  /*166a0*/  FMUL.FTZ R67, R70, R6.reuse ;  /* 0x0000000646437220 */ /* 0x080fe20000410000 */
[-C--:B------:R-:W-:Y:S01]  /*166b0*/  FMUL.FTZ R127, R71, R6.reuse ;  /* 0x00000006477f7220 */ /* 0x080fe20000410000 */
[-C--:B------:R-:W-:Y:S01]  /*166c0*/  FMUL.FTZ R71, R75, R6.reuse ;  /* 0x000000064b477220 */ /* 0x080fe20000410000 */
[-C--:B------:R-:W-:Y:S01]  /*166d0*/  FMUL.FTZ R70, R83, R6.reuse ;  /* 0x0000000653467220 */ /* 0x080fe20000410000 */
[-C--:B------:R-:W-:Y:S01]  /*166e0*/  FMUL.FTZ R63, R91, R6.reuse ;  /* 0x000000065b3f7220 */ /* 0x080fe20000410000 */
[-C--:B------:R-:W-:Y:S01]  /*166f0*/  FMUL.FTZ R62, R99, R6.reuse ;  /* 0x00000006633e7220 */ /* 0x080fe20000410000 */
[-C--:B------:R-:W-:Y:S01]  /*16700*/  FMUL.FTZ R55, R107, R6.reuse ;  /* 0x000000066b377220 */ /* 0x080fe20000410000 */
[----:B0-----:R-:W-:Y:S01]  /*16710*/  SEL R8, RZ, 0x1, P1 ;  /* 0x00000001ff087807 */ /* 0x001fe20000800000 */
        /* <DEDUP_REMOVED lines=81> */
[----:B------:R-:W-:Y:S01]  /*16c30*/  PLOP3.LUT P0, PT, PT, PT, PT, 0x8, 0x0 ;  /* 0x000000000000781c */ /* 0x000fe20003f0e170 */
[-C--:B------:R-:W-:Y:S01]  /*16c40*/  FMUL.FTZ R115, R115, R6.reuse ;  /* 0x0000000673737220 */ /* 0x080fe20000410000 */
[-C--:B------:R-:W-:Y:S01]  /*16c50*/  FMUL.FTZ R118, R118, R6.reuse ;  /* 0x0000000676767220 */ /* 0x080fe20000410000 */
[----:B------:R-:W-:Y:S01]  /*16c60*/  FMUL.FTZ R119, R119, R6 ;  /* 0x0000000677777220 */ /* 0x000fe20000410000 */
[----:B------:R-:W-:-:S02]  /*16c70*/  LOP3.LUT R219, R219, R8, RZ, 0x3c, !PT ;  /* 0x00000008dbdb7212 */ /* 0x000fc400078e3cff */
[----:B------:R-:W-:Y:S01]  /*16c80*/  SEL R210, R210, RZ, P1 ;  /* 0x000000ffd2d27207 */ /* 0x000fe20000800000 */
[----:B--2---:R-:W-:-:S05]  /*16c90*/  VIADD R5, R5, 0x1 ;  /* 0x0000000105057836 */ /* 0x004fca0000000000 */
[----:B------:R0:W-:Y:S02]  /*16ca0*/  STL [R1+0x4], R5 ;  /* 0x0000040501007387 */ /* 0x0001e40000100800 */
.L_x_565:
[----:B------:R-:W1:Y:S08]  /*16cb0*/  S2UR UR4, SR_CgaCtaId ;  /* 0x00000000000479c3 */ /* 0x000e700000008800 */
[----:B------:R-:W-:Y:S01]  /*16cc0*/  BAR.SYNC.DEFER_BLOCKING 0x5, 0x180 ;  /* 0x0146000000007b1d */ /* 0x000fe20000010000 */
[----:B------:R-:W-:-:S05]  /*16cd0*/  MOV R18, 0x400 ;  /* 0x0000040000127802 */ /* 0x000fca0000000f00 */
[----:B------:R-:W-:Y:S01]  /*16ce0*/  BSSY B0, `(.L_x_644) ;  /* 0x0000272000007945 */ /* 0x000fe20003800000 */
[----:B-1----:R-:W-:-:S04]  /*16cf0*/  MOV R221, UR4 ;  /* 0x0000000400dd7c02 */ /* 0x002fc80008000f00 */
[----:B------:R-:W-:-:S05]  /*16d00*/  LEA R18, R221, R18, 0x18 ;  /* 0x00000012dd127211 */ /* 0x000fca00078ec0ff */
[----:B------:R1:W2:Y:S01]  /*16d10*/  LDS.128 R28, [R18+0x308d0] ;  /* 0x0308d000121c7984 */ /* 0x0002a20000000c00 */
[----:B------:R-:W-:Y:S06]  /*16d20*/  BAR.ARV 0x4, 0x180 ;  /* 0x0106000000007b1d */ /* 0x000fec0000002000 */
[----:B------:R-:W-:Y:S05]  /*16d30*/  @P0 BRA `(.L_x_645) ;  /* 0x0000001800940947 */ /* 0x000fea0003800000 */
[----:B------:R-:W3:Y:S01]  /*16d40*/  LDL R8, [R1+0x7c] ;  /* 0x00007c0001087983 */ /* 0x000ee20000100800 */
[----:B------:R-:W-:Y:S01]  /*16d50*/  F2FP.BF16.F32.PACK_AB R24, R25, R24 ;  /* 0x000000181918723e */ /* 0x000fe200000010ff */
[----:B------:R-:W-:Y:S01]  /*16d60*/  ULDC.64 UR4, c[0x0][0xc00] ;  /* 0x0003000000047ab9 */ /* 0x000fe20000000a00 */
[----:B------:R-:W-:Y:S01]  /*16d70*/  F2FP.BF16.F32.PACK_AB R25, R139, R126 ;  /* 0x0000007e8b19723e */ /* 0x000fe200000010ff */
[----:B0-----:R-:W0:Y:S01]  /*16d80*/  S2R R5, SR_SWINHI ;  /* 0x0000000000057919 */ /* 0x001e220000002f00 */
        /* <DEDUP_REMOVED lines=16> */
[----:B------:R-:W-:Y:S02]  /*16e90*/  MOV R6, R18 ;  /* 0x0000001200067202 */ /* 0x000fe40000000f00 */
[----:B0-----:R-:W-:Y:S02]  /*16ea0*/  MOV R7, R5 ;  /* 0x0000000500077202 */ /* 0x001fe40000000f00 */
        /* <DEDUP_REMOVED lines=22> */
[----:B------:R-:W-:Y:S01]  /*17010*/  BAR.SYNC.DEFER_BLOCKING 0x1, 0x100 ;  /* 0x0044000000007b1d */ /* 0x000fe20000010000 */
[----:B---3--:R-:W-:-:S03]  /*17020*/  IMAD.WIDE R26, R8, 0x2, R6 ;  /* 0x00000002081a7825 */ /* 0x008fc600078e0206 */
[C---:B------:R-:W-:Y:S02]  /*17030*/  IADD3 R111, P2, R26.reuse, 0x20, RZ ;  /* 0x000000201a6f7810 */ /* 0x040fe40007f5e0ff */
[C---:B------:R-:W-:Y:S02]  /*17040*/  IADD3 R141, P1, R26.reuse, 0x40, RZ ;  /* 0x000000401a8d7810 */ /* 0x040fe40007f3e0ff */
[----:B------:R-:W-:Y:S01]  /*17050*/  LOP3.LUT R8, R111, 0x380, RZ, 0xc0, !PT ;  /* 0x000003806f087812 */ /* 0x000fe200078ec0ff */
[--C-:B------:R-:W-:Y:S01]  /*17060*/  IMAD.X R9, RZ, RZ, R27.reuse, P2 ;  /* 0x000000ffff097224 */ /* 0x100fe200010e061b */
[----:B------:R-:W-:Y:S01]  /*17070*/  IADD3 R145, P5, R26, 0x4000, RZ ;  /* 0x000040001a917810 */ /* 0x000fe20007fbe0ff */
[--C-:B------:R-:W-:Y:S01]  /*17080*/  IMAD.X R11, RZ, RZ, R27.reuse, P1 ;  /* 0x000000ffff0b7224 */ /* 0x100fe200008e061b */
[----:B------:R-:W-:Y:S02]  /*17090*/  SHF.R.U64 R8, R8, 0x3, RZ ;  /* 0x0000000308087819 */ /* 0x000fe400000012ff */
[----:B------:R-:W-:Y:S01]  /*170a0*/  IADD3 R20, P0, R26, 0x4020, RZ ;  /* 0x000040201a147810 */ /* 0x000fe20007f1e0ff */
[----:B------:R-:W-:Y:S01]  /*170b0*/  IMAD.X R15, RZ, RZ, R27, P5 ;  /* 0x000000ffff0f7224 */ /* 0x000fe200028e061b */
[----:B------:R-:W-:-:S02]  /*170c0*/  LOP3.LUT R10, R141, 0x380, RZ, 0xc0, !PT ;  /* 0x000003808d0a7812 */ /* 0x000fc400078ec0ff */
[----:B------:R-:W-:Y:S01]  /*170d0*/  IADD3 R143, P6, R26, 0x60, RZ ;  /* 0x000000601a8f7810 */ /* 0x000fe20007fde0ff */
[--C-:B------:R-:W-:Y:S01]  /*170e0*/  IMAD.X R21, RZ, RZ, R27.reuse, P0 ;  /* 0x000000ffff157224 */ /* 0x100fe200000e061b */
[----:B------:R-:W-:Y:S02]  /*170f0*/  LOP3.LUT R14, R145, 0x380, RZ, 0xc0, !PT ;  /* 0x00000380910e7812 */ /* 0x000fe400078ec0ff */
[----:B------:R-:W-:Y:S01]  /*17100*/  LOP3.LUT R8, R8, R111, RZ, 0x3c, !PT ;  /* 0x0000006f08087212 */ /* 0x000fe200078e3cff */
[----:B------:R-:W-:Y:S01]  /*17110*/  IMAD.X R13, RZ, RZ, R27, P6 ;  /* 0x000000ffff0d7224 */ /* 0x000fe200030e061b */
[----:B------:R-:W-:Y:S02]  /*17120*/  LOP3.LUT R111, R20, 0x380, RZ, 0xc0, !PT ;  /* 0x00000380146f7812 */ /* 0x000fe400078ec0ff */
[----:B------:R-:W-:Y:S02]  /*17130*/  SHF.R.U64 R10, R10, 0x3, RZ ;  /* 0x000000030a0a7819 */ /* 0x000fe400000012ff */
[----:B------:R-:W-:-:S02]  /*17140*/  IADD3 R34, P4, R26, 0x4040, RZ ;  /* 0x000040401a227810 */ /* 0x000fc40007f9e0ff */
[----:B------:R-:W-:Y:S02]  /*17150*/  SHF.R.U64 R14, R14, 0x3, RZ ;  /* 0x000000030e0e7819 */ /* 0x000fe400000012ff */
[C---:B------:R-:W-:Y:S01]  /*17160*/  IADD3 R42, P2, R26.reuse, 0x8000, RZ ;  /* 0x000080001a2a7810 */ /* 0x040fe20007f5e0ff */
[--C-:B------:R-:W-:Y:S01]  /*17170*/  IMAD.X R35, RZ, RZ, R27.reuse, P4 ;  /* 0x000000ffff237224 */ /* 0x100fe200020e061b */
[----:B------:R-:W-:Y:S02]  /*17180*/  SHF.R.U64 R111, R111, 0x3, RZ ;  /* 0x000000036f6f7819 */ /* 0x000fe400000012ff */
[C---:B--2---:R-:W-:Y:S01]  /*17190*/  IADD3 R28, P1, R26.reuse, 0x8020, RZ ;  /* 0x000080201a1c7810 */ /* 0x044fe20007f3e0ff */
[--C-:B------:R-:W-:Y:S01]  /*171a0*/  IMAD.X R43, RZ, RZ, R27.reuse, P2 ;  /* 0x000000ffff2b7224 */ /* 0x100fe200010e061b */
[C---:B------:R-:W-:Y:S02]  /*171b0*/  IADD3 R50, P6, R26.reuse, 0x8040, RZ ;  /* 0x000080401a327810 */ /* 0x040fe40007fde0ff */
[----:B------:R-:W-:Y:S01]  /*171c0*/  LOP3.LUT R12, R143, 0x380, RZ, 0xc0, !PT ;  /* 0x000003808f0c7812 */ /* 0x000fe200078ec0ff */
[--C-:B------:R-:W-:Y:S01]  /*171d0*/  IMAD.X R47, RZ, RZ, R27.reuse, P1 ;  /* 0x000000ffff2f7224 */ /* 0x100fe200008e061b */
[----:B------:R-:W-:Y:S01]  /*171e0*/  LOP3.LUT R5, R26, 0x380, RZ, 0xc0, !PT ;  /* 0x000003801a057812 */ /* 0x000fe200078ec0ff */
[----:B------:R-:W-:Y:S01]  /*171f0*/  IMAD.X R51, RZ, RZ, R27, P6 ;  /* 0x000000ffff337224 */ /* 0x000fe200030e061b */
[----:B------:R-:W-:-:S02]  /*17200*/  LOP3.LUT R10, R10, R141, RZ, 0x3c, !PT ;  /* 0x0000008d0a0a7212 */ /* 0x000fc400078e3cff */
[----:B------:R-:W-:Y:S02]  /*17210*/  LOP3.LUT R14, R14, R145, RZ, 0x3c, !PT ;  /* 0x000000910e0e7212 */ /* 0x000fe400078e3cff */
[----:B------:R-:W-:Y:S02]  /*17220*/  LOP3.LUT R141, R34, 0x380, RZ, 0xc0, !PT ;  /* 0x00000380228d7812 */ /* 0x000fe400078ec0ff */
[----:B------:R-:W-:Y:S02]  /*17230*/  LOP3.LUT R145, R42, 0x380, RZ, 0xc0, !PT ;  /* 0x000003802a917812 */ /* 0x000fe400078ec0ff */
[----:B------:R-:W-:Y:S02]  /*17240*/  LOP3.LUT R20, R111, R20, RZ, 0x3c, !PT ;  /* 0x000000146f147212 */ /* 0x000fe400078e3cff */
[----:B------:R-:W-:Y:S02]  /*17250*/  SHF.R.U64 R12, R12, 0x3, RZ ;  /* 0x000000030c0c7819 */ /* 0x000fe400000012ff */
[----:B------:R-:W-:-:S02]  /*17260*/  LOP3.LUT R111, R28, 0x380, RZ, 0xc0, !PT ;  /* 0x000003801c6f7812 */ /* 0x000fc400078ec0ff */
[----:B------:R-:W-:Y:S02]  /*17270*/  LOP3.LUT R139, R50, 0x380, RZ, 0xc0, !PT ;  /* 0x00000380328b7812 */ /* 0x000fe400078ec0ff */
[C---:B------:R-:W-:Y:S02]  /*17280*/  IADD3 R38, P3, R26.reuse, 0x4060, RZ ;  /* 0x000040601a267810 */ /* 0x040fe40007f7e0ff */
[----:B------:R-:W-:Y:S02]  /*17290*/  SHF.R.U64 R5, R5, 0x3, RZ ;  /* 0x0000000305057819 */ /* 0x000fe400000012ff */
[----:B------:R-:W-:Y:S01]  /*172a0*/  SHF.R.U64 R141, R141, 0x3, RZ ;  /* 0x000000038d8d7819 */ /* 0x000fe200000012ff */
[----:B------:R-:W-:Y:S01]  /*172b0*/  IMAD.X R39, RZ, RZ, R27, P3 ;  /* 0x000000ffff277224 */ /* 0x000fe200018e061b */
[----:B------:R-:W-:Y:S02]  /*172c0*/  SHF.R.U64 R145, R145, 0x3, RZ ;  /* 0x0000000391917819 */ /* 0x000fe400000012ff */
[----:B------:R-:W-:-:S02]  /*172d0*/  IADD3 R78, P5, R26, 0x8060, RZ ;  /* 0x000080601a4e7810 */ /* 0x000fc40007fbe0ff */
[----:B------:R-:W-:Y:S02]  /*172e0*/  LOP3.LUT R12, R12, R143, RZ, 0x3c, !PT ;  /* 0x0000008f0c0c7212 */ /* 0x000fe400078e3cff */
[----:B------:R-:W-:Y:S02]  /*172f0*/  SHF.R.U64 R111, R111, 0x3, RZ ;  /* 0x000000036f6f7819 */ /* 0x000fe400000012ff */
[----:B------:R-:W-:Y:S02]  /*17300*/  SHF.R.U64 R139, R139, 0x3, RZ ;  /* 0x000000038b8b7819 */ /* 0x000fe400000012ff */
[----:B------:R-:W-:Y:S01]  /*17310*/  LOP3.LUT R26, R5, R26, RZ, 0x3c, !PT ;  /* 0x0000001a051a7212 */ /* 0x000fe200078e3cff */
[----:B------:R-:W-:Y:S01]  /*17320*/  IMAD.X R5, RZ, RZ, R27, P5 ;  /* 0x000000ffff057224 */ /* 0x000fe200028e061b */
[----:B------:R-:W-:Y:S02]  /*17330*/  LOP3.LUT R143, R38, 0x380, RZ, 0xc0, !PT ;  /* 0x00000380268f7812 */ /* 0x000fe400078ec0ff */
[----:B------:R-:W-:-:S02]  /*17340*/  LOP3.LUT R34, R141, R34, RZ, 0x3c, !PT ;  /* 0x000000228d227212 */ /* 0x000fc400078e3cff */
[----:B------:R-:W-:Y:S02]  /*17350*/  LOP3.LUT R42, R145, R42, RZ, 0x3c, !PT ;  /* 0x0000002a912a7212 */ /* 0x000fe400078e3cff */
[----:B------:R-:W-:Y:S02]  /*17360*/  LOP3.LUT R46, R111, R28, RZ, 0x3c, !PT ;  /* 0x0000001c6f2e7212 */ /* 0x000fe400078e3cff */
[----:B------:R-:W-:Y:S02]  /*17370*/  LOP3.LUT R50, R139, R50, RZ, 0x3c, !PT ;  /* 0x000000328b327212 */ /* 0x000fe400078e3cff */
[----:B------:R-:W-:Y:S02]  /*17380*/  SHF.R.U64 R143, R143, 0x3, RZ ;  /* 0x000000038f8f7819 */ /* 0x000fe400000012ff */
[----:B------:R-:W-:Y:S02]  /*17390*/  MOV R86, R26 ;  /* 0x0000001a00567202 */ /* 0x000fe40000000f00 */
[----:B------:R-:W-:-:S02]  /*173a0*/  MOV R28, R8 ;  /* 0x00000008001c7202 */ /* 0x000fc40000000f00 */
[----:B------:R-:W-:Y:S02]  /*173b0*/  F2FP.BF16.F32.PACK_AB R26, R4, R0 ;  /* 0x00000000041a723e */ /* 0x000fe400000010ff */
[----:B------:R-:W-:Y:S02]  /*173c0*/  F2FP.BF16.F32.PACK_AB R27, R138, R125 ;  /* 0x0000007d8a1b723e */ /* 0x000fe400000010ff */
[----:B------:R-:W-:Y:S02]  /*173d0*/  MOV R9, R34 ;  /* 0x0000002200097202 */ /* 0x000fe40000000f00 */
[----:B------:R-:W-:Y:S01]  /*173e0*/  MOV R8, R42 ;  /* 0x0000002a00087202 */ /* 0x000fe20000000f00 */
[----:B------:R-:W-:Y:S01]  /*173f0*/  STSM.16.M88.4 [R86], R24 ;  /* 0x0000001856007844 */ /* 0x000fe20000000200 */
[----:B------:R-:W-:Y:S02]  /*17400*/  F2FP.BF16.F32.PACK_AB R34, R37, R36 ;  /* 0x000000242522723e */ /* 0x000fe400000010ff */
[----:B------:R-:W-:-:S02]  /*17410*/  F2FP.BF16.F32.PACK_AB R35, R135, R123 ;  /* 0x0000007b8723723e */ /* 0x000fc400000010ff */
[----:B------:R-:W-:Y:S02]  /*17420*/  MOV R11, R10 ;  /* 0x0000000a000b7202 */ /* 0x000fe40000000f00 */
[----:B------:R-:W-:Y:S01]  /*17430*/  MOV R0, R50 ;  /* 0x0000003200007202 */ /* 0x000fe20000000f00 */
[----:B------:R0:W-:Y:S01]  /*17440*/  STSM.16.M88.4 [R28], R32 ;  /* 0x000000201c007844 */ /* 0x0001e20000000200 */
[----:B------:R-:W-:Y:S02]  /*17450*/  F2FP.BF16.F32.PACK_AB R42, R45, R44 ;  /* 0x0000002c2d2a723e */ /* 0x000fe400000010ff */
[----:B------:R-:W-:Y:S02]  /*17460*/  F2FP.BF16.F32.PACK_AB R43, R133, R121 ;  /* 0x00000079852b723e */ /* 0x000fe400000010ff */
[----:B------:R-:W-:Y:S02]  /*17470*/  LOP3.LUT R38, R143, R38, RZ, 0x3c, !PT ;  /* 0x000000268f267212 */ /* 0x000fe400078e3cff */
[----:B------:R-:W-:Y:S01]  /*17480*/  MOV R12, R12 ;  /* 0x0000000c000c7202 */ /* 0x000fe20000000f00 */
[----:B------:R-:W-:Y:S01]  /*17490*/  STSM.16.M88.4 [R11], R40 ;  /* 0x000000280b007844 */ /* 0x000fe20000000200 */
[----:B------:R-:W-:-:S02]  /*174a0*/  F2FP.BF16.F32.PACK_AB R50, R53, R52 ;  /* 0x000000343532723e */ /* 0x000fc400000010ff */
[----:B------:R-:W-:Y:S02]  /*174b0*/  F2FP.BF16.F32.PACK_AB R51, R131, R54 ;  /* 0x000000368333723e */ /* 0x000fe400000010ff */
[----:B------:R-:W-:Y:S02]  /*174c0*/  MOV R14, R14 ;  /* 0x0000000e000e7202 */ /* 0x000fe40000000f00 */
[----:B------:R-:W-:Y:S01]  /*174d0*/  LOP3.LUT R141, R78, 0x380, RZ, 0xc0, !PT ;  /* 0x000003804e8d7812 */ /* 0x000fe200078ec0ff */
[----:B------:R-:W-:Y:S01]  /*174e0*/  STSM.16.M88.4 [R12], R48 ;  /* 0x000000300c007844 */ /* 0x000fe20000000200 */
[----:B------:R-:W-:Y:S01]  /*174f0*/  MOV R20, R20 ;  /* 0x0000001400147202 */ /* 0x000fe20000000f00 */
[----:B0-----:R-:W0:Y:S01]  /*17500*/  LDC R28, c[0x0][0xbe8] ;  /* 0x0002fa00ff1c7b82 */ /* 0x001e220000000800 */
[----:B------:R-:W-:Y:S01]  /*17510*/  MOV R38, R38 ;  /* 0x0000002600267202 */ /* 0x000fe20000000f00 */
[----:B------:R-:W-:Y:S01]  /*17520*/  STSM.16.M88.4 [R14], R56 ;  /* 0x000000380e007844 */ /* 0x000fe20000000200 */
[----:B------:R-:W-:-:S02]  /*17530*/  SHF.R.U64 R141, R141, 0x3, RZ ;  /* 0x000000038d8d7819 */ /* 0x000fc400000012ff */
[----:B------:R-:W-:Y:S01]  /*17540*/  ISETP.NE.U32.AND P0, PT, RZ, UR4, PT ;  /* 0x00000004ff007c0c */ /* 0x000fe2000bf05070 */
[----:B------:R2:W-:Y:S01]  /*17550*/  STSM.16.M88.4 [R20], R64 ;  /* 0x0000004014007844 */ /* 0x0005e20000000200 */
[----:B------:R-:W-:Y:S02]  /*17560*/  LOP3.LUT R4, R141, R78, RZ, 0x3c, !PT ;  /* 0x0000004e8d047212 */ /* 0x000fe400078e3cff */
[----:B------:R-:W-:Y:S01]  /*17570*/  MOV R46, R46 ;  /* 0x0000002e002e7202 */ /* 0x000fe20000000f00 */
[----:B------:R-:W-:Y:S01]  /*17580*/  STSM.16.M88.4 [R9], R72 ;  /* 0x0000004809007844 */ /* 0x000fe20000000200 */
[----:B------:R-:W-:Y:S02]  /*17590*/  MOV R10, R4 ;  /* 0x00000004000a7202 */ /* 0x000fe40000000f00 */
[----:B------:R-:W-:Y:S01]  /*175a0*/  ISETP.NE.AND.EX P0, PT, RZ, UR5, PT, P0 ;  /* 0x00000005ff007c0c */ /* 0x000fe2000bf05300 */
[----:B------:R-:W-:Y:S04]  /*175b0*/  STSM.16.M88.4 [R38], R80 ;  /* 0x0000005026007844 */ /* 0x000fe80000000200 */
[----:B------:R3:W-:Y:S04]  /*175c0*/  STSM.16.M88.4 [R8], R88 ;  /* 0x0000005808007844 */ /* 0x0007e80000000200 */
[----:B------:R4:W-:Y:S01]  /*175d0*/  STSM.16.M88.4 [R46], R96 ;  /* 0x000000602e007844 */ /* 0x0009e20000000200 */
[----:B--2---:R-:W-:-:S03]  /*175e0*/  IMAD.MOV.U32 R20, RZ, RZ, RZ ;  /* 0x000000ffff147224 */ /* 0x004fc600078e00ff */
[----:B------:R4:W-:Y:S04]  /*175f0*/  STSM.16.M88.4 [R0], R104 ;  /* 0x0000006800007844 */ /* 0x0009e80000000200 */
[----:B------:R4:W-:Y:S01]  /*17600*/  STSM.16.M88.4 [R10], R112 ;  /* 0x000000700a007844 */ /* 0x0009e20000000200 */
[----:B------:R-:W-:Y:S01]  /*17610*/  BAR.SYNC.DEFER_BLOCKING 0x1, 0x100 ;  /* 0x0044000000007b1d */ /* 0x000fe20000010000 */
[----:B---3--:R-:W-:-:S04]  /*17620*/  IADD3 R8, P1, R227, UR4, RZ ;  /* 0x00000004e3087c10 */ /* 0x008fc8000ff3e0ff */
[----:B------:R-:W-:Y:S01]  /*17630*/  IADD3.X R9, R228, UR5, RZ, P1, !PT ;  /* 0x00000005e4097c10 */ /* 0x000fe20008ffe4ff */
[----:B------:R-:W-:Y:S02]  /*17640*/  ULDC.64 UR4, c[0x0][0xc08] ;  /* 0x0003020000047ab9 */ /* 0x000fe40000000a00 */
[----:B------:R-:W-:-:S04]  /*17650*/  ISETP.NE.U32.AND P2, PT, RZ, UR4, PT ;  /* 0x00000004ff007c0c */ /* 0x000fc8000bf45070 */
[----:B------:R-:W-:Y:S01]  /*17660*/  ISETP.NE.AND.EX P2, PT, RZ, UR5, PT, P2 ;  /* 0x00000005ff007c0c */ /* 0x000fe2000bf45320 */
[----:B------:R4:W5:-:S12]  /*17670*/  @P0 LDG.E R20, desc[UR56][R8.64] ;  /* 0x0000003808140981 */ /* 0x000958000c1e1900 */
[----:B------:R-:W-:Y:S01]  /*17680*/  @P2 IADD3 R4, P3, R227, UR4, RZ ;  /* 0x00000004e3042c10 */ /* 0x000fe2000ff7e0ff */
[----:B------:R-:W-:Y:S01]  /*17690*/  ULDC UR4, c[0x0][0xa88] ;  /* 0x0002a20000047ab9 */ /* 0x000fe20000000800 */
[----:B0-----:R-:W-:Y:S01]  /*176a0*/  ISETP.NE.AND P1, PT, R28, 0x1, PT ;  /* 0x000000011c00780c */ /* 0x001fe20003f25270 */
[----:B------:R-:W-:Y:S01]  /*176b0*/  IMAD.U32 R65, RZ, RZ, UR4 ;  /* 0x00000004ff417e24 */ /* 0x000fe2000f8e00ff */
[----:B------:R-:W-:-:S05]  /*176c0*/  @P2 IADD3.X R5, R228, UR5, RZ, P3, !PT ;  /* 0x00000005e4052c10 */ /* 0x000fca0009ffe4ff */
[----:B------:R4:W5:Y:S06]  /*176d0*/  @P2 LDG.E R65, desc[UR56][R4.64] ;  /* 0x0000003804412981 */ /* 0x00096c000c1e1900 */
[----:B------:R-:W0:Y:S08]  /*176e0*/  @P1 LDC R11, c[0x0][0xbec] ;  /* 0x0002fb00ff0b1b82 */ /* 0x000e300000000800 */
[----:B------:R-:W2:Y:S01]  /*176f0*/  @P1 LDC R15, c[0x0][0xbf0] ;  /* 0x0002fc00ff0f1b82 */ /* 0x000ea20000000800 */
[----:B----4-:R-:W-:Y:S05]  /*17700*/  @P2 BRA `(.L_x_646) ;  /* 0x0000000000102947 */ /* 0x010fea0003800000 */
[----:B------:R-:W-:Y:S05]  /*17710*/  @!P0 BRA `(.L_x_646) ;  /* 0x00000000000c8947 */ /* 0x000fea0003800000 */
[----:B------:R-:W3:Y:S04]  /*17720*/  LDG.E R0, desc[UR56][R8.64] ;  /* 0x0000003808007981 */ /* 0x000ee8000c1e1900 */
[----:B-----5:R-:W3:Y:S02]  /*17730*/  LDG.E R65, desc[UR56][R8.64+0x4] ;  /* 0x0000043808417981 */ /* 0x020ee4000c1e1900 */
[----:B---3--:R-:W-:-:S07]  /*17740*/  IMAD.IADD R65, R65, 0x1, -R0 ;  /* 0x0000000141417824 */ /* 0x008fce00078e0a00 */
.L_x_646:
[----:B------:R-:W3:Y:S01]  /*17750*/  LDL R0, [R1+0x78] ;  /* 0x0000780001007983 */ /* 0x000ee20000100800 */
[----:B------:R-:W-:Y:S01]  /*17760*/  SHF.R.S32.HI R64, RZ, 0x1f, R226 ;  /* 0x0000001fff407819 */ /* 0x000fe200000114e2 */
[----:B------:R-:W-:Y:S01]  /*17770*/  ULDC.64 UR4, c[0x0][0xb90] ;  /* 0x0002e40000047ab9 */ /* 0x000fe20000000a00 */
[----:B------:R-:W4:Y:S01]  /*17780*/  S2R R34, SR_TID.X ;  /* 0x0000000000227919 */ /* 0x000f220000002100 */
[----:B-----5:R-:W-:Y:S02]  /*17790*/  SHF.R.S32.HI R21, RZ, 0x1f, R20 ;  /* 0x0000001fff157819 */ /* 0x020fe40000011414 */
[----:B------:R-:W-:Y:S01]  /*177a0*/  SEL R229, R229, RZ, !P0 ;  /* 0x000000ffe5e57207 */ /* 0x000fe20004000000 */
[----:B------:R-:W2:Y:S01]  /*177b0*/  LDL.LU R8, [R1+0x44] ;  /* 0x0000440001087983 */ /* 0x000ea20000300800 */
[----:B------:R-:W-:Y:S01]  /*177c0*/  IMAD R65, R65, R28, RZ ;  /* 0x0000001c41417224 */ /* 0x000fe200078e02ff */
[----:B------:R-:W1:Y:S02]  /*177d0*/  @P1 LDC R67, c[0x0][0xbec] ;  /* 0x0002fb00ff431b82 */ /* 0x000e640000000800 */
[----:B------:R-:W3:Y:S01]  /*177e0*/  LDL.LU R66, [R1+0x40] ;  /* 0x0000400001427983 */ /* 0x000ee20000300800 */
[----:B------:R-:W-:-:S03]  /*177f0*/  IMAD R5, R64, UR4, RZ ;  /* 0x0000000440057c24 */ /* 0x000fc6000f8e02ff */
[----:B------:R-:W2:Y:S01]  /*17800*/  LDL R26, [R1+0x70] ;  /* 0x00007000011a7983 */ /* 0x000ea20000100800 */
[C---:B------:R-:W-:Y:S01]  /*17810*/  IMAD R13, R226.reuse, UR5, R5 ;  /* 0x00000005e20d7c24 */ /* 0x040fe2000f8e0205 */
[----:B------:R-:W1:Y:S01]  /*17820*/  @P1 LDC R69, c[0x0][0xbf0] ;  /* 0x0002fc00ff451b82 */ /* 0x000e620000000800 */
[----:B------:R-:W-:Y:S01]  /*17830*/  IMAD.WIDE.U32 R4, R226, UR4, R20 ;  /* 0x00000004e2047c25 */ /* 0x000fe2000f8e0014 */
[----:B------:R-:W-:-:S03]  /*17840*/  ULDC.64 UR4, c[0x0][0xb98] ;  /* 0x0002e60000047ab9 */ /* 0x000fc60000000a00 */
[----:B------:R-:W-:Y:S01]  /*17850*/  IMAD.IADD R5, R5, 0x1, R13 ;  /* 0x0000000105057824 */ /* 0x000fe200078e020d */
[----:B----4-:R-:W-:-:S04]  /*17860*/  IADD3 R34, R34, -0x80, RZ ;  /* 0xffffff8022227810 */ /* 0x010fc80007ffe0ff */
[----:B------:R-:W-:-:S04]  /*17870*/  SHF.R.S32.HI R68, RZ, 0x1f, R34 ;  /* 0x0000001fff447819 */ /* 0x000fc80000011422 */
[----:B------:R-:W-:-:S04]  /*17880*/  LEA.HI R68, R68, R34, RZ, 0x3 ;  /* 0x0000002244447211 */ /* 0x000fc800078f18ff */
[----:B------:R-:W-:Y:S01]  /*17890*/  SHF.R.S32.HI R68, RZ, 0x3, R68 ;  /* 0x00000003ff447819 */ /* 0x000fe20000011444 */
[----:B------:R-:W-:Y:S01]  /*178a0*/  IMAD.WIDE.U32 R4, R229, UR4, R4 ;  /* 0x00000004e5047c25 */ /* 0x000fe2000f8e0004 */
[----:B------:R-:W-:-:S04]  /*178b0*/  SHF.R.S32.HI R27, RZ, 0x1f, R34 ;  /* 0x0000001fff1b7819 */ /* 0x000fc80000011422 */
[----:B------:R-:W-:-:S04]  /*178c0*/  LEA.HI R27, R27, R34, RZ, 0x7 ;  /* 0x000000221b1b7211 */ /* 0x000fc800078f38ff */
[----:B------:R-:W-:-:S05]  /*178d0*/  LOP3.LUT R27, R27, 0xffffff80, RZ, 0xc0, !PT ;  /* 0xffffff801b1b7812 */ /* 0x000fca00078ec0ff */
[----:B------:R-:W-:Y:S02]  /*178e0*/  IMAD.IADD R27, R34, 0x1, -R27 ;  /* 0x00000001221b7824 */ /* 0x000fe400078e0a1b */
[----:B------:R-:W-:Y:S01]  /*178f0*/  VIADD R70, R222, 0x40 ;  /* 0x00000040de467836 */ /* 0x000fe20000000000 */
[----:B------:R-:W-:Y:S01]  /*17900*/  BSSY B1, `(.L_x_647) ;  /* 0x00000b0000017945 */ /* 0x000fe20003800000 */
[----:B------:R-:W-:-:S03]  /*17910*/  SHF.R.S32.HI R72, RZ, 0x1f, R224 ;  /* 0x0000001fff487819 */ /* 0x000fc600000114e0 */
[----:B------:R-:W-:Y:S01]  /*17920*/  SHF.R.S32.HI R71, RZ, 0x1f, R70 ;  /* 0x0000001fff477819 */ /* 0x000fe20000011446 */
[----:B---3--:R-:W-:-:S04]  /*17930*/  IMAD R10, R66, 0x80, R0 ;  /* 0x00000080420a7824 */ /* 0x008fc800078e0200 */
[----:B0-----:R-:W-:-:S04]  /*17940*/  @P1 IMAD.HI.U32 R0, R10, R11, RZ ;  /* 0x0000000b0a001227 */ /* 0x001fc800078e00ff */
[----:B------:R-:W-:Y:S01]  /*17950*/  IMAD.MOV.U32 R9, RZ, RZ, R10 ;  /* 0x000000ffff097224 */ /* 0x000fe200078e000a */
[----:B--2---:R-:W-:Y:S01]  /*17960*/  @P1 SHF.R.U32.HI R9, RZ, R15, R0 ;  /* 0x0000000fff091219 */ /* 0x004fe20000011600 */
[----:B------:R-:W-:Y:S01]  /*17970*/  IMAD R11, R68, 0x40, R222 ;  /* 0x00000040440b7824 */ /* 0x000fe200078e02de */
[----:B------:R-:W-:-:S03]  /*17980*/  SEL R0, R8, RZ, !P0 ;  /* 0x000000ff08007207 */ /* 0x000fc60004000000 */
[----:B------:R-:W-:Y:S02]  /*17990*/  IMAD.MOV R13, RZ, RZ, -R9 ;  /* 0x000000ffff0d7224 */ /* 0x000fe400078e0a09 */
[----:B------:R-:W-:-:S04]  /*179a0*/  IMAD.WIDE R6, R11, 0x2, R6 ;  /* 0x000000020b067825 */ /* 0x000fc800078e0206 */
[----:B------:R-:W-:Y:S02]  /*179b0*/  IMAD R8, R0, UR4, RZ ;  /* 0x0000000400087c24 */ /* 0x000fe4000f8e02ff */
[----:B------:R-:W-:Y:S01]  /*179c0*/  IMAD R11, R28, R13, R10 ;  /* 0x0000000d1c0b7224 */ /* 0x000fe200078e020a */
[----:B------:R-:W-:Y:S01]  /*179d0*/  SHF.R.S32.HI R13, RZ, 0x1f, R9 ;  /* 0x0000001fff0d7819 */ /* 0x000fe20000011409 */
[----:B------:R-:W-:Y:S01]  /*179e0*/  IMAD R10, R229, UR5, R8 ;  /* 0x00000005e50a7c24 */ /* 0x000fe2000f8e0208 */
[----:B------:R-:W-:Y:S01]  /*179f0*/  IADD3 R4, P0, R9, R4, RZ ;  /* 0x0000000409047210 */ /* 0x000fe20007f1e0ff */
[----:B------:R-:W-:Y:S01]  /*17a00*/  ULDC.64 UR4, c[0x0][0xb88] ;  /* 0x0002e20000047ab9 */ /* 0x000fe20000000a00 */
[----:B------:R-:W-:Y:S02]  /*17a10*/  SHF.R.S32.HI R8, RZ, 0x1f, R11 ;  /* 0x0000001fff087819 */ /* 0x000fe4000001140b */
[----:B------:R-:W-:-:S03]  /*17a20*/  IADD3.X R5, R13, R5, R10, P0, !PT ;  /* 0x000000050d057210 */ /* 0x000fc600007fe40a */
[----:B------:R-:W-:Y:S01]  /*17a30*/  IMAD R10, R8, UR4, RZ ;  /* 0x00000004080a7c24 */ /* 0x000fe2000f8e02ff */
[----:B------:R-:W-:Y:S01]  /*17a40*/  IADD3 R9, P2, R6, 0x1000, RZ ;  /* 0x0000100006097810 */ /* 0x000fe20007f5e0ff */
[----:B------:R-:W-:-:S04]  /*17a50*/  IMAD.WIDE.U32 R4, R11, UR4, R4 ;  /* 0x000000040b047c25 */ /* 0x000fc8000f8e0004 */
[----:B------:R-:W-:Y:S01]  /*17a60*/  IMAD R15, R11, UR5, R10 ;  /* 0x000000050b0f7c24 */ /* 0x000fe2000f8e020a */
[----:B------:R-:W-:Y:S01]  /*17a70*/  ULDC.64 UR4, c[0x0][0xb50] ;  /* 0x0002d40000047ab9 */ /* 0x000fe20000000a00 */
[----:B------:R-:W-:Y:S02]  /*17a80*/  LOP3.LUT R8, R9, 0x380, RZ, 0xc0, !PT ;  /* 0x0000038009087812 */ /* 0x000fe400078ec0ff */
[----:B------:R-:W-:Y:S01]  /*17a90*/  IMAD.IADD R5, R5, 0x1, R15 ;  /* 0x0000000105057824 */ /* 0x000fe200078e020f */
[----:B------:R-:W-:Y:S02]  /*17aa0*/  LEA R10, P0, R4, UR4, 0x2 ;  /* 0x00000004040a7c11 */ /* 0x000fe4000f8010ff */
[----:B------:R-:W-:Y:S02]  /*17ab0*/  SHF.R.U64 R8, R8, 0x3, RZ ;  /* 0x0000000308087819 */ /* 0x000fe400000012ff */
[----:B------:R-:W-:Y:S01]  /*17ac0*/  LEA.HI.X R14, R4, UR5, R5, 0x2, P0 ;  /* 0x00000005040e7c11 */ /* 0x000fe200080f1405 */
[----:B------:R-:W-:Y:S01]  /*17ad0*/  SHFL.IDX PT, R54, R10, RZ, 0x1c1f ;  /* 0x001c1fff0a367589 */ /* 0x000fe200000e0000 */
[----:B------:R-:W-:Y:S01]  /*17ae0*/  IADD3 R37, P0, R6, 0x5000, RZ ;  /* 0x0000500006257810 */ /* 0x000fe20007f1e0ff */
[----:B------:R-:W-:Y:S01]  /*17af0*/  IMAD R26, R66, 0x80, R26 ;  /* 0x00000080421a7824 */ /* 0x000fe200078e021a */
[----:B------:R-:W-:Y:S01]  /*17b00*/  LOP3.LUT R8, R8, R9, RZ, 0x3c, !PT ;  /* 0x0000000908087212 */ /* 0x000fe200078e3cff */
[----:B------:R-:W-:Y:S01]  /*17b10*/  IMAD.X R9, RZ, RZ, R7, P2 ;  /* 0x000000ffff097224 */ /* 0x000fe200010e0607 */
[----:B------:R-:W-:Y:S01]  /*17b20*/  LOP3.LUT R36, R37, 0x380, RZ, 0xc0, !PT ;  /* 0x0000038025247812 */ /* 0x000fe200078ec0ff */
[----:B------:R-:W-:Y:S01]  /*17b30*/  SHFL.IDX PT, R58, R10, 0x1, 0x1c1f ;  /* 0x003c1f000a3a7f89 */ /* 0x000fe200000e0000 */
[----:B------:R-:W-:Y:S01]  /*17b40*/  IADD3 R45, P2, R6, 0x7000, RZ ;  /* 0x00007000062d7810 */ /* 0x000fe20007f5e0ff */
[----:B------:R-:W-:Y:S01]  /*17b50*/  ULDC.64 UR4, c[0x0][0xaa0] ;  /* 0x0002a80000047ab9 */ /* 0x000fe20000000a00 */
[----:B------:R-:W-:Y:S01]  /*17b60*/  SHF.R.U64 R36, R36, 0x3, RZ ;  /* 0x0000000324247819 */ /* 0x000fe200000012ff */
[----:B------:R-:W0:Y:S01]  /*17b70*/  SHFL.IDX PT, R55, R14, RZ, 0x1c1f ;  /* 0x001c1fff0e377589 */ /* 0x000e2200000e0000 */
[----:B------:R-:W-:-:S03]  /*17b80*/  LOP3.LUT R44, R45, 0x380, RZ, 0xc0, !PT ;  /* 0x000003802d2c7812 */ /* 0x000fc600078ec0ff */
[----:B------:R-:W2:Y:S01]  /*17b90*/  SHFL.IDX PT, R59, R14, 0x1, 0x1c1f ;  /* 0x003c1f000e3b7f89 */ /* 0x000ea200000e0000 */
[----:B------:R-:W-:Y:S01]  /*17ba0*/  LOP3.LUT R36, R36, R37, RZ, 0x3c, !PT ;  /* 0x0000002524247212 */ /* 0x000fe200078e3cff */
[--C-:B------:R-:W-:Y:S01]  /*17bb0*/  IMAD.X R37, RZ, RZ, R7.reuse, P0 ;  /* 0x000000ffff257224 */ /* 0x100fe200000e0607 */
[----:B------:R-:W-:Y:S01]  /*17bc0*/  SHF.R.U64 R44, R44, 0x3, RZ ;  /* 0x000000032c2c7819 */ /* 0x000fe200000012ff */
[----:B------:R-:W-:Y:S01]  /*17bd0*/  VIADD R4, R26, 0x8 ;  /* 0x000000081a047836 */ /* 0x000fe20000000000 */
[----:B------:R-:W-:Y:S02]  /*17be0*/  LOP3.LUT P0, RZ, R27, 0x3, RZ, 0xc0, !PT ;  /* 0x000000031bff7812 */ /* 0x000fe4000780c0ff */
[----:B------:R-:W-:Y:S01]  /*17bf0*/  LOP3.LUT R44, R44, R45, RZ, 0x3c, !PT ;  /* 0x0000002d2c2c7212 */ /* 0x000fe200078e3cff */
[----:B------:R-:W-:Y:S01]  /*17c00*/  IMAD.X R45, RZ, RZ, R7, P2 ;  /* 0x000000ffff2d7224 */ /* 0x000fe200010e0607 */
[-C--:B------:R-:W-:Y:S02]  /*17c10*/  ISETP.GE.OR P2, PT, R26, R65.reuse, P0 ;  /* 0x000000411a00720c */ /* 0x080fe40000746670 */
[----:B------:R-:W-:-:S02]  /*17c20*/  ISETP.GE.OR P0, PT, R4, R65, P0 ;  /* 0x000000410400720c */ /* 0x000fc40000706670 */
[----:B------:R-:W-:-:S09]  /*17c30*/  IADD3 R13, P6, R6, 0x2000, RZ ;  /* 0x00002000060d7810 */ /* 0x000fd20007fde0ff */
[----:B0-----:R-:W-:Y:S04]  /*17c40*/  @!P2 ST.E desc[UR56][R54.64], R2 ;  /* 0x000000023600a985 */ /* 0x001fe8000c101938 */
[----:B--2---:R0:W-:Y:S01]  /*17c50*/  @!P0 ST.E desc[UR56][R58.64], R3 ;  /* 0x000000033a008985 */ /* 0x0041e2000c101938 */
[C---:B------:R-:W-:Y:S02]  /*17c60*/  IADD3 R25, P5, R6.reuse, 0x3000, RZ ;  /* 0x0000300006197810 */ /* 0x040fe40007fbe0ff */
[C---:B------:R-:W-:Y:S01]  /*17c70*/  IADD3 R33, P4, R6.reuse, 0x4000, RZ ;  /* 0x0000400006217810 */ /* 0x040fe20007f9e0ff */
[----:B------:R-:W5:Y:S01]  /*17c80*/  LD.E.128 R36, desc[UR56][R36.64] ;  /* 0x0000003824247980 */ /* 0x000f62000c101d00 */
[----:B0-----:R-:W-:Y:S01]  /*17c90*/  IMAD R3, R21, UR4, RZ ;  /* 0x0000000415037c24 */ /* 0x001fe2000f8e02ff */
[----:B------:R-:W-:-:S02]  /*17ca0*/  IADD3 R41, P3, R6, 0x6000, RZ ;  /* 0x0000600006297810 */ /* 0x000fc40007f7e0ff */
[----:B------:R-:W5:Y:S01]  /*17cb0*/  LD.E.128 R44, desc[UR56][R44.64] ;  /* 0x000000382c2c7980 */ /* 0x000f62000c101d00 */
[C---:B------:R-:W-:Y:S02]  /*17cc0*/  IMAD R21, R20.reuse, UR5, R3 ;  /* 0x0000000514157c24 */ /* 0x040fe4000f8e0203 */
[----:B------:R-:W-:Y:S01]  /*17cd0*/  IMAD.WIDE.U32 R2, R20, UR4, RZ ;  /* 0x0000000414027c25 */ /* 0x000fe2000f8e00ff */
[----:B------:R-:W-:-:S03]  /*17ce0*/  ULDC.64 UR4, c[0x0][0xae8] ;  /* 0x0002ba0000047ab9 */ /* 0x000fc60000000a00 */
[----:B------:R-:W-:Y:S02]  /*17cf0*/  IMAD R20, R225, 0x20, R68 ;  /* 0x00000020e1147824 */ /* 0x000fe400078e0244 */
[----:B------:R-:W-:Y:S01]  /*17d00*/  IMAD.IADD R3, R3, 0x1, R21 ;  /* 0x0000000103037824 */ /* 0x000fe200078e0215 */
[----:B------:R-:W-:Y:S01]  /*17d10*/  LOP3.LUT R12, R13, 0x380, RZ, 0xc0, !PT ;  /* 0x000003800d0c7812 */ /* 0x000fe200078ec0ff */
[----:B------:R-:W-:Y:S01]  /*17d20*/  IMAD R21, R64, UR4, RZ ;  /* 0x0000000440157c24 */ /* 0x000fe2000f8e02ff */
[----:B------:R-:W-:Y:S01]  /*17d30*/  LOP3.LUT R24, R25, 0x380, RZ, 0xc0, !PT ;  /* 0x0000038019187812 */ /* 0x000fe200078ec0ff */
[----:B------:R-:W-:Y:S01]  /*17d40*/  IMAD R64, R66, 0x80, R20 ;  /* 0x0000008042407824 */ /* 0x000fe200078e0214 */
[----:B------:R-:W-:Y:S02]  /*17d50*/  LOP3.LUT R32, R33, 0x380, RZ, 0xc0, !PT ;  /* 0x0000038021207812 */ /* 0x000fe400078ec0ff */
[----:B------:R-:W-:Y:S01]  /*17d60*/  LOP3.LUT R40, R41, 0x380, RZ, 0xc0, !PT ;  /* 0x0000038029287812 */ /* 0x000fe200078ec0ff */
[----:B------:R-:W-:Y:S01]  /*17d70*/  IMAD R21, R226, UR5, R21 ;  /* 0x00000005e2157c24 */ /* 0x000fe2000f8e0215 */
[----:B------:R-:W-:Y:S01]  /*17d80*/  SHF.R.U64 R12, R12, 0x3, RZ ;  /* 0x000000030c0c7819 */ /* 0x000fe200000012ff */
[----:B------:R-:W-:Y:S01]  /*17d90*/  IMAD.WIDE.U32 R2, R226, UR4, R2 ;  /* 0x00000004e2027c25 */ /* 0x000fe2000f8e0002 */
[----:B------:R-:W-:Y:S01]  /*17da0*/  SHF.R.U64 R24, R24, 0x3, RZ ;  /* 0x0000000318187819 */ /* 0x000fe200000012ff */
[----:B------:R-:W-:Y:S01]  /*17db0*/  ULDC.64 UR4, c[0x0][0xaf0] ;  /* 0x0002bc0000047ab9 */ /* 0x000fe20000000a00 */
[----:B------:R-:W-:Y:S01]  /*17dc0*/  SHF.R.U64 R32, R32, 0x3, RZ ;  /* 0x0000000320207819 */ /* 0x000fe200000012ff */
[----:B-1----:R-:W-:Y:S01]  /*17dd0*/  @P1 IMAD.HI.U32 R20, R64, R67, RZ ;  /* 0x0000004340141227 */ /* 0x002fe200078e00ff */
[----:B------:R-:W-:-:S02]  /*17de0*/  SHF.R.U64 R40, R40, 0x3, RZ ;  /* 0x0000000328287819 */ /* 0x000fc400000012ff */
[----:B------:R-:W-:Y:S01]  /*17df0*/  LOP3.LUT R12, R12, R13, RZ, 0x3c, !PT ;  /* 0x0000000d0c0c7212 */ /* 0x000fe200078e3cff */
[----:B------:R-:W-:Y:S01]  /*17e00*/  IMAD.IADD R3, R3, 0x1, R21 ;  /* 0x0000000103037824 */ /* 0x000fe200078e0215 */
[----:B------:R-:W-:Y:S01]  /*17e10*/  LOP3.LUT R24, R24, R25, RZ, 0x3c, !PT ;  /* 0x0000001918187212 */ /* 0x000fe200078e3cff */
[----:B------:R-:W-:Y:S01]  /*17e20*/  IMAD.MOV.U32 R21, RZ, RZ, R64 ;  /* 0x000000ffff157224 */ /* 0x000fe200078e0040 */
[----:B------:R-:W-:Y:S01]  /*17e30*/  LOP3.LUT R32, R32, R33, RZ, 0x3c, !PT ;  /* 0x0000002120207212 */ /* 0x000fe200078e3cff */
[----:B------:R-:W-:Y:S01]  /*17e40*/  IMAD R0, R0, UR4, RZ ;  /* 0x0000000400007c24 */ /* 0x000fe2000f8e02ff */
[----:B------:R-:W-:Y:S01]  /*17e50*/  LOP3.LUT R40, R40, R41, RZ, 0x3c, !PT ;  /* 0x0000002928287212 */ /* 0x000fe200078e3cff */
[--C-:B------:R-:W-:Y:S01]  /*17e60*/  IMAD.X R13, RZ, RZ, R7.reuse, P6 ;  /* 0x000000ffff0d7224 */ /* 0x100fe200030e0607 */
[----:B------:R-:W-:Y:S01]  /*17e70*/  @P1 SHF.R.U32.HI R21, RZ, R69, R20 ;  /* 0x00000045ff151219 */ /* 0x000fe20000011614 */
[--C-:B------:R-:W-:Y:S01]  /*17e80*/  IMAD.X R25, RZ, RZ, R7.reuse, P5 ;  /* 0x000000ffff197224 */ /* 0x100fe200028e0607 */
[C---:B------:R-:W-:Y:S01]  /*17e90*/  IADD3 R49, P6, R6.reuse, 0x8000, RZ ;  /* 0x0000800006317810 */ /* 0x040fe20007fde0ff */
[--C-:B------:R-:W-:Y:S01]  /*17ea0*/  IMAD.X R33, RZ, RZ, R7.reuse, P4 ;  /* 0x000000ffff217224 */ /* 0x100fe200020e0607 */
[C---:B------:R-:W-:Y:S01]  /*17eb0*/  IADD3 R53, P5, R6.reuse, 0x9000, RZ ;  /* 0x0000900006357810 */ /* 0x040fe20007fbe0ff */
[----:B------:R-:W-:Y:S01]  /*17ec0*/  IMAD.X R41, RZ, RZ, R7, P3 ;  /* 0x000000ffff297224 */ /* 0x000fe200018e0607 */
[C---:B------:R-:W-:Y:S01]  /*17ed0*/  IADD3 R57, P4, R6.reuse, 0xa000, RZ ;  /* 0x0000a00006397810 */ /* 0x040fe20007f9e0ff */
[C---:B------:R-:W-:Y:S01]  /*17ee0*/  IMAD R67, R229.reuse, UR5, R0 ;  /* 0x00000005e5437c24 */ /* 0x040fe2000f8e0200 */
[----:B------:R-:W-:Y:S01]  /*17ef0*/  IADD3 R5, P3, R6, 0xb000, RZ ;  /* 0x0000b00006057810 */ /* 0x000fe20007f7e0ff */
[----:B------:R-:W-:Y:S01]  /*17f00*/  IMAD.WIDE.U32 R2, R229, UR4, R2 ;  /* 0x00000004e5027c25 */ /* 0x000fe2000f8e0002 */
[--C-:B------:R-:W-:Y:S01]  /*17f10*/  SHF.R.S32.HI R0, RZ, 0x1f, R21.reuse ;  /* 0x0000001fff007819 */ /* 0x100fe20000011415 */
[----:B------:R-:W-:Y:S01]  /*17f20*/  ULDC.64 UR4, c[0x0][0xae0] ;  /* 0x0002b80000047ab9 */ /* 0x000fe20000000a00 */
[----:B------:R-:W-:Y:S01]  /*17f30*/  LOP3.LUT R48, R49, 0x380, RZ, 0xc0, !PT ;  /* 0x0000038031307812 */ /* 0x000fe200078ec0ff */
[----:B------:R-:W-:Y:S01]  /*17f40*/  IMAD.MOV R69, RZ, RZ, -R21 ;  /* 0x000000ffff457224 */ /* 0x000fe200078e0a15 */
[----:B------:R-:W-:Y:S01]  /*17f50*/  LOP3.LUT R52, R53, 0x380, RZ, 0xc0, !PT ;  /* 0x0000038035347812 */ /* 0x000fe200078ec0ff */
[----:B------:R-:W5:Y:S01]  /*17f60*/  LD.E.128 R12, desc[UR56][R12.64] ;  /* 0x000000380c0c7980 */ /* 0x000f62000c101d00 */
[----:B------:R-:W-:-:S02]  /*17f70*/  LOP3.LUT R56, R57, 0x380, RZ, 0xc0, !PT ;  /* 0x0000038039387812 */ /* 0x000fc400078ec0ff */
[----:B------:R-:W-:Y:S01]  /*17f80*/  LOP3.LUT R11, R6, 0x380, RZ, 0xc0, !PT ;  /* 0x00000380060b7812 */ /* 0x000fe200078ec0ff */
[----:B------:R-:W5:Y:S01]  /*17f90*/  LD.E.128 R24, desc[UR56][R24.64] ;  /* 0x0000003818187980 */ /* 0x000f62000c101d00 */
[----:B------:R-:W-:Y:S01]  /*17fa0*/  LOP3.LUT R4, R5, 0x380, RZ, 0xc0, !PT ;  /* 0x0000038005047812 */ /* 0x000fe200078ec0ff */
[----:B------:R-:W-:Y:S01]  /*17fb0*/  IMAD.IADD R3, R3, 0x1, R67 ;  /* 0x0000000103037824 */ /* 0x000fe200078e0243 */
[----:B------:R-:W-:Y:S01]  /*17fc0*/  SHF.R.U64 R48, R48, 0x3, RZ ;  /* 0x0000000330307819 */ /* 0x000fe200000012ff */
[----:B------:R-:W-:Y:S01]  /*17fd0*/  IMAD R0, R0, UR4, RZ ;  /* 0x0000000400007c24 */ /* 0x000fe2000f8e02ff */
[----:B------:R-:W-:Y:S01]  /*17fe0*/  SHF.R.U64 R52, R52, 0x3, RZ ;  /* 0x0000000334347819 */ /* 0x000fe200000012ff */
[----:B------:R-:W-:Y:S01]  /*17ff0*/  IMAD R67, R28, R69, R64 ;  /* 0x000000451c437224 */ /* 0x000fe200078e0240 */
[----:B------:R-:W-:Y:S01]  /*18000*/  SHF.R.U64 R56, R56, 0x3, RZ ;  /* 0x0000000338387819 */ /* 0x000fe200000012ff */
[----:B------:R-:W5:Y:S01]  /*18010*/  LD.E.128 R32, desc[UR56][R32.64] ;  /* 0x0000003820207980 */ /* 0x000f62000c101d00 */
[----:B------:R-:W-:-:S02]  /*18020*/  SHF.R.U64 R11, R11, 0x3, RZ ;  /* 0x000000030b0b7819 */ /* 0x000fc400000012ff */
[----:B------:R-:W-:Y:S01]  /*18030*/  SHF.R.U64 R4, R4, 0x3, RZ ;  /* 0x0000000304047819 */ /* 0x000fe200000012ff */
[C---:B------:R-:W-:Y:S01]  /*18040*/  IMAD R69, R21.reuse, UR5, R0 ;  /* 0x0000000515457c24 */ /* 0x040fe2000f8e0200 */
[----:B------:R-:W-:Y:S01]  /*18050*/  LOP3.LUT R48, R48, R49, RZ, 0x3c, !PT ;  /* 0x0000003130307212 */ /* 0x000fe200078e3cff */
[--C-:B------:R-:W-:Y:S01]  /*18060*/  IMAD.X R61, RZ, RZ, R7.reuse, P3 ;  /* 0x000000ffff3d7224 */ /* 0x100fe200018e0607 */
[----:B------:R-:W-:Y:S01]  /*18070*/  LOP3.LUT R52, R52, R53, RZ, 0x3c, !PT ;  /* 0x0000003534347212 */ /* 0x000fe200078e3cff */
[--C-:B------:R-:W-:Y:S01]  /*18080*/  IMAD.X R53, RZ, RZ, R7.reuse, P5 ;  /* 0x000000ffff357224 */ /* 0x100fe200028e0607 */
[----:B------:R-:W-:Y:S01]  /*18090*/  LOP3.LUT R56, R56, R57, RZ, 0x3c, !PT ;  /* 0x0000003938387212 */ /* 0x000fe200078e3cff */
[----:B------:R-:W-:Y:S01]  /*180a0*/  IMAD.X R57, RZ, RZ, R7, P4 ;  /* 0x000000ffff397224 */ /* 0x000fe200020e0607 */
[----:B------:R-:W-:Y:S01]  /*180b0*/  IADD3.X R49, RZ, R7, RZ, P6, !PT ;  /* 0x00000007ff317210 */ /* 0x000fe200037fe4ff */
[----:B------:R-:W-:Y:S01]  /*180c0*/  IMAD.WIDE.U32 R2, R21, UR4, R2 ;  /* 0x0000000415027c25 */ /* 0x000fe2000f8e0002 */
[----:B------:R-:W-:Y:S01]  /*180d0*/  LOP3.LUT R6, R11, R6, RZ, 0x3c, !PT ;  /* 0x000000060b067212 */ /* 0x000fe200078e3cff */
[----:B------:R-:W-:Y:S01]  /*180e0*/  ULDC.64 UR4, c[0x0][0xad8] ;  /* 0x0002b60000047ab9 */ /* 0x000fe20000000a00 */
[----:B------:R-:W-:Y:S01]  /*180f0*/  LOP3.LUT R60, R4, R5, RZ, 0x3c, !PT ;  /* 0x00000005043c7212 */ /* 0x000fe200078e3cff */
[----:B------:R-:W5:Y:S01]  /*18100*/  LD.E.128 R40, desc[UR56][R40.64] ;  /* 0x0000003828287980 */ /* 0x000f62000c101d00 */
[----:B------:R-:W-:Y:S01]  /*18110*/  SHF.R.S32.HI R0, RZ, 0x1f, R67 ;  /* 0x0000001fff007819 */ /* 0x000fe20000011443 */
[----:B------:R-:W-:-:S02]  /*18120*/  IMAD.IADD R3, R3, 0x1, R69 ;  /* 0x0000000103037824 */ /* 0x000fc400078e0245 */
[----:B------:R-:W5:Y:S02]  /*18130*/  LD.E.128 R4, desc[UR56][R6.64] ;  /* 0x0000003806047980 */ /* 0x000f64000c101d00 */
[----:B------:R-:W-:Y:S02]  /*18140*/  IMAD R0, R0, UR4, RZ ;  /* 0x0000000400007c24 */ /* 0x000fe4000f8e02ff */
[----:B------:R-:W5:Y:S01]  /*18150*/  LD.E.128 R8, desc[UR56][R8.64] ;  /* 0x0000003808087980 */ /* 0x000f62000c101d00 */
[----:B------:R-:W-:-:S03]  /*18160*/  IMAD R68, R66, 0x80, R68 ;  /* 0x0000008042447824 */ /* 0x000fc600078e0244 */
[----:B------:R-:W5:Y:S01]  /*18170*/  LD.E.128 R48, desc[UR56][R48.64] ;  /* 0x0000003830307980 */ /* 0x000f62000c101d00 */
[----:B------:R-:W-:-:S03]  /*18180*/  IMAD R21, R67, UR5, R0 ;  /* 0x0000000543157c24 */ /* 0x000fc6000f8e0200 */
[----:B------:R-:W5:Y:S01]  /*18190*/  LD.E.128 R52, desc[UR56][R52.64] ;  /* 0x0000003834347980 */ /* 0x000f62000c101d00 */
[----:B------:R-:W-:Y:S01]  /*181a0*/  IMAD.WIDE.U32 R2, R67, UR4, R2 ;  /* 0x0000000443027c25 */ /* 0x000fe2000f8e0002 */
[----:B------:R-:W-:Y:S02]  /*181b0*/  ULDC.64 UR4, c[0x0][0xa80] ;  /* 0x0002a00000047ab9 */ /* 0x000fe40000000a00 */
[----:B------:R-:W5:Y:S04]  /*181c0*/  LD.E.128 R56, desc[UR56][R56.64] ;  /* 0x0000003838387980 */ /* 0x000f68000c101d00 */
[----:B------:R-:W5:Y:S01]  /*181d0*/  LD.E.128 R60, desc[UR56][R60.64] ;  /* 0x000000383c3c7980 */ /* 0x000f62000c101d00 */
[----:B------:R-:W-:Y:S01]  /*181e0*/  @!PT LDS RZ, [RZ] ;  /* 0x00000000fffff984 */ /* 0x000fe20000000800 */
[----:B------:R-:W-:Y:S01]  /*181f0*/  @!PT LDS RZ, [RZ] ;  /* 0x00000000fffff984 */ /* 0x000fe20000000800 */
[----:B------:R-:W-:Y:S01]  /*18200*/  @!PT LDS RZ, [RZ] ;  /* 0x00000000fffff984 */ /* 0x000fe20000000800 */
[----:B------:R-:W-:Y:S01]  /*18210*/  @!PT LDS RZ, [RZ] ;  /* 0x00000000fffff984 */ /* 0x000fe20000000800 */
[----:B------:R0:W-:Y:S06]  /*18220*/  MEMBAR.ALL.CTA ;  /* 0x0000000000007992 */ /* 0x0001ec0000008000 */
[----:B0-----:R-:W0:Y:S01]  /*18230*/  FENCE.VIEW.ASYNC.S ;  /* 0x00000000000073c6 */ /* 0x001e220000000000 */
[----:B------:R-:W-:Y:S01]  /*18240*/  VIADD R28, R68, 0x40 ;  /* 0x00000040441c7836 */ /* 0x000fe20000000000 */
[----:B------:R-:W-:Y:S01]  /*18250*/  LEA R64, P2, R2, UR4, 0x1 ;  /* 0x0000000402407c11 */ /* 0x000fe2000f8408ff */
[----:B------:R-:W-:-:S03]  /*18260*/  IMAD.IADD R3, R3, 0x1, R21 ;  /* 0x0000000103037824 */ /* 0x000fc600078e0215 */
[-C--:B------:R-:W-:Y:S02]  /*18270*/  ISETP.GE.AND P0, PT, R28, R65.reuse, PT ;  /* 0x000000411c00720c */ /* 0x080fe40003f06270 */
[----:B------:R-:W-:Y:S02]  /*18280*/  LEA.HI.X R28, R2, UR5, R3, 0x1, P2 ;  /* 0x00000005021c7c11 */ /* 0x000fe400090f0c03 */
[----:B------:R-:W-:Y:S02]  /*18290*/  ISETP.GE.AND P2, PT, R68, R65, PT ;  /* 0x000000414400720c */ /* 0x000fe40003f46270 */
[----:B------:R-:W-:Y:S01]  /*182a0*/  IADD3 R0, R18, 0x30820, RZ ;  /* 0x0003082012007810 */ /* 0x000fe20007ffe0ff */
[----:B------:R-:W-:-:S03]  /*182b0*/  VIADD R20, R68, 0x20 ;  /* 0x0000002044147836 */ /* 0x000fc60000000000 */
[----:B------:R-:W-:Y:S01]  /*182c0*/  PRMT R0, RZ, 0x654, R0 ;  /* 0x00000654ff007816 */ /* 0x000fe20000000000 */
[----:B0-----:R0:W1:Y:S01]  /*182d0*/  SHFL.IDX PT, R21, R64, RZ, 0x181f ;  /* 0x00181fff40157589 */ /* 0x00106200000e0000 */
[----:B------:R-:W-:-:S03]  /*182e0*/  ISETP.GE.AND P1, PT, R20, R65, PT ;  /* 0x000000411400720c */ /* 0x000fc60003f26270 */
[----:B------:R0:W2:Y:S01]  /*182f0*/  SHFL.IDX PT, R67, R28, RZ, 0x181f ;  /* 0x00181fff1c437589 */ /* 0x0000a200000e0000 */
[----:B------:R0:W-:Y:S01]  /*18300*/  SYNCS.ARRIVE.TRANS64.RED.A1T0 RZ, [R0+URZ], RZ ;  /* 0x000000ff00ff79a7 */ /* 0x0001e2000810043f */
[----:B------:R-:W-:Y:S01]  /*18310*/  SHF.R.S32.HI R69, RZ, 0x1f, R222 ;  /* 0x0000001fff457819 */ /* 0x000fe200000114de */
[----:B------:R-:W-:Y:S07]  /*18320*/  @P2 BRA `(.L_x_648) ;  /* 0x0000000000342947 */ /* 0x000fee0003800000 */
[----:B------:R-:W-:Y:S02]  /*18330*/  ULDC UR4, c[0x0][0xac8] ;  /* 0x0002b20000047ab9 */ /* 0x000fe40000000800 */
[----:B------:R-:W-:Y:S02]  /*18340*/  ISETP.GE.AND P4, PT, R222, UR4, PT ;  /* 0x00000004de007c0c */ /* 0x000fe4000bf86270 */
[----:B------:R-:W-:Y:S02]  /*18350*/  ISETP.GE.AND P3, PT, R70, UR4, PT ;  /* 0x0000000446007c0c */ /* 0x000fe4000bf66270 */
[----:B------:R-:W-:-:S09]  /*18360*/  ISETP.GE.AND P2, PT, R224, UR4, PT ;  /* 0x00000004e0007c0c */ /* 0x000fd2000bf46270 */
[-C--:B-1----:R-:W-:Y:S02]  /*18370*/  @!P4 LEA R2, P6, R222, R21.reuse, 0x1 ;  /* 0x00000015de02c211 */ /* 0x082fe400078c08ff */
[----:B------:R-:W-:Y:S02]  /*18380*/  @!P3 LEA R20, P5, R70, R21, 0x1 ;  /* 0x000000154614b211 */ /* 0x000fe400078a08ff */
[----:B--2---:R-:W-:Y:S02]  /*18390*/  @!P4 LEA.HI.X R3, R222, R67, R69, 0x1, P6 ;  /* 0x00000043de03c211 */ /* 0x004fe400030f0c45 */
[----:B------:R-:W-:Y:S02]  /*183a0*/  @!P2 LEA R66, P6, R224, R21, 0x1 ;  /* 0x00000015e042a211 */ /* 0x000fe400078c08ff */
[-C--:B------:R-:W-:Y:S01]  /*183b0*/  @!P3 LEA.HI.X R21, R70, R67.reuse, R71, 0x1, P5 ;  /* 0x000000434615b211 */ /* 0x080fe200028f0c47 */
[----:B-----5:R3:W-:Y:S01]  /*183c0*/  @!P4 ST.E.128 desc[UR56][R2.64], R4 ;  /* 0x000000040200c985 */ /* 0x0207e2000c101d38 */
[----:B------:R-:W-:-:S03]  /*183d0*/  @!P2 LEA.HI.X R67, R224, R67, R72, 0x1, P6 ;  /* 0x00000043e043a211 */ /* 0x000fc600030f0c48 */
[----:B------:R3:W-:Y:S04]  /*183e0*/  @!P3 ST.E.128 desc[UR56][R20.64], R32 ;  /* 0x000000201400b985 */ /* 0x0007e8000c101d38 */
[----:B------:R3:W-:Y:S02]  /*183f0*/  @!P2 ST.E.128 desc[UR56][R66.64], R48 ;  /* 0x000000304200a985 */ /* 0x0007e4000c101d38 */
.L_x_648:
[----:B------:R-:W-:Y:S05]  /*18400*/  BSYNC B1 ;  /* 0x0000000000017941 */ /* 0x000fea0003800000 */
.L_x_647:
[----:B---3-5:R3:W4:Y:S01]  /*18410*/  SHFL.IDX PT, R7, R28, 0x1, 0x181f ;  /* 0x00381f001c077f89 */ /* 0x02872200000e0000 */
[----:B------:R-:W-:Y:S03]  /*18420*/  BSSY B1, `(.L_x_649) ;  /* 0x0000010000017945 */ /* 0x000fe60003800000 */
[----:B------:R3:W0:Y:S01]  /*18430*/  SHFL.IDX PT, R3, R64, 0x1, 0x181f ;  /* 0x00381f0040037f89 */ /* 0x00062200000e0000 */
[----:B------:R-:W-:Y:S05]  /*18440*/  @P1 BRA `(.L_x_650) ;  /* 0x0000000000341947 */ /* 0x000fea0003800000 */
[----:B------:R-:W-:Y:S02]  /*18450*/  ULDC UR4, c[0x0][0xac8] ;  /* 0x0002b20000047ab9 */ /* 0x000fe40000000800 */
[----:B------:R-:W-:Y:S02]  /*18460*/  ISETP.GE.AND P4, PT, R222, UR4, PT ;  /* 0x00000004de007c0c */ /* 0x000fe4000bf86270 */
[----:B------:R-:W-:Y:S02]  /*18470*/  ISETP.GE.AND P5, PT, R70, UR4, PT ;  /* 0x0000000446007c0c */ /* 0x000fe4000bfa6270 */
[----:B------:R-:W-:-:S09]  /*18480*/  ISETP.GE.AND P6, PT, R224, UR4, PT ;  /* 0x00000004e0007c0c */ /* 0x000fd2000bfc6270 */
[-C--:B0-----:R-:W-:Y:S02]  /*18490*/  @!P4 LEA R2, P1, R222, R3.reuse, 0x1 ;  /* 0x00000003de02c211 */ /* 0x081fe400078208ff */
[-C--:B------:R-:W-:Y:S02]  /*184a0*/  @!P5 LEA R4, P2, R70, R3.reuse, 0x1 ;  /* 0x000000034604d211 */ /* 0x080fe400078408ff */
[----:B------:R-:W-:Y:S02]  /*184b0*/  @!P6 LEA R6, P3, R224, R3, 0x1 ;  /* 0x00000003e006e211 */ /* 0x000fe400078608ff */
[-C--:B----4-:R-:W-:Y:S02]  /*184c0*/  @!P4 LEA.HI.X R3, R222, R7.reuse, R69, 0x1, P1 ;  /* 0x00000007de03c211 */ /* 0x090fe400008f0c45 */
[-C--:B------:R-:W-:Y:S02]  /*184d0*/  @!P5 LEA.HI.X R5, R70, R7.reuse, R71, 0x1, P2 ;  /* 0x000000074605d211 */ /* 0x080fe400010f0c47 */
[----:B------:R-:W-:Y:S01]  /*184e0*/  @!P6 LEA.HI.X R7, R224, R7, R72, 0x1, P3 ;  /* 0x00000007e007e211 */ /* 0x000fe200018f0c48 */
[----:B------:R0:W-:Y:S04]  /*184f0*/  @!P4 ST.E.128 desc[UR56][R2.64], R8 ;  /* 0x000000080200c985 */ /* 0x0001e8000c101d38 */
[----:B------:R0:W-:Y:S04]  /*18500*/  @!P5 ST.E.128 desc[UR56][R4.64], R36 ;  /* 0x000000240400d985 */ /* 0x0001e8000c101d38 */
[----:B------:R0:W-:Y:S02]  /*18510*/  @!P6 ST.E.128 desc[UR56][R6.64], R52 ;  /* 0x000000340600e985 */ /* 0x0001e4000c101d38 */
.L_x_650:
[----:B------:R-:W-:Y:S05]  /*18520*/  BSYNC B1 ;  /* 0x0000000000017941 */ /* 0x000fea0003800000 */
.L_x_649:
[----:B0---4-:R0:W4:Y:S01]  /*18530*/  SHFL.IDX PT, R7, R28, 0x2, 0x181f ;  /* 0x00581f001c077f89 */ /* 0x01112200000e0000 */
        /* <DEDUP_REMOVED lines=16> */
.L_x_652:
[----:B------:R-:W-:Y:S05]  /*18640*/  BSYNC B1 ;  /* 0x0000000000017941 */ /* 0x000fea0003800000 */
.L_x_651:
[----:B------:R-:W-:Y:S01]  /*18650*/  VIADD R0, R68, 0x60 ;  /* 0x0000006044007836 */ /* 0x000fe20000000000 */
[----:B0---4-:R4:W0:Y:S04]  /*18660*/  SHFL.IDX PT, R7, R28, 0x3, 0x181f ;  /* 0x00781f001c077f89 */ /* 0x01182800000e0000 */
[----:B------:R-:W-:Y:S01]  /*18670*/  ISETP.GE.AND P0, PT, R0, R65, PT ;  /* 0x000000410000720c */ /* 0x000fe20003f06270 */
[----:B------:R4:W0:-:S12]  /*18680*/  SHFL.IDX PT, R9, R64, 0x3, 0x181f ;  /* 0x00781f0040097f89 */ /* 0x00081800000e0000 */
[----:B----4-:R-:W-:Y:S05]  /*18690*/  @P0 BRA `(.L_x_653) ;  /* 0x0000000c00580947 */ /* 0x010fea0003800000 */
[----:B------:R-:W-:Y:S02]  /*186a0*/  ULDC UR4, c[0x0][0xac8] ;  /* 0x0002b20000047ab9 */ /* 0x000fe40000000800 */
[----:B------:R-:W-:Y:S02]  /*186b0*/  ISETP.GE.AND P2, PT, R222, UR4, PT ;  /* 0x00000004de007c0c */ /* 0x000fe4000bf46270 */
[----:B------:R-:W-:-:S11]  /*186c0*/  ISETP.GE.AND P3, PT, R70, UR4, PT ;  /* 0x0000000446007c0c */ /* 0x000fd6000bf66270 */
[-C--:B0-----:R-:W-:Y:S02]  /*186d0*/  @!P2 LEA R2, P0, R222, R9.reuse, 0x1 ;  /* 0x00000009de02a211 */ /* 0x081fe400078008ff */
[----:B------:R-:W-:Y:S02]  /*186e0*/  @!P3 LEA R4, P1, R70, R9, 0x1 ;  /* 0x000000094604b211 */ /* 0x000fe400078208ff */
[-C--:B------:R-:W-:Y:S02]  /*186f0*/  @!P2 LEA.HI.X R3, R222, R7.reuse, R69, 0x1, P0 ;  /* 0x00000007de03a211 */ /* 0x080fe400000f0c45 */
[----:B------:R-:W-:Y:S02]  /*18700*/  @!P3 LEA.HI.X R5, R70, R7, R71, 0x1, P1 ;  /* 0x000000074605b211 */ /* 0x000fe400008f0c47 */
[----:B------:R-:W-:Y:S01]  /*18710*/  ISETP.GE.AND P0, PT, R224, UR4, PT ;  /* 0x00000004e0007c0c */ /* 0x000fe2000bf06270 */
[----:B------:R4:W-:Y:S04]  /*18720*/  @!P2 ST.E.128 desc[UR56][R2.64], R24 ;  /* 0x000000180200a985 */ /* 0x0009e8000c101d38 */
[----:B------:R4:W-:Y:S08]  /*18730*/  @!P3 ST.E.128 desc[UR56][R4.64], R44 ;  /* 0x0000002c0400b985 */ /* 0x0009f0000c101d38 */
[----:B------:R-:W-:Y:S05]  /*18740*/  @P0 BRA `(.L_x_653) ;  /* 0x0000000c002c0947 */ /* 0x000fea0003800000 */
[----:B----4-:R-:W-:-:S04]  /*18750*/  LEA R2, P0, R224, R9, 0x1 ;  /* 0x00000009e0027211 */ /* 0x010fc800078008ff */
[----:B------:R-:W-:-:S05]  /*18760*/  LEA.HI.X R3, R224, R7, R72, 0x1, P0 ;  /* 0x00000007e0037211 */ /* 0x000fca00000f0c48 */
[----:B------:R0:W-:Y:S01]  /*18770*/  ST.E.128 desc[UR56][R2.64], R60 ;  /* 0x0000003c02007985 */ /* 0x0001e2000c101d38 */
[----:B------:R-:W-:Y:S05]  /*18780*/  BRA `(.L_x_653) ;  /* 0x0000000c001c7947 */ /* 0x000fea0003800000 */
.L_x_645:
[----:B------:R-:W-:Y:S01]  /*18790*/  ULDC.64 UR4, c[0x0][0xc00] ;  /* 0x0003000000047ab9 */ /* 0x000fe20000000a00 */
[----:B------:R-:W-:Y:S01]  /*187a0*/  IMAD.MOV.U32 R6, RZ, RZ, RZ ;  /* 0x000000ffff067224 */ /* 0x000fe200078e00ff */
[----:B------:R-:W-:Y:S01]  /*187b0*/  ISETP.NE.U32.AND P0, PT, RZ, UR4, PT ;  /* 0x00000004ff007c0c */ /* 0x000fe2000bf05070 */
[----:B------:R-:W3:Y:S01]  /*187c0*/  LDC R21, c[0x0][0xbe8] ;  /* 0x0002fa00ff157b82 */ /* 0x000ee20000000800 */
[----:B------:R-:W-:Y:S02]  /*187d0*/  IADD3 R2, P1, R227, UR4, RZ ;  /* 0x00000004e3027c10 */ /* 0x000fe4000ff3e0ff */
[----:B------:R-:W-:Y:S02]  /*187e0*/  ISETP.NE.AND.EX P0, PT, RZ, UR5, PT, P0 ;  /* 0x00000005ff007c0c */ /* 0x000fe4000bf05300 */
[----:B------:R-:W-:Y:S01]  /*187f0*/  IADD3.X R3, R228, UR5, RZ, P1, !PT ;  /* 0x00000005e4037c10 */ /* 0x000fe20008ffe4ff */
[----:B------:R-:W-:Y:S02]  /*18800*/  ULDC.64 UR4, c[0x0][0xc08] ;  /* 0x0003020000047ab9 */ /* 0x000fe40000000a00 */
[----:B------:R-:W-:-:S04]  /*18810*/  ISETP.NE.U32.AND P1, PT, RZ, UR4, PT ;  /* 0x00000004ff007c0c */ /* 0x000fc8000bf25070 */
[----:B------:R-:W-:-:S04]  /*18820*/  ISETP.NE.AND.EX P1, PT, RZ, UR5, PT, P1 ;  /* 0x00000005ff007c0c */ /* 0x000fc8000bf25310 */
[----:B------:R4:W5:Y:S09]  /*18830*/  @P0 LDG.E R6, desc[UR56][R2.64] ;  /* 0x0000003802060981 */ /* 0x000972000c1e1900 */
[----:B------:R-:W-:Y:S01]  /*18840*/  @P1 IADD3 R4, P2, R227, UR4, RZ ;  /* 0x00000004e3041c10 */ /* 0x000fe2000ff5e0ff */
[----:B------:R-:W-:-:S02]  /*18850*/  ULDC UR4, c[0x0][0xa88] ;  /* 0x0002a20000047ab9 */ /* 0x000fc40000000800 */
[----:B------:R-:W-:Y:S01]  /*18860*/  IMAD.U32 R0, RZ, RZ, UR4 ;  /* 0x00000004ff007e24 */ /* 0x000fe2000f8e00ff */
[----:B0-----:R-:W-:-:S05]  /*18870*/  @P1 IADD3.X R5, R228, UR5, RZ, P2, !PT ;  /* 0x00000005e4051c10 */ /* 0x001fca00097fe4ff */
[----:B------:R4:W5:Y:S01]  /*18880*/  @P1 LDG.E R0, desc[UR56][R4.64] ;  /* 0x0000003804001981 */ /* 0x000962000c1e1900 */
[----:B---3--:R-:W-:Y:S01]  /*18890*/  ISETP.NE.AND P2, PT, R21, 0x1, PT ;  /* 0x000000011500780c */ /* 0x008fe20003f45270 */
[----:B------:R-:W0:-:S12]  /*188a0*/  S2R R24, SR_TID.X ;  /* 0x0000000000187919 */ /* 0x000e180000002100 */
[----:B------:R-:W3:Y:S08]  /*188b0*/  @P2 LDC R14, c[0x0][0xbec] ;  /* 0x0002fb00ff0e2b82 */ /* 0x000ef00000000800 */
[----:B------:R-:W1:Y:S01]  /*188c0*/  @P2 LDC R25, c[0x0][0xbf0] ;  /* 0x0002fc00ff192b82 */ /* 0x000e620000000800 */
[----:B0-----:R-:W-:-:S05]  /*188d0*/  VIADD R24, R24, 0xffffff80 ;  /* 0xffffff8018187836 */ /* 0x001fca0000000000 */
[----:B------:R-:W-:Y:S01]  /*188e0*/  ISETP.GE.AND P3, PT, R24, 0x80, PT ;  /* 0x000000801800780c */ /* 0x000fe20003f66270 */
[----:B----4-:R-:W-:-:S12]  /*188f0*/  @P1 BRA `(.L_x_654) ;  /* 0x0000000000101947 */ /* 0x010fd80003800000 */
[----:B------:R-:W-:Y:S05]  /*18900*/  @!P0 BRA `(.L_x_654) ;  /* 0x00000000000c8947 */ /* 0x000fea0003800000 */
[----:B------:R-:W4:Y:S04]  /*18910*/  LDG.E R5, desc[UR56][R2.64] ;  /* 0x0000003802057981 */ /* 0x000f28000c1e1900 */
[----:B-----5:R-:W4:Y:S02]  /*18920*/  LDG.E R0, desc[UR56][R2.64+0x4] ;  /* 0x0000043802007981 */ /* 0x020f24000c1e1900 */
[----:B----4-:R-:W-:-:S07]  /*18930*/  IMAD.IADD R0, R0, 0x1, -R5 ;  /* 0x0000000100007824 */ /* 0x010fce00078e0a05 */
.L_x_654:
[----:B------:R-:W4:Y:S04]  /*18940*/  LDL.LU R2, [R1+0x44] ;  /* 0x0000440001027983 */ /* 0x000f280000300800 */
[----:B------:R0:W5:Y:S01]  /*18950*/  LDL R20, [R1+0x40] ;  /* 0x0000400001147983 */ /* 0x0001620000100800 */
[----:B------:R-:W-:Y:S01]  /*18960*/  BSSY B1, `(.L_x_655) ;  /* 0x000002e000017945 */ /* 0x000fe20003800000 */
[----:B------:R-:W-:Y:S02]  /*18970*/  SHF.R.S32.HI R10, RZ, 0x1f, R226 ;  /* 0x0000001fff0a7819 */ /* 0x000fe400000114e2 */
[----:B------:R-:W-:Y:S02]  /*18980*/  SEL R229, R229, RZ, !P0 ;  /* 0x000000ffe5e57207 */ /* 0x000fe40004000000 */
[----:B-----5:R-:W-:-:S02]  /*18990*/  SHF.R.S32.HI R11, RZ, 0x1f, R6 ;  /* 0x0000001fff0b7819 */ /* 0x020fc40000011406 */
[----:B----4-:R-:W-:Y:S01]  /*189a0*/  SEL R12, R2, RZ, !P0 ;  /* 0x000000ff020c7207 */ /* 0x010fe20004000000 */
[----:B0-----:R-:W-:Y:S06]  /*189b0*/  @P3 BRA `(.L_x_656) ;  /* 0x0000000000a03947 */ /* 0x001fec0003800000 */
[----:B------:R-:W0:Y:S01]  /*189c0*/  S2R R2, SR_TID.X ;  /* 0x0000000000027919 */ /* 0x000e220000002100 */
[----:B------:R-:W4:Y:S02]  /*189d0*/  LDC R9, c[0x0][0xbe8] ;  /* 0x0002fa00ff097b82 */ /* 0x000f240000000800 */
[----:B----4-:R-:W-:Y:S02]  /*189e0*/  IMAD R3, R0, R9, RZ ;  /* 0x0000000900037224 */ /* 0x010fe400078e02ff */
[----:B0-----:R-:W-:-:S04]  /*189f0*/  IMAD R2, R20, 0x80, R2 ;  /* 0x0000008014027824 */ /* 0x001fc800078e0202 */
[----:B------:R-:W-:-:S05]  /*18a00*/  VIADD R8, R2, 0xffffff80 ;  /* 0xffffff8002087836 */ /* 0x000fca0000000000 */
[----:B------:R-:W-:-:S13]  /*18a10*/  ISETP.GE.AND P0, PT, R8, R3, PT ;  /* 0x000000030800720c */ /* 0x000fda0003f06270 */
[----:B------:R-:W-:Y:S05]  /*18a20*/  @P0 BRA `(.L_x_656) ;  /* 0x0000000000840947 */ /* 0x000fea0003800000 */
[----:B------:R-:W-:Y:S01]  /*18a30*/  ISETP.NE.AND P0, PT, R9, 0x1, PT ;  /* 0x000000010900780c */ /* 0x000fe20003f05270 */
[----:B------:R-:W-:Y:S01]  /*18a40*/  ULDC.64 UR4, c[0x0][0xb90] ;  /* 0x0002e40000047ab9 */ /* 0x000fe20000000a00 */
[----:B------:R-:W-:Y:S02]  /*18a50*/  IMAD.MOV.U32 R2, RZ, RZ, R6 ;  /* 0x000000ffff027224 */ /* 0x000fe400078e0006 */
[----:B------:R-:W-:Y:S02]  /*18a60*/  IMAD R7, R10, UR4, RZ ;  /* 0x000000040a077c24 */ /* 0x000fe4000f8e02ff */
[----:B------:R-:W-:Y:S02]  /*18a70*/  IMAD.MOV.U32 R3, RZ, RZ, R11 ;  /* 0x000000ffff037224 */ /* 0x000fe400078e000b */
[----:B------:R-:W-:Y:S02]  /*18a80*/  IMAD.MOV.U32 R5, RZ, RZ, R8 ;  /* 0x000000ffff057224 */ /* 0x000fe400078e0008 */
[----:B------:R-:W-:-:S03]  /*18a90*/  IMAD.WIDE.U32 R2, R226, UR4, R2 ;  /* 0x00000004e2027c25 */ /* 0x000fc6000f8e0002 */
[----:B------:R-:W0:Y:S01]  /*18aa0*/  @P0 LDC R13, c[0x0][0xbec] ;  /* 0x0002fb00ff0d0b82 */ /* 0x000e220000000800 */
[----:B------:R-:W-:Y:S01]  /*18ab0*/  IMAD R7, R226, UR5, R7 ;  /* 0x00000005e2077c24 */ /* 0x000fe2000f8e0207 */
[----:B------:R-:W-:-:S03]  /*18ac0*/  ULDC.64 UR4, c[0x0][0xb98] ;  /* 0x0002e60000047ab9 */ /* 0x000fc60000000a00 */
[----:B------:R-:W-:-:S03]  /*18ad0*/  IMAD.IADD R3, R3, 0x1, R7 ;  /* 0x0000000103037824 */ /* 0x000fc600078e0207 */
[----:B------:R-:W4:Y:S01]  /*18ae0*/  @P0 LDC R15, c[0x0][0xbf0] ;  /* 0x0002fc00ff0f0b82 */ /* 0x000f220000000800 */
[----:B------:R-:W-:-:S04]  /*18af0*/  IMAD.WIDE.U32 R2, R229, UR4, R2 ;  /* 0x00000004e5027c25 */ /* 0x000fc8000f8e0002 */
[----:B0-----:R-:W-:-:S05]  /*18b00*/  @P0 IMAD.HI.U32 R4, R8, R13, RZ ;  /* 0x0000000d08040227 */ /* 0x001fca00078e00ff */
[----:B----4-:R-:W-:Y:S01]  /*18b10*/  @P0 SHF.R.U32.HI R5, RZ, R15, R4 ;  /* 0x0000000fff050219 */ /* 0x010fe20000011604 */
[----:B------:R-:W-:-:S03]  /*18b20*/  IMAD R4, R12, UR4, RZ ;  /* 0x000000040c047c24 */ /* 0x000fc6000f8e02ff */
[----:B------:R-:W-:Y:S01]  /*18b30*/  IADD3 R2, P0, R5, R2, RZ ;  /* 0x0000000205027210 */ /* 0x000fe20007f1e0ff */
[----:B------:R-:W-:-:S04]  /*18b40*/  IMAD.MOV R7, RZ, RZ, -R5 ;  /* 0x000000ffff077224 */ /* 0x000fc800078e0a05 */
[----:B------:R-:W-:Y:S01]  /*18b50*/  IMAD R7, R9, R7, R8 ;  /* 0x0000000709077224 */ /* 0x000fe200078e0208 */
[----:B------:R-:W-:Y:S01]  /*18b60*/  SHF.R.S32.HI R9, RZ, 0x1f, R5 ;  /* 0x0000001fff097819 */ /* 0x000fe20000011405 */
[----:B------:R-:W-:Y:S01]  /*18b70*/  IMAD R8, R229, UR5, R4 ;  /* 0x00000005e5087c24 */ /* 0x000fe2000f8e0204 */
[----:B------:R-:W-:Y:S02]  /*18b80*/  ULDC.64 UR4, c[0x0][0xb88] ;  /* 0x0002e20000047ab9 */ /* 0x000fe40000000a00 */
[----:B------:R-:W-:Y:S02]  /*18b90*/  SHF.R.S32.HI R4, RZ, 0x1f, R7 ;  /* 0x0000001fff047819 */ /* 0x000fe40000011407 */
[----:B------:R-:W-:-:S03]  /*18ba0*/  IADD3.X R3, R9, R3, R8, P0, !PT ;  /* 0x0000000309037210 */ /* 0x000fc600007fe408 */
[----:B------:R-:W-:Y:S02]  /*18bb0*/  IMAD R4, R4, UR4, RZ ;  /* 0x0000000404047c24 */ /* 0x000fe4000f8e02ff */
[----:B------:R-:W-:-:S04]  /*18bc0*/  IMAD.WIDE.U32 R2, R7, UR4, R2 ;  /* 0x0000000407027c25 */ /* 0x000fc8000f8e0002 */
[----:B------:R-:W-:Y:S01]  /*18bd0*/  IMAD R5, R7, UR5, R4 ;  /* 0x0000000507057c24 */ /* 0x000fe2000f8e0204 */
[----:B------:R-:W-:Y:S02]  /*18be0*/  ULDC.64 UR4, c[0x0][0xb50] ;  /* 0x0002d40000047ab9 */ /* 0x000fe40000000a00 */
[----:B------:R-:W-:Y:S01]  /*18bf0*/  LEA R4, P0, R2, UR4, 0x2 ;  /* 0x0000000402047c11 */ /* 0x000fe2000f8010ff */
[----:B------:R-:W-:-:S05]  /*18c00*/  IMAD.IADD R3, R3, 0x1, R5 ;  /* 0x0000000103037824 */ /* 0x000fca00078e0205 */
[----:B------:R-:W-:Y:S01]  /*18c10*/  LEA.HI.X R5, R2, UR5, R3, 0x2, P0 ;  /* 0x0000000502057c11 */ /* 0x000fe200080f1403 */
[----:B------:R-:W-:-:S05]  /*18c20*/  IMAD.MOV.U32 R3, RZ, RZ, -0x800000 ;  /* 0xff800000ff037424 */ /* 0x000fca00078e00ff */
[----:B------:R0:W-:Y:S02]  /*18c30*/  STG.E desc[UR56][R4.64], R3 ;  /* 0x0000000304007986 */ /* 0x0001e4000c101938 */
.L_x_656:
[----:B------:R-:W-:Y:S05]  /*18c40*/  BSYNC B1 ;  /* 0x0000000000017941 */ /* 0x000fea0003800000 */
.L_x_655:
[----:B------:R-:W-:Y:S01]  /*18c50*/  SHF.R.S32.HI R8, RZ, 0x1f, R24 ;  /* 0x0000001fff087819 */ /* 0x000fe20000011418 */
[----:B------:R-:W-:Y:S01]  /*18c60*/  ULDC.64 UR4, c[0x0][0xaa0] ;  /* 0x0002a80000047ab9 */ /* 0x000fe20000000a00 */
[----:B------:R-:W-:Y:S01]  /*18c70*/  BSSY B1, `(.L_x_657) ;  /* 0x0000042000017945 */ /* 0x000fe20003800000 */
[----:B0-----:R-:W-:Y:S01]  /*18c80*/  IMAD R3, R11, UR4, RZ ;  /* 0x000000040b037c24 */ /* 0x001fe2000f8e02ff */
[----:B------:R-:W-:Y:S02]  /*18c90*/  LEA.HI R8, R8, R24, RZ, 0x3 ;  /* 0x0000001808087211 */ /* 0x000fe400078f18ff */
[----:B------:R-:W-:Y:S01]  /*18ca0*/  SHF.R.S32.HI R11, RZ, 0x1f, R224 ;  /* 0x0000001fff0b7819 */ /* 0x000fe200000114e0 */
[C---:B------:R-:W-:Y:S01]  /*18cb0*/  IMAD R5, R6.reuse, UR5, R3 ;  /* 0x0000000506057c24 */ /* 0x040fe2000f8e0203 */
[----:B------:R-:W-:Y:S01]  /*18cc0*/  SHF.R.S32.HI R8, RZ, 0x3, R8 ;  /* 0x00000003ff087819 */ /* 0x000fe20000011408 */
[----:B------:R-:W-:Y:S01]  /*18cd0*/  IMAD.WIDE.U32 R2, R6, UR4, RZ ;  /* 0x0000000406027c25 */ /* 0x000fe2000f8e00ff */
[----:B------:R-:W-:-:S02]  /*18ce0*/  ULDC.64 UR4, c[0x0][0xae8] ;  /* 0x0002ba0000047ab9 */ /* 0x000fc40000000a00 */
[----:B------:R-:W-:Y:S01]  /*18cf0*/  LEA R4, R225, R8, 0x5 ;  /* 0x00000008e1047211 */ /* 0x000fe200078e28ff */
[----:B------:R-:W-:Y:S02]  /*18d00*/  IMAD.IADD R3, R3, 0x1, R5 ;  /* 0x0000000103037824 */ /* 0x000fe400078e0205 */
[----:B------:R-:W-:Y:S02]  /*18d10*/  IMAD R7, R10, UR4, RZ ;  /* 0x000000040a077c24 */ /* 0x000fe4000f8e02ff */
[----:B------:R-:W-:Y:S02]  /*18d20*/  IMAD R9, R20, 0x80, R4 ;  /* 0x0000008014097824 */ /* 0x000fe400078e0204 */
[----:B------:R-:W-:Y:S02]  /*18d30*/  IMAD R7, R226, UR5, R7 ;  /* 0x00000005e2077c24 */ /* 0x000fe4000f8e0207 */
[----:B---3--:R-:W-:-:S04]  /*18d40*/  @P2 IMAD.HI.U32 R4, R9, R14, RZ ;  /* 0x0000000e09042227 */ /* 0x008fc800078e00ff */
[----:B------:R-:W-:Y:S01]  /*18d50*/  IMAD.WIDE.U32 R2, R226, UR4, R2 ;  /* 0x00000004e2027c25 */ /* 0x000fe2000f8e0002 */
[----:B------:R-:W-:-:S03]  /*18d60*/  ULDC.64 UR4, c[0x0][0xaf0] ;  /* 0x0002bc0000047ab9 */ /* 0x000fc60000000a00 */
[----:B------:R-:W-:Y:S01]  /*18d70*/  IMAD.MOV.U32 R5, RZ, RZ, R9 ;  /* 0x000000ffff057224 */ /* 0x000fe200078e0009 */
[----:B-1----:R-:W-:Y:S01]  /*18d80*/  @P2 SHF.R.U32.HI R5, RZ, R25, R4 ;  /* 0x00000019ff052219 */ /* 0x002fe20000011604 */
[----:B------:R-:W-:Y:S02]  /*18d90*/  IMAD R6, R12, UR4, RZ ;  /* 0x000000040c067c24 */ /* 0x000fe4000f8e02ff */
[----:B------:R-:W-:Y:S01]  /*18da0*/  IMAD.IADD R3, R3, 0x1, R7 ;  /* 0x0000000103037824 */ /* 0x000fe200078e0207 */
[----:B------:R-:W-:Y:S01]  /*18db0*/  SHF.R.S32.HI R4, RZ, 0x1f, R5 ;  /* 0x0000001fff047819 */ /* 0x000fe20000011405 */
[C---:B------:R-:W-:Y:S02]  /*18dc0*/  IMAD R7, R229.reuse, UR5, R6 ;  /* 0x00000005e5077c24 */ /* 0x040fe4000f8e0206 */
[----:B------:R-:W-:Y:S01]  /*18dd0*/  IMAD.WIDE.U32 R2, R229, UR4, R2 ;  /* 0x00000004e5027c25 */ /* 0x000fe2000f8e0002 */
[----:B------:R-:W-:-:S03]  /*18de0*/  ULDC.64 UR4, c[0x0][0xae0] ;  /* 0x0002b80000047ab9 */ /* 0x000fc60000000a00 */
[----:B------:R-:W-:Y:S02]  /*18df0*/  IMAD.MOV R6, RZ, RZ, -R5 ;  /* 0x000000ffff067224 */ /* 0x000fe400078e0a05 */
[----:B------:R-:W-:Y:S02]  /*18e00*/  IMAD.IADD R3, R3, 0x1, R7 ;  /* 0x0000000103037824 */ /* 0x000fe400078e0207 */
[----:B------:R-:W-:Y:S02]  /*18e10*/  IMAD R4, R4, UR4, RZ ;  /* 0x0000000404047c24 */ /* 0x000fe4000f8e02ff */
[----:B------:R-:W-:Y:S02]  /*18e20*/  IMAD R7, R21, R6, R9 ;  /* 0x0000000615077224 */ /* 0x000fe400078e0209 */
[C---:B------:R-:W-:Y:S02]  /*18e30*/  IMAD R9, R5.reuse, UR5, R4 ;  /* 0x0000000505097c24 */ /* 0x040fe4000f8e0204 */
[----:B------:R-:W-:Y:S01]  /*18e40*/  IMAD.WIDE.U32 R2, R5, UR4, R2 ;  /* 0x0000000405027c25 */ /* 0x000fe2000f8e0002 */
[----:B------:R-:W-:Y:S01]  /*18e50*/  SHF.R.S32.HI R4, RZ, 0x1f, R7 ;  /* 0x0000001fff047819 */ /* 0x000fe20000011407 */
[----:B------:R-:W-:-:S02]  /*18e60*/  ULDC.64 UR4, c[0x0][0xad8] ;  /* 0x0002b60000047ab9 */ /* 0x000fc40000000a00 */
[----:B------:R-:W-:Y:S02]  /*18e70*/  IMAD.IADD R3, R3, 0x1, R9 ;  /* 0x0000000103037824 */ /* 0x000fe400078e0209 */
[----:B------:R-:W-:Y:S02]  /*18e80*/  IMAD R4, R4, UR4, RZ ;  /* 0x0000000404047c24 */ /* 0x000fe4000f8e02ff */
[----:B------:R-:W-:Y:S01]  /*18e90*/  IMAD R6, R20, 0x80, R8 ;  /* 0x0000008014067824 */ /* 0x000fe200078e0208 */
[----:B------:R-:W-:Y:S01]  /*18ea0*/  SHF.R.S32.HI R8, RZ, 0x1f, R222 ;  /* 0x0000001fff087819 */ /* 0x000fe200000114de */
[----:B------:R-:W-:Y:S02]  /*18eb0*/  IMAD R21, R0, R21, RZ ;  /* 0x0000001500157224 */ /* 0x000fe400078e02ff */
[C---:B------:R-:W-:Y:S02]  /*18ec0*/  IMAD R5, R7.reuse, UR5, R4 ;  /* 0x0000000507057c24 */ /* 0x040fe4000f8e0204 */
[----:B------:R-:W-:Y:S01]  /*18ed0*/  IMAD.WIDE.U32 R2, R7, UR4, R2 ;  /* 0x0000000407027c25 */ /* 0x000fe2000f8e0002 */
[----:B------:R-:W-:Y:S01]  /*18ee0*/  ISETP.GE.AND P2, PT, R6, R21, PT ;  /* 0x000000150600720c */ /* 0x000fe20003f46270 */
[----:B------:R-:W-:-:S02]  /*18ef0*/  ULDC.64 UR4, c[0x0][0xa80] ;  /* 0x0002a00000047ab9 */ /* 0x000fc40000000a00 */
[----:B------:R-:W-:Y:S01]  /*18f00*/  IMAD.IADD R3, R3, 0x1, R5 ;  /* 0x0000000103037824 */ /* 0x000fe200078e0205 */
[----:B------:R-:W-:Y:S01]  /*18f10*/  LEA R4, P3, R2, UR4, 0x1 ;  /* 0x0000000402047c11 */ /* 0x000fe2000f8608ff */
[----:B------:R-:W-:Y:S02]  /*18f20*/  VIADD R0, R6, 0x20 ;  /* 0x0000002006007836 */ /* 0x000fe40000000000 */
[----:B------:R-:W-:Y:S01]  /*18f30*/  VIADD R10, R222, 0x40 ;  /* 0x00000040de0a7836 */ /* 0x000fe20000000000 */
[----:B------:R-:W-:Y:S01]  /*18f40*/  LEA.HI.X R5, R2, UR5, R3, 0x1, P3 ;  /* 0x0000000502057c11 */ /* 0x000fe200098f0c03 */
[----:B------:R0:W1:Y:S01]  /*18f50*/  SHFL.IDX PT, R7, R4, RZ, 0x181f ;  /* 0x00181fff04077589 */ /* 0x00006200000e0000 */
[-C--:B------:R-:W-:Y:S01]  /*18f60*/  ISETP.GE.AND P1, PT, R0, R21.reuse, PT ;  /* 0x000000150000720c */ /* 0x080fe20003f26270 */
[----:B------:R-:W-:Y:S01]  /*18f70*/  VIADD R0, R6, 0x40 ;  /* 0x0000004006007836 */ /* 0x000fe20000000000 */
[----:B------:R-:W-:Y:S01]  /*18f80*/  SHF.R.S32.HI R9, RZ, 0x1f, R10 ;  /* 0x0000001fff097819 */ /* 0x000fe2000001140a */
[----:B------:R0:W3:Y:S03]  /*18f90*/  SHFL.IDX PT, R3, R5, RZ, 0x181f ;  /* 0x00181fff05037589 */ /* 0x0000e600000e0000 */
[----:B------:R-:W-:Y:S01]  /*18fa0*/  ISETP.GE.AND P0, PT, R0, R21, PT ;  /* 0x000000150000720c */ /* 0x000fe20003f06270 */
[----:B------:R-:W-:-:S12]  /*18fb0*/  @P2 BRA `(.L_x_658) ;  /* 0x0000000000342947 */ /* 0x000fd80003800000 */
[----:B------:R-:W-:Y:S02]  /*18fc0*/  ULDC UR4, c[0x0][0xac8] ;  /* 0x0002b20000047ab9 */ /* 0x000fe40000000800 */
[----:B------:R-:W-:Y:S02]  /*18fd0*/  ISETP.GE.AND P4, PT, R222, UR4, PT ;  /* 0x00000004de007c0c */ /* 0x000fe4000bf86270 */
[----:B------:R-:W-:Y:S02]  /*18fe0*/  ISETP.GE.AND P3, PT, R10, UR4, PT ;  /* 0x000000040a007c0c */ /* 0x000fe4000bf66270 */
[----:B------:R-:W-:-:S09]  /*18ff0*/  ISETP.GE.AND P2, PT, R224, UR4, PT ;  /* 0x00000004e0007c0c */ /* 0x000fd2000bf46270 */
[-C--:B-1----:R-:W-:Y:S02]  /*19000*/  @!P4 LEA R12, P6, R222, R7.reuse, 0x1 ;  /* 0x00000007de0cc211 */ /* 0x082fe400078c08ff */
[----:B------:R-:W-:Y:S02]  /*19010*/  @!P3 LEA R14, P5, R10, R7, 0x1 ;  /* 0x000000070a0eb211 */ /* 0x000fe400078a08ff */
[----:B---3--:R-:W-:Y:S02]  /*19020*/  @!P4 LEA.HI.X R13, R222, R3, R8, 0x1, P6 ;  /* 0x00000003de0dc211 */ /* 0x008fe400030f0c08 */
[----:B------:R-:W-:Y:S02]  /*19030*/  @!P2 LEA R2, P6, R224, R7, 0x1 ;  /* 0x00000007e002a211 */ /* 0x000fe400078c08ff */
[-C--:B------:R-:W-:Y:S01]  /*19040*/  @!P3 LEA.HI.X R15, R10, R3.reuse, R9, 0x1, P5 ;  /* 0x000000030a0fb211 */ /* 0x080fe200028f0c09 */
[----:B------:R4:W-:Y:S01]  /*19050*/  @!P4 ST.E.128 desc[UR56][R12.64], RZ ;  /* 0x000000ff0c00c985 */ /* 0x0009e2000c101d38 */
[----:B------:R-:W-:-:S03]  /*19060*/  @!P2 LEA.HI.X R3, R224, R3, R11, 0x1, P6 ;  /* 0x00000003e003a211 */ /* 0x000fc600030f0c0b */
[----:B------:R4:W-:Y:S04]  /*19070*/  @!P3 ST.E.128 desc[UR56][R14.64], RZ ;  /* 0x000000ff0e00b985 */ /* 0x0009e8000c101d38 */
[----:B------:R4:W-:Y:S02]  /*19080*/  @!P2 ST.E.128 desc[UR56][R2.64], RZ ;  /* 0x000000ff0200a985 */ /* 0x0009e4000c101d38 */
.L_x_658:
[----:B------:R-:W-:Y:S05]  /*19090*/  BSYNC B1 ;  /* 0x0000000000017941 */ /* 0x000fea0003800000 */
.L_x_657:
[----:B---34-:R3:W4:Y:S01]  /*190a0*/  SHFL.IDX PT, R3, R5, 0x1, 0x181f ;  /* 0x00381f0005037f89 */ /* 0x01872200000e0000 */
[----:B------:R-:W-:Y:S03]  /*190b0*/  BSSY B1, `(.L_x_659) ;  /* 0x0000010000017945 */ /* 0x000fe60003800000 */
[----:B-1----:R3:W1:Y:S01]  /*190c0*/  SHFL.IDX PT, R7, R4, 0x1, 0x181f ;  /* 0x00381f0004077f89 */ /* 0x00266200000e0000 */
[----:B------:R-:W-:Y:S05]  /*190d0*/  @P1 BRA `(.L_x_660) ;  /* 0x0000000000341947 */ /* 0x000fea0003800000 */
[----:B------:R-:W-:Y:S02]  /*190e0*/  ULDC UR4, c[0x0][0xac8] ;  /* 0x0002b20000047ab9 */ /* 0x000fe40000000800 */
[----:B------:R-:W-:Y:S02]  /*190f0*/  ISETP.GE.AND P4, PT, R222, UR4, PT ;  /* 0x00000004de007c0c */ /* 0x000fe4000bf86270 */
[----:B------:R-:W-:Y:S02]  /*19100*/  ISETP.GE.AND P5, PT, R10, UR4, PT ;  /* 0x000000040a007c0c */ /* 0x000fe4000bfa6270 */
[----:B------:R-:W-:-:S09]  /*19110*/  ISETP.GE.AND P6, PT, R224, UR4, PT ;  /* 0x00000004e0007c0c */ /* 0x000fd2000bfc6270 */
[-C--:B-1----:R-:W-:Y:S02]  /*19120*/  @!P4 LEA R12, P1, R222, R7.reuse, 0x1 ;  /* 0x00000007de0cc211 */ /* 0x082fe400078208ff */
[-C--:B------:R-:W-:Y:S02]  /*19130*/  @!P5 LEA R14, P2, R10, R7.reuse, 0x1 ;  /* 0x000000070a0ed211 */ /* 0x080fe400078408ff */
[----:B------:R-:W-:Y:S02]  /*19140*/  @!P6 LEA R2, P3, R224, R7, 0x1 ;  /* 0x00000007e002e211 */ /* 0x000fe400078608ff */
[-C--:B----4-:R-:W-:Y:S02]  /*19150*/  @!P4 LEA.HI.X R13, R222, R3.reuse, R8, 0x1, P1 ;  /* 0x00000003de0dc211 */ /* 0x090fe400008f0c08 */
[-C--:B------:R-:W-:Y:S02]  /*19160*/  @!P5 LEA.HI.X R15, R10, R3.reuse, R9, 0x1, P2 ;  /* 0x000000030a0fd211 */ /* 0x080fe400010f0c09 */
[----:B------:R-:W-:Y:S01]  /*19170*/  @!P6 LEA.HI.X R3, R224, R3, R11, 0x1, P3 ;  /* 0x00000003e003e211 */ /* 0x000fe200018f0c0b */
[----:B------:R1:W-:Y:S04]  /*19180*/  @!P4 ST.E.128 desc[UR56][R12.64], RZ ;  /* 0x000000ff0c00c985 */ /* 0x0003e8000c101d38 */
[----:B------:R1:W-:Y:S04]  /*19190*/  @!P5 ST.E.128 desc[UR56][R14.64], RZ ;  /* 0x000000ff0e00d985 */ /* 0x0003e8000c101d38 */
[----:B------:R1:W-:Y:S02]  /*191a0*/  @!P6 ST.E.128 desc[UR56][R2.64], RZ ;  /* 0x000000ff0200e985 */ /* 0x0003e4000c101d38 */
.L_x_660:
[----:B------:R-:W-:Y:S05]  /*191b0*/  BSYNC B1 ;  /* 0x0000000000017941 */ /* 0x000fea0003800000 */
.L_x_659:
[----:B-1--4-:R1:W4:Y:S01]  /*191c0*/  SHFL.IDX PT, R3, R5, 0x2, 0x181f ;  /* 0x00581f0005037f89 */ /* 0x01232200000e0000 */
        /* <DEDUP_REMOVED lines=16> */
.L_x_662:
[----:B------:R-:W-:Y:S05]  /*192d0*/  BSYNC B1 ;  /* 0x0000000000017941 */ /* 0x000fea0003800000 */
.L_x_661:
[----:B------:R-:W-:Y:S01]  /*192e0*/  VIADD R0, R6, 0x60 ;  /* 0x0000006006007836 */ /* 0x000fe20000000000 */
[----:B01-3--:R-:W0:Y:S04]  /*192f0*/  SHFL.IDX PT, R5, R5, 0x3, 0x181f ;  /* 0x00781f0005057f89 */ /* 0x00be2800000e0000 */
[----:B------:R-:W-:Y:S01]  /*19300*/  ISETP.GE.AND P0, PT, R0, R21, PT ;  /* 0x000000150000720c */ /* 0x000fe20003f06270 */
[----:B----4-:R1:W3:-:S12]  /*19310*/  SHFL.IDX PT, R3, R4, 0x3, 0x181f ;  /* 0x00781f0004037f89 */ /* 0x0102d800000e0000 */
[----:B-1----:R-:W-:Y:S05]  /*19320*/  @P0 BRA `(.L_x_653) ;  /* 0x0000000000340947 */ /* 0x002fea0003800000 */
[----:B------:R-:W-:Y:S02]  /*19330*/  ULDC UR4, c[0x0][0xac8] ;  /* 0x0002b20000047ab9 */ /* 0x000fe40000000800 */
[----:B------:R-:W-:Y:S02]  /*19340*/  ISETP.GE.AND P3, PT, R222, UR4, PT ;  /* 0x00000004de007c0c */ /* 0x000fe4000bf66270 */
[----:B------:R-:W-:Y:S02]  /*19350*/  ISETP.GE.AND P4, PT, R10, UR4, PT ;  /* 0x000000040a007c0c */ /* 0x000fe4000bf86270 */
[----:B------:R-:W-:-:S09]  /*19360*/  ISETP.GE.AND P5, PT, R224, UR4, PT ;  /* 0x00000004e0007c0c */ /* 0x000fd2000bfa6270 */
[-C--:B---3--:R-:W-:Y:S02]  /*19370*/  @!P3 LEA R6, P0, R222, R3.reuse, 0x1 ;  /* 0x00000003de06b211 */ /* 0x088fe400078008ff */
[-C--:B------:R-:W-:Y:S02]  /*19380*/  @!P4 LEA R12, P1, R10, R3.reuse, 0x1 ;  /* 0x000000030a0cc211 */ /* 0x080fe400078208ff */
[----:B------:R-:W-:Y:S02]  /*19390*/  @!P5 LEA R2, P2, R224, R3, 0x1 ;  /* 0x00000003e002d211 */ /* 0x000fe400078408ff */
[-C--:B0-----:R-:W-:Y:S02]  /*193a0*/  @!P3 LEA.HI.X R7, R222, R5.reuse, R8, 0x1, P0 ;  /* 0x00000005de07b211 */ /* 0x081fe400000f0c08 */
[-C--:B------:R-:W-:Y:S02]  /*193b0*/  @!P4 LEA.HI.X R13, R10, R5.reuse, R9, 0x1, P1 ;  /* 0x000000050a0dc211 */ /* 0x080fe400008f0c09 */
[----:B------:R-:W-:Y:S01]  /*193c0*/  @!P5 LEA.HI.X R3, R224, R5, R11, 0x1, P2 ;  /* 0x00000005e003d211 */ /* 0x000fe200010f0c0b */
[----:B------:R1:W-:Y:S04]  /*193d0*/  @!P3 ST.E.128 desc[UR56][R6.64], RZ ;  /* 0x000000ff0600b985 */ /* 0x0003e8000c101d38 */
[----:B------:R1:W-:Y:S04]  /*193e0*/  @!P4 ST.E.128 desc[UR56][R12.64], RZ ;  /* 0x000000ff0c00c985 */ /* 0x0003e8000c101d38 */
[----:B------:R1:W-:Y:S02]  /*193f0*/  @!P5 ST.E.128 desc[UR56][R2.64], RZ ;  /* 0x000000ff0200d985 */ /* 0x0003e4000c101d38 */
.L_x_653:
[----:B------:R-:W-:Y:S05]  /*19400*/  BSYNC B0 ;  /* 0x0000000000007941 */ /* 0x000fea0003800000 */
.L_x_644:
[----:B------:R-:W-:Y:S02]  /*19410*/  ULDC UR4, c[0x0][0xc3c] ;  /* 0x00030f0000047ab9 */ /* 0x000fe40000000800 */
[----:B--2---:R-:W-:-:S13]  /*19420*/  ISETP.GE.AND P0, PT, R31, UR4, PT ;  /* 0x000000041f007c0c */ /* 0x004fda000bf06270 */
[----:B------:R-:W-:Y:S05]  /*19430*/  @!P0 BRA `(.L_x_663) ;  /* 0xfffffe7c00d08947 */ /* 0x000fea000383ffff */
[----:B------:R-:W-:Y:S05]  /*19440*/  BRA `(.L_x_448) ;  /* 0x0000006800b07947 */ /* 0x000fea0003800000 */
.L_x_446:
[----:B------:R-:W-:-:S08]  /*19450*/  NOP ;  /* 0x0000000000007918 */ /* 0x000fd00000000000 */
[----:B------:R-:W0:-:S00]  /*19460*/  USETMAXREG.DEALLOC.CTAPOOL 0x28 ;  /* 0x00000028000079c8 */ /* 0x000e0000080e0500 */
[----:B0-----:R-:W2:Y:S01]  /*19470*/  LDL.LU R3, [R1] ;  /* 0x0000000001037983 */ /* 0x001ea20000300800 */
[----:B------:R-:W-:Y:S01]  /*19480*/  LOP3.LUT R2, R2, 0x3, RZ, 0xc0, !PT ;  /* 0x0000000302027812 */ /* 0x000fe200078ec0ff */
[----:B------:R-:W-:-:S05]  /*19490*/  IMAD.MOV.U32 R4, RZ, RZ, RZ ;  /* 0x000000ffff047224 */ /* 0x000fca00078e00ff */
[----:B------:R-:W0:Y:S02]  /*194a0*/  SHFL.IDX PT, R2, R2, RZ, 0x1f ;  /* 0x00001fff02027589 */ /* 0x000e2400000e0000 */
[----:B0-----:R-:W-:Y:S02]  /*194b0*/  ISETP.NE.AND P0, PT, R2, RZ, PT ;  /* 0x000000ff0200720c */ /* 0x001fe40003f05270 */
[----:B--2---:R-:W-:-:S11]  /*194c0*/  LOP3.LUT R3, R3, 0xffffffdf, RZ, 0xc0, !PT ;  /* 0xffffffdf03037812 */ /* 0x004fd600078ec0ff */
[----:B------:R-:W-:-:S05]  /*194d0*/  @P0 LOP3.LUT R3, R3, 0x20, RZ, 0xfc, !PT ;  /* 0x0000002003030812 */ /* 0x000fca00078efcff */
[----:B------:R0:W-:Y:S01]  /*194e0*/  STL [R1], R3 ;  /* 0x0000000301007387 */ /* 0x0001e20000100800 */
[----:B------:R-:W-:Y:S05]  /*194f0*/  @!P0 BRA `(.L_x_664) ;  /* 0x00000000001c8947 */ /* 0x000fea0003800000 */
[----:B------:R-:W1:Y:S08]  /*19500*/  S2UR UR5, SR_CgaCtaId ;  /* 0x00000000000579c3 */ /* 0x000e700000008800 */
[----:B------:R-:W-:Y:S06]  /*19510*/  BAR.SYNC.DEFER_BLOCKING 0x5, 0x180 ;  /* 0x0146000000007b1d */ /* 0x000fec0000010000 */
[----:B------:R-:W-:-:S02]  /*19520*/  UMOV UR4, 0x400 ;  /* 0x0000040000047882 */ /* 0x000fc40000000000 */
[----:B-1----:R-:W-:-:S09]  /*19530*/  ULEA UR4, UR5, UR4, 0x18 ;  /* 0x0000000405047291 */ /* 0x002fd2000f8ec03f */
[----:B------:R-:W1:Y:S01]  /*19540*/  LDS.128 R16, [UR4+0x308d0] ;  /* 0x0308d004ff107984 */ /* 0x000e620008000c00 */
[----:B------:R-:W-:Y:S06]  /*19550*/  BAR.ARV 0x4, 0x180 ;  /* 0x0106000000007b1d */ /* 0x000fec0000002000 */
[----:B------:R-:W-:Y:S05]  /*19560*/  BRA `(.L_x_665) ;  /* 0x0000000400fc7947 */ /* 0x000fea0003800000 */
.L_x_664:
[----:B------:R-:W-:Y:S01]  /*19570*/  LOP3.LUT R5, R0, 0x1f, RZ, 0xc0, !PT ;  /* 0x0000001f00057812 */ /* 0x000fe200078ec0ff */
[----:B------:R-:W-:Y:S01]  /*19580*/  ULDC UR4, c[0x0][0xc3c] ;  /* 0x00030f0000047ab9 */ /* 0x000fe20000000800 */
[----:B------:R-:W1:Y:S01]  /*19590*/  S2UR UR6, SR_CTAID.X ;  /* 0x00000000000679c3 */ /* 0x000e620000002500 */
[----:B------:R-:W-:Y:S01]  /*195a0*/  ULDC UR5, c[0x0][0xc38] ;  /* 0x00030e0000057ab9 */ /* 0x000fe20000000800 */
[----:B------:R-:W-:-:S04]  /*195b0*/  ISETP.NE.AND P0, PT, R5, 0x1f, PT ;  /* 0x0000001f0500780c */ /* 0x000fc80003f05270 */
[----:B------:R-:W-:-:S13]  /*195c0*/  ISETP.GE.OR P1, PT, R5, UR4, !P0 ;  /* 0x0000000405007c0c */ /* 0x000fda000c726670 */
[----:B0-----:R-:W0:Y:S02]  /*195d0*/  @!P1 LDC.64 R2, c[0x0][0xc80] ;  /* 0x00032000ff029b82 */ /* 0x001e240000000a00 */
        /* <DEDUP_REMOVED lines=29> */
[----:B------:R-:W0:Y:S01]  /*197b0*/  LDC R10, c[0x0][0xc3c] ;  /* 0x00030f00ff0a7b82 */ /* 0x000e220000000800 */
[----:B------:R-:W-:Y:S01]  /*197c0*/  IMAD.MOV.U32 R6, RZ, RZ, R3 ;  /* 0x000000ffff067224 */ /* 0x000fe200078e0003 */
[----:B------:R-:W-:Y:S01]  /*197d0*/  UMOV UR4, URZ ;  /* 0x0000003f00047c82 */ /* 0x000fe20008000000 */
[----:B------:R-:W-:Y:S01]  /*197e0*/  ULDC UR7, c[0x0][0xc3c] ;  /* 0x00030f0000077ab9 */ /* 0x000fe20000000800 */
[----:B------:R-:W-:-:S05]  /*197f0*/  ULDC UR5, c[0x0][0xc38] ;  /* 0x00030e0000057ab9 */ /* 0x000fca0000000800 */
.L_x_670:
[----:B------:R-:W-:Y:S01]  /*19800*/  UIADD3 UR4, UR4, 0x1f, URZ ;  /* 0x0000001f04047890 */ /* 0x000fe2000fffe03f */
[----:B------:R-:W-:-:S05]  /*19810*/  IMAD.U32 R19, RZ, RZ, UR7 ;  /* 0x00000007ff137e24 */ /* 0x000fca000f8e00ff */
[----:B0-----:R-:W-:-:S13]  /*19820*/  ISETP.LE.AND P6, PT, R10, UR4, PT ;  /* 0x000000040a007c0c */ /* 0x001fda000bfc3270 */
[----:B------:R-:W-:Y:S05]  /*19830*/  @P6 BRA `(.L_x_667) ;  /* 0x0000000400246947 */ /* 0x000fea0003800000 */
[----:B------:R-:W-:Y:S01]  /*19840*/  VIADD R7, R5, UR4 ;  /* 0x0000000405077c36 */ /* 0x000fe20008000000 */
[----:B------:R-:W-:Y:S01]  /*19850*/  BSSY B0, `(.L_x_668) ;  /* 0x0000007000007945 */ /* 0x000fe20003800000 */
[----:B------:R-:W-:-:S03]  /*19860*/  IMAD.MOV.U32 R4, RZ, RZ, RZ ;  /* 0x000000ffff047224 */ /* 0x000fc600078e00ff */
[----:B------:R-:W-:-:S13]  /*19870*/  ISETP.GE.OR P6, PT, R7, R10, !P0 ;  /* 0x0000000a0700720c */ /* 0x000fda00047c6670 */
[----:B------:R-:W-:Y:S05]  /*19880*/  @P6 BRA `(.L_x_669) ;  /* 0x00000000000c6947 */ /* 0x000fea0003800000 */
[----:B------:R-:W0:Y:S02]  /*19890*/  LDC.64 R2, c[0x0][0xc80] ;  /* 0x00032000ff027b82 */ /* 0x000e240000000a00 */
[----:B0-----:R-:W-:-:S05]  /*198a0*/  IMAD.WIDE R2, R7, 0x4, R2 ;  /* 0x0000000407027825 */ /* 0x001fca00078e0202 */
[----:B------:R0:W5:Y:S02]  /*198b0*/  LDG.E R4, desc[UR56][R2.64] ;  /* 0x0000003802047981 */ /* 0x000164000c1e1900 */
.L_x_669:
[----:B------:R-:W-:Y:S05]  /*198c0*/  BSYNC B0 ;  /* 0x0000000000007941 */ /* 0x000fea0003800000 */
.L_x_668:
        /* <DEDUP_REMOVED lines=17> */
[----:B------:R-:W-:-:S05]  /*199e0*/  IMAD.IADD R6, R3, 0x1, R6 ;  /* 0x0000000103067824 */ /* 0x000fca00078e0206 */
[----:B------:R-:W-:-:S13]  /*199f0*/  ISETP.GT.AND P6, PT, R6, UR6, PT ;  /* 0x0000000606007c0c */ /* 0x000fda000bfc4270 */
[----:B------:R-:W-:Y:S05]  /*19a00*/  @!P6 BRA `(.L_x_670) ;  /* 0xfffffffc007ce947 */ /* 0x000fea000383ffff */
[----:B------:R-:W-:-:S07]  /*19a10*/  MOV R7, R9 ;  /* 0x0000000900077202 */ /* 0x000fce0000000f00 */
.L_x_666:
        /* <DEDUP_REMOVED lines=15> */
.L_x_671:
[----:B---3--:R-:W-:Y:S01]  /*19b10*/  IMAD R16, R16, UR5, R9 ;  /* 0x0000000510107c24 */ /* 0x008fe2000f8e0209 */
[----:B0-----:R-:W-:Y:S01]  /*19b20*/  IABS R2, R12 ;  /* 0x0000000c00027213 */ /* 0x001fe20000000000 */
[----:B-12---:R-:W-:Y:S02]  /*19b30*/  IMAD.MOV R7, RZ, RZ, -R3 ;  /* 0x000000ffff077224 */ /* 0x006fe400078e0a03 */
[----:B------:R-:W-:Y:S01]  /*19b40*/  VIADD R19, R19, UR4 ;  /* 0x0000000413137c36 */ /* 0x000fe20008000000 */
[----:B------:R-:W-:Y:S01]  /*19b50*/  IADD3 R9, -R16, UR6, RZ ;  /* 0x0000000610097c10 */ /* 0x000fe2000fffe1ff */
[----:B------:R-:W-:Y:S02]  /*19b60*/  IMAD.MOV R6, RZ, RZ, -R2 ;  /* 0x000000ffff067224 */ /* 0x000fe400078e0a02 */
[----:B------:R-:W-:Y:S01]  /*19b70*/  IMAD R7, R7, R10, RZ ;  /* 0x0000000a07077224 */ /* 0x000fe200078e02ff */
[----:B------:R-:W-:Y:S01]  /*19b80*/  IABS R4, R9 ;  /* 0x0000000900047213 */ /* 0x000fe20000000000 */
[----:B------:R-:W-:-:S04]  /*19b90*/  IMAD.MOV.U32 R2, RZ, RZ, RZ ;  /* 0x000000ffff027224 */ /* 0x000fc800078e00ff */
        /* <DEDUP_REMOVED lines=12> */
[----:B------:R-:W-:-:S06]  /*19c60*/  @P0 VIADD R2, R2, 0x1 ;  /* 0x0000000102020836 */ /* 0x000fcc0000000000 */
[----:B------:R-:W-:Y:S01]  /*19c70*/  @!P2 IMAD.MOV R2, RZ, RZ, -R2 ;  /* 0x000000ffff02a224 */ /* 0x000fe200078e0a02 */
[----:B------:R-:W-:-:S05]  /*19c80*/  @!P1 LOP3.LUT R2, RZ, R12, RZ, 0x33, !PT ;  /* 0x0000000cff029212 */ /* 0x000fca00078e33ff */
[--C-:B------:R-:W-:Y:S02]  /*19c90*/  IMAD.MOV R17, RZ, RZ, -R2.reuse ;  /* 0x000000ffff117224 */ /* 0x100fe400078e0a02 */
[----:B------:R-:W-:Y:S02]  /*19ca0*/  IMAD.MOV.U32 R18, RZ, RZ, R2 ;  /* 0x000000ffff127224 */ /* 0x000fe400078e0002 */
[----:B------:R-:W-:Y:S01]  /*19cb0*/  IMAD R17, R12, R17, R9 ;  /* 0x000000110c117224 */ /* 0x000fe200078e0209 */
[----:B------:R-:W-:Y:S06]  /*19cc0*/  BRA `(.L_x_672) ;  /* 0x00000000000c7947 */ /* 0x000fec0003800000 */
.L_x_667:
[----:B------:R-:W-:Y:S01]  /*19cd0*/  MOV R17, RZ ;  /* 0x000000ff00117202 */ /* 0x000fe20000000f00 */
[----:B------:R-:W-:Y:S02]  /*19ce0*/  IMAD.U32 R16, RZ, RZ, UR6 ;  /* 0x00000006ff107e24 */ /* 0x000fe4000f8e00ff */
[----:B------:R-:W-:-:S07]  /*19cf0*/  IMAD.MOV.U32 R18, RZ, RZ, RZ ;  /* 0x000000ffff127224 */ /* 0x000fce00078e00ff */
.L_x_672:
[----:B------:R-:W-:-:S13]  /*19d00*/  ISETP.NE.AND P0, PT, R5, RZ, PT ;  /* 0x000000ff0500720c */ /* 0x000fda0003f05270 */
[----:B------:R-:W0:Y:S01]  /*19d10*/  @!P0 S2R R3, SR_CgaCtaId ;  /* 0x0000000000038919 */ /* 0x000e220000008800 */
[----:B------:R-:W-:-:S04]  /*19d20*/  @!P0 MOV R2, 0x400 ;  /* 0x0000040000028802 */ /* 0x000fc80000000f00 */
[----:B0-----:R-:W-:-:S05]  /*19d30*/  @!P0 LEA R2, R3, R2, 0x18 ;  /* 0x0000000203028211 */ /* 0x001fca00078ec0ff */
[----:B------:R2:W-:Y:S01]  /*19d40*/  @!P0 STS.128 [R2+0x308d0], R16 ;  /* 0x0308d01002008388 */ /* 0x0005e20000000c00 */
[----:B------:R-:W-:Y:S06]  /*19d50*/  BAR.ARV 0x5, 0x180 ;  /* 0x0146000000007b1d */ /* 0x000fec0000002000 */
.L_x_665:
[----:B------:R3:W-:Y:S01]  /*19d60*/  STL [R1+0x28], RZ ;  /* 0x000028ff01007387 */ /* 0x0007e20000100800 */
[----:B------:R-:W-:Y:S01]  /*19d70*/  ULDC UR4, c[0x0][0xc3c] ;  /* 0x00030f0000047ab9 */ /* 0x000fe20000000800 */
[----:B------:R-:W-:Y:S01]  /*19d80*/  IMAD.MOV.U32 R28, RZ, RZ, 0x1 ;  /* 0x00000001ff1c7424 */ /* 0x000fe200078e00ff */
[----:B-1----:R-:W-:Y:S01]  /*19d90*/  ISETP.GE.AND P0, PT, R19, UR4, PT ;  /* 0x0000000413007c0c */ /* 0x002fe2000bf06270 */
[----:B------:R-:W-:-:S12]  /*19da0*/  IMAD.MOV.U32 R26, RZ, RZ, RZ ;  /* 0x000000ffff1a7224 */ /* 0x000fd800078e00ff */
[----:B---3--:R-:W-:Y:S05]  /*19db0*/  @P0 BRA `(.L_x_673) ;  /* 0x0000005c00780947 */ /* 0x008fea0003800000 */
[----:B------:R-:W1:Y:S01]  /*19dc0*/  S2UR UR5, SR_CgaCtaId ;  /* 0x00000000000579c3 */ /* 0x000e620000008800 */
[C---:B------:R-:W-:Y:S01]  /*19dd0*/  IMAD.SHL.U32 R33, R0.reuse, 0x8, RZ ;  /* 0x0000000800217824 */ /* 0x040fe200078e00ff */
[----:B------:R-:W-:Y:S01]  /*19de0*/  LOP3.LUT R4, R0, 0x7f, RZ, 0xc0, !PT ;  /* 0x0000007f00047812 */ /* 0x000fe200078ec0ff */
[----:B------:R-:W-:Y:S01]  /*19df0*/  UMOV UR4, 0x400 ;  /* 0x0000040000047882 */ /* 0x000fe20000000000 */
[----:B------:R3:W-:Y:S01]  /*19e00*/  STL [R1+0x28], RZ ;  /* 0x000028ff01007387 */ /* 0x0007e20000100800 */
[----:B------:R-:W-:Y:S01]  /*19e10*/  BSSY B8, `(.L_x_673) ;  /* 0x00005d8000087945 */ /* 0x000fe20003800000 */
[C---:B0-----:R-:W-:Y:S01]  /*19e20*/  LOP3.LUT R3, R33.reuse, 0x1f8, RZ, 0xc0, !PT ;  /* 0x000001f821037812 */ /* 0x041fe200078ec0ff */
[----:B------:R-:W-:Y:S01]  /*19e30*/  IMAD.SHL.U32 R37, R4, 0x8, RZ ;  /* 0x0000000804257824 */ /* 0x000fe200078e00ff */
[----:B------:R-:W-:Y:S01]  /*19e40*/  LOP3.LUT R33, R33, 0x38, RZ, 0xc0, !PT ;  /* 0x0000003821217812 */ /* 0x000fe200078ec0ff */
[----:B------:R-:W-:Y:S01]  /*19e50*/  IMAD.MOV.U32 R28, RZ, RZ, 0x1 ;  /* 0x00000001ff1c7424 */ /* 0x000fe200078e00ff */
[----:B--2---:R-:W-:Y:S01]  /*19e60*/  LOP3.LUT R2, R3, 0x38, R0, 0x78, !PT ;  /* 0x0000003803027812 */ /* 0x004fe200078e7800 */
[----:B------:R-:W-:Y:S01]  /*19e70*/  IMAD.SHL.U32 R0, R0, 0x10, RZ ;  /* 0x0000001000007824 */ /* 0x000fe200078e00ff */
[----:B------:R-:W-:Y:S01]  /*19e80*/  CS2R R26, SRZ ;  /* 0x00000000001a7805 */ /* 0x000fe2000001ff00 */
[----:B------:R-:W-:Y:S01]  /*19e90*/  IMAD.MOV.U32 R29, RZ, RZ, 0x1 ;  /* 0x00000001ff1d7424 */ /* 0x000fe200078e00ff */
[----:B------:R-:W-:Y:S01]  /*19ea0*/  LOP3.LUT R37, R2, 0x200, R37, 0xf8, !PT ;  /* 0x0000020002257812 */ /* 0x000fe200078ef825 */
[----:B------:R-:W-:Y:S01]  /*19eb0*/  ULOP3.LUT UR39, UR61, 0x2, URZ, 0xfc, !UPT ;  /* 0x000000023d277892 */ /* 0x000fe2000f8efc3f */
[----:B------:R-:W-:Y:S01]  /*19ec0*/  SHF.R.U32.HI R2, RZ, 0x3, R4 ;  /* 0x00000003ff027819 */ /* 0x000fe20000011604 */
[----:B------:R-:W-:Y:S01]  /*19ed0*/  ULDC.64 UR36, c[0x0][0x198] ;  /* 0x0000660000247ab9 */ /* 0x000fe20000000a00 */
[----:B------:R-:W-:Y:S01]  /*19ee0*/  LOP3.LUT R36, R33, 0x40, RZ, 0xfc, !PT ;  /* 0x0000004021247812 */ /* 0x000fe200078efcff */
[----:B------:R-:W-:Y:S01]  /*19ef0*/  ULDC UR38, c[0x0][0xc] ;  /* 0x0000030000267ab9 */ /* 0x000fe20000000800 */
[----:B------:R-:W-:-:S02]  /*19f00*/  LOP3.LUT R0, R2, 0x70, R0, 0xf8, !PT ;  /* 0x0000007002007812 */ /* 0x000fc400078ef800 */
[----:B------:R-:W-:Y:S01]  /*19f10*/  LOP3.LUT R35, R33, 0x80, RZ, 0xfc, !PT ;  /* 0x0000008021237812 */ /* 0x000fe200078efcff */
[----:B-1----:R-:W-:-:S06]  /*19f20*/  ULEA UR4, UR5, UR4, 0x18 ;  /* 0x0000000405047291 */ /* 0x002fcc000f8ec03f */
[----:B------:R-:W-:-:S04]  /*19f30*/  IMAD.U32 R22, RZ, RZ, UR4 ;  /* 0x00000004ff167e24 */ /* 0x000fc8000f8e00ff */
[----:B------:R-:W-:-:S05]  /*19f40*/  IMAD R0, R37, 0x2, R22 ;  /* 0x0000000225007824 */ /* 0x000fca00078e0216 */
[----:B------:R3:W-:Y:S02]  /*19f50*/  STL [R1+0x4], R0 ;  /* 0x0000040001007387 */ /* 0x0007e40000100800 */
.L_x_776:
[----:B0-----:R-:W0:Y:S02]  /*19f60*/  LDC.64 R30, c[0x0][0xc88] ;  /* 0x00032200ff1e7b82 */ /* 0x001e240000000a00 */
[----:B0-----:R-:W-:-:S06]  /*19f70*/  IMAD.WIDE R30, R19, 0x4, R30 ;  /* 0x00000004131e7825 */ /* 0x001fcc00078e021e */
[----:B------:R-:W3:Y:S01]  /*19f80*/  LDG.E R30, desc[UR56][R30.64] ;  /* 0x000000381e1e7981 */ /* 0x000ee2000c1e1900 */
[----:B------:R-:W-:Y:S05]  /*19f90*/  YIELD ;  /* 0x0000000000007946 */ /* 0x000fea0003800000 */
[----:B------:R-:W-:Y:S01]  /*19fa0*/  ULDC.64 UR4, c[0x0][0xa28] ;  /* 0x00028a0000047ab9 */ /* 0x000fe20000000a00 */
[----:B------:R-:W-:Y:S01]  /*19fb0*/  ULDC.64 UR8, c[0x0][0xa18] ;  /* 0x0002860000087ab9 */ /* 0x000fe20000000a00 */
[----:B------:R-:W-:Y:S01]  /*19fc0*/  ISETP.NE.U32.AND P0, PT, RZ, UR4, PT ;  /* 0x00000004ff007c0c */ /* 0x000fe2000bf05070 */
[----:B------:R-:W-:Y:S01]  /*19fd0*/  IMAD.MOV.U32 R9, RZ, RZ, RZ ;  /* 0x000000ffff097224 */ /* 0x000fe200078e00ff */
[----:B------:R-:W-:-:S02]  /*19fe0*/  ULDC.64 UR6, c[0x0][0xa10] ;  /* 0x0002840000067ab9 */ /* 0x000fc40000000a00 */
[----:B------:R-:W-:Y:S02]  /*19ff0*/  ISETP.NE.AND.EX P0, PT, RZ, UR5, PT, P0 ;  /* 0x00000005ff007c0c */ /* 0x000fe4000bf05300 */
[----:B------:R-:W-:-:S04]  /*1a000*/  ISETP.NE.U32.AND P2, PT, RZ, UR8, PT ;  /* 0x00000008ff007c0c */ /* 0x000fc8000bf45070 */
[----:B------:R-:W-:Y:S01]  /*1a010*/  ISETP.NE.AND.EX P2, PT, RZ, UR9, PT, P2 ;  /* 0x00000009ff007c0c */ /* 0x000fe2000bf45320 */
[----:B------:R-:W-:Y:S01]  /*1a020*/  IMAD.MOV.U32 R34, RZ, RZ, RZ ;  /* 0x000000ffff227224 */ /* 0x000fe200078e00ff */
[----:B---3--:R-:W-:-:S05]  /*1a030*/  SHF.R.S32.HI R0, RZ, 0x1f, R30 ;  /* 0x0000001fff007819 */ /* 0x008fca000001141e */
[C---:B------:R-:W-:Y:S01]  /*1a040*/  @P0 LEA R2, P1, R30.reuse, UR4, 0x2 ;  /* 0x000000041e020c11 */ /* 0x040fe2000f8210ff */
[C---:B------:R-:W-:Y:S01]  /*1a050*/  IMAD.SHL.U32 R23, R30.reuse, 0x4, RZ ;  /* 0x000000041e177824 */ /* 0x040fe200078e00ff */
[C-C-:B------:R-:W-:Y:S01]  /*1a060*/  SHF.L.U64.HI R24, R30.reuse, 0x2, R0.reuse ;  /* 0x000000021e187819 */ /* 0x140fe20000010200 */
[----:B------:R0:W-:Y:S01]  /*1a070*/  STL [R1+0x18], R0 ;  /* 0x0000180001007387 */ /* 0x0001e20000100800 */
[----:B------:R-:W-:Y:S01]  /*1a080*/  @P0 LEA.HI.X R3, R30, UR5, R0, 0x2, P1 ;  /* 0x000000051e030c11 */ /* 0x000fe200088f1400 */
[----:B------:R-:W-:-:S04]  /*1a090*/  ULDC.64 UR4, c[0x0][0xa00] ;  /* 0x0002800000047ab9 */ /* 0x000fc80000000a00 */
[----:B--2---:R1:W2:Y:S01]  /*1a0a0*/  @P0 LDG.E R9, desc[UR56][R2.64] ;  /* 0x0000003802090981 */ /* 0x0042a2000c1e1900 */
[----:B------:R-:W-:Y:S02]  /*1a0b0*/  ISETP.NE.U32.AND P0, PT, RZ, UR4, PT ;  /* 0x00000004ff007c0c */ /* 0x000fe4000bf05070 */
[----:B------:R-:W-:Y:S01]  /*1a0c0*/  ISETP.NE.U32.AND P1, PT, RZ, UR6, PT ;  /* 0x00000006ff007c0c */ /* 0x000fe2000bf25070 */
[----:B0-----:R-:W-:Y:S01]  /*1a0d0*/  IMAD.MOV.U32 R0, RZ, RZ, RZ ;  /* 0x000000ffff007224 */ /* 0x001fe200078e00ff */
[----:B------:R-:W-:Y:S02]  /*1a0e0*/  ISETP.NE.AND.EX P0, PT, RZ, UR5, PT, P0 ;  /* 0x00000005ff007c0c */ /* 0x000fe4000bf05300 */
[----:B------:R-:W-:Y:S02]  /*1a0f0*/  ISETP.NE.AND.EX P1, PT, RZ, UR7, PT, P1 ;  /* 0x00000007ff007c0c */ /* 0x000fe4000bf25310 */
[C---:B------:R-:W-:Y:S02]  /*1a100*/  IADD3 R4, P4, R23.reuse, UR6, RZ ;  /* 0x0000000617047c10 */ /* 0x040fe4000ff9e0ff */
[----:B-1----:R-:W-:Y:S01]  /*1a110*/  IADD3 R2, P3, R23, UR4, RZ ;  /* 0x0000000417027c10 */ /* 0x002fe2000ff7e0ff */
[----:B------:R-:W-:Y:S01]  /*1a120*/  ULDC UR4, c[0x0][0x288] ;  /* 0x0000a20000047ab9 */ /* 0x000fe20000000800 */
[----:B------:R-:W-:-:S02]  /*1a130*/  IADD3.X R5, R24, UR7, RZ, P4, !PT ;  /* 0x0000000718057c10 */ /* 0x000fc4000a7fe4ff */
[C---:B------:R-:W-:Y:S02]  /*1a140*/  IADD3.X R3, R24.reuse, UR5, RZ, P3, !PT ;  /* 0x0000000518037c10 */ /* 0x040fe40009ffe4ff */
[----:B------:R-:W-:Y:S02]  /*1a150*/  @P2 IADD3 R6, P3, R23, UR8, RZ ;  /* 0x0000000817062c10 */ /* 0x000fe4000ff7e0ff */
[----:B------:R-:W-:Y:S01]  /*1a160*/  MOV R8, UR4 ;  /* 0x0000000400087c02 */ /* 0x000fe20008000f00 */
[----:B------:R-:W5:Y:S01]  /*1a170*/  @P0 LDG.E R34, desc[UR56][R2.64] ;  /* 0x0000003802220981 */ /* 0x000f62000c1e1900 */
[----:B------:R-:W-:Y:S01]  /*1a180*/  @P2 IADD3.X R7, R24, UR9, RZ, P3, !PT ;  /* 0x0000000918072c10 */ /* 0x000fe20009ffe4ff */
[----:B------:R-:W-:Y:S02]  /*1a190*/  ULDC.64 UR4, c[0x0][0x418] ;  /* 0x0001060000047ab9 */ /* 0x000fe40000000a00 */
[----:B------:R-:W5:Y:S04]  /*1a1a0*/  @P1 LDG.E R0, desc[UR56][R4.64] ;  /* 0x0000003804001981 */ /* 0x000f68000c1e1900 */
[----:B------:R0:W3:Y:S01]  /*1a1b0*/  @P2 LDG.E R8, desc[UR56][R6.64] ;  /* 0x0000003806082981 */ /* 0x0000e2000c1e1900 */
[----:B------:R-:W-:-:S03]  /*1a1c0*/  UISETP.NE.U32.AND UP0, UPT, UR4, URZ, UPT ;  /* 0x0000003f0400728c */ /* 0x000fc6000bf05070 */
[----:B------:R-:W-:Y:S01]  /*1a1d0*/  ULDC UR4, c[0x0][0x424] ;  /* 0x0001090000047ab9 */ /* 0x000fe20000000800 */
[----:B------:R-:W-:-:S03]  /*1a1e0*/  UISETP.NE.AND.EX UP0, UPT, UR5, URZ, UPT, UP0 ;  /* 0x0000003f0500728c */ /* 0x000fc6000bf05300 */
[----:B------:R-:W-:Y:S01]  /*1a1f0*/  ULDC UR5, c[0x0][0x2f0] ;  /* 0x0000bc0000057ab9 */ /* 0x000fe20000000800 */
[----:B------:R-:W-:-:S04]  /*1a200*/  USEL UR4, UR4, 0x1, UP0 ;  /* 0x0000000104047887 */ /* 0x000fc80008000000 */
[----:B------:R-:W-:-:S03]  /*1a210*/  UIMAD UR4, UR4, UR5, URZ ;  /* 0x00000005040472a4 */ /* 0x000fc6000f8e023f */
[----:B------:R-:W-:Y:S02]  /*1a220*/  ULDC UR5, c[0x0][0x348] ;  /* 0x0000d20000057ab9 */ /* 0x000fe40000000800 */
[----:B0-----:R-:W-:Y:S01]  /*1a230*/  IMAD.U32 R6, RZ, RZ, UR5 ;  /* 0x00000005ff067e24 */ /* 0x001fe2000f8e00ff */
[----:B--2---:R-:W-:Y:S04]  /*1a240*/  STL [R1+0xc], R9 ;  /* 0x00000c0901007387 */ /* 0x004fe80000100800 */
[----:B---3--:R0:W-:Y:S02]  /*1a250*/  STL [R1+0x20], R8 ;  /* 0x0000200801007387 */ /* 0x0081e40000100800 */
[----:B0-----:R-:W-:Y:S01]  /*1a260*/  IMAD.U32 R8, RZ, RZ, UR4 ;  /* 0x00000004ff087e24 */ /* 0x001fe2000f8e00ff */
[----:B------:R-:W-:Y:S06]  /*1a270*/  @P2 BRA `(.L_x_674) ;  /* 0x0000000000142947 */ /* 0x000fec0003800000 */
[----:B------:R-:W-:Y:S05]  /*1a280*/  @!P0 BRA `(.L_x_674) ;  /* 0x0000000000108947 */ /* 0x000fea0003800000 */
[----:B------:R-:W2:Y:S04]  /*1a290*/  LDG.E R10, desc[UR56][R2.64] ;  /* 0x00000038020a7981 */ /* 0x000ea8000c1e1900 */
[----:B------:R-:W2:Y:S02]  /*1a2a0*/  LDG.E R7, desc[UR56][R2.64+0x4] ;  /* 0x0000043802077981 */ /* 0x000ea4000c1e1900 */
[----:B--2---:R-:W-:-:S05]  /*1a2b0*/  IMAD.IADD R2, R7, 0x1, -R10 ;  /* 0x0000000107027824 */ /* 0x004fca00078e0a0a */
[----:B------:R0:W-:Y:S02]  /*1a2c0*/  STL [R1+0x20], R2 ;  /* 0x0000200201007387 */ /* 0x0001e40000100800 */
.L_x_674:
[----:B------:R-:W-:Y:S01]  /*1a2d0*/  ULDC.64 UR4, c[0x0][0xa20] ;  /* 0x0002880000047ab9 */ /* 0x000fe20000000a00 */
[----:B------:R-:W-:Y:S01]  /*1a2e0*/  IMAD.MOV.U32 R32, RZ, RZ, R30 ;  /* 0x000000ffff207224 */ /* 0x000fe200078e001e */
[----:B------:R-:W-:-:S04]  /*1a2f0*/  ISETP.NE.U32.AND P0, PT, RZ, UR4, PT ;  /* 0x00000004ff007c0c */ /* 0x000fc8000bf05070 */
[----:B------:R-:W-:-:S13]  /*1a300*/  ISETP.NE.AND.EX P0, PT, RZ, UR5, PT, P0 ;  /* 0x00000005ff007c0c */ /* 0x000fda000bf05300 */
[----:B------:R-:W-:Y:S05]  /*1a310*/  @!P0 BRA `(.L_x_675) ;  /* 0x0000000000108947 */ /* 0x000fea0003800000 */
[----:B0-----:R-:W-:-:S04]  /*1a320*/  IADD3 R2, P0, R23, UR4, RZ ;  /* 0x0000000417027c10 */ /* 0x001fc8000ff1e0ff */
[----:B------:R-:W-:-:S05]  /*1a330*/  IADD3.X R3, R24, UR5, RZ, P0, !PT ;  /* 0x0000000518037c10 */ /* 0x000fca00087fe4ff */
[----:B------:R0:W5:Y:S01]  /*1a340*/  LDG.E R8, desc[UR56][R2.64] ;  /* 0x0000003802087981 */ /* 0x000162000c1e1900 */
[----:B------:R-:W-:Y:S05]  /*1a350*/  BRA `(.L_x_676) ;  /* 0x0000000000247947 */ /* 0x000fea0003800000 */
.L_x_675:
[----:B------:R-:W-:Y:S02]  /*1a360*/  ULDC.64 UR4, c[0x0][0xa08] ;  /* 0x0002820000047ab9 */ /* 0x000fe40000000a00 */
[----:B------:R-:W-:-:S04]  /*1a370*/  ISETP.NE.U32.AND P0, PT, RZ, UR4, PT ;  /* 0x00000004ff007c0c */ /* 0x000fc8000bf05070 */
[----:B------:R-:W-:-:S13]  /*1a380*/  ISETP.NE.AND.EX P0, PT, RZ, UR5, PT, P0 ;  /* 0x00000005ff007c0c */ /* 0x000fda000bf05300 */
[----:B------:R-:W-:Y:S05]  /*1a390*/  @!P0 BRA `(.L_x_676) ;  /* 0x0000000000148947 */ /* 0x000fea0003800000 */
[----:B0-----:R-:W0:Y:S02]  /*1a3a0*/  LDC.64 R2, c[0x0][0xa08] ;  /* 0x00028200ff027b82 */ /* 0x001e240000000a00 */
[----:B0-----:R-:W-:-:S05]  /*1a3b0*/  IMAD.WIDE R2, R32, 0x4, R2 ;  /* 0x0000000420027825 */ /* 0x001fca00078e0202 */
[----:B------:R-:W2:Y:S04]  /*1a3c0*/  LDG.E R8, desc[UR56][R2.64] ;  /* 0x0000003802087981 */ /* 0x000ea8000c1e1900 */
[----:B------:R-:W2:Y:S02]  /*1a3d0*/  LDG.E R7, desc[UR56][R2.64+0x4] ;  /* 0x0000043802077981 */ /* 0x000ea4000c1e1900 */
[----:B--2---:R-:W-:-:S07]  /*1a3e0*/  IMAD.IADD R8, R7, 0x1, -R8 ;  /* 0x0000000107087824 */ /* 0x004fce00078e0a08 */
.L_x_676:
[----:B0-----:R-:W2:Y:S04]  /*1a3f0*/  @P1 LDG.E R3, desc[UR56][R4.64] ;  /* 0x0000003804031981 */ /* 0x001ea8000c1e1900 */
[----:B------:R-:W2:Y:S01]  /*1a400*/  @P1 LDG.E R2, desc[UR56][R4.64+0x4] ;  /* 0x0000043804021981 */ /* 0x000ea2000c1e1900 */
[----:B------:R-:W-:Y:S01]  /*1a410*/  BSSY B0, `(.L_x_677) ;  /* 0x0000159000007945 */ /* 0x000fe20003800000 */
[----:B--2---:R-:W-:Y:S02]  /*1a420*/  @P1 IMAD.IADD R6, R2, 0x1, -R3 ;  /* 0x0000000102061824 */ /* 0x004fe400078e0a03 */
[----:B-----5:R-:W-:-:S04]  /*1a430*/  IMAD.IADD R3, R8, 0x1, -R9 ;  /* 0x0000000108037824 */ /* 0x020fc800078e0a09 */
[----:B------:R-:W-:-:S05]  /*1a440*/  IMAD.IADD R2, R3, 0x1, R6 ;  /* 0x0000000103027824 */ /* 0x000fca00078e0206 */
[----:B------:R0:W-:Y:S02]  /*1a450*/  STL [R1+0x8], R2 ;  /* 0x0000080201007387 */ /* 0x0001e40000100800 */
[----:B0-----:R-:W-:-:S04]  /*1a460*/  VIADD R2, R2, 0x5f ;  /* 0x0000005f02027836 */ /* 0x001fc80000000000 */
[----:B------:R-:W-:-:S05]  /*1a470*/  IMAD.HI R2, R2, 0x2aaaaaab, RZ ;  /* 0x2aaaaaab02027827 */ /* 0x000fca00078e02ff */
[----:B------:R-:W-:-:S04]  /*1a480*/  SHF.R.U32.HI R7, RZ, 0x1f, R2 ;  /* 0x0000001fff077819 */ /* 0x000fc80000011602 */
[----:B------:R-:W-:Y:S01]  /*1a490*/  LEA.HI.SX32 R4, R2, R7, 0x1c ;  /* 0x0000000702047211 */ /* 0x000fe200078fe2ff */
[----:B------:R-:W-:-:S04]  /*1a4a0*/  IMAD.MOV R2, RZ, RZ, -R3 ;  /* 0x000000ffff027224 */ /* 0x000fc800078e0a03 */
[----:B------:R-:W-:Y:S01]  /*1a4b0*/  IMAD R7, R4, 0x60, -R3 ;  /* 0x0000006004077824 */ /* 0x000fe200078e0a03 */
[----:B------:R-:W-:Y:S01]  /*1a4c0*/  VIMNMX R2, RZ, R2, !PT ;  /* 0x00000002ff027248 */ /* 0x000fe20007fe0100 */
[----:B------:R0:W-:Y:S03]  /*1a4d0*/  STL [R1+0x24], R4 ;  /* 0x0000240401007387 */ /* 0x0001e60000100800 */
[----:B------:R-:W-:-:S04]  /*1a4e0*/  VIMNMX R7, R7, R6, PT ;  /* 0x0000000607077248 */ /* 0x000fc80003fe0100 */
[----:B------:R-:W-:Y:S01]  /*1a4f0*/  ISETP.GT.AND P0, PT, R7, R2, PT ;  /* 0x000000020700720c */ /* 0x000fe20003f04270 */
[----:B------:R-:W-:-:S05]  /*1a500*/  IMAD.WIDE.U32 R2, R2, -0x55555555, RZ ;  /* 0xaaaaaaab02027825 */ /* 0x000fca00078e00ff */
[----:B0-----:R-:W-:-:S05]  /*1a510*/  SHF.R.U32.HI R4, RZ, 0x6, R3 ;  /* 0x00000006ff047819 */ /* 0x001fca0000011603 */
[----:B------:R-:W-:Y:S02]  /*1a520*/  IMAD.MOV.U32 R3, RZ, RZ, R4 ;  /* 0x000000ffff037224 */ /* 0x000fe400078e0004 */
[----:B------:R-:W-:-:S04]  /*1a530*/  @P0 VIADD R5, R7, 0x5f ;  /* 0x0000005f07050836 */ /* 0x000fc80000000000 */
[----:B------:R-:W-:-:S05]  /*1a540*/  @P0 IMAD.HI R5, R5, 0x2aaaaaab, RZ ;  /* 0x2aaaaaab05050827 */ /* 0x000fca00078e02ff */
[----:B------:R-:W-:-:S04]  /*1a550*/  @P0 SHF.R.U32.HI R2, RZ, 0x1f, R5 ;  /* 0x0000001fff020819 */ /* 0x000fc80000011605 */
[----:B------:R-:W-:Y:S02]  /*1a560*/  @P0 LEA.HI.SX32 R3, R5, R2, 0x1c ;  /* 0x0000000205030211 */ /* 0x000fe400078fe2ff */
[----:B------:R-:W-:Y:S02]  /*1a570*/  PLOP3.LUT P0, PT, PT, PT, PT, 0x80, 0x0 ;  /* 0x000000000000781c */ /* 0x000fe40003f0f070 */
[----:B------:R-:W-:-:S13]  /*1a580*/  ISETP.GT.AND P2, PT, R3, R4, PT ;  /* 0x000000040300720c */ /* 0x000fda0003f44270 */
[----:B------:R-:W-:Y:S05]  /*1a590*/  @!P2 BRA `(.L_x_678) ;  /* 0x000000140000a947 */ /* 0x000fea0003800000 */
[----:B------:R-:W-:Y:S01]  /*1a5a0*/  UMOV UR4, 0xffffffff ;  /* 0xffffffff00047882 */ /* 0x000fe20000000000 */
[----:B------:R-:W-:Y:S02]  /*1a5b0*/  SEL R2, R32, RZ, !P1 ;  /* 0x000000ff20027207 */ /* 0x000fe40004800000 */
[----:B------:R-:W-:Y:S05]  /*1a5c0*/  BRA.DIV UR4, `(.L_x_679) ;  /* 0x0000006604cc7947 */ /* 0x000fea000b800000 */
[----:B------:R-:W0:Y:S02]  /*1a5d0*/  S2R R5, SR_TID.X ;  /* 0x0000000000057919 */ /* 0x000e240000002100 */
[----:B0-----:R-:W-:-:S04]  /*1a5e0*/  SHF.R.U32.HI R5, RZ, 0x5, R5 ;  /* 0x00000005ff057819 */ /* 0x001fc80000011605 */
[----:B------:R-:W-:-:S05]  /*1a5f0*/  LOP3.LUT R5, R5, 0x3, RZ, 0xc0, !PT ;  /* 0x0000000305057812 */ /* 0x000fca00078ec0ff */
[----:B------:R0:W1:Y:S02]  /*1a600*/  SHFL.IDX PT, R14, R5, RZ, 0x1f ;  /* 0x00001fff050e7589 */ /* 0x00006400000e0000 */
.L_x_832:
[----:B-1----:R-:W-:Y:S02]  /*1a610*/  ISETP.NE.AND P0, PT, R14, RZ, PT ;  /* 0x000000ff0e00720c */ /* 0x002fe40003f05270 */
[----:B------:R-:W-:-:S11]  /*1a620*/  PLOP3.LUT P6, PT, PT, PT, PT, 0x8, 0x0 ;  /* 0x000000000000781c */ /* 0x000fd60003fce170 */
[----:B------:R-:W-:Y:S05]  /*1a630*/  @P0 BRA `(.L_x_680) ;  /* 0x00000000000c0947 */ /* 0x000fea0003800000 */
[----:B------:R-:W-:-:S03]  /*1a640*/  UMOV UR4, 0xffffffff ;  /* 0xffffffff00047882 */ /* 0x000fc60000000000 */
[----:B------:R-:W-:Y:S05]  /*1a650*/  BRA.DIV UR4, `(.L_x_681) ;  /* 0x0000006604dc7947 */ /* 0x000fea000b800000 */
[----:B------:R-:W-:-:S13]  /*1a660*/  ELECT P6, URZ, PT ;  /* 0x00000000003f782f */ /* 0x000fda00038c0000 */
.L_x_680:
[----:B0-----:R-:W2:Y:S01]  /*1a670*/  LDL R5, [R1+0x28] ;  /* 0x0000280001057983 */ /* 0x001ea20000100800 */
[----:B------:R-:W-:Y:S01]  /*1a680*/  BSSY B1, `(.L_x_682) ;  /* 0x0000008000017945 */ /* 0x000fe20003800000 */
[----:B--2---:R-:W-:-:S05]  /*1a690*/  VIADD R5, R5, 0x1 ;  /* 0x0000000105057836 */ /* 0x004fca0000000000 */
[----:B------:R-:W-:-:S04]  /*1a6a0*/  LEA.HI R6, R5, R5, RZ, 0x1 ;  /* 0x0000000505067211 */ /* 0x000fc800078f08ff */
[----:B------:R-:W-:-:S05]  /*1a6b0*/  LOP3.LUT R6, R6, 0xfffffffe, RZ, 0xc0, !PT ;  /* 0xfffffffe06067812 */ /* 0x000fca00078ec0ff */
[----:B------:R-:W-:-:S05]  /*1a6c0*/  IMAD.IADD R5, R5, 0x1, -R6 ;  /* 0x0000000105057824 */ /* 0x000fca00078e0a06 */
[----:B------:R-:W-:-:S04]  /*1a6d0*/  SHF.L.U32 R5, R5, 0x1f, RZ ;  /* 0x0000001f05057819 */ /* 0x000fc800000006ff */
[----:B------:R-:W0:Y:S02]  /*1a6e0*/  SYNCS.PHASECHK.TRANS64.TRYWAIT P0, [R22+URZ+0x30820], R5 ;  /* 0x03082005160075a7 */ /* 0x000e24000800017f */
[----:B0-----:R-:W-:Y:S05]  /*1a6f0*/  @!P0 BRA `(.L_x_683) ;  /* 0x0000006400d48947 */ /* 0x001fea0003800000 */
.L_x_835:
[----:B------:R-:W-:Y:S05]  /*1a700*/  BSYNC B1 ;  /* 0x0000000000017941 */ /* 0x000fea0003800000 */
.L_x_682:
[----:B------:R-:W-:Y:S04]  /*1a710*/  BSSY B1, `(.L_x_684) ;  /* 0x000008b000017945 */ /* 0x000fe80003800000 */
[----:B------:R-:W-:Y:S05]  /*1a720*/  @!P6 BRA `(.L_x_685) ;  /* 0x000000080024e947 */ /* 0x000fea0003800000 */
[----:B------:R-:W-:Y:S01]  /*1a730*/  IMAD R9, R27, 0x8, R22 ;  /* 0x000000081b097824 */ /* 0x000fe200078e0216 */
[----:B------:R-:W-:Y:S01]  /*1a740*/  SHF.L.U32 R8, R29, 0x1f, RZ ;  /* 0x0000001f1d087819 */ /* 0x000fe200000006ff */
[----:B------:R-:W1:Y:S01]  /*1a750*/  S2R R6, SR_TID.X ;  /* 0x0000000000067919 */ /* 0x000e620000002100 */
[----:B------:R-:W-:Y:S02]  /*1a760*/  BSSY B2, `(.L_x_686) ;  /* 0x0000005000027945 */ /* 0x000fe40003800000 */
[----:B------:R-:W2:Y:S01]  /*1a770*/  SYNCS.PHASECHK.TRANS64.TRYWAIT P0, [R9+URZ+0x308a0], R8 ;  /* 0x0308a008090075a7 */ /* 0x000ea2000800017f */
[----:B-1----:R-:W-:-:S04]  /*1a780*/  LOP3.LUT R6, R6, 0x7f, RZ, 0xc0, !PT ;  /* 0x0000007f06067812 */ /* 0x002fc800078ec0ff */
[----:B------:R-:W-:Y:S01]  /*1a790*/  ISETP.NE.AND P1, PT, R6, RZ, PT ;  /* 0x000000ff0600720c */ /* 0x000fe20003f25270 */
[----:B--2---:R-:W-:-:S12]  /*1a7a0*/  @!P0 BRA `(.L_x_687) ;  /* 0x0000006400bc8947 */ /* 0x004fd80003800000 */
.L_x_836:
[----:B------:R-:W-:Y:S05]  /*1a7b0*/  BSYNC B2 ;  /* 0x0000000000027941 */ /* 0x000fea0003800000 */
.L_x_686:
[----:B------:R-:W-:Y:S04]  /*1a7c0*/  BSSY B2, `(.L_x_688) ;  /* 0x0000009000027945 */ /* 0x000fe80003800000 */
[----:B------:R-:W-:Y:S05]  /*1a7d0*/  @P1 BRA `(.L_x_689) ;  /* 0x00000000001c1947 */ /* 0x000fea0003800000 */
[----:B------:R-:W2:Y:S01]  /*1a7e0*/  S2R R6, SR_TID.X ;  /* 0x0000000000067919 */ /* 0x000ea20000002100 */
[----:B0-----:R-:W-:-:S04]  /*1a7f0*/  MOV R5, 0x9000 ;  /* 0x0000900000057802 */ /* 0x001fc80000000f00 */
[----:B------:R3:W-:Y:S01]  /*1a800*/  SYNCS.ARRIVE.TRANS64 RZ, [R9+URZ+0x30890], R5 ;  /* 0x0308900509ff79a7 */ /* 0x0007e2000800003f */
[----:B--2---:R-:W-:-:S04]  /*1a810*/  LOP3.LUT R6, R6, 0x1f, RZ, 0xc0, !PT ;  /* 0x0000001f06067812 */ /* 0x004fc800078ec0ff */
[----:B------:R-:W-:-:S13]  /*1a820*/  ISETP.NE.AND P0, PT, R6, RZ, PT ;  /* 0x000000ff0600720c */ /* 0x000fda0003f05270 */
[----:B---3--:R-:W-:Y:S05]  /*1a830*/  @!P0 BRA `(.L_x_689) ;  /* 0x0000000000048947 */ /* 0x008fea0003800000 */
[----:B------:R-:W-:Y:S01]  /*1a840*/  BPT.TRAP 0x1 ;  /* 0x000000040000795c */ /* 0x000fe20000300000 */
.L_x_689:
[----:B------:R-:W-:Y:S05]  /*1a850*/  BSYNC B2 ;  /* 0x0000000000027941 */ /* 0x000fea0003800000 */
.L_x_688:
[----:B------:R-:W-:Y:S01]  /*1a860*/  IMAD.MOV.U32 R14, RZ, RZ, RZ ;  /* 0x000000ffff0e7224 */ /* 0x000fe200078e00ff */
[----:B------:R-:W-:Y:S01]  /*1a870*/  UIADD3 UR4, UP0, UR36, 0x570, URZ ;  /* 0x0000057024047890 */ /* 0x000fe2000ff1e03f */
[----:B------:R-:W-:Y:S01]  /*1a880*/  IMAD R6, R3, 0x60, R0 ;  /* 0x0000006003067824 */ /* 0x000fe200078e0200 */
[----:B------:R-:W-:Y:S01]  /*1a890*/  PLOP3.LUT P0, PT, PT, PT, PT, 0x80, 0x0 ;  /* 0x000000000000781c */ /* 0x000fe20003f0f070 */
[----:B------:R-:W-:Y:S01]  /*1a8a0*/  IMAD R7, R27, 0x9000, R22 ;  /* 0x000090001b077824 */ /* 0x000fe200078e0216 */
[----:B------:R-:W-:Y:S01]  /*1a8b0*/  R2UR UR10, R14 ;  /* 0x000000000e0a72ca */ /* 0x000fe200000e0000 */
[----:B------:R-:W-:Y:S01]  /*1a8c0*/  VIADD R6, R6, 0xffffffa0 ;  /* 0xffffffa006067836 */ /* 0x000fe20000000000 */
[----:B------:R-:W-:Y:S01]  /*1a8d0*/  UIADD3.X UR5, URZ, UR37, URZ, UP0, !UPT ;  /* 0x000000253f057290 */ /* 0x000fe200087fe43f */
[----:B0-----:R-:W-:Y:S01]  /*1a8e0*/  VIADD R5, R9, 0x30890 ;  /* 0x0003089009057836 */ /* 0x001fe20000000000 */
[----:B------:R-:W-:Y:S01]  /*1a8f0*/  UMOV UR6, 0x0 ;  /* 0x0000000000067882 */ /* 0x000fe20000000000 */
[----:B------:R-:W-:Y:S01]  /*1a900*/  VIADD R10, R7, 0x1e400 ;  /* 0x0001e400070a7836 */ /* 0x000fe20000000000 */
[----:B------:R-:W-:-:S09]  /*1a910*/  UMOV UR7, 0x12f00000 ;  /* 0x12f0000000077882 */ /* 0x000fd20000000000 */
.L_x_690:
[----:B------:R-:W-:-:S13]  /*1a920*/  @P0 ELECT P2, URZ, PT ;  /* 0x00000000003f082f */ /* 0x000fda0003840000 */
[----:B------:R-:W-:Y:S02]  /*1a930*/  @P2 R2UR UR13, R2 ;  /* 0x00000000020d22ca */ /* 0x000fe400000e0000 */
[----:B------:R-:W-:Y:S02]  /*1a940*/  @P2 R2UR UR12, R18 ;  /* 0x00000000120c22ca */ /* 0x000fe400000e0000 */
[----:B------:R-:W-:Y:S02]  /*1a950*/  @P2 R2UR UR11, R6 ;  /* 0x00000000060b22ca */ /* 0x000fe400000e0000 */
[----:B------:R-:W-:Y:S02]  /*1a960*/  @P2 R2UR UR9, R5 ;  /* 0x00000000050922ca */ /* 0x000fe400000e0000 */
[----:B------:R-:W-:Y:S02]  /*1a970*/  @P2 R2UR UR8, R10 ;  /* 0x000000000a0822ca */ /* 0x000fe400000e0000 */
[----:B------:R-:W-:-:S02]  /*1a980*/  @P2 PLOP3.LUT P0, PT, P2, PT, PT, 0x8, 0x0 ;  /* 0x000000000000281c */ /* 0x000fc4000170e170 */
[----:B------:R-:W-:-:S09]  /*1a990*/  PLOP3.LUT P2, PT, PT, PT, PT, 0x8, 0x0 ;  /* 0x000000000000781c */ /* 0x000fd20003f4e170 */
[----:B------:R0:W-:Y:S02]  /*1a9a0*/  UTMALDG.4D [UR8], [UR4], desc[UR6] ;  /* 0x00000608040075b4 */ /* 0x0001e40008019000 */
[----:B0-----:R-:W-:Y:S05]  /*1a9b0*/  @P0 BRA.U.ANY `(.L_x_690) ;  /* 0xfffffffd00d80947 */ /* 0x001fea000393ffff */
[----:B------:R-:W-:Y:S01]  /*1a9c0*/  IMAD.MOV.U32 R13, RZ, RZ, 0x40 ;  /* 0x00000040ff0d7424 */ /* 0x000fe200078e00ff */
[----:B------:R-:W-:Y:S01]  /*1a9d0*/  PLOP3.LUT P0, PT, PT, PT, PT, 0x80, 0x0 ;  /* 0x000000000000781c */ /* 0x000fe20003f0f070 */
[----:B------:R-:W-:Y:S01]  /*1a9e0*/  VIADD R10, R7, 0x21400 ;  /* 0x00021400070a7836 */ /* 0x000fe20000000000 */
[----:B------:R-:W-:Y:S01]  /*1a9f0*/  UMOV UR6, 0x0 ;  /* 0x0000000000067882 */ /* 0x000fe20000000000 */
[----:B------:R-:W-:Y:S01]  /*1aa00*/  UMOV UR7, 0x12f00000 ;  /* 0x12f0000000077882 */ /* 0x000fe20000000000 */
[----:B------:R-:W-:-:S15]  /*1aa10*/  R2UR UR10, R13 ;  /* 0x000000000d0a72ca */ /* 0x000fde00000e0000 */
.L_x_691:
        /* <DEDUP_REMOVED lines=16> */
.L_x_692:
        /* <DEDUP_REMOVED lines=10> */
[----:B------:R-:W0:Y:S01]  /*1abc0*/  SYNCS.PHASECHK.TRANS64.TRYWAIT P0, [R9+URZ+0x308c0], R8 ;  /* 0x0308c008090075a7 */ /* 0x000e22000800017f */
[----:B------:R-:W-:Y:S04]  /*1abd0*/  BSSY B2, `(.L_x_693) ;  /* 0x0000002000027945 */ /* 0x000fe80003800000 */
[----:B0-----:R-:W-:Y:S05]  /*1abe0*/  @!P0 BRA `(.L_x_694) ;  /* 0x0000006000c08947 */ /* 0x001fea0003800000 */
.L_x_837:
[----:B------:R-:W-:Y:S05]  /*1abf0*/  BSYNC B2 ;  /* 0x0000000000027941 */ /* 0x000fea0003800000 */
.L_x_693:
[----:B------:R-:W-:Y:S01]  /*1ac00*/  BSSY B2, `(.L_x_695) ;  /* 0x000000b000027945 */ /* 0x000fe20003800000 */
[----:B------:R-:W-:Y:S02]  /*1ac10*/  IMAD.MOV.U32 R10, RZ, RZ, 0x0 ;  /* 0x00000000ff0a7424 */ /* 0x000fe400078e00ff */
[----:B------:R-:W-:Y:S01]  /*1ac20*/  IMAD.MOV.U32 R11, RZ, RZ, 0x12f00000 ;  /* 0x12f00000ff0b7424 */ /* 0x000fe200078e00ff */
[----:B------:R-:W-:Y:S06]  /*1ac30*/  @P1 BRA `(.L_x_696) ;  /* 0x00000000001c1947 */ /* 0x000fec0003800000 */
[----:B------:R-:W2:Y:S01]  /*1ac40*/  S2R R15, SR_TID.X ;  /* 0x00000000000f7919 */ /* 0x000ea20000002100 */
[----:B------:R-:W-:-:S04]  /*1ac50*/  IMAD.MOV.U32 R5, RZ, RZ, 0x9000 ;  /* 0x00009000ff057424 */ /* 0x000fc800078e00ff */
[----:B------:R3:W-:Y:S01]  /*1ac60*/  SYNCS.ARRIVE.TRANS64 RZ, [R9+URZ+0x308b0], R5 ;  /* 0x0308b00509ff79a7 */ /* 0x0007e2000800003f */
[----:B--2---:R-:W-:-:S04]  /*1ac70*/  LOP3.LUT R15, R15, 0x1f, RZ, 0xc0, !PT ;  /* 0x0000001f0f0f7812 */ /* 0x004fc800078ec0ff */
[----:B------:R-:W-:-:S13]  /*1ac80*/  ISETP.NE.AND P0, PT, R15, RZ, PT ;  /* 0x000000ff0f00720c */ /* 0x000fda0003f05270 */
[----:B---3--:R-:W-:Y:S05]  /*1ac90*/  @!P0 BRA `(.L_x_696) ;  /* 0x0000000000048947 */ /* 0x008fea0003800000 */
[----:B------:R-:W-:Y:S01]  /*1aca0*/  BPT.TRAP 0x1 ;  /* 0x000000040000795c */ /* 0x000fe20000300000 */
.L_x_696:
[----:B------:R-:W-:Y:S05]  /*1acb0*/  BSYNC B2 ;  /* 0x0000000000027941 */ /* 0x000fea0003800000 */
.L_x_695:
[----:B------:R-:W-:Y:S01]  /*1acc0*/  R2UR UR10, R14 ;  /* 0x000000000e0a72ca */ /* 0x000fe200000e0000 */
[----:B------:R-:W-:Y:S01]  /*1acd0*/  UIADD3 UR4, UP0, UR36, 0x670, URZ ;  /* 0x0000067024047890 */ /* 0x000fe2000ff1e03f */
[----:B------:R-:W-:Y:S01]  /*1ace0*/  R2UR UR6, R10 ;  /* 0x000000000a0672ca */ /* 0x000fe200000e0000 */
[----:B01----:R-:W-:Y:S01]  /*1acf0*/  VIADD R9, R9, 0x308b0 ;  /* 0x000308b009097836 */ /* 0x003fe20000000000 */
[----:B------:R-:W-:Y:S01]  /*1ad00*/  R2UR UR7, R11 ;  /* 0x000000000b0772ca */ /* 0x000fe200000e0000 */
[----:B------:R-:W-:Y:S01]  /*1ad10*/  VIADD R5, R7, 0x400 ;  /* 0x0000040007057836 */ /* 0x000fe20000000000 */
[----:B------:R-:W-:Y:S01]  /*1ad20*/  PLOP3.LUT P0, PT, PT, PT, PT, 0x80, 0x0 ;  /* 0x000000000000781c */ /* 0x000fe20003f0f070 */
[----:B------:R-:W-:-:S12]  /*1ad30*/  UIADD3.X UR5, URZ, UR37, URZ, UP0, !UPT ;  /* 0x000000253f057290 */ /* 0x000fd800087fe43f */
.L_x_697:
        /* <DEDUP_REMOVED lines=10> */
[----:B------:R-:W-:Y:S01]  /*1ade0*/  R2UR UR10, R13 ;  /* 0x000000000d0a72ca */ /* 0x000fe200000e0000 */
[----:B------:R-:W-:Y:S01]  /*1adf0*/  VIADD R5, R7, 0x3400 ;  /* 0x0000340007057836 */ /* 0x000fe20000000000 */
[----:B------:R-:W-:Y:S02]  /*1ae00*/  R2UR UR6, R10 ;  /* 0x000000000a0672ca */ /* 0x000fe400000e0000 */
[----:B------:R-:W-:Y:S02]  /*1ae10*/  R2UR UR7, R11 ;  /* 0x000000000b0772ca */ /* 0x000fe400000e0000 */
[----:B------:R-:W-:-:S13]  /*1ae20*/  PLOP3.LUT P0, PT, PT, PT, PT, 0x80, 0x0 ;  /* 0x000000000000781c */ /* 0x000fda0003f0f070 */
.L_x_698:
        /* <DEDUP_REMOVED lines=10> */
[----:B------:R-:W-:Y:S02]  /*1aed0*/  R2UR UR10, R12 ;  /* 0x000000000c0a72ca */ /* 0x000fe400000e0000 */
[----:B------:R-:W-:Y:S02]  /*1aee0*/  R2UR UR6, R10 ;  /* 0x000000000a0672ca */ /* 0x000fe400000e0000 */
[----:B------:R-:W-:Y:S02]  /*1aef0*/  R2UR UR7, R11 ;  /* 0x000000000b0772ca */ /* 0x000fe400000e0000 */
[----:B------:R-:W-:Y:S02]  /*1af00*/  PLOP3.LUT P0, PT, PT, PT, PT, 0x80, 0x0 ;  /* 0x000000000000781c */ /* 0x000fe40003f0f070 */
[----:B------:R-:W-:-:S11]  /*1af10*/  IADD3 R7, R7, 0x6400, RZ ;  /* 0x0000640007077810 */ /* 0x000fd60007ffe0ff */
.L_x_699:
        /* <DEDUP_REMOVED lines=9> */
[----:B-1----:R-:W-:Y:S05]  /*1afb0*/  @P0 BRA.U.ANY `(.L_x_699) ;  /* 0xfffffffd00d80947 */ /* 0x002fea000393ffff */
.L_x_685:
[----:B------:R-:W-:Y:S05]  /*1afc0*/  BSYNC B1 ;  /* 0x0000000000017941 */ /* 0x000fea0003800000 */
.L_x_684:
[----:B------:R-:W-:Y:S01]  /*1afd0*/  VIADD R9, R3, 0xfffffffe ;  /* 0xfffffffe03097836 */ /* 0x000fe20000000000 */
[----:B------:R-:W-:Y:S01]  /*1afe0*/  PLOP3.LUT P0, PT, PT, PT, PT, 0x8, 0x0 ;  /* 0x000000000000781c */ /* 0x000fe20003f0e170 */
[----:B------:R-:W-:-:S03]  /*1aff0*/  VIADD R27, R27, 0x1 ;  /* 0x000000011b1b7836 */ /* 0x000fc60000000000 */
[----:B------:R-:W-:Y:S02]  /*1b000*/  ISETP.GE.AND P2, PT, R9, R4, PT ;  /* 0x000000040900720c */ /* 0x000fe40003f46270 */
[----:B------:R-:W-:-:S04]  /*1b010*/  ISETP.NE.AND P1, PT, R27, 0x2, PT ;  /* 0x000000021b00780c */ /* 0x000fc80003f25270 */
[----:B------:R-:W-:Y:S02]  /*1b020*/  SEL R6, RZ, 0x1, P1 ;  /* 0x00000001ff067807 */ /* 0x000fe40000800000 */
[----:B------:R-:W-:Y:S02]  /*1b030*/  SEL R27, R27, RZ, P1 ;  /* 0x000000ff1b1b7207 */ /* 0x000fe40000800000 */
[----:B------:R-:W-:-:S03]  /*1b040*/  LOP3.LUT R29, R29, R6, RZ, 0x3c, !PT ;  /* 0x000000061d1d7212 */ /* 0x000fc600078e3cff */
[----:B------:R-:W-:Y:S05]  /*1b050*/  @!P2 BRA `(.L_x_678) ;  /* 0x000000080050a947 */ /* 0x000fea0003800000 */
.L_x_716:
[----:B------:R-:W-:Y:S05]  /*1b060*/  YIELD ;  /* 0x0000000000007946 */ /* 0x000fea0003800000 */
        /* <DEDUP_REMOVED lines=10> */
.L_x_838:
[----:B------:R-:W-:Y:S05]  /*1b110*/  BSYNC B2 ;  /* 0x0000000000027941 */ /* 0x000fea0003800000 */
.L_x_702:
[----:B------:R-:W-:Y:S04]  /*1b120*/  BSSY B2, `(.L_x_704) ;  /* 0x0000009000027945 */ /* 0x000fe80003800000 */
[----:B------:R-:W-:Y:S05]  /*1b130*/  @P2 BRA `(.L_x_705) ;  /* 0x00000000001c2947 */ /* 0x000fea0003800000 */
[----:B0-----:R-:W0:Y:S01]  /*1b140*/  S2R R5, SR_TID.X ;  /* 0x0000000000057919 */ /* 0x001e220000002100 */
[----:B------:R-:W-:-:S04]  /*1b150*/  IMAD.MOV.U32 R3, RZ, RZ, 0x9000 ;  /* 0x00009000ff037424 */ /* 0x000fc800078e00ff */
[----:B------:R2:W-:Y:S01]  /*1b160*/  SYNCS.ARRIVE.TRANS64 RZ, [R8+URZ+0x30890], R3 ;  /* 0x0308900308ff79a7 */ /* 0x0005e2000800003f */
[----:B0-----:R-:W-:-:S04]  /*1b170*/  LOP3.LUT R5, R5, 0x1f, RZ, 0xc0, !PT ;  /* 0x0000001f05057812 */ /* 0x001fc800078ec0ff */
[----:B------:R-:W-:-:S13]  /*1b180*/  ISETP.NE.AND P1, PT, R5, RZ, PT ;  /* 0x000000ff0500720c */ /* 0x000fda0003f25270 */
[----:B--2---:R-:W-:Y:S05]  /*1b190*/  @!P1 BRA `(.L_x_705) ;  /* 0x0000000000049947 */ /* 0x004fea0003800000 */
[----:B------:R-:W-:Y:S01]  /*1b1a0*/  BPT.TRAP 0x1 ;  /* 0x000000040000795c */ /* 0x000fe20000300000 */
.L_x_705:
[----:B------:R-:W-:Y:S05]  /*1b1b0*/  BSYNC B2 ;  /* 0x0000000000027941 */ /* 0x000fea0003800000 */
.L_x_704:
[----:B------:R-:W-:Y:S01]  /*1b1c0*/  IMAD.MOV.U32 R12, RZ, RZ, RZ ;  /* 0x000000ffff0c7224 */ /* 0x000fe200078e00ff */
[----:B------:R-:W-:Y:S01]  /*1b1d0*/  UIADD3 UR4, UP0, UR36, 0x570, URZ ;  /* 0x0000057024047890 */ /* 0x000fe2000ff1e03f */
[----:B------:R-:W-:Y:S01]  /*1b1e0*/  IMAD R6, R27, 0x9000, R22 ;  /* 0x000090001b067824 */ /* 0x000fe200078e0216 */
[----:B------:R-:W-:Y:S01]  /*1b1f0*/  PLOP3.LUT P1, PT, PT, PT, PT, 0x80, 0x0 ;  /* 0x000000000000781c */ /* 0x000fe20003f2f070 */
[----:B0-----:R-:W-:Y:S01]  /*1b200*/  IMAD R5, R9, 0x60, R0 ;  /* 0x0000006009057824 */ /* 0x001fe200078e0200 */
[----:B------:R-:W-:Y:S01]  /*1b210*/  R2UR UR10, R12 ;  /* 0x000000000c0a72ca */ /* 0x000fe200000e0000 */
[----:B------:R-:W-:Y:S01]  /*1b220*/  VIADD R3, R8, 0x30890 ;  /* 0x0003089008037836 */ /* 0x000fe20000000000 */
[----:B------:R-:W-:Y:S01]  /*1b230*/  UIADD3.X UR5, URZ, UR37, URZ, UP0, !UPT ;  /* 0x000000253f057290 */ /* 0x000fe200087fe43f */
[----:B------:R-:W-:Y:S01]  /*1b240*/  VIADD R10, R6, 0x1e400 ;  /* 0x0001e400060a7836 */ /* 0x000fe20000000000 */
[----:B------:R-:W-:Y:S01]  /*1b250*/  UMOV UR6, 0x0 ;  /* 0x0000000000067882 */ /* 0x000fe20000000000 */
[----:B------:R-:W-:-:S10]  /*1b260*/  UMOV UR7, 0x12f00000 ;  /* 0x12f0000000077882 */ /* 0x000fd40000000000 */
.L_x_706:
        /* <DEDUP_REMOVED lines=16> */
.L_x_707:
        /* <DEDUP_REMOVED lines=16> */
.L_x_708:
        /* <DEDUP_REMOVED lines=13> */
.L_x_839:
[----:B------:R-:W-:Y:S05]  /*1b540*/  BSYNC B2 ;  /* 0x0000000000027941 */ /* 0x000fea0003800000 */
.L_x_709:
        /* <DEDUP_REMOVED lines=11> */
.L_x_712:
[----:B------:R-:W-:Y:S05]  /*1b600*/  BSYNC B2 ;  /* 0x0000000000027941 */ /* 0x000fea0003800000 */
.L_x_711:
[----:B------:R-:W-:Y:S01]  /*1b610*/  R2UR UR10, R12 ;  /* 0x000000000c0a72ca */ /* 0x000fe200000e0000 */
[----:B------:R-:W-:Y:S01]  /*1b620*/  UIADD3 UR4, UP0, UR36, 0x670, URZ ;  /* 0x0000067024047890 */ /* 0x000fe2000ff1e03f */
[----:B------:R-:W-:Y:S01]  /*1b630*/  R2UR UR6, R10 ;  /* 0x000000000a0672ca */ /* 0x000fe200000e0000 */
[----:B------:R-:W-:Y:S01]  /*1b640*/  VIADD R3, R6, 0x400 ;  /* 0x0000040006037836 */ /* 0x000fe20000000000 */
[----:B------:R-:W-:Y:S01]  /*1b650*/  R2UR UR7, R11 ;  /* 0x000000000b0772ca */ /* 0x000fe200000e0000 */
[----:B------:R-:W-:Y:S01]  /*1b660*/  UIADD3.X UR5, URZ, UR37, URZ, UP0, !UPT ;  /* 0x000000253f057290 */ /* 0x000fe200087fe43f */
[----:B------:R-:W-:Y:S02]  /*1b670*/  PLOP3.LUT P1, PT, PT, PT, PT, 0x80, 0x0 ;  /* 0x000000000000781c */ /* 0x000fe40003f2f070 */
[----:B01----:R-:W-:-:S11]  /*1b680*/  IADD3 R8, R8, 0x308b0, RZ ;  /* 0x000308b008087810 */ /* 0x003fd60007ffe0ff */
.L_x_713:
        /* <DEDUP_REMOVED lines=15> */
.L_x_714:
        /* <DEDUP_REMOVED lines=15> */
.L_x_715:
        /* <DEDUP_REMOVED lines=10> */
.L_x_701:
[----:B------:R-:W-:Y:S05]  /*1b910*/  BSYNC B1 ;  /* 0x0000000000017941 */ /* 0x000fea0003800000 */
.L_x_700:
[----:B------:R-:W-:Y:S01]  /*1b920*/  ISETP.GT.AND P2, PT, R9, R4, PT ;  /* 0x000000040900720c */ /* 0x000fe20003f44270 */
[----:B------:R-:W-:Y:S02]  /*1b930*/  VIADD R27, R27, 0x1 ;  /* 0x000000011b1b7836 */ /* 0x000fe40000000000 */
[----:B------:R-:W-:-:S03]  /*1b940*/  VIADD R9, R9, 0xffffffff ;  /* 0xffffffff09097836 */ /* 0x000fc60000000000 */
[----:B------:R-:W-:-:S04]  /*1b950*/  ISETP.NE.AND P1, PT, R27, 0x2, PT ;  /* 0x000000021b00780c */ /* 0x000fc80003f25270 */
[----:B------:R-:W-:Y:S02]  /*1b960*/  SEL R6, RZ, 0x1, P1 ;  /* 0x00000001ff067807 */ /* 0x000fe40000800000 */
[----:B------:R-:W-:Y:S02]  /*1b970*/  SEL R27, R27, RZ, P1 ;  /* 0x000000ff1b1b7207 */ /* 0x000fe40000800000 */
[----:B------:R-:W-:Y:S01]  /*1b980*/  LOP3.LUT R29, R29, R6, RZ, 0x3c, !PT ;  /* 0x000000061d1d7212 */ /* 0x000fe200078e3cff */
[----:B------:R-:W-:Y:S06]  /*1b990*/  @P2 BRA `(.L_x_716) ;  /* 0xfffffff400b02947 */ /* 0x000fec000383ffff */
.L_x_678:
[----:B------:R-:W-:Y:S05]  /*1b9a0*/  BSYNC B0 ;  /* 0x0000000000007941 */ /* 0x000fea0003800000 */
.L_x_677:
[----:B------:R-:W2:Y:S01]  /*1b9b0*/  LDL R31, [R1+0x8] ;  /* 0x00000800011f7983 */ /* 0x000ea20000100800 */
[----:B------:R-:W-:Y:S05]  /*1b9c0*/  @!P0 WARPSYNC.ALL ;  /* 0x0000000000008948 */ /* 0x000fea0003800000 */
[----:B------:R-:W-:Y:S06]  /*1b9d0*/  @!P0 BAR.SYNC.DEFER_BLOCKING 0xc, 0x180 ;  /* 0x0306000000008b1d */ /* 0x000fec0000010000 */
[----:B------:R-:W-:Y:S01]  /*1b9e0*/  BSSY B7, `(.L_x_717) ;  /* 0x000037b000077945 */ /* 0x000fe20003800000 */
[----:B--2---:R-:W-:-:S13]  /*1b9f0*/  ISETP.GT.AND P0, PT, R31, RZ, PT ;  /* 0x000000ff1f00720c */ /* 0x004fda0003f04270 */
[----:B------:R-:W-:Y:S05]  /*1ba00*/  @P0 BRA `(.L_x_718) ;  /* 0x0000000000440947 */ /* 0x000fea0003800000 */
[----:B------:R-:W1:Y:S02]  /*1ba10*/  S2R R3, SR_TID.X ;  /* 0x0000000000037919 */ /* 0x000e640000002100 */
[----:B-1----:R-:W-:-:S04]  /*1ba20*/  LOP3.LUT R3, R3, 0x7f, RZ, 0xc0, !PT ;  /* 0x0000007f03037812 */ /* 0x002fc800078ec0ff */
[----:B------:R-:W-:-:S13]  /*1ba30*/  ISETP.NE.AND P0, PT, R3, RZ, PT ;  /* 0x000000ff0300720c */ /* 0x000fda0003f05270 */
[----:B------:R-:W-:Y:S05]  /*1ba40*/  @P0 BRA `(.L_x_719) ;  /* 0x0000003400d00947 */ /* 0x000fea0003800000 */
[----:B0-----:R-:W0:Y:S01]  /*1ba50*/  S2R R5, SR_LANEID ;  /* 0x0000000000057919 */ /* 0x001e220000000000 */
[----:B------:R-:W-:Y:S01]  /*1ba60*/  VOTEU.ANY UR4, UPT, PT ;  /* 0x0000000000047886 */ /* 0x000fe200038e0100 */
[----:B------:R-:W1:Y:S01]  /*1ba70*/  LDC.64 R2, c[0x0][0xc60] ;  /* 0x00031800ff027b82 */ /* 0x000e620000000a00 */
[----:B------:R-:W0:Y:S02]  /*1ba80*/  FLO.U32 R0, UR4 ;  /* 0x0000000400007d00 */ /* 0x000e2400080e0000 */
[----:B0-----:R-:W-:-:S06]  /*1ba90*/  ISETP.EQ.U32.AND P0, PT, R0, R5, PT ;  /* 0x000000050000720c */ /* 0x001fcc0003f02070 */
[----:B------:R-:W1:Y:S07]  /*1baa0*/  POPC R5, UR4 ;  /* 0x0000000400057d09 */ /* 0x000e6e0008000000 */
[----:B-1----:R-:W2:Y:S01]  /*1bab0*/  @P0 ATOMG.E.ADD.STRONG.GPU PT, R3, desc[UR56][R2.64], R5 ;  /* 0x00000005020309a8 */ /* 0x002ea200081ee1f8 */
[----:B------:R-:W0:Y:S02]  /*1bac0*/  S2R R4, SR_LTMASK ;  /* 0x0000000000047919 */ /* 0x000e240000003900 */
[----:B0-----:R-:W-:-:S04]  /*1bad0*/  LOP3.LUT R4, R4, UR4, RZ, 0xc0, !PT ;  /* 0x0000000404047c12 */ /* 0x001fc8000f8ec0ff */
[----:B------:R-:W0:Y:S01]  /*1bae0*/  POPC R7, R4 ;  /* 0x0000000400077309 */ /* 0x000e220000000000 */
[----:B--2---:R-:W0:Y:S02]  /*1baf0*/  SHFL.IDX PT, R0, R3, R0, 0x1f ;  /* 0x00001f0003007589 */ /* 0x004e2400000e0000 */
[----:B0-----:R-:W-:Y:S01]  /*1bb00*/  IADD3 R16, R0, UR38, R7 ;  /* 0x0000002600107c10 */ /* 0x001fe2000fffe007 */
[----:B------:R-:W-:Y:S06]  /*1bb10*/  BRA `(.L_x_719) ;  /* 0x00000034009c7947 */ /* 0x000fec0003800000 */
.L_x_718:
        /* <DEDUP_REMOVED lines=8> */
[----:B------:R-:W-:Y:S01]  /*1bba0*/  IMAD.U32 R4, RZ, RZ, UR6 ;  /* 0x00000006ff047e24 */ /* 0x000fe2000f8e00ff */
[----:B------:R-:W-:Y:S01]  /*1bbb0*/  MOV R13, RZ ;  /* 0x000000ff000d7202 */ /* 0x000fe20000000f00 */
[----:B------:R-:W1:Y:S01]  /*1bbc0*/  LDC.64 R2, c[0x4][R2] ;  /* 0x0100000002027b82 */ /* 0x000e620000000a00 */
[----:B0-----:R-:W-:Y:S02]  /*1bbd0*/  IMAD.U32 R5, RZ, RZ, UR7 ;  /* 0x00000007ff057e24 */ /* 0x001fe4000f8e00ff */
[----:B------:R-:W-:Y:S02]  /*1bbe0*/  IMAD.U32 R6, RZ, RZ, UR8 ;  /* 0x00000008ff067e24 */ /* 0x000fe4000f8e00ff */
[----:B------:R-:W-:-:S02]  /*1bbf0*/  IMAD.U32 R7, RZ, RZ, UR9 ;  /* 0x00000009ff077e24 */ /* 0x000fc4000f8e00ff */
[----:B------:R-:W-:Y:S02]  /*1bc00*/  IMAD.U32 R10, RZ, RZ, UR4 ;  /* 0x00000004ff0a7e24 */ /* 0x000fe4000f8e00ff */
[----:B------:R-:W-:Y:S02]  /*1bc10*/  IMAD.U32 R11, RZ, RZ, UR5 ;  /* 0x00000005ff0b7e24 */ /* 0x000fe4000f8e00ff */
[----:B------:R-:W-:Y:S02]  /*1bc20*/  IMAD.MOV.U32 R8, RZ, RZ, 0x70 ;  /* 0x00000070ff087424 */ /* 0x000fe400078e00ff */
[----:B------:R-:W-:-:S07]  /*1bc30*/  IMAD.MOV.U32 R12, RZ, RZ, 0x1 ;  /* 0x00000001ff0c7424 */ /* 0x000fce00078e00ff */
[----:B------:R-:W-:-:S07]  /*1bc40*/  LEPC R20, `(.L_x_721) ;  /* 0x000000001014794e */ /* 0x000fce0000000000 */
[----:B-1----:R-:W-:Y:S05]  /*1bc50*/  CALL.ABS.NOINC R2 ;  /* 0x0000000002007343 */ /* 0x002fea0003c00000 */
.L_x_721:
[----:B------:R-:W-:Y:S05]  /*1bc60*/  BSYNC B6 ;  /* 0x0000000000067941 */ /* 0x000fea0003800000 */
.L_x_720:
        /* <DEDUP_REMOVED lines=9> */
[----:B------:R-:W-:Y:S02]  /*1bd00*/  IMAD.U32 R4, RZ, RZ, UR6 ;  /* 0x00000006ff047e24 */ /* 0x000fe4000f8e00ff */
[----:B0-----:R-:W-:Y:S02]  /*1bd10*/  IMAD.U32 R5, RZ, RZ, UR7 ;  /* 0x00000007ff057e24 */ /* 0x001fe4000f8e00ff */
[----:B------:R-:W-:Y:S02]  /*1bd20*/  IMAD.U32 R6, RZ, RZ, UR8 ;  /* 0x00000008ff067e24 */ /* 0x000fe4000f8e00ff */
[----:B------:R-:W-:-:S02]  /*1bd30*/  IMAD.U32 R7, RZ, RZ, UR9 ;  /* 0x00000009ff077e24 */ /* 0x000fc4000f8e00ff */
[----:B------:R-:W-:Y:S02]  /*1bd40*/  IMAD.U32 R10, RZ, RZ, UR4 ;  /* 0x00000004ff0a7e24 */ /* 0x000fe4000f8e00ff */
[----:B------:R-:W-:Y:S02]  /*1bd50*/  IMAD.U32 R11, RZ, RZ, UR5 ;  /* 0x00000005ff0b7e24 */ /* 0x000fe4000f8e00ff */
[----:B------:R-:W-:Y:S02]  /*1bd60*/  IMAD.MOV.U32 R8, RZ, RZ, 0x70 ;  /* 0x00000070ff087424 */ /* 0x000fe400078e00ff */
[----:B------:R-:W-:Y:S02]  /*1bd70*/  IMAD.MOV.U32 R12, RZ, RZ, 0x1 ;  /* 0x00000001ff0c7424 */ /* 0x000fe400078e00ff */
[----:B-1----:R-:W-:-:S07]  /*1bd80*/  IMAD.MOV.U32 R13, RZ, RZ, RZ ;  /* 0x000000ffff0d7224 */ /* 0x002fce00078e00ff */
[----:B------:R-:W-:-:S07]  /*1bd90*/  LEPC R20, `(.L_x_724) ;  /* 0x000000001014794e */ /* 0x000fce0000000000 */
[----:B--2---:R-:W-:Y:S05]  /*1bda0*/  CALL.ABS.NOINC R2 ;  /* 0x0000000002007343 */ /* 0x004fea0003c00000 */
.L_x_724:
[----:B------:R0:W1:Y:S01]  /*1bdb0*/  LDC.64 R2, c[0x4][R25] ;  /* 0x0100000019027b82 */ /* 0x0000620000000a00 */
[----:B------:R-:W-:Y:S01]  /*1bdc0*/  ULDC.64 UR4, c[0x4][0x88] ;  /* 0x0100220000047ab9 */ /* 0x000fe20000000a00 */
[----:B------:R-:W-:Y:S01]  /*1bdd0*/  ULDC.64 UR6, c[0x4][0x90] ;  /* 0x0100240000067ab9 */ /* 0x000fe20000000a00 */
[----:B------:R-:W-:Y:S01]  /*1bde0*/  ULDC.64 UR8, c[0x4][0x18] ;  /* 0x0100060000087ab9 */ /* 0x000fe20000000a00 */
[----:B------:R-:W-:Y:S01]  /*1bdf0*/  IMAD.U32 R4, RZ, RZ, UR4 ;  /* 0x00000004ff047e24 */ /* 0x000fe2000f8e00ff */
[----:B------:R-:W-:Y:S01]  /*1be00*/  MOV R10, UR8 ;  /* 0x00000008000a7c02 */ /* 0x000fe20008000f00 */
        /* <DEDUP_REMOVED lines=9> */
.L_x_723:
[----:B------:R-:W-:Y:S05]  /*1bea0*/  BSYNC B6 ;  /* 0x0000000000067941 */ /* 0x000fea0003800000 */
.L_x_722:
[----:B------:R-:W2:Y:S01]  /*1beb0*/  LDL R25, [R1+0x24] ;  /* 0x0000240001197983 */ /* 0x000ea20000100800 */
[----:B------:R-:W-:Y:S01]  /*1bec0*/  ULDC.64 UR4, c[0x0][0x9f8] ;  /* 0x00027e0000047ab9 */ /* 0x000fe20000000a00 */
[----:B------:R-:W1:Y:S01]  /*1bed0*/  LDC R0, c[0x0][0x430] ;  /* 0x00010c00ff007b82 */ /* 0x000e620000000800 */
[----:B------:R-:W-:Y:S01]  /*1bee0*/  ISETP.NE.U32.AND P0, PT, RZ, UR4, PT ;  /* 0x00000004ff007c0c */ /* 0x000fe2000bf05070 */
[----:B------:R-:W3:Y:S03]  /*1bef0*/  LDL R21, [R1+0xc] ;  /* 0x00000c0001157983 */ /* 0x000ee60000100800 */
[----:B------:R-:W-:Y:S01]  /*1bf00*/  ISETP.NE.AND.EX P0, PT, RZ, UR5, PT, P0 ;  /* 0x00000005ff007c0c */ /* 0x000fe2000bf05300 */
[----:B------:R-:W4:Y:S01]  /*1bf10*/  LDL.LU R8, [R1] ;  /* 0x0000000001087983 */ /* 0x000f220000300800 */
[----:B------:R-:W0:Y:S11]  /*1bf20*/  S2R R20, SR_TID.X ;  /* 0x0000000000147919 */ /* 0x000e360000002100 */
[----:B------:R-:W-:Y:S01]  /*1bf30*/  @P0 IADD3 R2, P1, R23, UR4, RZ ;  /* 0x0000000417020c10 */ /* 0x000fe2000ff3e0ff */
[----:B------:R-:W-:-:S03]  /*1bf40*/  ULDC UR4, c[0x0][0x2f4] ;  /* 0x0000bd0000047ab9 */ /* 0x000fc60000000800 */
[----:B------:R-:W-:-:S05]  /*1bf50*/  @P0 IADD3.X R3, R24, UR5, RZ, P1, !PT ;  /* 0x0000000518030c10 */ /* 0x000fca0008ffe4ff */
[----:B------:R3:W4:Y:S01]  /*1bf60*/  @P0 LDG.E R32, desc[UR56][R2.64] ;  /* 0x0000003802200981 */ /* 0x000722000c1e1900 */
[----:B0-----:R-:W-:-:S04]  /*1bf70*/  LOP3.LUT R20, R20, 0x7f, RZ, 0xc0, !PT ;  /* 0x0000007f14147812 */ /* 0x001fc800078ec0ff */
[----:B------:R-:W-:Y:S02]  /*1bf80*/  SHF.R.U32.HI R4, RZ, 0x3, R20 ;  /* 0x00000003ff047819 */ /* 0x000fe40000011614 */
[----:B------:R-:W0:Y:S01]  /*1bf90*/  S2R R20, SR_TID.X ;  /* 0x0000000000147919 */ /* 0x000e220000002100 */
[----:B-1----:R-:W-:-:S13]  /*1bfa0*/  ISETP.NE.AND P1, PT, R0, 0x1, PT ;  /* 0x000000010000780c */ /* 0x002fda0003f25270 */
[----:B------:R-:W1:Y:S01]  /*1bfb0*/  @P1 LDC R6, c[0x0][0x438] ;  /* 0x00010e00ff061b82 */ /* 0x000e620000000800 */
[----:B0-----:R-:W-:-:S05]  /*1bfc0*/  IMAD.SHL.U32 R20, R20, 0x10, RZ ;  /* 0x0000001014147824 */ /* 0x001fca00078e00ff */
[----:B------:R-:W-:Y:S02]  /*1bfd0*/  LOP3.LUT R20, R4, 0x70, R20, 0xf8, !PT ;  /* 0x0000007004147812 */ /* 0x000fe400078ef814 */
[----:B------:R-:W0:Y:S01]  /*1bfe0*/  @P1 LDC R4, c[0x0][0x434] ;  /* 0x00010d00ff041b82 */ /* 0x000e220000000800 */
[----:B------:R-:W-:Y:S01]  /*1bff0*/  ISETP.GE.AND P3, PT, R33, UR4, PT ;  /* 0x0000000421007c0c */ /* 0x000fe2000bf66270 */
[----:B------:R-:W-:Y:S01]  /*1c000*/  UMOV UR5, 0xffffffff ;  /* 0xffffffff00057882 */ /* 0x000fe20000000000 */
[----:B--2---:R-:W-:-:S04]  /*1c010*/  VIADD R25, R25, 0xffffffff ;  /* 0xffffffff19197836 */ /* 0x004fc80000000000 */
[----:B------:R-:W-:-:S05]  /*1c020*/  IMAD R5, R25, 0x60, R20 ;  /* 0x0000006019057824 */ /* 0x000fca00078e0214 */
[----:B------:R-:W-:-:S04]  /*1c030*/  ISETP.GE.AND P0, PT, R5, R31, PT ;  /* 0x0000001f0500720c */ /* 0x000fc80003f06270 */
[----:B------:R-:W-:Y:S01]  /*1c040*/  ISETP.GT.U32.OR P0, PT, R20, 0x5f, P0 ;  /* 0x0000005f1400780c */ /* 0x000fe20000704470 */
[----:B---3--:R-:W-:-:S04]  /*1c050*/  IMAD.IADD R5, R5, 0x1, R21 ;  /* 0x0000000105057824 */ /* 0x008fc800078e0215 */
[----:B0-----:R-:W-:-:S08]  /*1c060*/  @P1 IMAD.HI.U32 R7, R5, R4, RZ ;  /* 0x0000000405071227 */ /* 0x001fd000078e00ff */
[----:B------:R-:W0:Y:S01]  /*1c070*/  @!P0 LDC.64 R2, c[0x0][0x428] ;  /* 0x00010a00ff028b82 */ /* 0x000e220000000a00 */
[----:B------:R-:W-:Y:S01]  /*1c080*/  IMAD.MOV.U32 R4, RZ, RZ, R5 ;  /* 0x000000ffff047224 */ /* 0x000fe200078e0005 */
[----:B-1----:R-:W-:Y:S02]  /*1c090*/  @P1 SHF.R.U32.HI R4, RZ, R6, R7 ;  /* 0x00000006ff041219 */ /* 0x002fe40000011607 */
[----:B----4-:R-:W-:-:S03]  /*1c0a0*/  SHF.R.S32.HI R9, RZ, 0x1f, R32 ;  /* 0x0000001fff097819 */ /* 0x010fc60000011420 */
[----:B------:R-:W-:-:S04]  /*1c0b0*/  IMAD.MOV R6, RZ, RZ, -R4 ;  /* 0x000000ffff067224 */ /* 0x000fc800078e0a04 */
[----:B------:R-:W-:Y:S01]  /*1c0c0*/  IMAD R0, R0, R6, R5 ;  /* 0x0000000600007224 */ /* 0x000fe200078e0205 */
[--C-:B------:R-:W-:Y:S01]  /*1c0d0*/  @!P0 SHF.R.S32.HI R5, RZ, 0x1f, R4.reuse ;  /* 0x0000001fff058819 */ /* 0x100fe20000011404 */
[-C--:B0-----:R-:W-:Y:S02]  /*1c0e0*/  @!P0 IMAD R6, R9, R2.reuse, RZ ;  /* 0x0000000209068224 */ /* 0x081fe400078e02ff */
[----:B------:R-:W-:-:S04]  /*1c0f0*/  @!P0 IMAD.WIDE.U32 R4, R32, R2, R4 ;  /* 0x0000000220048225 */ /* 0x000fc800078e0004 */
[----:B------:R-:W-:Y:S02]  /*1c100*/  @!P0 IMAD R6, R32, R3, R6 ;  /* 0x0000000320068224 */ /* 0x000fe400078e0206 */
[----:B------:R-:W0:Y:S02]  /*1c110*/  @!P0 LDC.64 R2, c[0x0][0x418] ;  /* 0x00010600ff028b82 */ /* 0x000e240000000a00 */
[----:B------:R-:W-:Y:S02]  /*1c120*/  @!P0 IMAD.IADD R6, R5, 0x1, R6 ;  /* 0x0000000105068824 */ /* 0x000fe400078e0206 */
[----:B------:R-:W-:Y:S01]  /*1c130*/  IMAD.U32 R7, RZ, RZ, UR39 ;  /* 0x00000027ff077e24 */ /* 0x000fe2000f8e00ff */
[----:B0-----:R-:W-:-:S04]  /*1c140*/  @!P0 LEA R2, P1, R4, R2, 0x2 ;  /* 0x0000000204028211 */ /* 0x001fc800078210ff */
[----:B------:R-:W-:Y:S01]  /*1c150*/  @!P0 LEA.HI.X R3, R4, R3, R6, 0x2, P1 ;  /* 0x0000000304038211 */ /* 0x000fe200008f1406 */
[----:B------:R-:W-:-:S06]  /*1c160*/  IMAD.MOV.U32 R4, RZ, RZ, RZ ;  /* 0x000000ffff047224 */ /* 0x000fcc00078e00ff */
[----:B------:R0:W5:Y:S01]  /*1c170*/  @!P0 LDG.E R4, desc[UR56][R2.64] ;  /* 0x0000003802048981 */ /* 0x000162000c1e1900 */
[----:B------:R-:W-:Y:S02]  /*1c180*/  ISETP.GT.U32.AND P0, PT, R20, 0x5f, PT ;  /* 0x0000005f1400780c */ /* 0x000fe40003f04070 */
[----:B------:R-:W-:Y:S02]  /*1c190*/  ISETP.NE.AND P2, PT, R7, 0x3, PT ;  /* 0x000000030700780c */ /* 0x000fe40003f45270 */
[----:B------:R-:W-:-:S09]  /*1c1a0*/  LOP3.LUT R8, R8, 0xfffffff7, RZ, 0xc0, !PT ;  /* 0xfffffff708087812 */ /* 0x000fd200078ec0ff */
[----:B------:R-:W-:-:S04]  /*1c1b0*/  @P0 LOP3.LUT R8, R8, 0x8, RZ, 0xfc, !PT ;  /* 0x0000000808080812 */ /* 0x000fc800078efcff */
[----:B------:R-:W-:-:S04]  /*1c1c0*/  LOP3.LUT R8, R8, 0xffffffef, RZ, 0xc0, !PT ;  /* 0xffffffef08087812 */ /* 0x000fc800078ec0ff */
[----:B------:R-:W-:-:S04]  /*1c1d0*/  @P2 LOP3.LUT R8, R8, 0x10, RZ, 0xfc, !PT ;  /* 0x0000001008082812 */ /* 0x000fc800078efcff */
[----:B------:R-:W-:Y:S02]  /*1c1e0*/  LOP3.LUT R8, R8, 0xfffffffb, RZ, 0xc0, !PT ;  /* 0xfffffffb08087812 */ /* 0x000fe400078ec0ff */
[----:B------:R-:W-:Y:S02]  /*1c1f0*/  ISETP.GE.AND P1, PT, R36, UR4, PT ;  /* 0x0000000424007c0c */ /* 0x000fe4000bf26270 */
[----:B------:R-:W-:Y:S02]  /*1c200*/  @P3 LOP3.LUT R8, R8, 0x4, RZ, 0xfc, !PT ;  /* 0x0000000408083812 */ /* 0x000fe400078efcff */
[----:B------:R-:W-:Y:S02]  /*1c210*/  ISETP.GE.AND P0, PT, R35, UR4, PT ;  /* 0x0000000423007c0c */ /* 0x000fe4000bf06270 */
[----:B------:R-:W-:-:S04]  /*1c220*/  LOP3.LUT R8, R8, 0xfffffffe, RZ, 0xc0, !PT ;  /* 0xfffffffe08087812 */ /* 0x000fc800078ec0ff */
[----:B------:R-:W-:-:S04]  /*1c230*/  LOP3.LUT R8, R8, 0xfffffffd, RZ, 0xc0, !PT ;  /* 0xfffffffd08087812 */ /* 0x000fc800078ec0ff */
[----:B------:R-:W-:Y:S01]  /*1c240*/  @P1 LOP3.LUT R8, R8, 0x2, RZ, 0xfc, !PT ;  /* 0x0000000208081812 */ /* 0x000fe200078efcff */
[----:B------:R0:W-:Y:S03]  /*1c250*/  STL [R1+0x10], R9 ;  /* 0x0000100901007387 */ /* 0x0001e60000100800 */
[----:B------:R-:W-:Y:S01]  /*1c260*/  @P0 LOP3.LUT R8, R8, 0x1, RZ, 0xfc, !PT ;  /* 0x0000000108080812 */ /* 0x000fe200078efcff */
[----:B------:R0:W-:Y:S04]  /*1c270*/  STL [R1+0x38], R7 ;  /* 0x0000380701007387 */ /* 0x0001e80000100800 */
[----:B------:R0:W-:Y:S01]  /*1c280*/  STL [R1], R8 ;  /* 0x0000000801007387 */ /* 0x0001e20000100800 */
[----:B------:R-:W-:Y:S05]  /*1c290*/  BRA.DIV UR5, `(.L_x_725) ;  /* 0x0000004e05507947 */ /* 0x000fea000b800000 */
.L_x_842:
[----:B------:R-:W-:Y:S01]  /*1c2a0*/  SHF.R.S32.HI R31, RZ, 0x1f, R18 ;  /* 0x0000001fff1f7819 */ /* 0x000fe20000011412 */
[----:B------:R-:W-:Y:S06]  /*1c2b0*/  @!P2 BRA `(.L_x_726) ;  /* 0x000000000004a947 */ /* 0x000fec0003800000 */
[----:B------:R-:W-:Y:S01]  /*1c2c0*/  BPT.TRAP 0x1 ;  /* 0x000000040000795c */ /* 0x000fe20000300000 */
.L_x_726:
[----:B------:R-:W-:Y:S01]  /*1c2d0*/  SHF.R.S32.HI R5, RZ, 0x1f, R0 ;  /* 0x0000001fff057819 */ /* 0x000fe20000011400 */
[----:B------:R-:W-:Y:S01]  /*1c2e0*/  ULDC.64 UR4, c[0x0][0x328] ;  /* 0x0000ca0000047ab9 */ /* 0x000fe20000000a00 */
[----:B------:R-:W-:Y:S03]  /*1c2f0*/  BSSY B0, `(.L_x_727) ;  /* 0x0000017000007945 */ /* 0x000fe60003800000 */
[----:B0-----:R-:W-:-:S04]  /*1c300*/  IMAD R3, R5, UR4, RZ ;  /* 0x0000000405037c24 */ /* 0x001fc8000f8e02ff */
        /* <DEDUP_REMOVED lines=21> */
.L_x_843:
[----:B------:R-:W-:Y:S05]  /*1c460*/  BSYNC B0 ;  /* 0x0000000000007941 */ /* 0x000fea0003800000 */
.L_x_727:
[----:B------:R-:W2:Y:S01]  /*1c470*/  LDL R3, [R1] ;  /* 0x0000000001037983 */ /* 0x000ea20000100800 */
[----:B------:R-:W-:-:S03]  /*1c480*/  ULDC.64 UR4, c[0x0][0x300] ;  /* 0x0000c00000047ab9 */ /* 0x000fc60000000a00 */
[----:B------:R-:W3:Y:S01]  /*1c490*/  LDL R9, [R1+0x8] ;  /* 0x0000080001097983 */ /* 0x000ee20000100800 */
[----:B------:R-:W-:Y:S01]  /*1c4a0*/  IMAD R5, R5, UR4, RZ ;  /* 0x0000000405057c24 */ /* 0x000fe2000f8e02ff */
[----:B------:R-:W1:Y:S03]  /*1c4b0*/  S2R R8, SR_TID.X ;  /* 0x0000000000087919 */ /* 0x000e660000002100 */
[----:B------:R-:W-:Y:S01]  /*1c4c0*/  IMAD R5, R0, UR5, R5 ;  /* 0x0000000500057c24 */ /* 0x000fe2000f8e0205 */
[----:B-1----:R-:W-:-:S04]  /*1c4d0*/  LOP3.LUT R8, R8, 0x7f, RZ, 0xc0, !PT ;  /* 0x0000007f08087812 */ /* 0x002fc800078ec0ff */
[----:B------:R-:W-:Y:S02]  /*1c4e0*/  SHF.R.U32.HI R8, RZ, 0x3, R8 ;  /* 0x00000003ff087819 */ /* 0x000fe40000011608 */
[C---:B--2---:R-:W-:Y:S02]  /*1c4f0*/  LOP3.LUT P4, RZ, R3.reuse, 0x4, RZ, 0xc0, !PT ;  /* 0x0000000403ff7812 */ /* 0x044fe4000788c0ff */
[C---:B------:R-:W-:Y:S02]  /*1c500*/  LOP3.LUT P3, RZ, R3.reuse, 0x2, RZ, 0xc0, !PT ;  /* 0x0000000203ff7812 */ /* 0x040fe4000786c0ff */
[----:B------:R-:W-:Y:S01]  /*1c510*/  LOP3.LUT P2, RZ, R3, 0x1, RZ, 0xc0, !PT ;  /* 0x0000000103ff7812 */ /* 0x000fe2000784c0ff */
[----:B0-----:R-:W-:Y:S01]  /*1c520*/  IMAD.WIDE.U32 R2, R0, UR4, RZ ;  /* 0x0000000400027c25 */ /* 0x001fe2000f8e00ff */
[----:B------:R-:W-:-:S03]  /*1c530*/  ULDC.64 UR4, c[0x0][0x310] ;  /* 0x0000c40000047ab9 */ /* 0x000fc60000000a00 */
[----:B------:R-:W-:Y:S02]  /*1c540*/  IMAD.IADD R3, R3, 0x1, R5 ;  /* 0x0000000103037824 */ /* 0x000fe400078e0205 */
[----:B------:R-:W-:Y:S02]  /*1c550*/  IMAD R6, R6, UR4, RZ ;  /* 0x0000000406067c24 */ /* 0x000fe4000f8e02ff */
[----:B------:R-:W-:-:S04]  /*1c560*/  IMAD.WIDE.U32 R2, R4, UR4, R2 ;  /* 0x0000000404027c25 */ /* 0x000fc8000f8e0002 */
[----:B------:R-:W-:Y:S01]  /*1c570*/  IMAD R6, R4, UR5, R6 ;  /* 0x0000000504067c24 */ /* 0x000fe2000f8e0206 */
[----:B------:R-:W-:Y:S01]  /*1c580*/  ULDC.64 UR4, c[0x0][0x308] ;  /* 0x0000c20000047ab9 */ /* 0x000fe20000000a00 */
[----:B------:R-:W-:Y:S02]  /*1c590*/  IMAD R5, R26, 0x4800, R37 ;  /* 0x000048001a057824 */ /* 0x000fe400078e0225 */
[----:B------:R-:W-:Y:S02]  /*1c5a0*/  IMAD.IADD R3, R3, 0x1, R6 ;  /* 0x0000000103037824 */ /* 0x000fe400078e0206 */
[----:B------:R-:W-:Y:S02]  /*1c5b0*/  IMAD R0, R31, UR4, RZ ;  /* 0x000000041f007c24 */ /* 0x000fe4000f8e02ff */
[----:B------:R-:W-:-:S04]  /*1c5c0*/  IMAD.WIDE.U32 R2, R18, UR4, R2 ;  /* 0x0000000412027c25 */ /* 0x000fc8000f8e0002 */
[----:B------:R-:W-:Y:S01]  /*1c5d0*/  IMAD R0, R18, UR5, R0 ;  /* 0x0000000512007c24 */ /* 0x000fe2000f8e0200 */
[----:B------:R-:W-:Y:S01]  /*1c5e0*/  ULDC.64 UR4, c[0x0][0x2e8] ;  /* 0x0000ba0000047ab9 */ /* 0x000fe20000000a00 */
[----:B---3--:R-:W-:Y:S01]  /*1c5f0*/  IMAD R6, R25, -0x60, R9 ;  /* 0xffffffa019067824 */ /* 0x008fe200078e0209 */
[----:B------:R-:W-:Y:S01]  /*1c600*/  LEA R4, P0, R2, UR4, 0x1 ;  /* 0x0000000402047c11 */ /* 0x000fe2000f8008ff */
[----:B------:R-:W-:Y:S01]  /*1c610*/  IMAD.IADD R0, R3, 0x1, R0 ;  /* 0x0000000103007824 */ /* 0x000fe200078e0200 */
[----:B------:R-:W-:Y:S01]  /*1c620*/  UMOV UR4, 0xffffffff ;  /* 0xffffffff00047882 */ /* 0x000fe20000000000 */
[----:B------:R-:W-:-:S03]  /*1c630*/  IMAD.IADD R6, R6, 0x1, -R8 ;  /* 0x0000000106067824 */ /* 0x000fc600078e0a08 */
[----:B------:R-:W-:Y:S02]  /*1c640*/  LEA.HI.X R0, R2, UR5, R0, 0x1, P0 ;  /* 0x0000000502007c11 */ /* 0x000fe400080f0c00 */
[----:B------:R-:W-:Y:S01]  /*1c650*/  ISETP.GE.AND P0, PT, R6, 0x1, PT ;  /* 0x000000010600780c */ /* 0x000fe20003f06270 */
[----:B------:R-:W-:-:S12]  /*1c660*/  BRA.DIV UR4, `(.L_x_729) ;  /* 0x0000004a04a47947 */ /* 0x000fd8000b800000 */
[----:B------:R-:W0:Y:S01]  /*1c670*/  SHFL.IDX PT, R3, R4, RZ, 0x181f ;  /* 0x00181fff04037589 */ /* 0x000e2200000e0000 */
[----:B------:R-:W-:-:S03]  /*1c680*/  @P0 IMAD R8, R5, 0x2, R22 ;  /* 0x0000000205080824 */ /* 0x000fc600078e0216 */
[----:B------:R-:W1:Y:S01]  /*1c690*/  SHFL.IDX PT, R2, R0, RZ, 0x181f ;  /* 0x00181fff00027589 */ /* 0x000e6200000e0000 */
[----:B0-----:R-:W-:-:S05]  /*1c6a0*/  @P0 LEA R3, P1, R33, R3, 0x1 ;  /* 0x0000000321030211 */ /* 0x001fca00078208ff */
[----:B-1----:R-:W-:Y:S01]  /*1c6b0*/  @P0 IMAD.X R2, RZ, RZ, R2, P1 ;  /* 0x000000ffff020224 */ /* 0x002fe200008e0602 */
[----:B------:R-:W-:-:S04]  /*1c6c0*/  ISETP.GE.AND P1, PT, R6, 0x11, PT ;  /* 0x000000110600780c */ /* 0x000fc80003f26270 */
        /* <DEDUP_REMOVED lines=44> */
[----:B------:R-:W-:Y:S01]  /*1c990*/  @P1 LEA R8, R5, R22, 0x1 ;  /* 0x0000001605081211 */ /* 0x000fe200078e08ff */
        /* <DEDUP_REMOVED lines=11> */
.L_x_857:
        /* <DEDUP_REMOVED lines=12> */
.L_x_730:
[----:B------:R-:W-:Y:S02]  /*1cb10*/  PLOP3.LUT P1, PT, P1, P0, PT, 0xa2, 0x0 ;  /* 0x000000000000781c */ /* 0x000fe40000f21472 */
[----:B------:R-:W-:-:S08]  /*1cb20*/  @P0 R2UR P1, UR4, R7 ;  /* 0x00000000070402ca */ /* 0x000fd00000020000 */
[----:B------:R-:W-:-:S05]  /*1cb30*/  @P0 PLOP3.LUT P0, PT, P1, PT, PT, 0x80, 0x0 ;  /* 0x000000000000081c */ /* 0x000fca0000f0f070 */
[----:B------:R-:W-:Y:S01]  /*1cb40*/  @!P1 SYNCS.ARRIVE.TRANS64.RED.A0T1 RZ, [UR4+0x30830], RZ ;  /* 0x030830ffffff99a7 */ /* 0x000fe20008200404 */
[----:B------:R-:W-:Y:S07]  /*1cb50*/  @!P1 ARRIVES.LDGSTSBAR.64.TRANSCNT [UR4+0x30830] ;  /* 0x03083000ff0099b0 */ /* 0x000fee0008000a84 */
[----:B------:R-:W-:Y:S05]  /*1cb60*/  @P0 BRA.U.ANY `(.L_x_730) ;  /* 0xfffffffd00e80947 */ /* 0x000fea000393ffff */
[----:B------:R-:W-:Y:S01]  /*1cb70*/  NOP ;  /* 0x0000000000007918 */ /* 0x000fe20000000000 */
[----:B------:R-:W2:Y:S02]  /*1cb80*/  LDL R0, [R1+0x38] ;  /* 0x0000380001007983 */ /* 0x000ea40000100800 */
[----:B--2---:R-:W-:-:S13]  /*1cb90*/  ISETP.NE.AND P2, PT, R0, 0x3, PT ;  /* 0x000000030000780c */ /* 0x004fda0003f45270 */
[----:B------:R-:W-:Y:S05]  /*1cba0*/  @!P2 BRA `(.L_x_731) ;  /* 0x000000000004a947 */ /* 0x000fea0003800000 */
[----:B------:R-:W-:Y:S01]  /*1cbb0*/  BPT.TRAP 0x1 ;  /* 0x000000040000795c */ /* 0x000fe20000300000 */
.L_x_731:
[----:B-1----:R1:W5:Y:S01]  /*1cbc0*/  LDL.LU R3, [R1+0x18] ;  /* 0x0000180001037983 */ /* 0x0023620000300800 */
[----:B------:R1:W-:Y:S02]  /*1cbd0*/  SYNCS.ARRIVE.TRANS64.A1T0 RZ, [R7+URZ+0x30830], RZ ;  /* 0x030830ff07ff79a7 */ /* 0x0003e4000810003f */
[----:B------:R-:W-:Y:S05]  /*1cbe0*/  WARPSYNC.ALL ;  /* 0x0000000000007948 */ /* 0x000fea0003800000 */
[----:B------:R-:W-:Y:S01]  /*1cbf0*/  ULDC.64 UR6, c[0x0][0xa00] ;  /* 0x0002800000067ab9 */ /* 0x000fe20000000a00 */
[----:B------:R-:W-:Y:S01]  /*1cc00*/  ULDC.64 UR4, c[0x0][0x298] ;  /* 0x0000a60000047ab9 */ /* 0x000fe20000000a00 */
[----:B------:R-:W-:Y:S01]  /*1cc10*/  BAR.SYNC.DEFER_BLOCKING 0x8, 0x180 ;  /* 0x0206000000007b1d */ /* 0x000fe20000010000 */
[----:B------:R-:W-:Y:S01]  /*1cc20*/  ISETP.NE.U32.AND P0, PT, RZ, UR6, PT ;  /* 0x00000006ff007c0c */ /* 0x000fe2000bf05070 */
[----:B0-----:R-:W-:Y:S01]  /*1cc30*/  IMAD.WIDE.U32 R4, R34, UR4, RZ ;  /* 0x0000000422047c25 */ /* 0x001fe2000f8e00ff */
[----:B------:R-:W-:-:S02]  /*1cc40*/  SHF.R.S32.HI R0, RZ, 0x1f, R34 ;  /* 0x0000001fff007819 */ /* 0x000fc40000011422 */
[----:B------:R-:W-:Y:S01]  /*1cc50*/  ISETP.NE.AND.EX P0, PT, RZ, UR7, PT, P0 ;  /* 0x00000007ff007c0c */ /* 0x000fe2000bf05300 */
[----:B------:R-:W-:Y:S01]  /*1cc60*/  VIADD R2, R22, 0x12400 ;  /* 0x0001240016027836 */ /* 0x000fe20000000000 */
[----:B------:R-:W-:Y:S01]  /*1cc70*/  BSSY B6, `(.L_x_732) ;  /* 0x000001a000067945 */ /* 0x000fe20003800000 */
[----:B------:R-:W-:Y:S01]  /*1cc80*/  IMAD R0, R0, UR4, RZ ;  /* 0x0000000400007c24 */ /* 0x000fe2000f8e02ff */
[----:B------:R-:W-:-:S03]  /*1cc90*/  SEL R30, R30, RZ, !P0 ;  /* 0x000000ff1e1e7207 */ /* 0x000fc60004000000 */
[----:B------:R-:W-:-:S04]  /*1cca0*/  IMAD R0, R34, UR5, R0 ;  /* 0x0000000522007c24 */ /* 0x000fc8000f8e0200 */
[----:B------:R-:W-:Y:S01]  /*1ccb0*/  IMAD.IADD R34, R5, 0x1, R0 ;  /* 0x0000000105227824 */ /* 0x000fe200078e0200 */
[----:B-----5:R-:W-:Y:S02]  /*1ccc0*/  SEL R3, R3, RZ, !P0 ;  /* 0x000000ff03037207 */ /* 0x020fe40004000000 */
[----:B------:R-:W-:-:S03]  /*1ccd0*/  LOP3.LUT P0, RZ, R2, 0x3ff, RZ, 0xc0, !PT ;  /* 0x000003ff02ff7812 */ /* 0x000fc6000780c0ff */
[----:B------:R0:W-:Y:S04]  /*1cce0*/  STL [R1+0x2c], R3 ;  /* 0x00002c0301007387 */ /* 0x0001e80000100800 */
[----:B------:R0:W-:Y:S06]  /*1ccf0*/  STL.64 [R1+0x18], R4 ;  /* 0x0000180401007387 */ /* 0x0001ec0000100a00 */
[----:B------:R-:W-:Y:S05]  /*1cd00*/  @!P0 BRA `(.L_x_733) ;  /* 0x0000000000408947 */ /* 0x000fea0003800000 */
[----:B------:R-:W-:Y:S01]  /*1cd10*/  MOV R2, 0x0 ;  /* 0x0000000000027802 */ /* 0x000fe20000000f00 */
[----:B------:R-:W-:Y:S01]  /*1cd20*/  ULDC.64 UR4, c[0x4][0x88] ;  /* 0x0100220000047ab9 */ /* 0x000fe20000000a00 */
[----:B------:R-:W-:Y:S01]  /*1cd30*/  ULDC.64 UR6, c[0x4][0x90] ;  /* 0x0100240000067ab9 */ /* 0x000fe20000000a00 */
[----:B------:R-:W-:Y:S01]  /*1cd40*/  ULDC.64 UR8, c[0x4][0x20] ;  /* 0x0100080000087ab9 */ /* 0x000fe20000000a00 */
[----:B0-----:R-:W-:Y:S02]  /*1cd50*/  IMAD.U32 R4, RZ, RZ, UR4 ;  /* 0x00000004ff047e24 */ /* 0x001fe4000f8e00ff */
[----:B------:R-:W0:Y:S01]  /*1cd60*/  LDC.64 R2, c[0x4][R2] ;  /* 0x0100000002027b82 */ /* 0x000e220000000a00 */
[----:B------:R-:W-:Y:S02]  /*1cd70*/  IMAD.U32 R5, RZ, RZ, UR5 ;  /* 0x00000005ff057e24 */ /* 0x000fe4000f8e00ff */
[----:B------:R-:W-:Y:S02]  /*1cd80*/  IMAD.U32 R6, RZ, RZ, UR6 ;  /* 0x00000006ff067e24 */ /* 0x000fe4000f8e00ff */
[----:B-1----:R-:W-:-:S02]  /*1cd90*/  IMAD.U32 R7, RZ, RZ, UR7 ;  /* 0x00000007ff077e24 */ /* 0x002fc4000f8e00ff */
[----:B------:R-:W-:Y:S02]  /*1cda0*/  IMAD.U32 R10, RZ, RZ, UR8 ;  /* 0x00000008ff0a7e24 */ /* 0x000fe4000f8e00ff */
[----:B------:R-:W-:Y:S02]  /*1cdb0*/  IMAD.U32 R11, RZ, RZ, UR9 ;  /* 0x00000009ff0b7e24 */ /* 0x000fe4000f8e00ff */
[----:B------:R-:W-:Y:S02]  /*1cdc0*/  IMAD.MOV.U32 R8, RZ, RZ, 0x70 ;  /* 0x00000070ff087424 */ /* 0x000fe400078e00ff */
[----:B------:R-:W-:Y:S02]  /*1cdd0*/  IMAD.MOV.U32 R12, RZ, RZ, 0x1 ;  /* 0x00000001ff0c7424 */ /* 0x000fe400078e00ff */
[----:B------:R-:W-:-:S07]  /*1cde0*/  IMAD.MOV.U32 R13, RZ, RZ, RZ ;  /* 0x000000ffff0d7224 */ /* 0x000fce00078e00ff */
[----:B------:R-:W-:-:S07]  /*1cdf0*/  LEPC R20, `(.L_x_733) ;  /* 0x000000001014794e */ /* 0x000fce0000000000 */
[----:B0-----:R-:W-:Y:S05]  /*1ce00*/  CALL.ABS.NOINC R2 ;  /* 0x0000000002007343 */ /* 0x001fea0003c00000 */
.L_x_733:
[----:B------:R-:W-:Y:S05]  /*1ce10*/  BSYNC B6 ;  /* 0x0000000000067941 */ /* 0x000fea0003800000 */
.L_x_732:
[----:B------:R-:W2:Y:S01]  /*1ce20*/  LDL.LU R20, [R1+0x2c] ;  /* 0x00002c0001147983 */ /* 0x000ea20000300800 */
[----:B------:R-:W-:Y:S01]  /*1ce30*/  ULDC.64 UR4, c[0x0][0x2d8] ;  /* 0x0000b60000047ab9 */ /* 0x000fe20000000a00 */
[----:B------:R-:W3:Y:S02]  /*1ce40*/  LDC R8, c[0x0][0x448] ;  /* 0x00011200ff087b82 */ /* 0x000ee40000000800 */
[----:B0-----:R-:W4:Y:S01]  /*1ce50*/  LDL.LU.64 R2, [R1+0x18] ;  /* 0x0000180001027983 */ /* 0x001f220000300a00 */
[----:B------:R-:W-:Y:S02]  /*1ce60*/  IMAD.SHL.U32 R4, R17, 0x80, RZ ;  /* 0x0000008011047824 */ /* 0x000fe400078e00ff */
[----:B------:R-:W-:Y:S01]  /*1ce70*/  IMAD R0, R31, UR4, RZ ;  /* 0x000000041f007c24 */ /* 0x000fe2000f8e02ff */
[----:B------:R0:W5:Y:S03]  /*1ce80*/  LDL R17, [R1+0x20] ;  /* 0x0000200001117983 */ /* 0x0001660000100800 */
[----:B------:R-:W-:Y:S01]  /*1ce90*/  IMAD R5, R18, UR5, R0 ;  /* 0x0000000512057c24 */ /* 0x000fe2000f8e0200 */
[----:B------:R0:W5:Y:S01]  /*1cea0*/  LDL R9, [R1+0x4] ;  /* 0x0000040001097983 */ /* 0x0001620000100800 */
[----:B---3--:R-:W-:Y:S01]  /*1ceb0*/  ISETP.NE.AND P0, PT, R8, 0x1, PT ;  /* 0x000000010800780c */ /* 0x008fe20003f05270 */
[----:B----4-:R-:W-:-:S02]  /*1cec0*/  IMAD.MOV.U32 R3, RZ, RZ, R34 ;  /* 0x000000ffff037224 */ /* 0x010fc400078e0022 */
[----:B------:R-:W-:Y:S01]  /*1ced0*/  IMAD.WIDE.U32 R2, R18, UR4, R2 ;  /* 0x0000000412027c25 */ /* 0x000fe2000f8e0002 */
[----:B------:R-:W-:-:S04]  /*1cee0*/  ULDC.64 UR4, c[0x0][0x2e0] ;  /* 0x0000b80000047ab9 */ /* 0x000fc80000000a00 */
[----:B------:R-:W-:Y:S01]  /*1cef0*/  IADD3 R3, R3, R5, RZ ;  /* 0x0000000503037210 */ /* 0x000fe20007ffe0ff */
[----:B--2---:R-:W-:Y:S02]  /*1cf00*/  IMAD R5, R20, UR4, RZ ;  /* 0x0000000414057c24 */ /* 0x004fe4000f8e02ff */
[----:B------:R-:W2:Y:S02]  /*1cf10*/  S2R R20, SR_TID.X ;  /* 0x0000000000147919 */ /* 0x000ea40000002100 */
[C---:B------:R-:W-:Y:S02]  /*1cf20*/  IMAD R0, R30.reuse, UR5, R5 ;  /* 0x000000051e007c24 */ /* 0x040fe4000f8e0205 */
[----:B------:R-:W-:Y:S01]  /*1cf30*/  IMAD.WIDE.U32 R2, R30, UR4, R2 ;  /* 0x000000041e027c25 */ /* 0x000fe2000f8e0002 */
[----:B------:R-:W1:Y:S01]  /*1cf40*/  @P0 LDC R5, c[0x0][0x44c] ;  /* 0x00011300ff050b82 */ /* 0x000e620000000800 */
[----:B------:R-:W-:Y:S02]  /*1cf50*/  ULDC.64 UR4, c[0x0][0x2d0] ;  /* 0x0000b40000047ab9 */ /* 0x000fe40000000a00 */
[----:B------:R-:W-:-:S05]  /*1cf60*/  IMAD.IADD R3, R3, 0x1, R0 ;  /* 0x0000000103037824 */ /* 0x000fca00078e0200 */
[----:B------:R-:W3:Y:S01]  /*1cf70*/  @P0 LDC R0, c[0x0][0x450] ;  /* 0x00011400ff000b82 */ /* 0x000ee20000000800 */
[----:B--2---:R-:W-:-:S04]  /*1cf80*/  LOP3.LUT R20, R20, 0x7f, RZ, 0xc0, !PT ;  /* 0x0000007f14147812 */ /* 0x004fc800078ec0ff */
[----:B------:R-:W-:Y:S02]  /*1cf90*/  SHF.R.U32.HI R21, RZ, 0x3, R20 ;  /* 0x00000003ff157819 */ /* 0x000fe40000011614 */
[----:B------:R-:W2:Y:S02]  /*1cfa0*/  S2R R20, SR_TID.X ;  /* 0x0000000000147919 */ /* 0x000ea40000002100 */
[----:B--2---:R-:W-:-:S05]  /*1cfb0*/  IMAD.SHL.U32 R20, R20, 0x10, RZ ;  /* 0x0000001014147824 */ /* 0x004fca00078e00ff */
[----:B------:R-:W-:-:S04]  /*1cfc0*/  LOP3.LUT R20, R21, 0x70, R20, 0xf8, !PT ;  /* 0x0000007015147812 */ /* 0x000fc800078ef814 */
[----:B------:R-:W-:-:S05]  /*1cfd0*/  LOP3.LUT R6, R20, R4, RZ, 0xfc, !PT ;  /* 0x0000000414067212 */ /* 0x000fca00078efcff */
[----:B-1----:R-:W-:-:S04]  /*1cfe0*/  @P0 IMAD.HI.U32 R7, R6, R5, RZ ;  /* 0x0000000506070227 */ /* 0x002fc800078e00ff */
[----:B------:R-:W-:Y:S01]  /*1cff0*/  IMAD.MOV.U32 R5, RZ, RZ, R6 ;  /* 0x000000ffff057224 */ /* 0x000fe200078e0006 */
[----:B---3--:R-:W-:-:S05]  /*1d000*/  @P0 SHF.R.U32.HI R5, RZ, R0, R7 ;  /* 0x00000000ff050219 */ /* 0x008fca0000011607 */
[--C-:B------:R-:W-:Y:S01]  /*1d010*/  IMAD.MOV R0, RZ, RZ, -R5.reuse ;  /* 0x000000ffff007224 */ /* 0x100fe200078e0a05 */
[----:B------:R-:W1:Y:S03]  /*1d020*/  S2R R20, SR_TID.X ;  /* 0x0000000000147919 */ /* 0x000e660000002100 */
[----:B------:R-:W-:Y:S01]  /*1d030*/  IMAD R0, R8, R0, R6 ;  /* 0x0000000008007224 */ /* 0x000fe200078e0206 */
[----:B------:R-:W-:Y:S01]  /*1d040*/  SHF.R.S32.HI R6, RZ, 0x1f, R5 ;  /* 0x0000001fff067819 */ /* 0x000fe20000011405 */
[----:B------:R-:W-:-:S04]  /*1d050*/  IMAD.WIDE.U32 R2, R5, UR4, R2 ;  /* 0x0000000405027c25 */ /* 0x000fc8000f8e0002 */
[----:B------:R-:W-:-:S04]  /*1d060*/  IMAD R6, R6, UR4, RZ ;  /* 0x0000000406067c24 */ /* 0x000fc8000f8e02ff */
[----:B------:R-:W-:Y:S01]  /*1d070*/  IMAD R5, R5, UR5, R6 ;  /* 0x0000000505057c24 */ /* 0x000fe2000f8e0206 */
[----:B------:R-:W-:-:S03]  /*1d080*/  ULDC.64 UR4, c[0x0][0x2c8] ;  /* 0x0000b20000047ab9 */ /* 0x000fc60000000a00 */
[----:B------:R-:W-:Y:S01]  /*1d090*/  IMAD.IADD R3, R3, 0x1, R5 ;  /* 0x0000000103037824 */ /* 0x000fe200078e0205 */
[----:B------:R-:W-:-:S05]  /*1d0a0*/  SHF.R.S32.HI R5, RZ, 0x1f, R0 ;  /* 0x0000001fff057819 */ /* 0x000fca0000011400 */
[----:B------:R-:W-:Y:S02]  /*1d0b0*/  IMAD R5, R5, UR4, RZ ;  /* 0x0000000405057c24 */ /* 0x000fe4000f8e02ff */
[----:B------:R-:W-:-:S04]  /*1d0c0*/  IMAD.WIDE.U32 R2, R0, UR4, R2 ;  /* 0x0000000400027c25 */ /* 0x000fc8000f8e0002 */
[----:B------:R-:W-:Y:S01]  /*1d0d0*/  IMAD R5, R0, UR5, R5 ;  /* 0x0000000500057c24 */ /* 0x000fe2000f8e0205 */
[----:B------:R-:W-:Y:S02]  /*1d0e0*/  ULDC.64 UR4, c[0x0][0x280] ;  /* 0x0000a00000047ab9 */ /* 0x000fe40000000a00 */
[----:B------:R-:W-:Y:S01]  /*1d0f0*/  LEA R0, P0, R2, UR4, 0x1 ;  /* 0x0000000402007c11 */ /* 0x000fe2000f8008ff */
[----:B------:R-:W-:Y:S01]  /*1d100*/  IMAD.IADD R5, R3, 0x1, R5 ;  /* 0x0000000103057824 */ /* 0x000fe200078e0205 */
[----:B------:R-:W-:Y:S01]  /*1d110*/  ULDC UR4, c[0x0][0x2b8] ;  /* 0x0000ae0000047ab9 */ /* 0x000fe20000000800 */
[----:B-1----:R-:W-:-:S03]  /*1d120*/  LOP3.LUT R20, R20, 0x7f, RZ, 0xc0, !PT ;  /* 0x0000007f14147812 */ /* 0x002fc600078ec0ff */
[----:B------:R-:W-:Y:S01]  /*1d130*/  LEA.HI.X R5, R2, UR5, R5, 0x1, P0 ;  /* 0x0000000502057c11 */ /* 0x000fe200080f0c05 */
[----:B------:R-:W-:Y:S01]  /*1d140*/  UMOV UR5, 0xffffffff ;  /* 0xffffffff00057882 */ /* 0x000fe20000000000 */
[----:B------:R-:W-:Y:S02]  /*1d150*/  ISETP.GE.AND P3, PT, R33, UR4, PT ;  /* 0x0000000421007c0c */ /* 0x000fe4000bf66270 */
[----:B------:R-:W-:Y:S02]  /*1d160*/  ISETP.GE.AND P2, PT, R36, UR4, PT ;  /* 0x0000000424007c0c */ /* 0x000fe4000bf46270 */
[----:B------:R-:W-:Y:S02]  /*1d170*/  ISETP.GE.AND P0, PT, R35, UR4, PT ;  /* 0x0000000423007c0c */ /* 0x000fe4000bf06270 */
[----:B------:R-:W-:Y:S01]  /*1d180*/  SHF.R.U32.HI R10, RZ, 0x3, R20 ;  /* 0x00000003ff0a7819 */ /* 0x000fe20000011614 */
[----:B0-----:R-:W-:Y:S10]  /*1d190*/  BRA.DIV UR5, `(.L_x_734) ;  /* 0x0000004a050c7947 */ /* 0x001ff4000b800000 */
[----:B------:R-:W0:Y:S01]  /*1d1a0*/  SHFL.IDX PT, R14, R0, RZ, 0x181f ;  /* 0x00181fff000e7589 */ /* 0x000e2200000e0000 */
[----:B-----5:R-:W-:Y:S02]  /*1d1b0*/  IMAD R6, R17, R8, RZ ;  /* 0x0000000811067224 */ /* 0x020fe400078e02ff */
[----:B------:R-:W-:Y:S01]  /*1d1c0*/  IMAD.IADD R4, R10, 0x1, R4 ;  /* 0x000000010a047824 */ /* 0x000fe200078e0204 */
[----:B------:R-:W1:Y:S03]  /*1d1d0*/  SHFL.IDX PT, R2, R5, RZ, 0x181f ;  /* 0x00181fff05027589 */ /* 0x000e6600000e0000 */
[C---:B------:R-:W-:Y:S01]  /*1d1e0*/  VIADD R7, R4.reuse, 0x10 ;  /* 0x0000001004077836 */ /* 0x040fe20000000000 */
[----:B------:R-:W-:-:S13]  /*1d1f0*/  ISETP.GE.AND P1, PT, R4, R6, PT ;  /* 0x000000060400720c */ /* 0x000fda0003f26270 */
        /* <DEDUP_REMOVED lines=56> */
[----:B------:R-:W0:Y:S01]  /*1d580*/  SHFL.IDX PT, R14, R0, 0x6, 0x181f ;  /* 0x00d81f00000e7f89 */ /* 0x000e2200000e0000 */
[----:B------:R-:W-:Y:S01]  /*1d590*/  @!P1 MOV R3, R7 ;  /* 0x0000000700039202 */ /* 0x000fe20000000f00 */
[----:B------:R-:W-:-:S04]  /*1d5a0*/  VIADD R7, R4, 0x60 ;  /* 0x0000006004077836 */ /* 0x000fc80000000000 */
        /* <DEDUP_REMOVED lines=14> */
.L_x_874:
[----:B-1----:R-:W-:Y:S01]  /*1d690*/  VIADD R3, R4, 0x70 ;  /* 0x0000007004037836 */ /* 0x002fe20000000000 */
[----:B------:R-:W-:Y:S04]  /*1d6a0*/  BSSY B0, `(.L_x_735) ;  /* 0x000000b000007945 */ /* 0x000fe80003800000 */
        /* <DEDUP_REMOVED lines=10> */
.L_x_736:
[----:B------:R-:W-:Y:S05]  /*1d750*/  BSYNC B0 ;  /* 0x0000000000007941 */ /* 0x000fea0003800000 */
.L_x_735:
[----:B------:R-:W-:Y:S01]  /*1d760*/  NOP ;  /* 0x0000000000007918 */ /* 0x000fe20000000000 */
[----:B------:R-:W-:-:S13]  /*1d770*/  PLOP3.LUT P0, PT, PT, PT, PT, 0x80, 0x0 ;  /* 0x000000000000781c */ /* 0x000fda0003f0f070 */
.L_x_737:
        /* <DEDUP_REMOVED lines=18> */
.L_x_875:
[----:B------:R-:W-:Y:S05]  /*1d8a0*/  BSYNC B0 ;  /* 0x0000000000007941 */ /* 0x000fea0003800000 */
.L_x_738:
[----:B------:R-:W3:Y:S01]  /*1d8b0*/  LDL R0, [R1+0x8] ;  /* 0x0000080001007983 */ /* 0x000ee20000100800 */
[----:B------:R-:W-:Y:S01]  /*1d8c0*/  BSSY B0, `(.L_x_740) ;  /* 0x000010f000007945 */ /* 0x000fe20003800000 */
[----:B---3--:R-:W-:-:S13]  /*1d8d0*/  ISETP.GE.AND P0, PT, R0, 0x61, PT ;  /* 0x000000610000780c */ /* 0x008fda0003f06270 */
[----:B------:R-:W-:Y:S05]  /*1d8e0*/  @!P0 BRA `(.L_x_741) ;  /* 0x0000001000308947 */ /* 0x000fea0003800000 */
[----:B------:R-:W3:Y:S01]  /*1d8f0*/  LDL.LU R0, [R1+0x24] ;  /* 0x0000240001007983 */ /* 0x000ee20000300800 */
[----:B------:R-:W-:Y:S01]  /*1d900*/  ULDC UR4, c[0x0][0x2f4] ;  /* 0x0000bd0000047ab9 */ /* 0x000fe20000000800 */
[----:B------:R-:W-:Y:S01]  /*1d910*/  IMAD.MOV.U32 R17, RZ, RZ, R28 ;  /* 0x000000ffff117224 */ /* 0x000fe200078e001c */
[----:B------:R-:W-:Y:S01]  /*1d920*/  ISETP.GE.AND P3, PT, R33, UR4, PT ;  /* 0x0000000421007c0c */ /* 0x000fe2000bf66270 */
[----:B------:R-:W-:Y:S01]  /*1d930*/  IMAD.MOV.U32 R10, RZ, RZ, R26 ;  /* 0x000000ffff0a7224 */ /* 0x000fe200078e001a */
[----:B------:R-:W-:Y:S01]  /*1d940*/  ISETP.GE.AND P2, PT, R36, UR4, PT ;  /* 0x0000000424007c0c */ /* 0x000fe2000bf46270 */
[----:B------:R-:W-:Y:S01]  /*1d950*/  IMAD.MOV.U32 R30, RZ, RZ, R25 ;  /* 0x000000ffff1e7224 */ /* 0x000fe200078e0019 */
[----:B------:R-:W-:Y:S01]  /*1d960*/  ISETP.GE.AND P1, PT, R35, UR4, PT ;  /* 0x0000000423007c0c */ /* 0x000fe2000bf26270 */
[----:B---3--:R-:W-:-:S12]  /*1d970*/  VIADD R6, R0, 0xfffffffe ;  /* 0xfffffffe00067836 */ /* 0x008fd80000000000 */
.L_x_754:
[----:B------:R-:W3:Y:S01]  /*1d980*/  LDL R4, [R1+0xc] ;  /* 0x00000c0001047983 */ /* 0x000ee20000100800 */
[----:B------:R-:W1:Y:S03]  /*1d990*/  LDC R7, c[0x0][0x430] ;  /* 0x00010c00ff077b82 */ /* 0x000e660000000800 */
[----:B------:R-:W4:Y:S04]  /*1d9a0*/  LDL R8, [R1+0x10] ;  /* 0x0000100001087983 */ /* 0x000f280000100800 */
[----:B------:R-:W2:Y:S01]  /*1d9b0*/  LDL R11, [R1+0x38] ;  /* 0x00003800010b7983 */ /* 0x000ea20000100800 */
[----:B------:R-:W0:Y:S02]  /*1d9c0*/  S2R R0, SR_TID.X ;  /* 0x0000000000007919 */ /* 0x000e240000002100 */
[----:B0-----:R-:W-:-:S04]  /*1d9d0*/  LOP3.LUT R0, R0, 0x7f, RZ, 0xc0, !PT ;  /* 0x0000007f00007812 */ /* 0x001fc800078ec0ff */
[----:B------:R-:W-:Y:S02]  /*1d9e0*/  SHF.R.U32.HI R2, RZ, 0x3, R0 ;  /* 0x00000003ff027819 */ /* 0x000fe40000011600 */
[----:B------:R-:W0:Y:S01]  /*1d9f0*/  S2R R0, SR_TID.X ;  /* 0x0000000000007919 */ /* 0x000e220000002100 */
[----:B-1----:R-:W-:-:S13]  /*1da00*/  ISETP.NE.AND P0, PT, R7, 0x1, PT ;  /* 0x000000010700780c */ /* 0x002fda0003f05270 */
[----:B------:R-:W1:Y:S01]  /*1da10*/  @P0 LDC R3, c[0x0][0x438] ;  /* 0x00010e00ff030b82 */ /* 0x000e620000000800 */
[----:B0-----:R-:W-:-:S05]  /*1da20*/  IMAD.SHL.U32 R0, R0, 0x10, RZ ;  /* 0x0000001000007824 */ /* 0x001fca00078e00ff */
[----:B------:R-:W-:Y:S02]  /*1da30*/  LOP3.LUT R0, R2, 0x70, R0, 0xf8, !PT ;  /* 0x0000007002007812 */ /* 0x000fe400078ef800 */
[----:B------:R-:W0:Y:S02]  /*1da40*/  @P0 LDC R2, c[0x0][0x434] ;  /* 0x00010d00ff020b82 */ /* 0x000e240000000800 */
[----:B------:R-:W-:Y:S01]  /*1da50*/  ISETP.GT.U32.AND P4, PT, R0, 0x5f, PT ;  /* 0x0000005f0000780c */ /* 0x000fe20003f84070 */
[----:B------:R-:W-:Y:S01]  /*1da60*/  VIADD R26, R10, 0x1 ;  /* 0x000000010a1a7836 */ /* 0x000fe20000000000 */
[----:B------:R-:W-:Y:S05]  /*1da70*/  YIELD ;  /* 0x0000000000007946 */ /* 0x000fea0003800000 */
[----:B------:R-:W-:-:S02]  /*1da80*/  IMAD.MOV.U32 R25, RZ, RZ, R6 ;  /* 0x000000ffff197224 */ /* 0x000fc400078e0006 */
[----:B---3--:R-:W-:-:S04]  /*1da90*/  IMAD R9, R6, 0x60, R4 ;  /* 0x0000006006097824 */ /* 0x008fc800078e0204 */
[----:B------:R-:W4:Y:S01]  /*1daa0*/  @!P4 LDC.64 R4, c[0x0][0x428] ;  /* 0x00010a00ff04cb82 */ /* 0x000f220000000a00 */
[----:B------:R-:W-:-:S04]  /*1dab0*/  IMAD.IADD R9, R0, 0x1, R9 ;  /* 0x0000000100097824 */ /* 0x000fc800078e0209 */
[----:B0-----:R-:W-:Y:S01]  /*1dac0*/  @P0 IMAD.HI.U32 R2, R9, R2, RZ ;  /* 0x0000000209020227 */ /* 0x001fe200078e00ff */
[----:B------:R-:W-:-:S04]  /*1dad0*/  MOV R0, R9 ;  /* 0x0000000900007202 */ /* 0x000fc80000000f00 */
[----:B-1----:R-:W-:-:S04]  /*1dae0*/  @P0 SHF.R.U32.HI R0, RZ, R3, R2 ;  /* 0x00000003ff000219 */ /* 0x002fc80000011602 */
[--C-:B------:R-:W-:Y:S01]  /*1daf0*/  @!P4 SHF.R.S32.HI R3, RZ, 0x1f, R0.reuse ;  /* 0x0000001fff03c819 */ /* 0x100fe20000011400 */
[----:B------:R-:W-:Y:S02]  /*1db00*/  @!P4 IMAD.MOV.U32 R2, RZ, RZ, R0 ;  /* 0x000000ffff02c224 */ /* 0x000fe400078e0000 */
[-C--:B----4-:R-:W-:Y:S02]  /*1db10*/  @!P4 IMAD R8, R8, R4.reuse, RZ ;  /* 0x000000040808c224 */ /* 0x090fe400078e02ff */
[----:B------:R-:W-:-:S04]  /*1db20*/  @!P4 IMAD.WIDE.U32 R2, R32, R4, R2 ;  /* 0x000000042002c225 */ /* 0x000fc800078e0002 */
[----:B------:R-:W-:Y:S02]  /*1db30*/  @!P4 IMAD R8, R32, R5, R8 ;  /* 0x000000052008c224 */ /* 0x000fe400078e0208 */
[----:B------:R-:W0:Y:S01]  /*1db40*/  @!P4 LDC.64 R4, c[0x0][0x418] ;  /* 0x00010600ff04cb82 */ /* 0x000e220000000a00 */
[----:B------:R-:W-:Y:S02]  /*1db50*/  IMAD.MOV R0, RZ, RZ, -R0 ;  /* 0x000000ffff007224 */ /* 0x000fe400078e0a00 */
[----:B------:R-:W-:Y:S02]  /*1db60*/  @!P4 IMAD.IADD R3, R8, 0x1, R3 ;  /* 0x000000010803c824 */ /* 0x000fe400078e0203 */
[----:B------:R-:W-:Y:S02]  /*1db70*/  IMAD R9, R7, R0, R9 ;  /* 0x0000000007097224 */ /* 0x000fe400078e0209 */
[----:B------:R-:W-:Y:S01]  /*1db80*/  IMAD.MOV.U32 R0, RZ, RZ, RZ ;  /* 0x000000ffff007224 */ /* 0x000fe200078e00ff */
[----:B0-----:R-:W-:-:S04]  /*1db90*/  @!P4 LEA R4, P0, R2, R4, 0x2 ;  /* 0x000000040204c211 */ /* 0x001fc800078010ff */
[----:B------:R-:W-:-:S05]  /*1dba0*/  @!P4 LEA.HI.X R5, R2, R5, R3, 0x2, P0 ;  /* 0x000000050205c211 */ /* 0x000fca00000f1403 */
[----:B------:R0:W5:Y:S01]  /*1dbb0*/  @!P4 LDG.E R0, desc[UR56][R4.64] ;  /* 0x000000380400c981 */ /* 0x000162000c1e1900 */
[----:B--2---:R-:W-:Y:S02]  /*1dbc0*/  ISETP.NE.AND P4, PT, R11, 0x3, PT ;  /* 0x000000030b00780c */ /* 0x004fe40003f85270 */
[----:B------:R-:W-:-:S04]  /*1dbd0*/  ISETP.NE.AND P0, PT, R26, 0x2, PT ;  /* 0x000000021a00780c */ /* 0x000fc80003f05270 */
[----:B------:R-:W-:Y:S02]  /*1dbe0*/  SEL R28, RZ, 0x1, P0 ;  /* 0x00000001ff1c7807 */ /* 0x000fe40000000000 */
[----:B------:R-:W-:Y:S02]  /*1dbf0*/  SEL R26, R26, RZ, P0 ;  /* 0x000000ff1a1a7207 */ /* 0x000fe40000000000 */
[----:B------:R-:W-:-:S03]  /*1dc00*/  LOP3.LUT R28, R17, R28, RZ, 0x3c, !PT ;  /* 0x0000001c111c7212 */ /* 0x000fc600078e3cff */
[----:B0-----:R-:W-:Y:S05]  /*1dc10*/  @!P4 BRA `(.L_x_742) ;  /* 0x000000000004c947 */ /* 0x001fea0003800000 */
[----:B------:R-:W-:Y:S01]  /*1dc20*/  BPT.TRAP 0x1 ;  /* 0x000000040000795c */ /* 0x000fe20000300000 */
.L_x_742:
[----:B------:R-:W-:Y:S01]  /*1dc30*/  IMAD R7, R26, 0x8, R22 ;  /* 0x000000081a077824 */ /* 0x000fe200078e0216 */
[----:B------:R-:W-:Y:S01]  /*1dc40*/  SHF.L.U32 R2, R28, 0x1f, RZ ;  /* 0x0000001f1c027819 */ /* 0x000fe200000006ff */
[----:B------:R-:W-:Y:S03]  /*1dc50*/  BSSY B1, `(.L_x_743) ;  /* 0x0000003000017945 */ /* 0x000fe60003800000 */
[----:B------:R-:W0:Y:S02]  /*1dc60*/  SYNCS.PHASECHK.TRANS64.TRYWAIT P0, [R7+URZ+0x30840], R2 ;  /* 0x03084002070075a7 */ /* 0x000e24000800017f */
[----:B0-----:R-:W-:Y:S05]  /*1dc70*/  @!P0 BRA `(.L_x_744) ;  /* 0x0000004800048947 */ /* 0x001fea0003800000 */
.L_x_876:
[----:B------:R-:W-:Y:S05]  /*1dc80*/  BSYNC B1 ;  /* 0x0000000000017941 */ /* 0x000fea0003800000 */
.L_x_743:
[----:B------:R-:W2:Y:S01]  /*1dc90*/  LDL R3, [R1] ;  /* 0x0000000001037983 */ /* 0x000ea20000100800 */
[----:B------:R-:W-:Y:S01]  /*1dca0*/  SHF.R.S32.HI R20, RZ, 0x1f, R9 ;  /* 0x0000001fff147819 */ /* 0x000fe20000011409 */
[----:B------:R-:W-:Y:S01]  /*1dcb0*/  ULDC.64 UR4, c[0x0][0x300] ;  /* 0x0000c00000047ab9 */ /* 0x000fe20000000a00 */
[----:B-----5:R-:W-:Y:S01]  /*1dcc0*/  SHF.R.S32.HI R21, RZ, 0x1f, R0 ;  /* 0x0000001fff157819 */ /* 0x020fe20000011400 */
[----:B------:R-:W-:Y:S02]  /*1dcd0*/  IMAD R5, R26, 0x4800, R37 ;  /* 0x000048001a057824 */ /* 0x000fe400078e0225 */
[----:B------:R-:W-:-:S04]  /*1dce0*/  IMAD R4, R20, UR4, RZ ;  /* 0x0000000414047c24 */ /* 0x000fc8000f8e02ff */
[----:B------:R-:W-:Y:S01]  /*1dcf0*/  IMAD R4, R9, UR5, R4 ;  /* 0x0000000509047c24 */ /* 0x000fe2000f8e0204 */
[C---:B--2---:R-:W-:Y:S02]  /*1dd00*/  LOP3.LUT P5, RZ, R3.reuse, 0x2, RZ, 0xc0, !PT ;  /* 0x0000000203ff7812 */ /* 0x044fe400078ac0ff */
[----:B------:R-:W-:Y:S01]  /*1dd10*/  LOP3.LUT P4, RZ, R3, 0x1, RZ, 0xc0, !PT ;  /* 0x0000000103ff7812 */ /* 0x000fe2000788c0ff */
[----:B0-----:R-:W-:Y:S01]  /*1dd20*/  IMAD.WIDE.U32 R2, R9, UR4, RZ ;  /* 0x0000000409027c25 */ /* 0x001fe2000f8e00ff */
[----:B------:R-:W-:-:S03]  /*1dd30*/  ULDC.64 UR4, c[0x0][0x310] ;  /* 0x0000c40000047ab9 */ /* 0x000fc60000000a00 */
[----:B------:R-:W-:Y:S02]  /*1dd40*/  IMAD.IADD R3, R3, 0x1, R4 ;  /* 0x0000000103037824 */ /* 0x000fe400078e0204 */
[----:B------:R-:W-:Y:S02]  /*1dd50*/  IMAD R4, R21, UR4, RZ ;  /* 0x0000000415047c24 */ /* 0x000fe4000f8e02ff */
[----:B------:R-:W-:-:S04]  /*1dd60*/  IMAD.WIDE.U32 R2, R0, UR4, R2 ;  /* 0x0000000400027c25 */ /* 0x000fc8000f8e0002 */
[----:B------:R-:W-:Y:S01]  /*1dd70*/  IMAD R4, R0, UR5, R4 ;  /* 0x0000000500047c24 */ /* 0x000fe2000f8e0204 */
        /* <DEDUP_REMOVED lines=11> */
[----:B------:R-:W2:Y:S01]  /*1de30*/  LDL R3, [R1] ;  /* 0x0000000001037983 */ /* 0x000ea20000100800 */
[----:B------:R-:W-:Y:S02]  /*1de40*/  IMAD.SHL.U32 R4, R33, 0x2, RZ ;  /* 0x0000000221047824 */ /* 0x000fe400078e00ff */
[----:B------:R-:W-:Y:S01]  /*1de50*/  IMAD R5, R5, 0x2, R22 ;  /* 0x0000000205057824 */ /* 0x000fe200078e0216 */
[----:B------:R-:W0:Y:S04]  /*1de60*/  SHFL.IDX PT, R2, R8, RZ, 0x181f ;  /* 0x00181fff08027589 */ /* 0x000e2800000e0000 */
[----:B------:R-:W-:Y:S01]  /*1de70*/  SHFL.IDX PT, R34, R6, 0x2, 0x181f ;  /* 0x00581f0006227f89 */ /* 0x000fe200000e0000 */
[----:B0-----:R-:W-:Y:S02]  /*1de80*/  IADD3 R2, P0, R2, R4, RZ ;  /* 0x0000000402027210 */ /* 0x001fe40007f1e0ff */
[----:B--2---:R-:W-:-:S02]  /*1de90*/  LOP3.LUT P6, RZ, R3, 0x4, RZ, 0xc0, !PT ;  /* 0x0000000403ff7812 */ /* 0x004fc400078cc0ff */
[----:B------:R-:W0:Y:S02]  /*1dea0*/  SHFL.IDX PT, R3, R6, RZ, 0x181f ;  /* 0x00181fff06037589 */ /* 0x000e2400000e0000 */
[----:B0-----:R-:W-:-:S09]  /*1deb0*/  IMAD.X R3, RZ, RZ, R3, P0 ;  /* 0x000000ffff037224 */ /* 0x001fd200000e0603 */
[----:B------:R-:W-:Y:S04]  /*1dec0*/  LDGSTS.E.BYPASS.LTC128B.128 [R5+0x1e400], desc[UR56][R2.64], !P6 ;  /* 0x1e40000002057fae */ /* 0x000fe8000f101d78 */
[----:B------:R-:W-:Y:S04]  /*1ded0*/  LDGSTS.E.BYPASS.LTC128B.128 [R5+0x21400], desc[UR56][R2.64+0x80], !P5 ;  /* 0x2140008002057fae */ /* 0x000fe8000e901d78 */
[----:B------:R0:W-:Y:S04]  /*1dee0*/  LDGSTS.E.BYPASS.LTC128B.128 [R5+0x24400], desc[UR56][R2.64+0x100], !P4 ;  /* 0x2440010002057fae */ /* 0x0001e8000e101d78 */
[----:B0-----:R-:W0:Y:S04]  /*1def0*/  SHFL.IDX PT, R2, R8, 0x1, 0x181f ;  /* 0x00381f0008027f89 */ /* 0x001e2800000e0000 */
[----:B------:R-:W1:Y:S01]  /*1df00*/  SHFL.IDX PT, R3, R6, 0x1, 0x181f ;  /* 0x00381f0006037f89 */ /* 0x000e6200000e0000 */
[----:B0-----:R-:W-:-:S05]  /*1df10*/  IADD3 R2, P0, R2, R4, RZ ;  /* 0x0000000402027210 */ /* 0x001fca0007f1e0ff */
[----:B-1----:R-:W-:-:S05]  /*1df20*/  IMAD.X R3, RZ, RZ, R3, P0 ;  /* 0x000000ffff037224 */ /* 0x002fca00000e0603 */
[----:B------:R-:W-:Y:S04]  /*1df30*/  LDGSTS.E.BYPASS.LTC128B.128 [R5+0x1ec00], desc[UR56][R2.64], !P6 ;  /* 0x1ec0000002057fae */ /* 0x000fe8000f101d78 */
[----:B------:R-:W-:Y:S04]  /*1df40*/  LDGSTS.E.BYPASS.LTC128B.128 [R5+0x21c00], desc[UR56][R2.64+0x80], !P5 ;  /* 0x21c0008002057fae */ /* 0x000fe8000e901d78 */
[----:B------:R0:W-:Y:S04]  /*1df50*/  LDGSTS.E.BYPASS.LTC128B.128 [R5+0x24c00], desc[UR56][R2.64+0x100], !P4 ;  /* 0x24c0010002057fae */ /* 0x0001e8000e101d78 */
[----:B0-----:R-:W0:Y:S02]  /*1df60*/  SHFL.IDX PT, R2, R8, 0x2, 0x181f ;  /* 0x00581f0008027f89 */ /* 0x001e2400000e0000 */
[----:B0-----:R-:W-:-:S04]  /*1df70*/  IADD3 R2, P0, R2, R4, RZ ;  /* 0x0000000402027210 */ /* 0x001fc80007f1e0ff */
[----:B------:R-:W-:Y:S02]  /*1df80*/  IADD3.X R3, RZ, R34, RZ, P0, !PT ;  /* 0x00000022ff037210 */ /* 0x000fe400007fe4ff */
        /* <DEDUP_REMOVED lines=19> */
.L_x_890:
[----:B------:R-:W3:Y:S01]  /*1e0c0*/  LDL R3, [R1] ;  /* 0x0000000001037983 */ /* 0x000ee20000100800 */
[----:B--2---:R-:W-:Y:S02]  /*1e0d0*/  IADD3 R2, P0, R2, R4, RZ ;  /* 0x0000000402027210 */ /* 0x004fe40007f1e0ff */
[----:B---3--:R-:W-:-:S03]  /*1e0e0*/  LOP3.LUT P6, RZ, R3, 0x4, RZ, 0xc0, !PT ;  /* 0x0000000403ff7812 */ /* 0x008fc600078cc0ff */
[----:B------:R-:W-:Y:S01]  /*1e0f0*/  IMAD.X R3, RZ, RZ, R34, P0 ;  /* 0x000000ffff037224 */ /* 0x000fe200000e0622 */
[----:B------:R-:W-:-:S09]  /*1e100*/  PLOP3.LUT P0, PT, PT, PT, PT, 0x80, 0x0 ;  /* 0x000000000000781c */ /* 0x000fd20003f0f070 */
[----:B------:R-:W-:Y:S01]  /*1e110*/  @!PT LDS RZ, [RZ] ;  /* 0x00000000fffff984 */ /* 0x000fe20000000800 */
[----:B------:R-:W-:Y:S01]  /*1e120*/  @!PT LDS RZ, [RZ] ;  /* 0x00000000fffff984 */ /* 0x000fe20000000800 */
[----:B------:R-:W-:Y:S01]  /*1e130*/  @!PT LDS RZ, [RZ] ;  /* 0x00000000fffff984 */ /* 0x000fe20000000800 */
[----:B------:R1:W-:Y:S04]  /*1e140*/  LDGSTS.E.BYPASS.LTC128B.128 [R5+0x20c00], desc[UR56][R2.64], !P6 ;  /* 0x20c0000002057fae */ /* 0x0003e8000f101d78 */
[----:B------:R1:W-:Y:S04]  /*1e150*/  LDGSTS.E.BYPASS.LTC128B.128 [R5+0x23c00], desc[UR56][R2.64+0x80], !P5 ;  /* 0x23c0008002057fae */ /* 0x0003e8000e901d78 */
[----:B------:R1:W-:Y:S01]  /*1e160*/  LDGSTS.E.BYPASS.LTC128B.128 [R5+0x26c00], desc[UR56][R2.64+0x100], !P4 ;  /* 0x26c0010002057fae */ /* 0x0003e2000e101d78 */
[----:B------:R-:W-:Y:S01]  /*1e170*/  NOP ;  /* 0x0000000000007918 */ /* 0x000fe20000000000 */
.L_x_746:
[----:B------:R-:W-:Y:S02]  /*1e180*/  PLOP3.LUT P4, PT, P4, P0, PT, 0xa2, 0x0 ;  /* 0x000000000000781c */ /* 0x000fe40002781472 */
[----:B------:R-:W-:-:S08]  /*1e190*/  @P0 R2UR P4, UR4, R7 ;  /* 0x00000000070402ca */ /* 0x000fd00000080000 */
[----:B------:R-:W-:-:S05]  /*1e1a0*/  @P0 PLOP3.LUT P0, PT, P4, PT, PT, 0x80, 0x0 ;  /* 0x000000000000081c */ /* 0x000fca000270f070 */
[----:B------:R-:W-:Y:S01]  /*1e1b0*/  @!P4 SYNCS.ARRIVE.TRANS64.RED.A0T1 RZ, [UR4+0x30830], RZ ;  /* 0x030830ffffffc9a7 */ /* 0x000fe20008200404 */
[----:B------:R-:W-:Y:S07]  /*1e1c0*/  @!P4 ARRIVES.LDGSTSBAR.64.TRANSCNT [UR4+0x30830] ;  /* 0x03083000ff00c9b0 */ /* 0x000fee0008000a84 */
[----:B------:R-:W-:Y:S05]  /*1e1d0*/  @P0 BRA.U.ANY `(.L_x_746) ;  /* 0xfffffffd00e80947 */ /* 0x000fea000393ffff */
[----:B------:R-:W-:Y:S01]  /*1e1e0*/  NOP ;  /* 0x0000000000007918 */ /* 0x000fe20000000000 */
[----:B-1----:R-:W2:Y:S02]  /*1e1f0*/  LDL R2, [R1+0x38] ;  /* 0x0000380001027983 */ /* 0x002ea40000100800 */
[----:B--2---:R-:W-:-:S13]  /*1e200*/  ISETP.NE.AND P5, PT, R2, 0x3, PT ;  /* 0x000000030200780c */ /* 0x004fda0003fa5270 */
[----:B------:R-:W-:Y:S05]  /*1e210*/  @!P5 BRA `(.L_x_747) ;  /* 0x000000000004d947 */ /* 0x000fea0003800000 */
[----:B------:R-:W-:Y:S01]  /*1e220*/  BPT.TRAP 0x1 ;  /* 0x000000040000795c */ /* 0x000fe20000300000 */
.L_x_747:
[----:B------:R1:W-:Y:S01]  /*1e230*/  SYNCS.ARRIVE.TRANS64.A1T0 RZ, [R7+URZ+0x30830], RZ ;  /* 0x030830ff07ff79a7 */ /* 0x0003e2000810003f */
[----:B------:R-:W-:Y:S05]  /*1e240*/  @!P5 BRA `(.L_x_748) ;  /* 0x000000000004d947 */ /* 0x000fea0003800000 */
[----:B------:R-:W-:Y:S01]  /*1e250*/  BPT.TRAP 0x1 ;  /* 0x000000040000795c */ /* 0x000fe20000300000 */
.L_x_748:
[----:B------:R-:W-:Y:S01]  /*1e260*/  SHF.L.U32 R2, R17, 0x1f, RZ ;  /* 0x0000001f11027819 */ /* 0x000fe200000006ff */
[----:B0-----:R-:W-:Y:S01]  /*1e270*/  IMAD R6, R10, 0x8, R22 ;  /* 0x000000080a067824 */ /* 0x001fe200078e0216 */
[----:B------:R-:W-:Y:S03]  /*1e280*/  BSSY B1, `(.L_x_749) ;  /* 0x0000003000017945 */ /* 0x000fe60003800000 */
[----:B------:R-:W0:Y:S02]  /*1e290*/  SYNCS.PHASECHK.TRANS64.TRYWAIT P0, [R6+URZ+0x30860], R2 ;  /* 0x03086002060075a7 */ /* 0x000e24000800017f */
[----:B0-----:R-:W-:Y:S05]  /*1e2a0*/  @!P0 BRA `(.L_x_750) ;  /* 0x0000004800888947 */ /* 0x001fea0003800000 */
.L_x_891:
[----:B------:R-:W-:Y:S05]  /*1e2b0*/  BSYNC B1 ;  /* 0x0000000000017941 */ /* 0x000fea0003800000 */
.L_x_749:
[----:B------:R-:W1:Y:S01]  /*1e2c0*/  LDL R5, [R1+0x8] ;  /* 0x0000080001057983 */ /* 0x000e620000100800 */
[----:B------:R-:W2:Y:S01]  /*1e2d0*/  S2R R3, SR_TID.X ;  /* 0x0000000000037919 */ /* 0x000ea20000002100 */
[----:B------:R-:W-:Y:S01]  /*1e2e0*/  UMOV UR4, 0xffffffff ;  /* 0xffffffff00047882 */ /* 0x000fe20000000000 */
[----:B--2---:R-:W-:-:S04]  /*1e2f0*/  LOP3.LUT R3, R3, 0x7f, RZ, 0xc0, !PT ;  /* 0x0000007f03037812 */ /* 0x004fc800078ec0ff */
[----:B------:R-:W-:Y:S01]  /*1e300*/  SHF.R.U32.HI R3, RZ, 0x3, R3 ;  /* 0x00000003ff037819 */ /* 0x000fe20000011603 */
[----:B-1----:R-:W-:Y:S02]  /*1e310*/  IMAD R7, R30, -0x60, R5 ;  /* 0xffffffa01e077824 */ /* 0x002fe400078e0205 */
[----:B------:R-:W-:Y:S02]  /*1e320*/  IMAD R5, R10, 0x4800, R37 ;  /* 0x000048000a057824 */ /* 0x000fe400078e0225 */
[----:B------:R-:W-:Y:S01]  /*1e330*/  IMAD.IADD R7, R7, 0x1, -R3 ;  /* 0x0000000107077824 */ /* 0x000fe200078e0a03 */
        /* <DEDUP_REMOVED lines=46> */
[----:B0-----:R-:W-:-:S05]  /*1e620*/  IADD3 R2, P0, R2, R4, RZ ;  /* 0x0000000402027210 */ /* 0x001fca0007f1e0ff */
[----:B-1----:R-:W-:Y:S01]  /*1e630*/  IMAD.X R3, RZ, RZ, R3, P0 ;  /* 0x000000ffff037224 */ /* 0x002fe200000e0603 */
[----:B------:R-:W-:-:S13]  /*1e640*/  ISETP.LT.OR P0, PT, R7, 0x41, P3 ;  /* 0x000000410700780c */ /* 0x000fda0001f01670 */
[----:B------:R1:W-:Y:S01]  /*1e650*/  LDGSTS.E.BYPASS.LTC128B.128 [R5+0x2400], desc[UR56][R2.64], !P0 ;  /* 0x0240000002057fae */ /* 0x0003e2000c101d78 */
[----:B------:R-:W-:-:S13]  /*1e660*/  ISETP.LT.OR P0, PT, R7, 0x41, P2 ;  /* 0x000000410700780c */ /* 0x000fda0001701670 */
[----:B------:R1:W-:Y:S01]  /*1e670*/  LDGSTS.E.BYPASS.LTC128B.128 [R5+0x5400], desc[UR56][R2.64+0x80], !P0 ;  /* 0x0540008002057fae */ /* 0x0003e2000c101d78 */
[----:B------:R-:W-:-:S13]  /*1e680*/  ISETP.LT.OR P0, PT, R7, 0x41, P1 ;  /* 0x000000410700780c */ /* 0x000fda0000f01670 */
[----:B--2---:R1:W-:Y:S02]  /*1e690*/  LDGSTS.E.BYPASS.LTC128B.128 [R5+0x8400], desc[UR56][R2.64+0x100], !P0 ;  /* 0x0840010002057fae */ /* 0x0043e4000c101d78 */
.L_x_905:
        /* <DEDUP_REMOVED lines=26> */
[----:B------:R-:W-:-:S04]  /*1e840*/  ULDC.64 UR4, c[0x0][0x318] ;  /* 0x0000c60000047ab9 */ /* 0x000fc80000000a00 */
[----:B------:R-:W-:Y:S02]  /*1e850*/  IADD3 R3, R5, R3, RZ ;  /* 0x0000000305037210 */ /* 0x000fe40007ffe0ff */
[----:B------:R-:W-:-:S04]  /*1e860*/  LEA R23, P0, R2, UR4, 0x1 ;  /* 0x0000000402177c11 */ /* 0x000fc8000f8008ff */
[----:B------:R-:W-:Y:S02]  /*1e870*/  LEA.HI.X R24, R2, UR5, R3, 0x1, P0 ;  /* 0x0000000502187c11 */ /* 0x000fe400080f0c03 */
[----:B------:R-:W-:-:S13]  /*1e880*/  PLOP3.LUT P0, PT, PT, PT, PT, 0x80, 0x0 ;  /* 0x000000000000781c */ /* 0x000fda0003f0f070 */
.L_x_752:
        /* <DEDUP_REMOVED lines=11> */
.L_x_753:
[C---:B------:R-:W-:Y:S01]  /*1e940*/  ISETP.GT.AND P0, PT, R25.reuse, RZ, PT ;  /* 0x000000ff1900720c */ /* 0x040fe20003f04270 */
[----:B------:R0:W-:Y:S01]  /*1e950*/  SYNCS.ARRIVE.TRANS64.A1T0 RZ, [R6+URZ+0x30850], RZ ;  /* 0x030850ff06ff79a7 */ /* 0x0001e2000810003f */
[----:B------:R-:W-:Y:S02]  /*1e960*/  IMAD.MOV.U32 R17, RZ, RZ, R28 ;  /* 0x000000ffff117224 */ /* 0x000fe400078e001c */
[----:B------:R-:W-:Y:S02]  /*1e970*/  IMAD.MOV.U32 R10, RZ, RZ, R26 ;  /* 0x000000ffff0a7224 */ /* 0x000fe400078e001a */
[----:B------:R-:W-:Y:S02]  /*1e980*/  IMAD.MOV.U32 R30, RZ, RZ, R25 ;  /* 0x000000ffff1e7224 */ /* 0x000fe400078e0019 */
[----:B0-----:R-:W-:-:S05]  /*1e990*/  VIADD R6, R25, 0xffffffff ;  /* 0xffffffff19067836 */ /* 0x001fca0000000000 */
[----:B------:R-:W-:Y:S05]  /*1e9a0*/  @P0 BRA `(.L_x_754) ;  /* 0xffffffec00f40947 */ /* 0x000fea000383ffff */
.L_x_741:
[----:B------:R-:W-:Y:S05]  /*1e9b0*/  BSYNC B0 ;  /* 0x0000000000007941 */ /* 0x000fea0003800000 */
.L_x_740:
        /* <DEDUP_REMOVED lines=17> */
.L_x_756:
[----:B------:R-:W-:Y:S05]  /*1ead0*/  BSYNC B0 ;  /* 0x0000000000007941 */ /* 0x000fea0003800000 */
.L_x_755:
[----:B------:R-:W3:Y:S02]  /*1eae0*/  LDL R0, [R1+0x38] ;  /* 0x0000380001007983 */ /* 0x000ee40000100800 */
[----:B---3--:R-:W-:-:S13]  /*1eaf0*/  ISETP.NE.AND P0, PT, R0, 0x3, PT ;  /* 0x000000030000780c */ /* 0x008fda0003f05270 */
[----:B------:R-:W-:Y:S05]  /*1eb00*/  @!P0 BRA `(.L_x_757) ;  /* 0x0000000000048947 */ /* 0x000fea0003800000 */
[----:B------:R-:W-:Y:S01]  /*1eb10*/  BPT.TRAP 0x1 ;  /* 0x000000040000795c */ /* 0x000fe20000300000 */
.L_x_757:
[----:B------:R-:W3:Y:S01]  /*1eb20*/  LDL.LU R2, [R1+0x8] ;  /* 0x0000080001027983 */ /* 0x000ee20000300800 */
[----:B------:R-:W-:Y:S01]  /*1eb30*/  IMAD R0, R26, 0x8, R22 ;  /* 0x000000081a007824 */ /* 0x000fe200078e0216 */
[----:B0-----:R-:W-:Y:S01]  /*1eb40*/  SHF.L.U32 R3, R28, 0x1f, RZ ;  /* 0x0000001f1c037819 */ /* 0x001fe200000006ff */
[----:B------:R-:W-:Y:S03]  /*1eb50*/  BSSY B0, `(.L_x_758) ;  /* 0x0000004000007945 */ /* 0x000fe60003800000 */
[----:B------:R-:W0:Y:S01]  /*1eb60*/  SYNCS.PHASECHK.TRANS64.TRYWAIT P0, [R0+URZ+0x30860], R3 ;  /* 0x03086003000075a7 */ /* 0x000e22000800017f */
[----:B---3--:R-:W-:Y:S01]  /*1eb70*/  IMAD R6, R25, -0x60, R2 ;  /* 0xffffffa019067824 */ /* 0x008fe200078e0202 */
[----:B0-----:R-:W-:Y:S06]  /*1eb80*/  @!P0 BRA `(.L_x_759) ;  /* 0x0000004800748947 */ /* 0x001fec0003800000 */
.L_x_906:
[----:B------:R-:W-:Y:S05]  /*1eb90*/  BSYNC B0 ;  /* 0x0000000000007941 */ /* 0x000fea0003800000 */
.L_x_758:
        /* <DEDUP_REMOVED lines=12> */
[----:B------:R-:W-:Y:S01]  /*1ec60*/  IMAD R4, R7, 0x2, R22 ;  /* 0x0000000207047824 */ /* 0x000fe200078e0216 */
[----:B------:R-:W-:Y:S02]  /*1ec70*/  ISETP.GE.AND P1, PT, R36, UR4, PT ;  /* 0x0000000424007c0c */ /* 0x000fe4000bf26270 */
[C---:B------:R-:W-:Y:S01]  /*1ec80*/  ISETP.LT.OR P4, PT, R6.reuse, 0x1, P2 ;  /* 0x000000010600780c */ /* 0x040fe20001781670 */
[----:B------:R-:W-:Y:S01]  /*1ec90*/  SHFL.IDX PT, R7, R24, 0x1, 0x181f ;  /* 0x00381f0018077f89 */ /* 0x000fe200000e0000 */
[----:B------:R-:W-:-:S02]  /*1eca0*/  ISETP.LT.OR P3, PT, R6, 0x1, P1 ;  /* 0x000000010600780c */ /* 0x000fc40000f61670 */
        /* <DEDUP_REMOVED lines=48> */
.L_x_920:
[C---:B------:R-:W-:Y:S02]  /*1efb0*/  ISETP.LT.OR P2, PT, R6.reuse, 0x51, P2 ;  /* 0x000000510600780c */ /* 0x040fe40001741670 */
[C---:B------:R-:W-:Y:S02]  /*1efc0*/  ISETP.LT.OR P1, PT, R6.reuse, 0x51, P1 ;  /* 0x000000510600780c */ /* 0x040fe40000f21670 */
[----:B------:R-:W-:Y:S02]  /*1efd0*/  ISETP.LT.OR P0, PT, R6, 0x51, P0 ;  /* 0x000000510600780c */ /* 0x000fe40000701670 */
[----:B0--3--:R-:W-:-:S05]  /*1efe0*/  IADD3 R2, P3, R14, R5, RZ ;  /* 0x000000050e027210 */ /* 0x009fca0007f7e0ff */
[----:B------:R-:W-:-:S05]  /*1eff0*/  IMAD.X R3, RZ, RZ, R24, P3 ;  /* 0x000000ffff037224 */ /* 0x000fca00018e0618 */
        /* <DEDUP_REMOVED lines=8> */
.L_x_761:
[----:B------:R-:W-:Y:S02]  /*1f080*/  PLOP3.LUT P1, PT, P1, P0, PT, 0xa2, 0x0 ;  /* 0x000000000000781c */ /* 0x000fe40000f21472 */
[----:B------:R-:W-:-:S08]  /*1f090*/  @P0 R2UR P1, UR4, R0 ;  /* 0x00000000000402ca */ /* 0x000fd00000020000 */
[----:B------:R-:W-:-:S05]  /*1f0a0*/  @P0 PLOP3.LUT P0, PT, P1, PT, PT, 0x80, 0x0 ;  /* 0x000000000000081c */ /* 0x000fca0000f0f070 */
[----:B------:R-:W-:Y:S01]  /*1f0b0*/  @!P1 SYNCS.ARRIVE.TRANS64.RED.A0T1 RZ, [UR4+0x30850], RZ ;  /* 0x030850ffffff99a7 */ /* 0x000fe20008200404 */
[----:B------:R-:W-:Y:S07]  /*1f0c0*/  @!P1 ARRIVES.LDGSTSBAR.64.TRANSCNT [UR4+0x30850] ;  /* 0x03085000ff0099b0 */ /* 0x000fee0008000a84 */
[----:B------:R-:W-:Y:S05]  /*1f0d0*/  @P0 BRA.U.ANY `(.L_x_761) ;  /* 0xfffffffd00e80947 */ /* 0x000fea000393ffff */
[----:B------:R-:W-:Y:S01]  /*1f0e0*/  NOP ;  /* 0x0000000000007918 */ /* 0x000fe20000000000 */
[----:B0-----:R-:W2:Y:S02]  /*1f0f0*/  LDL.LU R2, [R1+0x38] ;  /* 0x0000380001027983 */ /* 0x001ea40000300800 */
[----:B--2---:R-:W-:-:S13]  /*1f100*/  ISETP.NE.AND P2, PT, R2, 0x3, PT ;  /* 0x000000030200780c */ /* 0x004fda0003f45270 */
[----:B------:R-:W-:Y:S05]  /*1f110*/  @!P2 BRA `(.L_x_762) ;  /* 0x000000000004a947 */ /* 0x000fea0003800000 */
[----:B------:R-:W-:Y:S01]  /*1f120*/  BPT.TRAP 0x1 ;  /* 0x000000040000795c */ /* 0x000fe20000300000 */
.L_x_762:
[----:B------:R1:W-:Y:S01]  /*1f130*/  SYNCS.ARRIVE.TRANS64.A1T0 RZ, [R0+URZ+0x30850], RZ ;  /* 0x030850ff00ff79a7 */ /* 0x0003e2000810003f */
[----:B------:R-:W-:-:S04]  /*1f140*/  IADD3 R26, R26, 0x1, RZ ;  /* 0x000000011a1a7810 */ /* 0x000fc80007ffe0ff */
[----:B------:R-:W-:-:S04]  /*1f150*/  ISETP.NE.AND P0, PT, R26, 0x2, PT ;  /* 0x000000021a00780c */ /* 0x000fc80003f05270 */
[----:B------:R-:W-:Y:S02]  /*1f160*/  SEL R3, RZ, 0x1, P0 ;  /* 0x00000001ff037807 */ /* 0x000fe40000000000 */
[----:B------:R-:W-:Y:S02]  /*1f170*/  SEL R26, R26, RZ, P0 ;  /* 0x000000ff1a1a7207 */ /* 0x000fe40000000000 */
[----:B-1----:R-:W-:-:S07]  /*1f180*/  LOP3.LUT R28, R28, R3, RZ, 0x3c, !PT ;  /* 0x000000031c1c7212 */ /* 0x002fce00078e3cff */
.L_x_719:
[----:B------:R-:W-:Y:S05]  /*1f190*/  BSYNC B7 ;  /* 0x0000000000077941 */ /* 0x000fea0003800000 */
.L_x_717:
[----:B------:R-:W2:Y:S02]  /*1f1a0*/  LDL R0, [R1] ;  /* 0x0000000001007983 */ /* 0x000ea40000100800 */
[----:B--2---:R-:W-:-:S13]  /*1f1b0*/  LOP3.LUT P0, RZ, R0, 0x20, RZ, 0xc0, !PT ;  /* 0x0000002000ff7812 */ /* 0x004fda000780c0ff */
[----:B------:R-:W-:Y:S05]  /*1f1c0*/  @!P0 BRA `(.L_x_763) ;  /* 0x0000000000248947 */ /* 0x000fea0003800000 */
[----:B------:R-:W-:Y:S05]  /*1f1d0*/  WARPSYNC.ALL ;  /* 0x0000000000007948 */ /* 0x000fea0003800000 */
[----:B------:R-:W1:Y:S08]  /*1f1e0*/  S2UR UR5, SR_CgaCtaId ;  /* 0x00000000000579c3 */ /* 0x000e700000008800 */
[----:B------:R-:W-:Y:S06]  /*1f1f0*/  BAR.SYNC.DEFER_BLOCKING 0x5, 0x180 ;  /* 0x0146000000007b1d */ /* 0x000fec0000010000 */
[----:B------:R-:W-:-:S02]  /*1f200*/  UMOV UR4, 0x400 ;  /* 0x0000040000047882 */ /* 0x000fc40000000000 */
[----:B-1----:R-:W-:-:S06]  /*1f210*/  ULEA UR4, UR5, UR4, 0x18 ;  /* 0x0000000405047291 */ /* 0x002fcc000f8ec03f */
[----:B0-----:R-:W-:-:S05]  /*1f220*/  IMAD.U32 R22, RZ, RZ, UR4 ;  /* 0x00000004ff167e24 */ /* 0x001fca000f8e00ff */
[----:B------:R0:W1:Y:S01]  /*1f230*/  LDS.128 R16, [R22+0x308d0] ;  /* 0x0308d00016107984 */ /* 0x0000620000000c00 */
[----:B------:R-:W-:Y:S06]  /*1f240*/  BAR.ARV 0x4, 0x180 ;  /* 0x0106000000007b1d */ /* 0x000fec0000002000 */
[----:B------:R-:W-:Y:S05]  /*1f250*/  BRA `(.L_x_764) ;  /* 0x0000000800407947 */ /* 0x000fea0003800000 */
.L_x_763:
[----:B------:R-:W1:Y:S01]  /*1f260*/  S2R R8, SR_TID.X ;  /* 0x0000000000087919 */ /* 0x000e620000002100 */
[----:B------:R-:W-:Y:S01]  /*1f270*/  UMOV UR4, 0xffffffff ;  /* 0xffffffff00047882 */ /* 0x000fe20000000000 */
[----:B-1----:R-:W-:-:S04]  /*1f280*/  LOP3.LUT R8, R8, 0x1f, RZ, 0xc0, !PT ;  /* 0x0000001f08087812 */ /* 0x002fc800078ec0ff */
[----:B------:R-:W-:Y:S01]  /*1f290*/  ISETP.NE.AND P0, PT, R8, 0x1f, PT ;  /* 0x0000001f0800780c */ /* 0x000fe20003f05270 */
[----:B------:R-:W-:-:S12]  /*1f2a0*/  BRA.DIV UR4, `(.L_x_765) ;  /* 0x0000004a04c47947 */ /* 0x000fd8000b800000 */
[----:B0-----:R-:W-:Y:S01]  /*1f2b0*/  IMAD.IADD R5, R19, 0x1, R8 ;  /* 0x0000000113057824 */ /* 0x001fe200078e0208 */
[----:B------:R-:W-:-:S04]  /*1f2c0*/  ULDC UR4, c[0x0][0xc3c] ;  /* 0x00030f0000047ab9 */ /* 0x000fc80000000800 */
[----:B------:R-:W-:-:S13]  /*1f2d0*/  ISETP.GE.OR P1, PT, R5, UR4, !P0 ;  /* 0x0000000405007c0c */ /* 0x000fda000c726670 */
[----:B------:R-:W0:Y:S02]  /*1f2e0*/  @!P1 LDC.64 R2, c[0x0][0xc80] ;  /* 0x00032000ff029b82 */ /* 0x000e240000000a00 */
[----:B0-----:R-:W-:-:S06]  /*1f2f0*/  @!P1 IMAD.WIDE R2, R5, 0x4, R2 ;  /* 0x0000000405029825 */ /* 0x001fcc00078e0202 */
[----:B------:R-:W2:Y:S01]  /*1f300*/  @!P1 LDG.E R2, desc[UR56][R2.64] ;  /* 0x0000003802029981 */ /* 0x000ea2000c1e1900 */
[----:B------:R-:W-:Y:S01]  /*1f310*/  IMAD.MOV.U32 R4, RZ, RZ, RZ ;  /* 0x000000ffff047224 */ /* 0x000fe200078e00ff */
        /* <DEDUP_REMOVED lines=8> */
[----:B0-----:R-:W-:-:S05]  /*1f3a0*/  SEL R5, R14, RZ, P1 ;  /* 0x000000ff0e057207 */ /* 0x001fca0000800000 */
[----:B------:R-:W-:Y:S02]  /*1f3b0*/  IMAD.IADD R6, R4, 0x1, R5 ;  /* 0x0000000104067824 */ /* 0x000fe400078e0205 */
        /* <DEDUP_REMOVED lines=14> */
.L_x_930:
[----:B------:R-:W-:Y:S02]  /*1f4a0*/  ULDC UR4, c[0x0][0xc38] ;  /* 0x00030e0000047ab9 */ /* 0x000fe40000000800 */
[----:B------:R-:W-:-:S04]  /*1f4b0*/  IMAD.U32 R7, RZ, RZ, UR4 ;  /* 0x00000004ff077e24 */ /* 0x000fc8000f8e00ff */
[----:B-1----:R-:W-:-:S04]  /*1f4c0*/  IMAD R3, R14, R7, RZ ;  /* 0x000000070e037224 */ /* 0x002fc800078e02ff */
[----:B------:R-:W-:-:S05]  /*1f4d0*/  IMAD.IADD R8, R0, 0x1, R3 ;  /* 0x0000000100087824 */ /* 0x000fca00078e0203 */
[----:B------:R-:W-:-:S13]  /*1f4e0*/  ISETP.GT.AND P6, PT, R8, R5, PT ;  /* 0x000000050800720c */ /* 0x000fda0003fc4270 */
[----:B------:R-:W-:Y:S05]  /*1f4f0*/  @P6 BRA `(.L_x_766) ;  /* 0x00000000009c6947 */ /* 0x000fea0003800000 */
.L_x_771:
        /* <DEDUP_REMOVED lines=14> */
.L_x_769:
[----:B------:R-:W-:Y:S05]  /*1f5e0*/  BSYNC B0 ;  /* 0x0000000000007941 */ /* 0x000fea0003800000 */
.L_x_768:
[----:B------:R-:W-:-:S03]  /*1f5f0*/  UMOV UR4, 0xffffffff ;  /* 0xffffffff00047882 */ /* 0x000fc60000000000 */
[----:B------:R-:W-:Y:S05]  /*1f600*/  BRA.DIV UR4, `(.L_x_770) ;  /* 0x0000004e04107947 */ /* 0x000fea000b800000 */
[----:B-----5:R-:W2:Y:S02]  /*1f610*/  SHFL.UP PT, R14, R4, 0x1, RZ ;  /* 0x04200000040e7989 */ /* 0x020ea400000e00ff */
[----:B--2---:R-:W-:-:S04]  /*1f620*/  SEL R13, R14, RZ, P1 ;  /* 0x000000ff0e0d7207 */ /* 0x004fc80000800000 */
[----:B------:R-:W-:-:S05]  /*1f630*/  IADD3 R13, R4, R13, RZ ;  /* 0x0000000d040d7210 */ /* 0x000fca0007ffe0ff */
[----:B------:R-:W2:Y:S02]  /*1f640*/  SHFL.UP PT, R14, R13, 0x2, RZ ;  /* 0x044000000d0e7989 */ /* 0x000ea400000e00ff */
[----:B--2---:R-:W-:-:S05]  /*1f650*/  SEL R0, R14, RZ, P2 ;  /* 0x000000ff0e007207 */ /* 0x004fca0001000000 */
[----:B------:R-:W-:-:S05]  /*1f660*/  IMAD.IADD R0, R13, 0x1, R0 ;  /* 0x000000010d007824 */ /* 0x000fca00078e0200 */
[----:B------:R-:W1:Y:S02]  /*1f670*/  SHFL.UP PT, R14, R0, 0x4, RZ ;  /* 0x04800000000e7989 */ /* 0x000e6400000e00ff */
[----:B-1----:R-:W-:-:S05]  /*1f680*/  SEL R3, R14, RZ, P3 ;  /* 0x000000ff0e037207 */ /* 0x002fca0001800000 */
[----:B------:R-:W-:-:S05]  /*1f690*/  IMAD.IADD R2, R0, 0x1, R3 ;  /* 0x0000000100027824 */ /* 0x000fca00078e0203 */
[----:B------:R-:W1:Y:S02]  /*1f6a0*/  SHFL.UP PT, R14, R2, 0x8, RZ ;  /* 0x05000000020e7989 */ /* 0x000e6400000e00ff */
[----:B-1----:R-:W-:-:S05]  /*1f6b0*/  SEL R3, R14, RZ, P4 ;  /* 0x000000ff0e037207 */ /* 0x002fca0002000000 */
[----:B------:R-:W-:-:S05]  /*1f6c0*/  IMAD.IADD R3, R2, 0x1, R3 ;  /* 0x0000000102037824 */ /* 0x000fca00078e0203 */
[----:B------:R-:W0:Y:S02]  /*1f6d0*/  SHFL.UP PT, R14, R3, 0x10, RZ ;  /* 0x06000000030e7989 */ /* 0x000e2400000e00ff */
[----:B0-----:R-:W-:-:S05]  /*1f6e0*/  SEL R6, R14, RZ, P5 ;  /* 0x000000ff0e067207 */ /* 0x001fca0002800000 */
[----:B------:R-:W-:-:S05]  /*1f6f0*/  IMAD.IADD R6, R3, 0x1, R6 ;  /* 0x0000000103067824 */ /* 0x000fca00078e0206 */
[----:B------:R0:W1:Y:S02]  /*1f700*/  SHFL.IDX PT, R14, R6, 0x1f, 0x1f ;  /* 0x03e01f00060e7f89 */ /* 0x00006400000e0000 */
.L_x_938:
[----:B------:R-:W-:Y:S02]  /*1f710*/  ULDC UR4, c[0x0][0xc38] ;  /* 0x00030e0000047ab9 */ /* 0x000fe40000000800 */
[----:B------:R-:W-:-:S04]  /*1f720*/  IMAD.U32 R7, RZ, RZ, UR4 ;  /* 0x00000004ff077e24 */ /* 0x000fc8000f8e00ff */
[----:B-1----:R-:W-:-:S04]  /*1f730*/  IMAD R3, R14, R7, RZ ;  /* 0x000000070e037224 */ /* 0x002fc800078e02ff */
[----:B------:R-:W-:-:S05]  /*1f740*/  IMAD.IADD R8, R3, 0x1, R8 ;  /* 0x0000000103087824 */ /* 0x000fca00078e0208 */
[----:B------:R-:W-:-:S13]  /*1f750*/  ISETP.GT.AND P6, PT, R8, R5, PT ;  /* 0x000000050800720c */ /* 0x000fda0003fc4270 */
[----:B------:R-:W-:Y:S05]  /*1f760*/  @!P6 BRA `(.L_x_771) ;  /* 0xfffffffc0064e947 */ /* 0x000fea000383ffff */
.L_x_766:
        /* <DEDUP_REMOVED lines=8> */
.L_x_942:
[----:B------:R-:W-:Y:S01]  /*1f7f0*/  ISETP.NE.AND P0, PT, R2, RZ, PT ;  /* 0x000000ff0200720c */ /* 0x000fe20003f05270 */
[----:B------:R-:W-:-:S12]  /*1f800*/  IMAD.MOV.U32 R14, RZ, RZ, RZ ;  /* 0x000000ffff0e7224 */ /* 0x000fd800078e00ff */
[----:B------:R-:W-:Y:S05]  /*1f810*/  @!P0 BRA `(.L_x_773) ;  /* 0x0000000000108947 */ /* 0x000fea0003800000 */
[----:B------:R-:W-:Y:S01]  /*1f820*/  UMOV UR4, 0xffffffff ;  /* 0xffffffff00047882 */ /* 0x000fe20000000000 */
[----:B------:R-:W-:Y:S02]  /*1f830*/  VIADD R12, R0, 0xffffffff ;  /* 0xffffffff000c7836 */ /* 0x000fe40000000000 */
[----:B------:R-:W-:Y:S05]  /*1f840*/  BRA.DIV UR4, `(.L_x_774) ;  /* 0x0000004e04847947 */ /* 0x000fea000b800000 */
[----:B------:R3:W4:Y:S02]  /*1f850*/  SHFL.IDX PT, R14, R6, R12, 0x1f ;  /* 0x00001f0c060e7589 */ /* 0x00072400000e0000 */
.L_x_773:
[----:B0-23--:R-:W-:Y:S01]  /*1f860*/  IABS R6, R4 ;  /* 0x0000000400067213 */ /* 0x00dfe20000000000 */
[----:B----4-:R-:W-:Y:S02]  /*1f870*/  IMAD R16, R14, R7, R8 ;  /* 0x000000070e107224 */ /* 0x010fe400078e0208 */
[----:B------:R-:W-:Y:S01]  /*1f880*/  IMAD.IADD R19, R0, 0x1, R19 ;  /* 0x0000000100137824 */ /* 0x000fe200078e0213 */
        /* <DEDUP_REMOVED lines=10> */
[----:B------:R-:W-:Y:S01]  /*1f930*/  IABS R2, R7 ;  /* 0x0000000700027213 */ /* 0x000fe20000000000 */
[----:B------:R-:W-:-:S04]  /*1f940*/  IMAD.MOV R5, RZ, RZ, -R5 ;  /* 0x000000ffff057224 */ /* 0x000fc800078e0a05 */
[----:B------:R-:W-:-:S04]  /*1f950*/  IMAD.HI.U32 R3, R3, R2, RZ ;  /* 0x0000000203037227 */ /* 0x000fc800078e00ff */
[----:B------:R-:W-:Y:S01]  /*1f960*/  IMAD R5, R3, R5, R2 ;  /* 0x0000000503057224 */ /* 0x000fe200078e0202 */
[----:B------:R-:W-:-:S04]  /*1f970*/  LOP3.LUT R2, R7, R4, RZ, 0x3c, !PT ;  /* 0x0000000407027212 */ /* 0x000fc800078e3cff */
[----:B------:R-:W-:Y:S02]  /*1f980*/  ISETP.GT.U32.AND P1, PT, R6, R5, PT ;  /* 0x000000050600720c */ /* 0x000fe40003f24070 */
[----:B------:R-:W-:-:S11]  /*1f990*/  ISETP.GE.AND P2, PT, R2, RZ, PT ;  /* 0x000000ff0200720c */ /* 0x000fd60003f46270 */
[-C--:B------:R-:W-:Y:S01]  /*1f9a0*/  @!P1 IADD3 R5, R5, -R6.reuse, RZ ;  /* 0x8000000605059210 */ /* 0x080fe20007ffe0ff */
        /* <DEDUP_REMOVED lines=10> */
.L_x_767:
[----:B------:R-:W-:Y:S01]  /*1fa50*/  UMOV UR4, URZ ;  /* 0x0000003f00047c82 */ /* 0x000fe20008000000 */
[----:B------:R-:W-:Y:S01]  /*1fa60*/  UMOV UR5, URZ ;  /* 0x0000003f00057c82 */ /* 0x000fe20008000000 */
[----:B------:R-:W-:Y:S01]  /*1fa70*/  ULDC UR6, c[0x0][0xc3c] ;  /* 0x00030f0000067ab9 */ /* 0x000fe20000000800 */
[----:B------:R-:W-:Y:S02]  /*1fa80*/  IMAD.MOV.U32 R16, RZ, RZ, R5 ;  /* 0x000000ffff107224 */ /* 0x000fe400078e0005 */
[----:B------:R-:W-:Y:S02]  /*1fa90*/  IMAD.U32 R17, RZ, RZ, UR4 ;  /* 0x00000004ff117e24 */ /* 0x000fe4000f8e00ff */
[----:B------:R-:W-:Y:S02]  /*1faa0*/  IMAD.U32 R18, RZ, RZ, UR5 ;  /* 0x00000005ff127e24 */ /* 0x000fe4000f8e00ff */
[----:B------:R-:W-:-:S07]  /*1fab0*/  IMAD.U32 R19, RZ, RZ, UR6 ;  /* 0x00000006ff137e24 */ /* 0x000fce000f8e00ff */
.L_x_775:
        /* <DEDUP_REMOVED lines=10> */
.L_x_764:
[----:B------:R-:W-:Y:S02]  /*1fb60*/  ULDC UR4, c[0x0][0xc3c] ;  /* 0x00030f0000047ab9 */ /* 0x000fe40000000800 */
[----:B-1----:R-:W-:-:S13]  /*1fb70*/  ISETP.GE.AND P0, PT, R19, UR4, PT ;  /* 0x0000000413007c0c */ /* 0x002fda000bf06270 */
[----:B------:R-:W-:Y:S05]  /*1fb80*/  @!P0 BRA `(.L_x_776) ;  /* 0xffffffa000f48947 */ /* 0x000fea000383ffff */
[----:B------:R-:W-:Y:S05]  /*1fb90*/  BSYNC B8 ;  /* 0x0000000000087941 */ /* 0x000fea0003800000 */
.L_x_673:
[----:B------:R-:W3:Y:S01]  /*1fba0*/  LDL.LU R0, [R1+0x28] ;  /* 0x0000280001007983 */ /* 0x000ee20000300800 */
[----:B------:R-:W-:Y:S01]  /*1fbb0*/  BSSY B0, `(.L_x_777) ;  /* 0x000000b000007945 */ /* 0x000fe20003800000 */
[----:B------:R-:W1:Y:S01]  /*1fbc0*/  S2R R5, SR_CgaCtaId ;  /* 0x0000000000057919 */ /* 0x000e620000008800 */
[----:B---3--:R-:W-:-:S05]  /*1fbd0*/  VIADD R0, R0, 0x1 ;  /* 0x0000000100007836 */ /* 0x008fca0000000000 */
[----:B--2---:R-:W-:-:S04]  /*1fbe0*/  LEA.HI R2, R0, R0, RZ, 0x1 ;  /* 0x0000000000027211 */ /* 0x004fc800078f08ff */
[----:B0-----:R-:W-:Y:S02]  /*1fbf0*/  LOP3.LUT R3, R2, 0xfffffffe, RZ, 0xc0, !PT ;  /* 0xfffffffe02037812 */ /* 0x001fe400078ec0ff */
[----:B------:R-:W-:-:S03]  /*1fc00*/  MOV R2, 0x400 ;  /* 0x0000040000027802 */ /* 0x000fc60000000f00 */
[----:B------:R-:W-:Y:S01]  /*1fc10*/  IMAD.IADD R0, R0, 0x1, -R3 ;  /* 0x0000000100007824 */ /* 0x000fe200078e0a03 */
[----:B-1----:R-:W-:-:S04]  /*1fc20*/  LEA R7, R5, R2, 0x18 ;  /* 0x0000000205077211 */ /* 0x002fc800078ec0ff */
[----:B------:R-:W-:-:S04]  /*1fc30*/  SHF.L.U32 R0, R0, 0x1f, RZ ;  /* 0x0000001f00007819 */ /* 0x000fc800000006ff */
[----:B------:R-:W0:Y:S02]  /*1fc40*/  SYNCS.PHASECHK.TRANS64.TRYWAIT P0, [R7+URZ+0x30820], R0 ;  /* 0x03082000070075a7 */ /* 0x000e24000800017f */
[----:B0-----:R-:W-:Y:S05]  /*1fc50*/  @!P0 BRA `(.L_x_778) ;  /* 0x0000004800a48947 */ /* 0x001fea0003800000 */
.L_x_945:
[----:B------:R-:W-:Y:S05]  /*1fc60*/  BSYNC B0 ;  /* 0x0000000000007941 */ /* 0x000fea0003800000 */
.L_x_777:
[----:B------:R-:W-:-:S03]  /*1fc70*/  UMOV UR4, 0xffffffff ;  /* 0xffffffff00047882 */ /* 0x000fc60000000000 */
[----:B------:R-:W-:Y:S05]  /*1fc80*/  BRA.DIV UR4, `(.L_x_779) ;  /* 0x0000004a04ac7947 */ /* 0x000fea000b800000 */
[----:B0-----:R-:W0:Y:S02]  /*1fc90*/  S2R R0, SR_TID.X ;  /* 0x0000000000007919 */ /* 0x001e240000002100 */
[----:B0-----:R-:W-:-:S04]  /*1fca0*/  SHF.R.U32.HI R0, RZ, 0x5, R0 ;  /* 0x00000005ff007819 */ /* 0x001fc80000011600 */
[----:B------:R-:W-:-:S05]  /*1fcb0*/  LOP3.LUT R0, R0, 0x3, RZ, 0xc0, !PT ;  /* 0x0000000300007812 */ /* 0x000fca00078ec0ff */
[----:B------:R0:W1:Y:S02]  /*1fcc0*/  SHFL.IDX PT, R14, R0, RZ, 0x1f ;  /* 0x00001fff000e7589 */ /* 0x00006400000e0000 */
.L_x_948:
[----:B-1----:R-:W-:-:S13]  /*1fcd0*/  ISETP.NE.AND P0, PT, R14, RZ, PT ;  /* 0x000000ff0e00720c */ /* 0x002fda0003f05270 */
[----:B------:R-:W-:Y:S05]  /*1fce0*/  @P0 BRA `(.L_x_448) ;  /* 0x0000000000880947 */ /* 0x000fea0003800000 */
[----:B------:R-:W-:-:S03]  /*1fcf0*/  UMOV UR4, 0xffffffff ;  /* 0xffffffff00047882 */ /* 0x000fc60000000000 */
[----:B------:R-:W-:Y:S05]  /*1fd00*/  BRA.DIV UR4, `(.L_x_780) ;  /* 0x0000004a04c07947 */ /* 0x000fea000b800000 */
[----:B------:R-:W-:-:S13]  /*1fd10*/  ELECT P6, URZ, PT ;  /* 0x00000000003f782f */ /* 0x000fda00038c0000 */
.L_x_951:
[----:B------:R-:W-:Y:S05]  /*1fd20*/  @!P6 BRA `(.L_x_448) ;  /* 0x000000000078e947 */ /* 0x000fea0003800000 */
[----:B------:R-:W-:-:S06]  /*1fd30*/  ULOP3.LUT UR4, UR61, 0x2, URZ, 0xfc, !UPT ;  /* 0x000000023d047892 */ /* 0x000fcc000f8efc3f */
[----:B0-----:R-:W-:-:S05]  /*1fd40*/  IMAD.U32 R0, RZ, RZ, UR4 ;  /* 0x00000004ff007e24 */ /* 0x001fca000f8e00ff */
[----:B------:R-:W-:-:S13]  /*1fd50*/  ISETP.NE.AND P0, PT, R0, 0x3, PT ;  /* 0x000000030000780c */ /* 0x000fda0003f05270 */
[----:B------:R-:W-:Y:S05]  /*1fd60*/  @!P0 BRA `(.L_x_781) ;  /* 0x0000000000048947 */ /* 0x000fea0003800000 */
[----:B------:R-:W-:Y:S01]  /*1fd70*/  BPT.TRAP 0x1 ;  /* 0x000000040000795c */ /* 0x000fe20000300000 */
.L_x_781:
[----:B------:R-:W-:Y:S01]  /*1fd80*/  IMAD R5, R26, 0x8, R7 ;  /* 0x000000081a057824 */ /* 0x000fe200078e0207 */
[----:B------:R-:W-:Y:S02]  /*1fd90*/  SHF.L.U32 R0, R28, 0x1f, RZ ;  /* 0x0000001f1c007819 */ /* 0x000fe400000006ff */
[----:B------:R-:W-:Y:S02]  /*1fda0*/  IADD3 R26, R26, 0x1, RZ ;  /* 0x000000011a1a7810 */ /* 0x000fe40007ffe0ff */
[----:B------:R-:W0:Y:S02]  /*1fdb0*/  SYNCS.PHASECHK.TRANS64.TRYWAIT P1, [R5+URZ+0x30840], R0 ;  /* 0x03084000050075a7 */ /* 0x000e24000802017f */
[----:B------:R-:W-:-:S04]  /*1fdc0*/  ISETP.NE.AND P2, PT, R26, 0x2, PT ;  /* 0x000000021a00780c */ /* 0x000fc80003f45270 */
[----:B------:R-:W-:Y:S01]  /*1fdd0*/  SEL R3, RZ, 0x1, P2 ;  /* 0x00000001ff037807 */ /* 0x000fe20001000000 */
[----:B0-----:R-:W-:Y:S08]  /*1fde0*/  @!P1 BRA `(.L_x_782) ;  /* 0x0000004800a89947 */ /* 0x001ff00003800000 */
.L_x_952:
[----:B------:R-:W-:Y:S02]  /*1fdf0*/  SEL R26, R26, RZ, P2 ;  /* 0x000000ff1a1a7207 */ /* 0x000fe40001000000 */
[----:B------:R-:W-:Y:S01]  /*1fe00*/  LOP3.LUT R2, R28, R3, RZ, 0x3c, !PT ;  /* 0x000000031c027212 */ /* 0x000fe200078e3cff */
[----:B------:R-:W-:Y:S06]  /*1fe10*/  @!P0 BRA `(.L_x_783) ;  /* 0x0000000000048947 */ /* 0x000fec0003800000 */
[----:B------:R-:W-:Y:S01]  /*1fe20*/  BPT.TRAP 0x1 ;  /* 0x000000040000795c */ /* 0x000fe20000300000 */
.L_x_783:
[----:B------:R-:W-:Y:S01]  /*1fe30*/  IMAD R3, R26, 0x8, R7 ;  /* 0x000000081a037824 */ /* 0x000fe200078e0207 */
[----:B------:R-:W-:-:S04]  /*1fe40*/  SHF.L.U32 R2, R2, 0x1f, RZ ;  /* 0x0000001f02027819 */ /* 0x000fc800000006ff */
[----:B------:R-:W1:Y:S02]  /*1fe50*/  SYNCS.PHASECHK.TRANS64.TRYWAIT P1, [R3+URZ+0x30840], R2 ;  /* 0x03084002030075a7 */ /* 0x000e64000802017f */
[----:B-1----:R-:W-:Y:S05]  /*1fe60*/  @!P1 BRA `(.L_x_784) ;  /* 0x00000048009c9947 */ /* 0x002fea0003800000 */
.L_x_953:
[----:B------:R-:W-:Y:S05]  /*1fe70*/  @!P0 BRA `(.L_x_785) ;  /* 0x0000000000048947 */ /* 0x000fea0003800000 */
[----:B------:R-:W-:Y:S01]  /*1fe80*/  BPT.TRAP 0x1 ;  /* 0x000000040000795c */ /* 0x000fe20000300000 */
.L_x_785:
[----:B------:R-:W2:Y:S02]  /*1fe90*/  SYNCS.PHASECHK.TRANS64.TRYWAIT P1, [R5+URZ+0x30860], R0 ;  /* 0x03086000050075a7 */ /* 0x000ea4000802017f */
[----:B--2---:R-:W-:Y:S05]  /*1fea0*/  @!P1 BRA `(.L_x_786) ;  /* 0x0000004800a09947 */ /* 0x004fea0003800000 */
.L_x_954:
[----:B------:R-:W-:Y:S05]  /*1feb0*/  @!P0 BRA `(.L_x_787) ;  /* 0x0000000000048947 */ /* 0x000fea0003800000 */
[----:B------:R-:W-:Y:S01]  /*1fec0*/  BPT.TRAP 0x1 ;  /* 0x000000040000795c */ /* 0x000fe20000300000 */
.L_x_787:
[----:B---3--:R3:W4:Y:S02]  /*1fed0*/  SYNCS.PHASECHK.TRANS64.TRYWAIT P0, [R3+URZ+0x30860], R2 ;  /* 0x03086002030075a7 */ /* 0x008724000800017f */
[----:B----4-:R-:W-:Y:S05]  /*1fee0*/  @!P0 NANOSLEEP.SYNCS 0x989680 ;  /* 0x009896800000895d */ /* 0x010fea0003900000 */
[----:B------:R-:W4:Y:S02]  /*1fef0*/  @!P0 SYNCS.PHASECHK.TRANS64 P0, [R3+URZ+0x30860], R2 ;  /* 0x03086002030085a7 */ /* 0x000f24000800007f */
[----:B----4-:R-:W-:Y:S05]  /*1ff00*/  @!P0 BRA `(.L_x_787) ;  /* 0xfffffffc00f08947 */ /* 0x010fea000383ffff */
.L_x_448:
[----:B------:R-:W-:Y:S05]  /*1ff10*/  BSYNC B9 ;  /* 0x0000000000097941 */ /* 0x000fea0003800000 */
.L_x_445:
[----:B------:R-:W-:Y:S05]  /*1ff20*/  EXIT ;  /* 0x000000000000794d */ /* 0x000fea0003800000 */
.L_x_466:
[----:B0-----:R0:W1:Y:S02]  /*1ff30*/  SYNCS.PHASECHK.TRANS64.TRYWAIT P5, [R86+URZ+0x30890], R87 ;  /* 0x03089057560075a7 */ /* 0x00106400080a017f */
[----:B-1----:R-:W-:Y:S05]  /*1ff40*/  @!P5 NANOSLEEP.SYNCS 0x989680 ;  /* 0x009896800000d95d */ /* 0x002fea0003900000 */
[----:B------:R-:W1:Y:S02]  /*1ff50*/  @!P5 SYNCS.PHASECHK.TRANS64 P5, [R86+URZ+0x30890], R87 ;  /* 0x030890575600d5a7 */ /* 0x000e6400080a007f */
[----:B-1----:R-:W-:Y:S05]  /*1ff60*/  @!P5 BRA `(.L_x_466) ;  /* 0xfffffffc00f0d947 */ /* 0x002fea000383ffff */
[----:B------:R-:W-:Y:S05]  /*1ff70*/  BRA `(.L_x_788) ;  /* 0xfffffe38001c7947 */ /* 0x000fea000383ffff */
.L_x_467:
[----:B------:R-:W-:Y:S01]  /*1ff80*/  BSSY B1, `(.L_x_789) ;  /* 0x0000008000017945 */ /* 0x000fe20003800000 */
[----:B------:R-:W-:Y:S02]  /*1ff90*/  IMAD.MOV.U32 R13, RZ, RZ, R118 ;  /* 0x000000ffff0d7224 */ /* 0x000fe400078e0076 */
[----:B------:R-:W-:Y:S02]  /*1ffa0*/  IMAD.MOV.U32 R12, RZ, RZ, RZ ;  /* 0x000000ffff0c7224 */ /* 0x000fe400078e00ff */
[----:B------:R-:W-:Y:S02]  /*1ffb0*/  IMAD.MOV.U32 R11, RZ, RZ, 0x1c1f ;  /* 0x00001c1fff0b7424 */ /* 0x000fe400078e00ff */
[----:B------:R-:W-:-:S07]  /*1ffc0*/  IMAD.MOV.U32 R15, RZ, RZ, -0x1 ;  /* 0xffffffffff0f7424 */ /* 0x000fce00078e00ff */
[----:B0-----:R-:W-:Y:S05]  /*1ffd0*/  WARPSYNC.COLLECTIVE R15, `(.L_x_790) ;  /* 0x000000000f087348 */ /* 0x001fea0003c00000 */
[----:B------:R1:W2:Y:S02]  /*1ffe0*/  SHFL.IDX P6, R14, R13, R12, R11 ;  /* 0x0000000c0d0e7389 */ /* 0x0002a400000c000b */
[----:B012---:R-:W-:Y:S01]  /*1fff0*/  ENDCOLLECTIVE ;  /* 0x000000000000791b */ /* 0x007fe20003800000 */
.L_x_790:
[----:B------:R-:W-:Y:S05]  /*20000*/  BSYNC B1 ;  /* 0x0000000000017941 */ /* 0x000fea0003800000 */
.L_x_789:
[----:B------:R-:W-:Y:S02]  /*20010*/  IMAD.MOV.U32 R13, RZ, RZ, R119 ;  /* 0x000000ffff0d7224 */ /* 0x000fe400078e0077 */
[----:B------:R-:W-:Y:S02]  /*20020*/  IMAD.MOV.U32 R12, RZ, RZ, RZ ;  /* 0x000000ffff0c7224 */ /* 0x000fe400078e00ff */
[----:B------:R-:W-:Y:S02]  /*20030*/  IMAD.MOV.U32 R11, RZ, RZ, 0x1c1f ;  /* 0x00001c1fff0b7424 */ /* 0x000fe400078e00ff */
[----:B------:R-:W-:Y:S02]  /*20040*/  IMAD.MOV.U32 R15, RZ, RZ, -0x1 ;  /* 0xffffffffff0f7424 */ /* 0x000fe400078e00ff */
[----:B------:R-:W-:-:S07]  /*20050*/  IMAD.MOV.U32 R82, RZ, RZ, R14 ;  /* 0x000000ffff527224 */ /* 0x000fce00078e000e */
[----:B------:R-:W-:Y:S05]  /*20060*/  WARPSYNC.COLLECTIVE R15, `(.L_x_791) ;  /* 0x000000000f087348 */ /* 0x000fea0003c00000 */
[----:B------:R0:W1:Y:S02]  /*20070*/  SHFL.IDX P6, R14, R13, R12, R11 ;  /* 0x0000000c0d0e7389 */ /* 0x00006400000c000b */
[----:B01----:R-:W-:Y:S01]  /*20080*/  ENDCOLLECTIVE ;  /* 0x000000000000791b */ /* 0x003fe20003800000 */
.L_x_791:
[----:B------:R-:W-:Y:S01]  /*20090*/  IMAD.MOV.U32 R11, RZ, RZ, R14 ;  /* 0x000000ffff0b7224 */ /* 0x000fe200078e000e */
[----:B------:R-:W-:Y:S06]  /*200a0*/  BRA `(.L_x_792) ;  /* 0xfffffe3400e47947 */ /* 0x000fec000383ffff */
.L_x_492:
[----:B------:R-:W-:Y:S01]  /*200b0*/  BSSY B1, `(.L_x_793) ;  /* 0x0000008000017945 */ /* 0x000fe20003800000 */
[----:B0---4-:R-:W-:Y:S01]  /*200c0*/  IMAD.MOV.U32 R13, RZ, RZ, R118 ;  /* 0x000000ffff0d7224 */ /* 0x011fe200078e0076 */
[----:B------:R-:W-:Y:S01]  /*200d0*/  MOV R15, 0xffffffff ;  /* 0xffffffff000f7802 */ /* 0x000fe20000000f00 */
[----:B------:R-:W-:Y:S02]  /*200e0*/  IMAD.MOV.U32 R12, RZ, RZ, 0x1 ;  /* 0x00000001ff0c7424 */ /* 0x000fe400078e00ff */
[----:B---3--:R-:W-:-:S07]  /*200f0*/  IMAD.MOV.U32 R11, RZ, RZ, 0x1c1f ;  /* 0x00001c1fff0b7424 */ /* 0x008fce00078e00ff */
[----:B-12---:R-:W-:Y:S05]  /*20100*/  WARPSYNC.COLLECTIVE R15, `(.L_x_794) ;  /* 0x000000000f087348 */ /* 0x006fea0003c00000 */
[----:B------:R0:W3:Y:S02]  /*20110*/  SHFL.IDX P6, R14, R13, R12, R11 ;  /* 0x0000000c0d0e7389 */ /* 0x0000e400000c000b */
[----:B0123--:R-:W-:Y:S01]  /*20120*/  ENDCOLLECTIVE ;  /* 0x000000000000791b */ /* 0x00ffe20003800000 */
.L_x_794:
[----:B------:R-:W-:Y:S05]  /*20130*/  BSYNC B1 ;  /* 0x0000000000017941 */ /* 0x000fea0003800000 */
.L_x_793:
[----:B------:R-:W-:Y:S02]  /*20140*/  IMAD.MOV.U32 R13, RZ, RZ, R119 ;  /* 0x000000ffff0d7224 */ /* 0x000fe400078e0077 */
[----:B------:R-:W-:Y:S02]  /*20150*/  IMAD.MOV.U32 R12, RZ, RZ, 0x1 ;  /* 0x00000001ff0c7424 */ /* 0x000fe400078e00ff */
[----:B------:R-:W-:Y:S02]  /*20160*/  IMAD.MOV.U32 R11, RZ, RZ, 0x1c1f ;  /* 0x00001c1fff0b7424 */ /* 0x000fe400078e00ff */
[----:B------:R-:W-:Y:S02]  /*20170*/  IMAD.MOV.U32 R15, RZ, RZ, -0x1 ;  /* 0xffffffffff0f7424 */ /* 0x000fe400078e00ff */
[----:B------:R-:W-:-:S07]  /*20180*/  IMAD.MOV.U32 R59, RZ, RZ, R14 ;  /* 0x000000ffff3b7224 */ /* 0x000fce00078e000e */
[----:B------:R-:W-:Y:S05]  /*20190*/  WARPSYNC.COLLECTIVE R15, `(.L_x_795) ;  /* 0x000000000f087348 */ /* 0x000fea0003c00000 */
[----:B------:R0:W1:Y:S02]  /*201a0*/  SHFL.IDX P6, R14, R13, R12, R11 ;  /* 0x0000000c0d0e7389 */ /* 0x00006400000c000b */
[----:B01----:R-:W-:Y:S01]  /*201b0*/  ENDCOLLECTIVE ;  /* 0x000000000000791b */ /* 0x003fe20003800000 */
.L_x_795:
[----:B------:R-:W-:Y:S01]  /*201c0*/  IMAD.MOV.U32 R58, RZ, RZ, R14 ;  /* 0x000000ffff3a7224 */ /* 0x000fe200078e000e */
[----:B------:R-:W-:Y:S06]  /*201d0*/  BRA `(.L_x_796) ;  /* 0xfffffe4c00107947 */ /* 0x000fec000383ffff */
.L_x_522:
[----:B-1----:R1:W2:Y:S02]  /*201e0*/  SYNCS.PHASECHK.TRANS64.TRYWAIT P5, [R86+URZ+0x30890], R87 ;  /* 0x03089057560075a7 */ /* 0x0022a400080a017f */
[----:B--2---:R-:W-:Y:S05]  /*201f0*/  @!P5 NANOSLEEP.SYNCS 0x989680 ;  /* 0x009896800000d95d */ /* 0x004fea0003900000 */
[----:B------:R-:W2:Y:S02]  /*20200*/  @!P5 SYNCS.PHASECHK.TRANS64 P5, [R86+URZ+0x30890], R87 ;  /* 0x030890575600d5a7 */ /* 0x000ea400080a007f */
[----:B--2---:R-:W-:Y:S05]  /*20210*/  @!P5 BRA `(.L_x_522) ;  /* 0xfffffffc00f0d947 */ /* 0x004fea000383ffff */
[----:B------:R-:W-:Y:S05]  /*20220*/  BRA `(.L_x_797) ;  /* 0xfffffe6c00507947 */ /* 0x000fea000383ffff */
.L_x_523:
[----:B------:R-:W-:Y:S01]  /*20230*/  BSSY B1, `(.L_x_798) ;  /* 0x0000008000017945 */ /* 0x000fe20003800000 */
[----:B------:R-:W-:Y:S02]  /*20240*/  IMAD.MOV.U32 R13, RZ, RZ, R118 ;  /* 0x000000ffff0d7224 */ /* 0x000fe400078e0076 */
[----:B------:R-:W-:Y:S02]  /*20250*/  IMAD.MOV.U32 R12, RZ, RZ, RZ ;  /* 0x000000ffff0c7224 */ /* 0x000fe400078e00ff */
[----:B------:R-:W-:Y:S02]  /*20260*/  IMAD.MOV.U32 R11, RZ, RZ, 0x1c1f ;  /* 0x00001c1fff0b7424 */ /* 0x000fe400078e00ff */
[----:B------:R-:W-:-:S07]  /*20270*/  IMAD.MOV.U32 R15, RZ, RZ, -0x1 ;  /* 0xffffffffff0f7424 */ /* 0x000fce00078e00ff */
[----:B-1----:R-:W-:Y:S05]  /*20280*/  WARPSYNC.COLLECTIVE R15, `(.L_x_799) ;  /* 0x000000000f087348 */ /* 0x002fea0003c00000 */
[----:B------:R0:W2:Y:S02]  /*20290*/  SHFL.IDX P6, R14, R13, R12, R11 ;  /* 0x0000000c0d0e7389 */ /* 0x0000a400000c000b */
[----:B012---:R-:W-:Y:S01]  /*202a0*/  ENDCOLLECTIVE ;  /* 0x000000000000791b */ /* 0x007fe20003800000 */
.L_x_799:
[----:B------:R-:W-:Y:S05]  /*202b0*/  BSYNC B1 ;  /* 0x0000000000017941 */ /* 0x000fea0003800000 */
.L_x_798:
[----:B------:R-:W-:Y:S01]  /*202c0*/  IMAD.MOV.U32 R13, RZ, RZ, R119 ;  /* 0x000000ffff0d7224 */ /* 0x000fe200078e0077 */
[----:B------:R-:W-:Y:S01]  /*202d0*/  MOV R15, 0xffffffff ;  /* 0xffffffff000f7802 */ /* 0x000fe20000000f00 */
[----:B------:R-:W-:Y:S02]  /*202e0*/  IMAD.MOV.U32 R12, RZ, RZ, RZ ;  /* 0x000000ffff0c7224 */ /* 0x000fe400078e00ff */
[----:B------:R-:W-:Y:S02]  /*202f0*/  IMAD.MOV.U32 R11, RZ, RZ, 0x1c1f ;  /* 0x00001c1fff0b7424 */ /* 0x000fe400078e00ff */
[----:B------:R-:W-:-:S07]  /*20300*/  IMAD.MOV.U32 R117, RZ, RZ, R14 ;  /* 0x000000ffff757224 */ /* 0x000fce00078e000e */
[----:B------:R-:W-:Y:S05]  /*20310*/  WARPSYNC.COLLECTIVE R15, `(.L_x_800) ;  /* 0x000000000f087348 */ /* 0x000fea0003c00000 */
[----:B------:R0:W1:Y:S02]  /*20320*/  SHFL.IDX P6, R14, R13, R12, R11 ;  /* 0x0000000c0d0e7389 */ /* 0x00006400000c000b */
[----:B01----:R-:W-:Y:S01]  /*20330*/  ENDCOLLECTIVE ;  /* 0x000000000000791b */ /* 0x003fe20003800000 */
.L_x_800:
[----:B------:R-:W-:Y:S01]  /*20340*/  IMAD.MOV.U32 R11, RZ, RZ, R14 ;  /* 0x000000ffff0b7224 */ /* 0x000fe200078e000e */
[----:B------:R-:W-:Y:S06]  /*20350*/  BRA `(.L_x_801) ;  /* 0xfffffe6c001c7947 */ /* 0x000fec000383ffff */
.L_x_536:
[----:B------:R-:W-:Y:S01]  /*20360*/  BSSY B1, `(.L_x_802) ;  /* 0x0000008000017945 */ /* 0x000fe20003800000 */
[----:B--234-:R-:W-:Y:S02]  /*20370*/  IMAD.MOV.U32 R13, RZ, RZ, R118 ;  /* 0x000000ffff0d7224 */ /* 0x01cfe400078e0076 */
[----:B------:R-:W-:Y:S02]  /*20380*/  IMAD.MOV.U32 R12, RZ, RZ, 0x1 ;  /* 0x00000001ff0c7424 */ /* 0x000fe400078e00ff */
[----:B------:R-:W-:Y:S02]  /*20390*/  IMAD.MOV.U32 R11, RZ, RZ, 0x1c1f ;  /* 0x00001c1fff0b7424 */ /* 0x000fe400078e00ff */
[----:B------:R-:W-:-:S07]  /*203a0*/  IMAD.MOV.U32 R15, RZ, RZ, -0x1 ;  /* 0xffffffffff0f7424 */ /* 0x000fce00078e00ff */
[----:B01----:R-:W-:Y:S05]  /*203b0*/  WARPSYNC.COLLECTIVE R15, `(.L_x_803) ;  /* 0x000000000f087348 */ /* 0x003fea0003c00000 */
[----:B------:R2:W3:Y:S02]  /*203c0*/  SHFL.IDX P6, R14, R13, R12, R11 ;  /* 0x0000000c0d0e7389 */ /* 0x0004e400000c000b */
[----:B0123--:R-:W-:Y:S01]  /*203d0*/  ENDCOLLECTIVE ;  /* 0x000000000000791b */ /* 0x00ffe20003800000 */
.L_x_803:
[----:B------:R-:W-:Y:S05]  /*203e0*/  BSYNC B1 ;  /* 0x0000000000017941 */ /* 0x000fea0003800000 */
.L_x_802:
        /* <DEDUP_REMOVED lines=8> */
.L_x_804:
[----:B------:R-:W-:Y:S01]  /*20470*/  IMAD.MOV.U32 R36, RZ, RZ, R14 ;  /* 0x000000ffff247224 */ /* 0x000fe200078e000e */
[----:B------:R-:W-:Y:S06]  /*20480*/  BRA `(.L_x_805) ;  /* 0xfffffe8000cc7947 */ /* 0x000fec000383ffff */
.L_x_549:
[----:B0-----:R0:W1:Y:S02]  /*20490*/  SYNCS.PHASECHK.TRANS64.TRYWAIT P3, [R86+URZ+0x30890], R87 ;  /* 0x03089057560075a7 */ /* 0x001064000806017f */
[----:B-1----:R-:W-:Y:S05]  /*204a0*/  @!P3 NANOSLEEP.SYNCS 0x989680 ;  /* 0x009896800000b95d */ /* 0x002fea0003900000 */
[----:B------:R-:W1:Y:S02]  /*204b0*/  @!P3 SYNCS.PHASECHK.TRANS64 P3, [R86+URZ+0x30890], R87 ;  /* 0x030890575600b5a7 */ /* 0x000e64000806007f */
[----:B-1----:R-:W-:Y:S05]  /*204c0*/  @!P3 BRA `(.L_x_549) ;  /* 0xfffffffc00f0b947 */ /* 0x002fea000383ffff */
[----:B------:R-:W-:Y:S05]  /*204d0*/  BRA `(.L_x_806) ;  /* 0xfffffe9800cc7947 */ /* 0x000fea000383ffff */
.L_x_550:
        /* <DEDUP_REMOVED lines=8> */
.L_x_808:
[----:B------:R-:W-:Y:S05]  /*20560*/  BSYNC B1 ;  /* 0x0000000000017941 */ /* 0x000fea0003800000 */
.L_x_807:
        /* <DEDUP_REMOVED lines=8> */
.L_x_809:
[----:B------:R-:W-:Y:S01]  /*205f0*/  IMAD.MOV.U32 R38, RZ, RZ, R14 ;  /* 0x000000ffff267224 */ /* 0x000fe200078e000e */
[----:B------:R-:W-:Y:S06]  /*20600*/  BRA `(.L_x_810) ;  /* 0xfffffe9800f07947 */ /* 0x000fec000383ffff */
.L_x_553:
[----:B------:R-:W-:Y:S01]  /*20610*/  BSSY B1, `(.L_x_811) ;  /* 0x0000008000017945 */ /* 0x000fe20003800000 */
[----:B----4-:R-:W-:Y:S02]  /*20620*/  IMAD.MOV.U32 R13, RZ, RZ, R41 ;  /* 0x000000ffff0d7224 */ /* 0x010fe400078e0029 */
[----:B------:R-:W-:Y:S02]  /*20630*/  IMAD.MOV.U32 R12, RZ, RZ, 0x1 ;  /* 0x00000001ff0c7424 */ /* 0x000fe400078e00ff */
[----:B------:R-:W-:Y:S02]  /*20640*/  IMAD.MOV.U32 R11, RZ, RZ, 0x1c1f ;  /* 0x00001c1fff0b7424 */ /* 0x000fe400078e00ff */
[----:B------:R-:W-:-:S07]  /*20650*/  IMAD.MOV.U32 R15, RZ, RZ, -0x1 ;  /* 0xffffffffff0f7424 */ /* 0x000fce00078e00ff */
[----:B0123--:R-:W-:Y:S05]  /*20660*/  WARPSYNC.COLLECTIVE R15, `(.L_x_812) ;  /* 0x000000000f087348 */ /* 0x00ffea0003c00000 */
[----:B------:R4:W0:Y:S02]  /*20670*/  SHFL.IDX P6, R14, R13, R12, R11 ;  /* 0x0000000c0d0e7389 */ /* 0x00082400000c000b */
[----:B01234-:R-:W-:Y:S01]  /*20680*/  ENDCOLLECTIVE ;  /* 0x000000000000791b */ /* 0x01ffe20003800000 */
.L_x_812:
[----:B------:R-:W-:Y:S05]  /*20690*/  BSYNC B1 ;  /* 0x0000000000017941 */ /* 0x000fea0003800000 */
.L_x_811:
[----:B------:R-:W-:Y:S01]  /*206a0*/  IMAD.MOV.U32 R13, RZ, RZ, R40 ;  /* 0x000000ffff0d7224 */ /* 0x000fe200078e0028 */
[----:B------:R-:W-:Y:S01]  /*206b0*/  MOV R15, 0xffffffff ;  /* 0xffffffff000f7802 */ /* 0x000fe20000000f00 */
[----:B------:R-:W-:Y:S02]  /*206c0*/  IMAD.MOV.U32 R12, RZ, RZ, 0x1 ;  /* 0x00000001ff0c7424 */ /* 0x000fe400078e00ff */
[----:B------:R-:W-:Y:S02]  /*206d0*/  IMAD.MOV.U32 R11, RZ, RZ, 0x1c1f ;  /* 0x00001c1fff0b7424 */ /* 0x000fe400078e00ff */
[----:B------:R-:W-:-:S07]  /*206e0*/  IMAD.MOV.U32 R39, RZ, RZ, R14 ;  /* 0x000000ffff277224 */ /* 0x000fce00078e000e */
[----:B------:R-:W-:Y:S05]  /*206f0*/  WARPSYNC.COLLECTIVE R15, `(.L_x_813) ;  /* 0x000000000f087348 */ /* 0x000fea0003c00000 */
[----:B------:R0:W1:Y:S02]  /*20700*/  SHFL.IDX P6, R14, R13, R12, R11 ;  /* 0x0000000c0d0e7389 */ /* 0x00006400000c000b */
[----:B01----:R-:W-:Y:S01]  /*20710*/  ENDCOLLECTIVE ;  /* 0x000000000000791b */ /* 0x003fe20003800000 */
.L_x_813:
[----:B------:R-:W-:Y:S01]  /*20720*/  IMAD.MOV.U32 R38, RZ, RZ, R14 ;  /* 0x000000ffff267224 */ /* 0x000fe200078e000e */
[----:B------:R-:W-:Y:S06]  /*20730*/  BRA `(.L_x_814) ;  /* 0xfffffe9c004c7947 */ /* 0x000fec000383ffff */
.L_x_557:
[----:B---3--:R3:W0:Y:S02]  /*20740*/  SYNCS.PHASECHK.TRANS64.TRYWAIT P2, [R86+URZ+0x308b0], R87 ;  /* 0x0308b057560075a7 */ /* 0x008624000804017f */
[----:B0-----:R-:W-:Y:S05]  /*20750*/  @!P2 NANOSLEEP.SYNCS 0x989680 ;  /* 0x009896800000a95d */ /* 0x001fea0003900000 */
[----:B------:R-:W0:Y:S02]  /*20760*/  @!P2 SYNCS.PHASECHK.TRANS64 P2, [R86+URZ+0x308b0], R87 ;  /* 0x0308b0575600a5a7 */ /* 0x000e24000804007f */
[----:B0-----:R-:W-:Y:S05]  /*20770*/  @!P2 BRA `(.L_x_557) ;  /* 0xfffffffc00f0a947 */ /* 0x001fea000383ffff */
[----:B------:R-:W-:Y:S05]  /*20780*/  BRA `(.L_x_815) ;  /* 0xfffffea000287947 */ /* 0x000fea000383ffff */
.L_x_575:
        /* <DEDUP_REMOVED lines=8> */
.L_x_817:
[----:B------:R-:W-:Y:S05]  /*20810*/  BSYNC B1 ;  /* 0x0000000000017941 */ /* 0x000fea0003800000 */
.L_x_816:
        /* <DEDUP_REMOVED lines=8> */
.L_x_818:
[----:B------:R-:W-:Y:S02]  /*208a0*/  IMAD.MOV.U32 R13, RZ, RZ, R27 ;  /* 0x000000ffff0d7224 */ /* 0x000fe400078e001b */
[----:B------:R-:W-:-:S07]  /*208b0*/  IMAD.MOV.U32 R0, RZ, RZ, R14 ;  /* 0x000000ffff007224 */ /* 0x000fce00078e000e */
[----:B------:R-:W-:Y:S05]  /*208c0*/  WARPSYNC.COLLECTIVE R15, `(.L_x_819) ;  /* 0x000000000f087348 */ /* 0x000fea0003c00000 */
[----:B------:R0:W1:Y:S02]  /*208d0*/  SHFL.IDX P6, R14, R13, R12, R11 ;  /* 0x0000000c0d0e7389 */ /* 0x00006400000c000b */
[----:B01----:R-:W-:Y:S01]  /*208e0*/  ENDCOLLECTIVE ;  /* 0x000000000000791b */ /* 0x003fe20003800000 */
.L_x_819:
[----:B------:R-:W-:Y:S02]  /*208f0*/  IMAD.MOV.U32 R13, RZ, RZ, R26 ;  /* 0x000000ffff0d7224 */ /* 0x000fe400078e001a */
[----:B------:R-:W-:-:S07]  /*20900*/  IMAD.MOV.U32 R5, RZ, RZ, R14 ;  /* 0x000000ffff057224 */ /* 0x000fce00078e000e */
[----:B------:R-:W-:Y:S05]  /*20910*/  WARPSYNC.COLLECTIVE R15, `(.L_x_820) ;  /* 0x000000000f087348 */ /* 0x000fea0003c00000 */
[----:B------:R0:W1:Y:S02]  /*20920*/  SHFL.IDX P6, R14, R13, R12, R11 ;  /* 0x0000000c0d0e7389 */ /* 0x00006400000c000b */
[----:B01----:R-:W-:Y:S01]  /*20930*/  ENDCOLLECTIVE ;  /* 0x000000000000791b */ /* 0x003fe20003800000 */
.L_x_820:
[----:B------:R-:W-:Y:S05]  /*20940*/  BRA `(.L_x_821) ;  /* 0xfffffeac00fc7947 */ /* 0x000fea000383ffff */
.L_x_579:
[----:B0-----:R0:W1:Y:S02]  /*20950*/  SYNCS.PHASECHK.TRANS64.TRYWAIT P0, [R18+URZ+0x30800], R5 ;  /* 0x03080005120075a7 */ /* 0x001064000800017f */
[----:B-1----:R-:W-:Y:S05]  /*20960*/  @!P0 NANOSLEEP.SYNCS 0x989680 ;  /* 0x009896800000895d */ /* 0x002fea0003900000 */
[----:B------:R-:W1:Y:S02]  /*20970*/  @!P0 SYNCS.PHASECHK.TRANS64 P0, [R18+URZ+0x30800], R5 ;  /* 0x03080005120085a7 */ /* 0x000e64000800007f */
[----:B-1----:R-:W-:Y:S05]  /*20980*/  @!P0 BRA `(.L_x_579) ;  /* 0xfffffffc00f08947 */ /* 0x002fea000383ffff */
[----:B------:R-:W-:Y:S05]  /*20990*/  BRA `(.L_x_822) ;  /* 0xfffffeb800947947 */ /* 0x000fea000383ffff */
.L_x_603:
        /* <DEDUP_REMOVED lines=8> */
.L_x_824:
[----:B------:R-:W-:Y:S05]  /*20a20*/  BSYNC B1 ;  /* 0x0000000000017941 */ /* 0x000fea0003800000 */
.L_x_823:
        /* <DEDUP_REMOVED lines=8> */
.L_x_825:
[----:B------:R-:W-:Y:S02]  /*20ab0*/  IMAD.MOV.U32 R13, RZ, RZ, R27 ;  /* 0x000000ffff0d7224 */ /* 0x000fe400078e001b */
[----:B------:R-:W-:-:S07]  /*20ac0*/  IMAD.MOV.U32 R0, RZ, RZ, R14 ;  /* 0x000000ffff007224 */ /* 0x000fce00078e000e */
[----:B------:R-:W-:Y:S05]  /*20ad0*/  WARPSYNC.COLLECTIVE R15, `(.L_x_826) ;  /* 0x000000000f087348 */ /* 0x000fea0003c00000 */
[----:B------:R0:W1:Y:S02]  /*20ae0*/  SHFL.IDX P6, R14, R13, R12, R11 ;  /* 0x0000000c0d0e7389 */ /* 0x00006400000c000b */
[----:B01----:R-:W-:Y:S01]  /*20af0*/  ENDCOLLECTIVE ;  /* 0x000000000000791b */ /* 0x003fe20003800000 */
.L_x_826:
[----:B------:R-:W-:Y:S02]  /*20b00*/  IMAD.MOV.U32 R13, RZ, RZ, R26 ;  /* 0x000000ffff0d7224 */ /* 0x000fe400078e001a */
[----:B------:R-:W-:-:S07]  /*20b10*/  IMAD.MOV.U32 R21, RZ, RZ, R14 ;  /* 0x000000ffff157224 */ /* 0x000fce00078e000e */
[----:B------:R-:W-:Y:S05]  /*20b20*/  WARPSYNC.COLLECTIVE R15, `(.L_x_827) ;  /* 0x000000000f087348 */ /* 0x000fea0003c00000 */
[----:B------:R0:W1:Y:S02]  /*20b30*/  SHFL.IDX P6, R14, R13, R12, R11 ;  /* 0x0000000c0d0e7389 */ /* 0x00006400000c000b */
[----:B01----:R-:W-:Y:S01]  /*20b40*/  ENDCOLLECTIVE ;  /* 0x000000000000791b */ /* 0x003fe20003800000 */
.L_x_827:
[----:B------:R-:W-:Y:S01]  /*20b50*/  IMAD.MOV.U32 R20, RZ, RZ, R14 ;  /* 0x000000ffff147224 */ /* 0x000fe200078e000e */
[----:B------:R-:W-:Y:S06]  /*20b60*/  BRA `(.L_x_828) ;  /* 0xfffffed800407947 */ /* 0x000fec000383ffff */
.L_x_607:
[----:B0-----:R0:W1:Y:S02]  /*20b70*/  SYNCS.PHASECHK.TRANS64.TRYWAIT P0, [R18+URZ+0x30800], R5 ;  /* 0x03080005120075a7 */ /* 0x001064000800017f */
[----:B-1----:R-:W-:Y:S05]  /*20b80*/  @!P0 NANOSLEEP.SYNCS 0x989680 ;  /* 0x009896800000895d */ /* 0x002fea0003900000 */
[----:B------:R-:W1:Y:S02]  /*20b90*/  @!P0 SYNCS.PHASECHK.TRANS64 P0, [R18+URZ+0x30800], R5 ;  /* 0x03080005120085a7 */ /* 0x000e64000800007f */
[----:B-1----:R-:W-:Y:S05]  /*20ba0*/  @!P0 BRA `(.L_x_607) ;  /* 0xfffffffc00f08947 */ /* 0x002fea000383ffff */
[----:B------:R-:W-:Y:S05]  /*20bb0*/  BRA `(.L_x_829) ;  /* 0xfffffee000407947 */ /* 0x000fea000383ffff */
.L_x_621:
[----:B-1----:R1:W0:Y:S02]  /*20bc0*/  SYNCS.PHASECHK.TRANS64.TRYWAIT P1, [R3+URZ+0x30830], R0 ;  /* 0x03083000030075a7 */ /* 0x002224000802017f */
[----:B0-----:R-:W-:Y:S05]  /*20bd0*/  @!P1 NANOSLEEP.SYNCS 0x989680 ;  /* 0x009896800000995d */ /* 0x001fea0003900000 */
[----:B------:R-:W0:Y:S02]  /*20be0*/  @!P1 SYNCS.PHASECHK.TRANS64 P1, [R3+URZ+0x30830], R0 ;  /* 0x03083000030095a7 */ /* 0x000e24000802007f */
[----:B0-----:R-:W-:Y:S05]  /*20bf0*/  @!P1 BRA `(.L_x_621) ;  /* 0xfffffffc00f09947 */ /* 0x001fea000383ffff */
[----:B------:R-:W-:Y:S05]  /*20c00*/  BRA `(.L_x_620) ;  /* 0xffffff0400707947 */ /* 0x000fea000383ffff */
.L_x_629:
[----:B-1----:R1:W2:Y:S02]  /*20c10*/  SYNCS.PHASECHK.TRANS64.TRYWAIT P1, [R10+URZ+0x30830], R5 ;  /* 0x030830050a0075a7 */ /* 0x0022a4000802017f */
[----:B--2---:R-:W-:Y:S05]  /*20c20*/  @!P1 NANOSLEEP.SYNCS 0x989680 ;  /* 0x009896800000995d */ /* 0x004fea0003900000 */
[----:B------:R-:W2:Y:S02]  /*20c30*/  @!P1 SYNCS.PHASECHK.TRANS64 P1, [R10+URZ+0x30830], R5 ;  /* 0x030830050a0095a7 */ /* 0x000ea4000802007f */
[----:B--2---:R-:W-:Y:S05]  /*20c40*/  @!P1 BRA `(.L_x_629) ;  /* 0xfffffffc00f09947 */ /* 0x004fea000383ffff */
[----:B------:R-:W-:Y:S05]  /*20c50*/  BRA `(.L_x_628) ;  /* 0xffffff2c00287947 */ /* 0x000fea000383ffff */
.L_x_634:
[----:B-1----:R1:W2:Y:S02]  /*20c60*/  SYNCS.PHASECHK.TRANS64.TRYWAIT P1, [R11+URZ+0x30850], R0 ;  /* 0x030850000b0075a7 */ /* 0x0022a4000802017f */
[----:B--2---:R-:W-:Y:S05]  /*20c70*/  @!P1 NANOSLEEP.SYNCS 0x989680 ;  /* 0x009896800000995d */ /* 0x004fea0003900000 */
[----:B------:R-:W2:Y:S02]  /*20c80*/  @!P1 SYNCS.PHASECHK.TRANS64 P1, [R11+URZ+0x30850], R0 ;  /* 0x030850000b0095a7 */ /* 0x000ea4000802007f */
[----:B--2---:R-:W-:Y:S05]  /*20c90*/  @!P1 BRA `(.L_x_634) ;  /* 0xfffffffc00f09947 */ /* 0x004fea000383ffff */
[----:B------:R-:W-:Y:S05]  /*20ca0*/  BRA `(.L_x_633) ;  /* 0xffffff3800d47947 */ /* 0x000fea000383ffff */
.L_x_642:
[----:B-1----:R1:W2:Y:S02]  /*20cb0*/  SYNCS.PHASECHK.TRANS64.TRYWAIT P1, [R8+URZ+0x30850], R3 ;  /* 0x03085003080075a7 */ /* 0x0022a4000802017f */
[----:B--2---:R-:W-:Y:S05]  /*20cc0*/  @!P1 NANOSLEEP.SYNCS 0x989680 ;  /* 0x009896800000995d */ /* 0x004fea0003900000 */
[----:B------:R-:W2:Y:S02]  /*20cd0*/  @!P1 SYNCS.PHASECHK.TRANS64 P1, [R8+URZ+0x30850], R3 ;  /* 0x03085003080095a7 */ /* 0x000ea4000802007f */
[----:B--2---:R-:W-:Y:S05]  /*20ce0*/  @!P1 BRA `(.L_x_642) ;  /* 0xfffffffc00f09947 */ /* 0x004fea000383ffff */
[----:B------:R-:W-:Y:S05]  /*20cf0*/  BRA `(.L_x_641) ;  /* 0xffffff54002c7947 */ /* 0x000fea000383ffff */
.L_x_679:
[----:B------:R-:W0:Y:S01]  /*20d00*/  S2R R9, SR_TID.X ;  /* 0x0000000000097919 */ /* 0x000e220000002100 */
[----:B------:R-:W-:Y:S01]  /*20d10*/  BSSY B1, `(.L_x_830) ;  /* 0x000000a000017945 */ /* 0x000fe20003800000 */
[----:B------:R-:W-:Y:S01]  /*20d20*/  MOV R12, RZ ;  /* 0x000000ff000c7202 */ /* 0x000fe20000000f00 */
[----:B------:R-:W-:Y:S02]  /*20d30*/  IMAD.MOV.U32 R11, RZ, RZ, 0x1f ;  /* 0x0000001fff0b7424 */ /* 0x000fe400078e00ff */
[----:B------:R-:W-:Y:S01]  /*20d40*/  IMAD.MOV.U32 R15, RZ, RZ, -0x1 ;  /* 0xffffffffff0f7424 */ /* 0x000fe200078e00ff */
[----:B0-----:R-:W-:-:S04]  /*20d50*/  SHF.R.U32.HI R9, RZ, 0x5, R9 ;  /* 0x00000005ff097819 */ /* 0x001fc80000011609 */
[----:B------:R-:W-:-:S05]  /*20d60*/  LOP3.LUT R9, R9, 0x3, RZ, 0xc0, !PT ;  /* 0x0000000309097812 */ /* 0x000fca00078ec0ff */
[----:B------:R-:W-:-:S07]  /*20d70*/  IMAD.MOV.U32 R13, RZ, RZ, R9 ;  /* 0x000000ffff0d7224 */ /* 0x000fce00078e0009 */
[----:B------:R-:W-:Y:S05]  /*20d80*/  WARPSYNC.COLLECTIVE R15, `(.L_x_831) ;  /* 0x000000000f087348 */ /* 0x000fea0003c00000 */
[----:B------:R0:W1:Y:S02]  /*20d90*/  SHFL.IDX P6, R14, R13, R12, R11 ;  /* 0x0000000c0d0e7389 */ /* 0x00006400000c000b */
[----:B01----:R-:W-:Y:S01]  /*20da0*/  ENDCOLLECTIVE ;  /* 0x000000000000791b */ /* 0x003fe20003800000 */
.L_x_831:
[----:B------:R-:W-:Y:S05]  /*20db0*/  BSYNC B1 ;  /* 0x0000000000017941 */ /* 0x000fea0003800000 */
.L_x_830:
[----:B------:R-:W-:Y:S05]  /*20dc0*/  BRA `(.L_x_832) ;  /* 0xffffff9800107947 */ /* 0x000fea000383ffff */
.L_x_681:
[----:B------:R-:W-:Y:S01]  /*20dd0*/  BSSY B1, `(.L_x_833) ;  /* 0x0000006000017945 */ /* 0x000fe20003800000 */
[----:B------:R-:W-:-:S07]  /*20de0*/  IMAD.MOV.U32 R15, RZ, RZ, -0x1 ;  /* 0xffffffffff0f7424 */ /* 0x000fce00078e00ff */
[----:B0-----:R-:W-:Y:S05]  /*20df0*/  WARPSYNC.COLLECTIVE R15, `(.L_x_834) ;  /* 0x000000000f0c7348 */ /* 0x001fea0003c00000 */
[----:B------:R-:W-:Y:S02]  /*20e00*/  ELECT P6, UR62, PT ;  /* 0x00000000003e782f */ /* 0x000fe400038c0000 */
[----:B------:R-:W-:Y:S01]  /*20e10*/  MOV R14, UR62 ;  /* 0x0000003e000e7c02 */ /* 0x000fe20008000f00 */
[----:B0-----:R-:W-:Y:S10]  /*20e20*/  ENDCOLLECTIVE ;  /* 0x000000000000791b */ /* 0x001ff40003800000 */
.L_x_834:
[----:B------:R-:W-:Y:S05]  /*20e30*/  BSYNC B1 ;  /* 0x0000000000017941 */ /* 0x000fea0003800000 */
.L_x_833:
[----:B------:R-:W-:Y:S05]  /*20e40*/  BRA `(.L_x_680) ;  /* 0xffffff9800087947 */ /* 0x000fea000383ffff */
.L_x_683:
[----:B0-----:R0:W1:Y:S02]  /*20e50*/  SYNCS.PHASECHK.TRANS64.TRYWAIT P0, [R22+URZ+0x30820], R5 ;  /* 0x03082005160075a7 */ /* 0x001064000800017f */
[----:B-1----:R-:W-:Y:S05]  /*20e60*/  @!P0 NANOSLEEP.SYNCS 0x989680 ;  /* 0x009896800000895d */ /* 0x002fea0003900000 */
[----:B------:R-:W1:Y:S02]  /*20e70*/  @!P0 SYNCS.PHASECHK.TRANS64 P0, [R22+URZ+0x30820], R5 ;  /* 0x03082005160085a7 */ /* 0x000e64000800007f */
[----:B-1----:R-:W-:Y:S05]  /*20e80*/  @!P0 BRA `(.L_x_683) ;  /* 0xfffffffc00f08947 */ /* 0x002fea000383ffff */
[----:B------:R-:W-:Y:S05]  /*20e90*/  BRA `(.L_x_835) ;  /* 0xffffff9800187947 */ /* 0x000fea000383ffff */
.L_x_687:
[----:B-1----:R1:W2:Y:S02]  /*20ea0*/  SYNCS.PHASECHK.TRANS64.TRYWAIT P0, [R9+URZ+0x308a0], R8 ;  /* 0x0308a008090075a7 */ /* 0x0022a4000800017f */
[----:B--2---:R-:W-:Y:S05]  /*20eb0*/  @!P0 NANOSLEEP.SYNCS 0x989680 ;  /* 0x009896800000895d */ /* 0x004fea0003900000 */
[----:B------:R-:W2:Y:S02]  /*20ec0*/  @!P0 SYNCS.PHASECHK.TRANS64 P0, [R9+URZ+0x308a0], R8 ;  /* 0x0308a008090085a7 */ /* 0x000ea4000800007f */
[----:B--2---:R-:W-:Y:S05]  /*20ed0*/  @!P0 BRA `(.L_x_687) ;  /* 0xfffffffc00f08947 */ /* 0x004fea000383ffff */
[----:B------:R-:W-:Y:S05]  /*20ee0*/  BRA `(.L_x_836) ;  /* 0xffffff9800307947 */ /* 0x000fea000383ffff */
.L_x_694:
[----:B0-----:R0:W2:Y:S02]  /*20ef0*/  SYNCS.PHASECHK.TRANS64.TRYWAIT P0, [R9+URZ+0x308c0], R8 ;  /* 0x0308c008090075a7 */ /* 0x0010a4000800017f */
[----:B--2---:R-:W-:Y:S05]  /*20f00*/  @!P0 NANOSLEEP.SYNCS 0x989680 ;  /* 0x009896800000895d */ /* 0x004fea0003900000 */
[----:B------:R-:W2:Y:S02]  /*20f10*/  @!P0 SYNCS.PHASECHK.TRANS64 P0, [R9+URZ+0x308c0], R8 ;  /* 0x0308c008090085a7 */ /* 0x000ea4000800007f */
[----:B--2---:R-:W-:Y:S05]  /*20f20*/  @!P0 BRA `(.L_x_694) ;  /* 0xfffffffc00f08947 */ /* 0x004fea000383ffff */
[----:B------:R-:W-:Y:S05]  /*20f30*/  BRA `(.L_x_837) ;  /* 0xffffff9c002c7947 */ /* 0x000fea000383ffff */
.L_x_703:
[----:B-1----:R1:W2:Y:S02]  /*20f40*/  SYNCS.PHASECHK.TRANS64.TRYWAIT P1, [R8+URZ+0x308a0], R7 ;  /* 0x0308a007080075a7 */ /* 0x0022a4000802017f */
[----:B--2---:R-:W-:Y:S05]  /*20f50*/  @!P1 NANOSLEEP.SYNCS 0x989680 ;  /* 0x009896800000995d */ /* 0x004fea0003900000 */
[----:B------:R-:W2:Y:S02]  /*20f60*/  @!P1 SYNCS.PHASECHK.TRANS64 P1, [R8+URZ+0x308a0], R7 ;  /* 0x0308a007080095a7 */ /* 0x000ea4000802007f */
[----:B--2---:R-:W-:Y:S05]  /*20f70*/  @!P1 BRA `(.L_x_703) ;  /* 0xfffffffc00f09947 */ /* 0x004fea000383ffff */
[----:B------:R-:W-:Y:S05]  /*20f80*/  BRA `(.L_x_838) ;  /* 0xffffffa000607947 */ /* 0x000fea000383ffff */
.L_x_710:
[----:B0-----:R0:W2:Y:S02]  /*20f90*/  SYNCS.PHASECHK.TRANS64.TRYWAIT P1, [R8+URZ+0x308c0], R7 ;  /* 0x0308c007080075a7 */ /* 0x0010a4000802017f */
[----:B--2---:R-:W-:Y:S05]  /*20fa0*/  @!P1 NANOSLEEP.SYNCS 0x989680 ;  /* 0x009896800000995d */ /* 0x004fea0003900000 */
[----:B------:R-:W2:Y:S02]  /*20fb0*/  @!P1 SYNCS.PHASECHK.TRANS64 P1, [R8+URZ+0x308c0], R7 ;  /* 0x0308c007080095a7 */ /* 0x000ea4000802007f */
[----:B--2---:R-:W-:Y:S05]  /*20fc0*/  @!P1 BRA `(.L_x_710) ;  /* 0xfffffffc00f09947 */ /* 0x004fea000383ffff */
[----:B------:R-:W-:Y:S05]  /*20fd0*/  BRA `(.L_x_839) ;  /* 0xffffffa400587947 */ /* 0x000fea000383ffff */
.L_x_725:
[----:B0-----:R-:W0:Y:S01]  /*20fe0*/  S2R R8, SR_TID.X ;  /* 0x0000000000087919 */ /* 0x001e220000002100 */
[----:B------:R-:W-:Y:S01]  /*20ff0*/  BSSY B0, `(.L_x_840) ;  /* 0x000000a000007945 */ /* 0x000fe20003800000 */
[----:B------:R-:W-:Y:S02]  /*21000*/  IMAD.MOV.U32 R12, RZ, RZ, RZ ;  /* 0x000000ffff0c7224 */ /* 0x000fe400078e00ff */
[----:B------:R-:W-:Y:S02]  /*21010*/  IMAD.MOV.U32 R11, RZ, RZ, 0x1f ;  /* 0x0000001fff0b7424 */ /* 0x000fe400078e00ff */
[----:B------:R-:W-:Y:S01]  /*21020*/  IMAD.MOV.U32 R15, RZ, RZ, -0x1 ;  /* 0xffffffffff0f7424 */ /* 0x000fe200078e00ff */
[----:B0-----:R-:W-:-:S04]  /*21030*/  SHF.R.U32.HI R8, RZ, 0x5, R8 ;  /* 0x00000005ff087819 */ /* 0x001fc80000011608 */
[----:B------:R-:W-:-:S05]  /*21040*/  LOP3.LUT R8, R8, 0x3, RZ, 0xc0, !PT ;  /* 0x0000000308087812 */ /* 0x000fca00078ec0ff */
[----:B------:R-:W-:-:S07]  /*21050*/  IMAD.MOV.U32 R13, RZ, RZ, R8 ;  /* 0x000000ffff0d7224 */ /* 0x000fce00078e0008 */
[----:B-----5:R-:W-:Y:S05]  /*21060*/  WARPSYNC.COLLECTIVE R15, `(.L_x_841) ;  /* 0x000000000f087348 */ /* 0x020fea0003c00000 */
[----:B------:R0:W1:Y:S02]  /*21070*/  SHFL.IDX P6, R14, R13, R12, R11 ;  /* 0x0000000c0d0e7389 */ /* 0x00006400000c000b */
[----:B01---5:R-:W-:Y:S01]  /*21080*/  ENDCOLLECTIVE ;  /* 0x000000000000791b */ /* 0x023fe20003800000 */
.L_x_841:
[----:B------:R-:W-:Y:S05]  /*21090*/  BSYNC B0 ;  /* 0x0000000000007941 */ /* 0x000fea0003800000 */
.L_x_840:
[----:B------:R-:W-:Y:S05]  /*210a0*/  BRA `(.L_x_842) ;  /* 0xffffffb0007c7947 */ /* 0x000fea000383ffff */
.L_x_728:
[----:B0-----:R0:W1:Y:S02]  /*210b0*/  SYNCS.PHASECHK.TRANS64.TRYWAIT P0, [R7+URZ+0x30840], R2 ;  /* 0x03084002070075a7 */ /* 0x001064000800017f */
[----:B-1----:R-:W-:Y:S05]  /*210c0*/  @!P0 NANOSLEEP.SYNCS 0x989680 ;  /* 0x009896800000895d */ /* 0x002fea0003900000 */
[----:B------:R-:W1:Y:S02]  /*210d0*/  @!P0 SYNCS.PHASECHK.TRANS64 P0, [R7+URZ+0x30840], R2 ;  /* 0x03084002070085a7 */ /* 0x000e64000800007f */
[----:B-1----:R-:W-:Y:S05]  /*210e0*/  @!P0 BRA `(.L_x_728) ;  /* 0xfffffffc00f08947 */ /* 0x002fea000383ffff */
[----:B------:R-:W-:Y:S05]  /*210f0*/  BRA `(.L_x_843) ;  /* 0xffffffb000d87947 */ /* 0x000fea000383ffff */
.L_x_729:
        /* <DEDUP_REMOVED lines=8> */
.L_x_845:
[----:B------:R-:W-:Y:S05]  /*21180*/  BSYNC B0 ;  /* 0x0000000000007941 */ /* 0x000fea0003800000 */
.L_x_844:
[----:B------:R-:W-:Y:S01]  /*21190*/  IMAD.MOV.U32 R13, RZ, RZ, R4 ;  /* 0x000000ffff0d7224 */ /* 0x000fe200078e0004 */
[----:B------:R-:W-:Y:S01]  /*211a0*/  MOV R11, 0x181f ;  /* 0x0000181f000b7802 */ /* 0x000fe20000000f00 */
[----:B------:R-:W-:Y:S02]  /*211b0*/  IMAD.MOV.U32 R12, RZ, RZ, RZ ;  /* 0x000000ffff0c7224 */ /* 0x000fe400078e00ff */
[----:B------:R-:W-:Y:S02]  /*211c0*/  IMAD.MOV.U32 R15, RZ, RZ, -0x1 ;  /* 0xffffffffff0f7424 */ /* 0x000fe400078e00ff */
[----:B------:R-:W-:Y:S02]  /*211d0*/  IMAD.MOV.U32 R2, RZ, RZ, R14 ;  /* 0x000000ffff027224 */ /* 0x000fe400078e000e */
[----:B------:R-:W-:-:S07]  /*211e0*/  @P0 IMAD R8, R5, 0x2, R22 ;  /* 0x0000000205080824 */ /* 0x000fce00078e0216 */
[----:B------:R-:W-:Y:S05]  /*211f0*/  WARPSYNC.COLLECTIVE R15, `(.L_x_846) ;  /* 0x000000000f087348 */ /* 0x000fea0003c00000 */
[----:B------:R0:W1:Y:S02]  /*21200*/  SHFL.IDX P6, R14, R13, R12, R11 ;  /* 0x0000000c0d0e7389 */ /* 0x00006400000c000b */
[----:B01----:R-:W-:Y:S01]  /*21210*/  ENDCOLLECTIVE ;  /* 0x000000000000791b */ /* 0x003fe20003800000 */
.L_x_846:
[----:B------:R-:W-:Y:S02]  /*21220*/  IMAD.MOV.U32 R13, RZ, RZ, R0 ;  /* 0x000000ffff0d7224 */ /* 0x000fe400078e0000 */
[----:B------:R-:W-:Y:S02]  /*21230*/  IMAD.MOV.U32 R12, RZ, RZ, 0x1 ;  /* 0x00000001ff0c7424 */ /* 0x000fe400078e00ff */
[----:B------:R-:W-:-:S07]  /*21240*/  IMAD.MOV.U32 R3, RZ, RZ, R14 ;  /* 0x000000ffff037224 */ /* 0x000fce00078e000e */
[----:B------:R-:W-:Y:S05]  /*21250*/  WARPSYNC.COLLECTIVE R15, `(.L_x_847) ;  /* 0x000000000f087348 */ /* 0x000fea0003c00000 */
[----:B------:R0:W1:Y:S02]  /*21260*/  SHFL.IDX P6, R14, R13, R12, R11 ;  /* 0x0000000c0d0e7389 */ /* 0x00006400000c000b */
[----:B01----:R-:W-:Y:S01]  /*21270*/  ENDCOLLECTIVE ;  /* 0x000000000000791b */ /* 0x003fe20003800000 */
.L_x_847:
[----:B------:R-:W-:-:S05]  /*21280*/  @P0 LEA R3, P1, R33, R3, 0x1 ;  /* 0x0000000321030211 */ /* 0x000fca00078208ff */
[----:B------:R-:W-:Y:S01]  /*21290*/  @P0 IMAD.X R2, RZ, RZ, R2, P1 ;  /* 0x000000ffff020224 */ /* 0x000fe200008e0602 */
[----:B------:R-:W-:-:S04]  /*212a0*/  ISETP.GE.AND P1, PT, R6, 0x11, PT ;  /* 0x000000110600780c */ /* 0x000fc80003f26270 */
        /* <DEDUP_REMOVED lines=14> */
.L_x_848:
[----:B------:R-:W-:Y:S02]  /*21390*/  @P1 IMAD R8, R5, 0x2, R22 ;  /* 0x0000000205081824 */ /* 0x000fe400078e0216 */
[----:B------:R-:W-:Y:S02]  /*213a0*/  IMAD.MOV.U32 R13, RZ, RZ, R0 ;  /* 0x000000ffff0d7224 */ /* 0x000fe400078e0000 */
[----:B------:R-:W-:Y:S02]  /*213b0*/  IMAD.MOV.U32 R12, RZ, RZ, 0x2 ;  /* 0x00000002ff0c7424 */ /* 0x000fe400078e00ff */
[----:B------:R-:W-:-:S07]  /*213c0*/  IMAD.MOV.U32 R3, RZ, RZ, R14 ;  /* 0x000000ffff037224 */ /* 0x000fce00078e000e */
[----:B------:R-:W-:Y:S05]  /*213d0*/  WARPSYNC.COLLECTIVE R15, `(.L_x_849) ;  /* 0x000000000f087348 */ /* 0x000fea0003c00000 */
[----:B------:R0:W1:Y:S02]  /*213e0*/  SHFL.IDX P6, R14, R13, R12, R11 ;  /* 0x0000000c0d0e7389 */ /* 0x00006400000c000b */
[----:B01----:R-:W-:Y:S01]  /*213f0*/  ENDCOLLECTIVE ;  /* 0x000000000000791b */ /* 0x003fe20003800000 */
.L_x_849:
        /* <DEDUP_REMOVED lines=17> */
.L_x_850:
[----:B------:R-:W-:Y:S02]  /*21510*/  @P1 IMAD R8, R5, 0x2, R22 ;  /* 0x0000000205081824 */ /* 0x000fe400078e0216 */
[----:B------:R-:W-:Y:S02]  /*21520*/  IMAD.MOV.U32 R13, RZ, RZ, R0 ;  /* 0x000000ffff0d7224 */ /* 0x000fe400078e0000 */
[----:B------:R-:W-:Y:S02]  /*21530*/  IMAD.MOV.U32 R12, RZ, RZ, 0x3 ;  /* 0x00000003ff0c7424 */ /* 0x000fe400078e00ff */
[----:B------:R-:W-:-:S07]  /*21540*/  IMAD.MOV.U32 R3, RZ, RZ, R14 ;  /* 0x000000ffff037224 */ /* 0x000fce00078e000e */
[----:B------:R-:W-:Y:S05]  /*21550*/  WARPSYNC.COLLECTIVE R15, `(.L_x_851) ;  /* 0x000000000f087348 */ /* 0x000fea0003c00000 */
[----:B------:R0:W1:Y:S02]  /*21560*/  SHFL.IDX P6, R14, R13, R12, R11 ;  /* 0x0000000c0d0e7389 */ /* 0x00006400000c000b */
[----:B01----:R-:W-:Y:S01]  /*21570*/  ENDCOLLECTIVE ;  /* 0x000000000000791b */ /* 0x003fe20003800000 */
.L_x_851:
        /* <DEDUP_REMOVED lines=17> */
.L_x_852:
[----:B------:R-:W-:Y:S02]  /*21690*/  @P1 IMAD R8, R5, 0x2, R22 ;  /* 0x0000000205081824 */ /* 0x000fe400078e0216 */
[----:B------:R-:W-:Y:S02]  /*216a0*/  IMAD.MOV.U32 R13, RZ, RZ, R0 ;  /* 0x000000ffff0d7224 */ /* 0x000fe400078e0000 */
[----:B------:R-:W-:Y:S02]  /*216b0*/  IMAD.MOV.U32 R12, RZ, RZ, 0x4 ;  /* 0x00000004ff0c7424 */ /* 0x000fe400078e00ff */
[----:B------:R-:W-:-:S07]  /*216c0*/  IMAD.MOV.U32 R3, RZ, RZ, R14 ;  /* 0x000000ffff037224 */ /* 0x000fce00078e000e */
[----:B------:R-:W-:Y:S05]  /*216d0*/  WARPSYNC.COLLECTIVE R15, `(.L_x_853) ;  /* 0x000000000f087348 */ /* 0x000fea0003c00000 */
[----:B------:R0:W1:Y:S02]  /*216e0*/  SHFL.IDX P6, R14, R13, R12, R11 ;  /* 0x0000000c0d0e7389 */ /* 0x00006400000c000b */
[----:B01----:R-:W-:Y:S01]  /*216f0*/  ENDCOLLECTIVE ;  /* 0x000000000000791b */ /* 0x003fe20003800000 */
.L_x_853:
        /* <DEDUP_REMOVED lines=17> */
.L_x_854:
[----:B------:R-:W-:Y:S02]  /*21810*/  @P1 IMAD R8, R5, 0x2, R22 ;  /* 0x0000000205081824 */ /* 0x000fe400078e0216 */
[----:B------:R-:W-:Y:S02]  /*21820*/  IMAD.MOV.U32 R13, RZ, RZ, R0 ;  /* 0x000000ffff0d7224 */ /* 0x000fe400078e0000 */
[----:B------:R-:W-:Y:S01]  /*21830*/  IMAD.MOV.U32 R12, RZ, RZ, 0x5 ;  /* 0x00000005ff0c7424 */ /* 0x000fe200078e00ff */
[----:B------:R-:W-:-:S07]  /*21840*/  MOV R3, R14 ;  /* 0x0000000e00037202 */ /* 0x000fce0000000f00 */
[----:B------:R-:W-:Y:S05]  /*21850*/  WARPSYNC.COLLECTIVE R15, `(.L_x_855) ;  /* 0x000000000f087348 */ /* 0x000fea0003c00000 */
[----:B------:R0:W1:Y:S02]  /*21860*/  SHFL.IDX P6, R14, R13, R12, R11 ;  /* 0x0000000c0d0e7389 */ /* 0x00006400000c000b */
[----:B01----:R-:W-:Y:S01]  /*21870*/  ENDCOLLECTIVE ;  /* 0x000000000000791b */ /* 0x003fe20003800000 */
.L_x_855:
[----:B------:R-:W-:-:S05]  /*21880*/  @P1 LEA R3, P0, R33, R3, 0x1 ;  /* 0x0000000321031211 */ /* 0x000fca00078008ff */
[----:B------:R-:W-:-:S05]  /*21890*/  @P1 IMAD.X R2, RZ, RZ, R2, P0 ;  /* 0x000000ffff021224 */ /* 0x000fca00000e0602 */
[----:B------:R-:W-:Y:S01]  /*218a0*/  @P1 LOP3.LUT R3, R3, R2, RZ, 0x3c, !PT ;  /* 0x0000000203031212 */ /* 0x000fe200078e3cff */
[----:B------:R-:W-:-:S03]  /*218b0*/  IMAD.MOV.U32 R13, RZ, RZ, R4 ;  /* 0x000000ffff0d7224 */ /* 0x000fc600078e0004 */
[----:B------:R-:W-:-:S04]  /*218c0*/  @P1 LOP3.LUT R2, R3, R2, RZ, 0x3c, !PT ;  /* 0x0000000203021212 */ /* 0x000fc800078e3cff */
[----:B------:R-:W-:Y:S01]  /*218d0*/  @P1 LOP3.LUT R3, R3, R2, RZ, 0x3c, !PT ;  /* 0x0000000203031212 */ /* 0x000fe200078e3cff */
[----:B------:R-:W-:-:S04]  /*218e0*/  IMAD.MOV.U32 R0, RZ, RZ, R14 ;  /* 0x000000ffff007224 */ /* 0x000fc800078e000e */
[----:B------:R-:W-:Y:S01]  /*218f0*/  @!PT LDS RZ, [RZ] ;  /* 0x00000000fffff984 */ /* 0x000fe20000000800 */
[----:B------:R-:W-:Y:S01]  /*21900*/  @!PT LDS RZ, [RZ] ;  /* 0x00000000fffff984 */ /* 0x000fe20000000800 */
[----:B------:R-:W-:Y:S01]  /*21910*/  @!PT LDS RZ, [RZ] ;  /* 0x00000000fffff984 */ /* 0x000fe20000000800 */
[----:B------:R0:W-:Y:S03]  /*21920*/  @P1 LDGSTS.E.BYPASS.LTC128B.128 [R8+0x20400], desc[UR56][R2.64], !P4 ;  /* 0x2040000002081fae */ /* 0x0001e6000e101d78 */
[----:B0-----:R-:W-:Y:S05]  /*21930*/  WARPSYNC.COLLECTIVE R15, `(.L_x_856) ;  /* 0x000000000f087348 */ /* 0x001fea0003c00000 */
[----:B------:R1:W2:Y:S02]  /*21940*/  SHFL.IDX P6, R14, R13, R12, R11 ;  /* 0x0000000c0d0e7389 */ /* 0x0002a400000c000b */
[----:B012---:R-:W-:Y:S01]  /*21950*/  ENDCOLLECTIVE ;  /* 0x000000000000791b */ /* 0x007fe20003800000 */
.L_x_856:
[----:B------:R-:W-:Y:S01]  /*21960*/  @!PT LDS RZ, [RZ] ;  /* 0x00000000fffff984 */ /* 0x000fe20000000800 */
[----:B------:R-:W-:Y:S01]  /*21970*/  @!PT LDS RZ, [RZ] ;  /* 0x00000000fffff984 */ /* 0x000fe20000000800 */
[----:B------:R-:W-:Y:S01]  /*21980*/  @!PT LDS RZ, [RZ] ;  /* 0x00000000fffff984 */ /* 0x000fe20000000800 */
[----:B------:R-:W-:Y:S04]  /*21990*/  @P1 LDGSTS.E.BYPASS.LTC128B.128 [R8+0x23400], desc[UR56][R2.64+0x80], !P3 ;  /* 0x2340008002081fae */ /* 0x000fe8000d901d78 */
[----:B------:R0:W-:Y:S02]  /*219a0*/  @P1 LDGSTS.E.BYPASS.LTC128B.128 [R8+0x26400], desc[UR56][R2.64+0x100], !P2 ;  /* 0x2640010002081fae */ /* 0x0001e4000d101d78 */
[----:B0-----:R-:W-:Y:S01]  /*219b0*/  IMAD.MOV.U32 R2, RZ, RZ, R14 ;  /* 0x000000ffff027224 */ /* 0x001fe200078e000e */
[----:B------:R-:W-:Y:S06]  /*219c0*/  BRA `(.L_x_857) ;  /* 0xffffffb000207947 */ /* 0x000fec000383ffff */
.L_x_734:
[----:B------:R-:W-:Y:S02]  /*219d0*/  IMAD.MOV.U32 R13, RZ, RZ, R5 ;  /* 0x000000ffff0d7224 */ /* 0x000fe400078e0005 */
[----:B------:R-:W-:Y:S02]  /*219e0*/  IMAD.MOV.U32 R12, RZ, RZ, RZ ;  /* 0x000000ffff0c7224 */ /* 0x000fe400078e00ff */
[----:B------:R-:W-:Y:S02]  /*219f0*/  IMAD.MOV.U32 R11, RZ, RZ, 0x181f ;  /* 0x0000181fff0b7424 */ /* 0x000fe400078e00ff */
[----:B------:R-:W-:Y:S02]  /*21a00*/  IMAD.MOV.U32 R15, RZ, RZ, -0x1 ;  /* 0xffffffffff0f7424 */ /* 0x000fe400078e00ff */
[----:B-----5:R-:W-:Y:S02]  /*21a10*/  IMAD R6, R17, R8, RZ ;  /* 0x0000000811067224 */ /* 0x020fe400078e02ff */
[----:B------:R-:W-:-:S07]  /*21a20*/  IMAD.IADD R4, R10, 0x1, R4 ;  /* 0x000000010a047824 */ /* 0x000fce00078e0204 */
[----:B------:R-:W-:Y:S05]  /*21a30*/  WARPSYNC.COLLECTIVE R15, `(.L_x_858) ;  /* 0x000000000f087348 */ /* 0x000fea0003c00000 */
[----:B------:R0:W1:Y:S02]  /*21a40*/  SHFL.IDX P6, R14, R13, R12, R11 ;  /* 0x0000000c0d0e7389 */ /* 0x00006400000c000b */
[----:B01----:R-:W-:Y:S01]  /*21a50*/  ENDCOLLECTIVE ;  /* 0x000000000000791b */ /* 0x003fe20003800000 */
.L_x_858:
[C---:B------:R-:W-:Y:S01]  /*21a60*/  VIADD R7, R4.reuse, 0x10 ;  /* 0x0000001004077836 */ /* 0x040fe20000000000 */
[----:B------:R-:W-:Y:S01]  /*21a70*/  ISETP.GE.AND P1, PT, R4, R6, PT ;  /* 0x000000060400720c */ /* 0x000fe20003f26270 */
[----:B------:R-:W-:Y:S02]  /*21a80*/  IMAD.MOV.U32 R13, RZ, RZ, R0 ;  /* 0x000000ffff0d7224 */ /* 0x000fe400078e0000 */
[----:B------:R-:W-:-:S10]  /*21a90*/  IMAD.MOV.U32 R2, RZ, RZ, R14 ;  /* 0x000000ffff027224 */ /* 0x000fd400078e000e */
[----:B------:R-:W-:Y:S05]  /*21aa0*/  WARPSYNC.COLLECTIVE R15, `(.L_x_859) ;  /* 0x000000000f087348 */ /* 0x000fea0003c00000 */
[----:B------:R0:W1:Y:S02]  /*21ab0*/  SHFL.IDX P6, R14, R13, R12, R11 ;  /* 0x0000000c0d0e7389 */ /* 0x00006400000c000b */
[----:B01----:R-:W-:Y:S01]  /*21ac0*/  ENDCOLLECTIVE ;  /* 0x000000000000791b */ /* 0x003fe20003800000 */
.L_x_859:
        /* <DEDUP_REMOVED lines=8> */
.L_x_860:
[----:B------:R-:W-:Y:S01]  /*21b50*/  @!PT LDS RZ, [RZ] ;  /* 0x00000000fffff984 */ /* 0x000fe20000000800 */
[----:B------:R-:W-:Y:S01]  /*21b60*/  @!PT LDS RZ, [RZ] ;  /* 0x00000000fffff984 */ /* 0x000fe20000000800 */
[----:B------:R-:W-:Y:S01]  /*21b70*/  @!PT LDS RZ, [RZ] ;  /* 0x00000000fffff984 */ /* 0x000fe20000000800 */
[----:B------:R-:W-:Y:S04]  /*21b80*/  @!P1 LDGSTS.E.BYPASS.LTC128B.128 [R9+0x12400], desc[UR56][R2.64], !P3 ;  /* 0x1240000002099fae */ /* 0x000fe8000d901d78 */
[----:B------:R-:W-:Y:S04]  /*21b90*/  @!P1 LDGSTS.E.BYPASS.LTC128B.128 [R9+0x16400], desc[UR56][R2.64+0x80], !P2 ;  /* 0x1640008002099fae */ /* 0x000fe8000d101d78 */
[----:B------:R0:W-:Y:S01]  /*21ba0*/  @!P1 LDGSTS.E.BYPASS.LTC128B.128 [R9+0x1a400], desc[UR56][R2.64+0x100], !P0 ;  /* 0x1a40010002099fae */ /* 0x0001e2000c101d78 */
[----:B------:R-:W-:Y:S01]  /*21bb0*/  ISETP.GE.AND P1, PT, R7, R6, PT ;  /* 0x000000060700720c */ /* 0x000fe20003f26270 */
[----:B------:R-:W-:-:S02]  /*21bc0*/  IMAD.MOV.U32 R13, RZ, RZ, R0 ;  /* 0x000000ffff0d7224 */ /* 0x000fc400078e0000 */
[----:B0-----:R-:W-:-:S10]  /*21bd0*/  IMAD.MOV.U32 R2, RZ, RZ, R14 ;  /* 0x000000ffff027224 */ /* 0x001fd400078e000e */
[----:B------:R-:W-:Y:S05]  /*21be0*/  WARPSYNC.COLLECTIVE R15, `(.L_x_861) ;  /* 0x000000000f087348 */ /* 0x000fea0003c00000 */
[----:B------:R0:W1:Y:S02]  /*21bf0*/  SHFL.IDX P6, R14, R13, R12, R11 ;  /* 0x0000000c0d0e7389 */ /* 0x00006400000c000b */
[----:B01----:R-:W-:Y:S01]  /*21c00*/  ENDCOLLECTIVE ;  /* 0x000000000000791b */ /* 0x003fe20003800000 */
.L_x_861:
        /* <DEDUP_REMOVED lines=8> */
.L_x_862:
        /* <DEDUP_REMOVED lines=14> */
.L_x_863:
        /* <DEDUP_REMOVED lines=8> */
.L_x_864:
        /* <DEDUP_REMOVED lines=14> */
.L_x_865:
        /* <DEDUP_REMOVED lines=8> */
.L_x_866:
        /* <DEDUP_REMOVED lines=14> */
.L_x_867:
        /* <DEDUP_REMOVED lines=8> */
.L_x_868:
        /* <DEDUP_REMOVED lines=14> */
.L_x_869:
        /* <DEDUP_REMOVED lines=8> */
.L_x_870:
        /* <DEDUP_REMOVED lines=9> */
[----:B------:R-:W-:Y:S02]  /*222a0*/  ISETP.GE.AND P1, PT, R7, R6, PT ;  /* 0x000000060700720c */ /* 0x000fe40003f26270 */
[----:B0-----:R-:W-:-:S11]  /*222b0*/  MOV R2, R14 ;  /* 0x0000000e00027202 */ /* 0x001fd60000000f00 */
[----:B------:R-:W-:Y:S05]  /*222c0*/  WARPSYNC.COLLECTIVE R15, `(.L_x_871) ;  /* 0x000000000f087348 */ /* 0x000fea0003c00000 */
[----:B------:R0:W1:Y:S02]  /*222d0*/  SHFL.IDX P6, R14, R13, R12, R11 ;  /* 0x0000000c0d0e7389 */ /* 0x00006400000c000b */
[----:B01----:R-:W-:Y:S01]  /*222e0*/  ENDCOLLECTIVE ;  /* 0x000000000000791b */ /* 0x003fe20003800000 */
.L_x_871:
        /* <DEDUP_REMOVED lines=8> */
.L_x_872:
        /* <DEDUP_REMOVED lines=12> */
.L_x_873:
[----:B------:R-:W-:Y:S05]  /*22430*/  BRA `(.L_x_874) ;  /* 0xffffffb000947947 */ /* 0x000fea000383ffff */
.L_x_739:
[----:B0-----:R0:W1:Y:S02]  /*22440*/  SYNCS.PHASECHK.TRANS64.TRYWAIT P0, [R22+URZ+0x30820], R3 ;  /* 0x03082003160075a7 */ /* 0x001064000800017f */
[----:B-1----:R-:W-:Y:S05]  /*22450*/  @!P0 NANOSLEEP.SYNCS 0x989680 ;  /* 0x009896800000895d */ /* 0x002fea0003900000 */
[----:B------:R-:W1:Y:S02]  /*22460*/  @!P0 SYNCS.PHASECHK.TRANS64 P0, [R22+URZ+0x30820], R3 ;  /* 0x03082003160085a7 */ /* 0x000e64000800007f */
[----:B-1----:R-:W-:Y:S05]  /*22470*/  @!P0 BRA `(.L_x_739) ;  /* 0xfffffffc00f08947 */ /* 0x002fea000383ffff */
[----:B------:R-:W-:Y:S05]  /*22480*/  BRA `(.L_x_875) ;  /* 0xffffffb400047947 */ /* 0x000fea000383ffff */
.L_x_744:
[----:B0-----:R0:W1:Y:S02]  /*22490*/  SYNCS.PHASECHK.TRANS64.TRYWAIT P0, [R7+URZ+0x30840], R2 ;  /* 0x03084002070075a7 */ /* 0x001064000800017f */
[----:B-1----:R-:W-:Y:S05]  /*224a0*/  @!P0 NANOSLEEP.SYNCS 0x989680 ;  /* 0x009896800000895d */ /* 0x002fea0003900000 */
[----:B------:R-:W1:Y:S02]  /*224b0*/  @!P0 SYNCS.PHASECHK.TRANS64 P0, [R7+URZ+0x30840], R2 ;  /* 0x03084002070085a7 */ /* 0x000e64000800007f */
[----:B-1----:R-:W-:Y:S05]  /*224c0*/  @!P0 BRA `(.L_x_744) ;  /* 0xfffffffc00f08947 */ /* 0x002fea000383ffff */
[----:B------:R-:W-:Y:S05]  /*224d0*/  BRA `(.L_x_876) ;  /* 0xffffffb400e87947 */ /* 0x000fea000383ffff */
.L_x_745:
        /* <DEDUP_REMOVED lines=8> */
.L_x_878:
[----:B------:R-:W-:Y:S05]  /*22560*/  BSYNC B1 ;  /* 0x0000000000017941 */ /* 0x000fea0003800000 */
.L_x_877:
[----:B------:R0:W-:Y:S04]  /*22570*/  STL [R1+0x80], R0 ;  /* 0x0000800001007387 */ /* 0x0001e80000100800 */
[----:B0-----:R0:W5:Y:S01]  /*22580*/  LDL.LU R0, [R1] ;  /* 0x0000000001007983 */ /* 0x0011620000300800 */
[----:B------:R-:W-:Y:S01]  /*22590*/  IMAD.MOV.U32 R13, RZ, RZ, R8 ;  /* 0x000000ffff0d7224 */ /* 0x000fe200078e0008 */
[----:B------:R-:W-:Y:S01]  /*225a0*/  MOV R12, RZ ;  /* 0x000000ff000c7202 */ /* 0x000fe20000000f00 */
[----:B------:R-:W-:Y:S02]  /*225b0*/  IMAD.MOV.U32 R11, RZ, RZ, 0x181f ;  /* 0x0000181fff0b7424 */ /* 0x000fe400078e00ff */
[----:B------:R-:W-:Y:S02]  /*225c0*/  IMAD.MOV.U32 R15, RZ, RZ, -0x1 ;  /* 0xffffffffff0f7424 */ /* 0x000fe400078e00ff */
[----:B------:R-:W-:-:S02]  /*225d0*/  IMAD.MOV.U32 R3, RZ, RZ, R14 ;  /* 0x000000ffff037224 */ /* 0x000fc400078e000e */
[----:B0-----:R-:W-:-:S07]  /*225e0*/  IMAD.SHL.U32 R4, R33, 0x2, RZ ;  /* 0x0000000221047824 */ /* 0x001fce00078e00ff */
[----:B-----5:R-:W-:Y:S05]  /*225f0*/  WARPSYNC.COLLECTIVE R15, `(.L_x_879) ;  /* 0x000000000f087348 */ /* 0x020fea0003c00000 */
[----:B------:R0:W1:Y:S02]  /*22600*/  SHFL.IDX P6, R14, R13, R12, R11 ;  /* 0x0000000c0d0e7389 */ /* 0x00006400000c000b */
[----:B01---5:R-:W-:Y:S01]  /*22610*/  ENDCOLLECTIVE ;  /* 0x000000000000791b */ /* 0x023fe20003800000 */
.L_x_879:
[----:B------:R-:W-:Y:S02]  /*22620*/  IMAD R5, R5, 0x2, R22 ;  /* 0x0000000205057824 */ /* 0x000fe400078e0216 */
[----:B------:R-:W-:Y:S02]  /*22630*/  IMAD.MOV.U32 R13, RZ, RZ, R6 ;  /* 0x000000ffff0d7224 */ /* 0x000fe400078e0006 */
[----:B------:R-:W-:Y:S02]  /*22640*/  IMAD.MOV.U32 R12, RZ, RZ, 0x1 ;  /* 0x00000001ff0c7424 */ /* 0x000fe400078e00ff */
[----:B------:R-:W-:-:S07]  /*22650*/  IMAD.MOV.U32 R2, RZ, RZ, R14 ;  /* 0x000000ffff027224 */ /* 0x000fce00078e000e */
[----:B------:R-:W-:Y:S05]  /*22660*/  WARPSYNC.COLLECTIVE R15, `(.L_x_880) ;  /* 0x000000000f087348 */ /* 0x000fea0003c00000 */
[----:B------:R0:W1:Y:S02]  /*22670*/  SHFL.IDX P6, R14, R13, R12, R11 ;  /* 0x0000000c0d0e7389 */ /* 0x00006400000c000b */
[----:B01----:R-:W-:Y:S01]  /*22680*/  ENDCOLLECTIVE ;  /* 0x000000000000791b */ /* 0x003fe20003800000 */
.L_x_880:
[----:B------:R-:W-:-:S05]  /*22690*/  IADD3 R2, P0, R2, R4, RZ ;  /* 0x0000000402027210 */ /* 0x000fca0007f1e0ff */
[----:B------:R-:W-:Y:S02]  /*226a0*/  IMAD.X R3, RZ, RZ, R3, P0 ;  /* 0x000000ffff037224 */ /* 0x000fe400000e0603 */
[----:B------:R-:W-:Y:S01]  /*226b0*/  IMAD.MOV.U32 R13, RZ, RZ, R8 ;  /* 0x000000ffff0d7224 */ /* 0x000fe200078e0008 */
[----:B------:R-:W-:-:S04]  /*226c0*/  LOP3.LUT R0, R0, 0xffffffbf, RZ, 0xc0, !PT ;  /* 0xffffffbf00007812 */ /* 0x000fc800078ec0ff */
[----:B------:R-:W-:-:S04]  /*226d0*/  @P1 LOP3.LUT R0, R0, 0x40, RZ, 0xfc, !PT ;  /* 0x0000004000001812 */ /* 0x000fc800078efcff */
[----:B------:R-:W-:Y:S01]  /*226e0*/  LOP3.LUT P1, RZ, R0, 0x4, RZ, 0xc0, !PT ;  /* 0x0000000400ff7812 */ /* 0x000fe2000782c0ff */
[----:B------:R0:W-:-:S12]  /*226f0*/  STL [R1], R0 ;  /* 0x0000000001007387 */ /* 0x0001d80000100800 */
[----:B------:R-:W-:Y:S01]  /*22700*/  @!PT LDS RZ, [RZ] ;  /* 0x00000000fffff984 */ /* 0x000fe20000000800 */
[----:B------:R-:W-:Y:S01]  /*22710*/  @!PT LDS RZ, [RZ] ;  /* 0x00000000fffff984 */ /* 0x000fe20000000800 */
[----:B------:R-:W-:Y:S01]  /*22720*/  @!PT LDS RZ, [RZ] ;  /* 0x00000000fffff984 */ /* 0x000fe20000000800 */
[----:B------:R-:W-:Y:S04]  /*22730*/  LDGSTS.E.BYPASS.LTC128B.128 [R5+0x1e400], desc[UR56][R2.64], !P1 ;  /* 0x1e40000002057fae */ /* 0x000fe8000c901d78 */
[----:B------:R-:W-:Y:S04]  /*22740*/  LDGSTS.E.BYPASS.LTC128B.128 [R5+0x21400], desc[UR56][R2.64+0x80], !P5 ;  /* 0x2140008002057fae */ /* 0x000fe8000e901d78 */
[----:B------:R1:W-:Y:S02]  /*22750*/  LDGSTS.E.BYPASS.LTC128B.128 [R5+0x24400], desc[UR56][R2.64+0x100], !P4 ;  /* 0x2440010002057fae */ /* 0x0003e4000e101d78 */
[----:B01----:R-:W-:-:S07]  /*22760*/  IMAD.MOV.U32 R3, RZ, RZ, R14 ;  /* 0x000000ffff037224 */ /* 0x003fce00078e000e */
[----:B------:R-:W-:Y:S05]  /*22770*/  WARPSYNC.COLLECTIVE R15, `(.L_x_881) ;  /* 0x000000000f087348 */ /* 0x000fea0003c00000 */
[----:B------:R0:W1:Y:S02]  /*22780*/  SHFL.IDX P6, R14, R13, R12, R11 ;  /* 0x0000000c0d0e7389 */ /* 0x00006400000c000b */
[----:B01----:R-:W-:Y:S01]  /*22790*/  ENDCOLLECTIVE ;  /* 0x000000000000791b */ /* 0x003fe20003800000 */
.L_x_881:
[----:B------:R-:W-:Y:S02]  /*227a0*/  IMAD.MOV.U32 R13, RZ, RZ, R6 ;  /* 0x000000ffff0d7224 */ /* 0x000fe400078e0006 */
[----:B------:R-:W-:Y:S02]  /*227b0*/  IMAD.MOV.U32 R12, RZ, RZ, 0x2 ;  /* 0x00000002ff0c7424 */ /* 0x000fe400078e00ff */
[----:B------:R-:W-:-:S07]  /*227c0*/  IMAD.MOV.U32 R2, RZ, RZ, R14 ;  /* 0x000000ffff027224 */ /* 0x000fce00078e000e */
[----:B------:R-:W-:Y:S05]  /*227d0*/  WARPSYNC.COLLECTIVE R15, `(.L_x_882) ;  /* 0x000000000f087348 */ /* 0x000fea0003c00000 */
[----:B------:R0:W1:Y:S02]  /*227e0*/  SHFL.IDX P6, R14, R13, R12, R11 ;  /* 0x0000000c0d0e7389 */ /* 0x00006400000c000b */
[----:B01----:R-:W-:Y:S01]  /*227f0*/  ENDCOLLECTIVE ;  /* 0x000000000000791b */ /* 0x003fe20003800000 */
.L_x_882:
[----:B------:R-:W-:-:S05]  /*22800*/  IADD3 R2, P0, R2, R4, RZ ;  /* 0x0000000402027210 */ /* 0x000fca0007f1e0ff */
[----:B------:R-:W-:-:S05]  /*22810*/  IMAD.X R3, RZ, RZ, R3, P0 ;  /* 0x000000ffff037224 */ /* 0x000fca00000e0603 */
[----:B------:R-:W-:Y:S01]  /*22820*/  @!PT LDS RZ, [RZ] ;  /* 0x00000000fffff984 */ /* 0x000fe20000000800 */
[----:B------:R-:W-:Y:S01]  /*22830*/  @!PT LDS RZ, [RZ] ;  /* 0x00000000fffff984 */ /* 0x000fe20000000800 */
[----:B------:R-:W-:Y:S01]  /*22840*/  @!PT LDS RZ, [RZ] ;  /* 0x00000000fffff984 */ /* 0x000fe20000000800 */
[----:B------:R0:W-:Y:S01]  /*22850*/  LDGSTS.E.BYPASS.LTC128B.128 [R5+0x1ec00], desc[UR56][R2.64], !P1 ;  /* 0x1ec0000002057fae */ /* 0x0001e2000c901d78 */
[----:B------:R-:W-:-:S03]  /*22860*/  IMAD.MOV.U32 R13, RZ, RZ, R8 ;  /* 0x000000ffff0d7224 */ /* 0x000fc600078e0008 */
[----:B------:R0:W-:Y:S04]  /*22870*/  LDGSTS.E.BYPASS.LTC128B.128 [R5+0x21c00], desc[UR56][R2.64+0x80], !P5 ;  /* 0x21c0008002057fae */ /* 0x0001e8000e901d78 */
[----:B------:R0:W-:Y:S01]  /*22880*/  LDGSTS.E.BYPASS.LTC128B.128 [R5+0x24c00], desc[UR56][R2.64+0x100], !P4 ;  /* 0x24c0010002057fae */ /* 0x0001e2000e101d78 */
[----:B------:R-:W-:-:S07]  /*22890*/  MOV R34, R14 ;  /* 0x0000000e00227202 */ /* 0x000fce0000000f00 */
[----:B0-----:R-:W-:Y:S05]  /*228a0*/  WARPSYNC.COLLECTIVE R15, `(.L_x_883) ;  /* 0x000000000f087348 */ /* 0x001fea0003c00000 */
[----:B------:R1:W2:Y:S02]  /*228b0*/  SHFL.IDX P6, R14, R13, R12, R11 ;  /* 0x0000000c0d0e7389 */ /* 0x0002a400000c000b */
[----:B012---:R-:W-:Y:S01]  /*228c0*/  ENDCOLLECTIVE ;  /* 0x000000000000791b */ /* 0x007fe20003800000 */
.L_x_883:
[----:B------:R-:W-:Y:S02]  /*228d0*/  IMAD.MOV.U32 R13, RZ, RZ, R6 ;  /* 0x000000ffff0d7224 */ /* 0x000fe400078e0006 */
[----:B------:R-:W-:Y:S02]  /*228e0*/  IMAD.MOV.U32 R12, RZ, RZ, 0x3 ;  /* 0x00000003ff0c7424 */ /* 0x000fe400078e00ff */
[----:B------:R-:W-:-:S07]  /*228f0*/  IMAD.MOV.U32 R2, RZ, RZ, R14 ;  /* 0x000000ffff027224 */ /* 0x000fce00078e000e */
[----:B------:R-:W-:Y:S05]  /*22900*/  WARPSYNC.COLLECTIVE R15, `(.L_x_884) ;  /* 0x000000000f087348 */ /* 0x000fea0003c00000 */
[----:B------:R0:W1:Y:S02]  /*22910*/  SHFL.IDX P6, R14, R13, R12, R11 ;  /* 0x0000000c0d0e7389 */ /* 0x00006400000c000b */
[----:B01----:R-:W-:Y:S01]  /*22920*/  ENDCOLLECTIVE ;  /* 0x000000000000791b */ /* 0x003fe20003800000 */
.L_x_884:
        /* <DEDUP_REMOVED lines=13> */
.L_x_885:
[----:B------:R-:W-:Y:S02]  /*22a00*/  IMAD.MOV.U32 R13, RZ, RZ, R6 ;  /* 0x000000ffff0d7224 */ /* 0x000fe400078e0006 */
[----:B------:R-:W-:Y:S02]  /*22a10*/  IMAD.MOV.U32 R12, RZ, RZ, 0x4 ;  /* 0x00000004ff0c7424 */ /* 0x000fe400078e00ff */
[----:B------:R-:W-:-:S07]  /*22a20*/  IMAD.MOV.U32 R2, RZ, RZ, R14 ;  /* 0x000000ffff027224 */ /* 0x000fce00078e000e */
[----:B------:R-:W-:Y:S05]  /*22a30*/  WARPSYNC.COLLECTIVE R15, `(.L_x_886) ;  /* 0x000000000f087348 */ /* 0x000fea0003c00000 */
[----:B------:R0:W1:Y:S02]  /*22a40*/  SHFL.IDX P6, R14, R13, R12, R11 ;  /* 0x0000000c0d0e7389 */ /* 0x00006400000c000b */
[----:B01----:R-:W-:Y:S01]  /*22a50*/  ENDCOLLECTIVE ;  /* 0x000000000000791b */ /* 0x003fe20003800000 */
.L_x_886:
        /* <DEDUP_REMOVED lines=13> */
.L_x_887:
[----:B------:R-:W-:-:S05]  /*22b30*/  IMAD.MOV.U32 R2, RZ, RZ, R14 ;  /* 0x000000ffff027224 */ /* 0x000fca00078e000e */
[----:B------:R-:W-:-:S04]  /*22b40*/  IADD3 R2, P0, R2, R4, RZ ;  /* 0x0000000402027210 */ /* 0x000fc80007f1e0ff */
[----:B------:R-:W-:-:S05]  /*22b50*/  IADD3.X R3, RZ, R34, RZ, P0, !PT ;  /* 0x00000022ff037210 */ /* 0x000fca00007fe4ff */
[----:B------:R-:W-:Y:S01]  /*22b60*/  @!PT LDS RZ, [RZ] ;  /* 0x00000000fffff984 */ /* 0x000fe20000000800 */
[----:B------:R-:W-:Y:S01]  /*22b70*/  @!PT LDS RZ, [RZ] ;  /* 0x00000000fffff984 */ /* 0x000fe20000000800 */
[----:B------:R-:W-:Y:S01]  /*22b80*/  @!PT LDS RZ, [RZ] ;  /* 0x00000000fffff984 */ /* 0x000fe20000000800 */
[----:B------:R0:W-:Y:S01]  /*22b90*/  LDGSTS.E.BYPASS.LTC128B.128 [R5+0x20400], desc[UR56][R2.64], !P1 ;  /* 0x2040000002057fae */ /* 0x0001e2000c901d78 */
[----:B------:R-:W-:-:S03]  /*22ba0*/  LOP3.LUT P1, RZ, R0, 0x40, RZ, 0xc0, !PT ;  /* 0x0000004000ff7812 */ /* 0x000fc6000782c0ff */
[----:B------:R0:W5:Y:S01]  /*22bb0*/  LDL.LU R0, [R1+0x80] ;  /* 0x0000800001007983 */ /* 0x0001620000300800 */
[----:B------:R-:W-:Y:S02]  /*22bc0*/  IMAD.MOV.U32 R13, RZ, RZ, R6 ;  /* 0x000000ffff0d7224 */ /* 0x000fe400078e0006 */
[----:B------:R-:W-:Y:S01]  /*22bd0*/  IMAD.MOV.U32 R12, RZ, RZ, 0x5 ;  /* 0x00000005ff0c7424 */ /* 0x000fe200078e00ff */
[----:B------:R0:W-:Y:S06]  /*22be0*/  LDGSTS.E.BYPASS.LTC128B.128 [R5+0x23400], desc[UR56][R2.64+0x80], !P5 ;  /* 0x2340008002057fae */ /* 0x0001ec000e901d78 */
[----:B0----5:R-:W-:Y:S05]  /*22bf0*/  WARPSYNC.COLLECTIVE R15, `(.L_x_888) ;  /* 0x000000000f087348 */ /* 0x021fea0003c00000 */
[----:B------:R1:W2:Y:S02]  /*22c00*/  SHFL.IDX P6, R14, R13, R12, R11 ;  /* 0x0000000c0d0e7389 */ /* 0x0002a400000c000b */
[----:B012--5:R-:W-:Y:S01]  /*22c10*/  ENDCOLLECTIVE ;  /* 0x000000000000791b */ /* 0x027fe20003800000 */
.L_x_888:
[----:B------:R-:W-:Y:S01]  /*22c20*/  @!PT LDS RZ, [RZ] ;  /* 0x00000000fffff984 */ /* 0x000fe20000000800 */
[----:B------:R-:W-:Y:S01]  /*22c30*/  @!PT LDS RZ, [RZ] ;  /* 0x00000000fffff984 */ /* 0x000fe20000000800 */
[----:B------:R-:W-:Y:S01]  /*22c40*/  @!PT LDS RZ, [RZ] ;  /* 0x00000000fffff984 */ /* 0x000fe20000000800 */
[----:B------:R0:W-:Y:S01]  /*22c50*/  LDGSTS.E.BYPASS.LTC128B.128 [R5+0x26400], desc[UR56][R2.64+0x100], !P4 ;  /* 0x2640010002057fae */ /* 0x0001e2000e101d78 */
[----:B------:R-:W-:Y:S02]  /*22c60*/  IMAD.MOV.U32 R13, RZ, RZ, R8 ;  /* 0x000000ffff0d7224 */ /* 0x000fe400078e0008 */
[----:B------:R-:W-:-:S07]  /*22c70*/  IMAD.MOV.U32 R34, RZ, RZ, R14 ;  /* 0x000000ffff227224 */ /* 0x000fce00078e000e */
[----:B0-----:R-:W-:Y:S05]  /*22c80*/  WARPSYNC.COLLECTIVE R15, `(.L_x_889) ;  /* 0x000000000f087348 */ /* 0x001fea0003c00000 */
[----:B------:R1:W2:Y:S02]  /*22c90*/  SHFL.IDX P6, R14, R13, R12, R11 ;  /* 0x0000000c0d0e7389 */ /* 0x0002a400000c000b */
[----:B012---:R-:W-:Y:S01]  /*22ca0*/  ENDCOLLECTIVE ;  /* 0x000000000000791b */ /* 0x007fe20003800000 */
.L_x_889:
[----:B------:R-:W-:Y:S01]  /*22cb0*/  IMAD.MOV.U32 R2, RZ, RZ, R14 ;  /* 0x000000ffff027224 */ /* 0x000fe200078e000e */
[----:B------:R-:W-:Y:S06]  /*22cc0*/  BRA `(.L_x_890) ;  /* 0xffffffb000fc7947 */ /* 0x000fec000383ffff */
.L_x_750:
[----:B0-----:R0:W2:Y:S02]  /*22cd0*/  SYNCS.PHASECHK.TRANS64.TRYWAIT P0, [R6+URZ+0x30860], R2 ;  /* 0x03086002060075a7 */ /* 0x0010a4000800017f */
[----:B--2---:R-:W-:Y:S05]  /*22ce0*/  @!P0 NANOSLEEP.SYNCS 0x989680 ;  /* 0x009896800000895d */ /* 0x004fea0003900000 */
[----:B------:R-:W2:Y:S02]  /*22cf0*/  @!P0 SYNCS.PHASECHK.TRANS64 P0, [R6+URZ+0x30860], R2 ;  /* 0x03086002060085a7 */ /* 0x000ea4000800007f */
[----:B--2---:R-:W-:Y:S05]  /*22d00*/  @!P0 BRA `(.L_x_750) ;  /* 0xfffffffc00f08947 */ /* 0x004fea000383ffff */
[----:B------:R-:W-:Y:S05]  /*22d10*/  BRA `(.L_x_891) ;  /* 0xffffffb400647947 */ /* 0x000fea000383ffff */
.L_x_751:
        /* <DEDUP_REMOVED lines=8> */
.L_x_893:
[----:B------:R-:W-:Y:S05]  /*22da0*/  BSYNC B1 ;  /* 0x0000000000017941 */ /* 0x000fea0003800000 */
.L_x_892:
[----:B------:R-:W-:Y:S02]  /*22db0*/  IMAD.MOV.U32 R13, RZ, RZ, R23 ;  /* 0x000000ffff0d7224 */ /* 0x000fe400078e0017 */
[----:B------:R-:W-:Y:S02]  /*22dc0*/  IMAD.MOV.U32 R12, RZ, RZ, RZ ;  /* 0x000000ffff0c7224 */ /* 0x000fe400078e00ff */
[----:B------:R-:W-:Y:S02]  /*22dd0*/  IMAD.MOV.U32 R11, RZ, RZ, 0x181f ;  /* 0x0000181fff0b7424 */ /* 0x000fe400078e00ff */
[----:B------:R-:W-:Y:S02]  /*22de0*/  IMAD.MOV.U32 R15, RZ, RZ, -0x1 ;  /* 0xffffffffff0f7424 */ /* 0x000fe400078e00ff */
[----:B------:R-:W-:Y:S02]  /*22df0*/  IMAD.MOV.U32 R3, RZ, RZ, R14 ;  /* 0x000000ffff037224 */ /* 0x000fe400078e000e */
[----:B------:R-:W-:-:S07]  /*22e00*/  IMAD R5, R5, 0x2, R22 ;  /* 0x0000000205057824 */ /* 0x000fce00078e0216 */
[----:B------:R-:W-:Y:S05]  /*22e10*/  WARPSYNC.COLLECTIVE R15, `(.L_x_894) ;  /* 0x000000000f087348 */ /* 0x000fea0003c00000 */
[----:B------:R0:W1:Y:S02]  /*22e20*/  SHFL.IDX P6, R14, R13, R12, R11 ;  /* 0x0000000c0d0e7389 */ /* 0x00006400000c000b */
[----:B01----:R-:W-:Y:S01]  /*22e30*/  ENDCOLLECTIVE ;  /* 0x000000000000791b */ /* 0x003fe20003800000 */
.L_x_894:
[----:B------:R-:W-:Y:S02]  /*22e40*/  IMAD.MOV.U32 R13, RZ, RZ, R24 ;  /* 0x000000ffff0d7224 */ /* 0x000fe400078e0018 */
[----:B------:R-:W-:Y:S01]  /*22e50*/  IMAD.MOV.U32 R12, RZ, RZ, 0x1 ;  /* 0x00000001ff0c7424 */ /* 0x000fe200078e00ff */
[----:B------:R-:W-:-:S07]  /*22e60*/  MOV R2, R14 ;  /* 0x0000000e00027202 */ /* 0x000fce0000000f00 */
[----:B------:R-:W-:Y:S05]  /*22e70*/  WARPSYNC.COLLECTIVE R15, `(.L_x_895) ;  /* 0x000000000f087348 */ /* 0x000fea0003c00000 */
[----:B------:R0:W1:Y:S02]  /*22e80*/  SHFL.IDX P6, R14, R13, R12, R11 ;  /* 0x0000000c0d0e7389 */ /* 0x00006400000c000b */
[----:B01----:R-:W-:Y:S01]  /*22e90*/  ENDCOLLECTIVE ;  /* 0x000000000000791b */ /* 0x003fe20003800000 */
.L_x_895:
        /* <DEDUP_REMOVED lines=16> */
.L_x_896:
[----:B------:R-:W-:Y:S02]  /*22fa0*/  IMAD.MOV.U32 R13, RZ, RZ, R24 ;  /* 0x000000ffff0d7224 */ /* 0x000fe400078e0018 */
[----:B------:R-:W-:Y:S02]  /*22fb0*/  IMAD.MOV.U32 R12, RZ, RZ, 0x2 ;  /* 0x00000002ff0c7424 */ /* 0x000fe400078e00ff */
[----:B------:R-:W-:-:S07]  /*22fc0*/  IMAD.MOV.U32 R2, RZ, RZ, R14 ;  /* 0x000000ffff027224 */ /* 0x000fce00078e000e */
[----:B------:R-:W-:Y:S05]  /*22fd0*/  WARPSYNC.COLLECTIVE R15, `(.L_x_897) ;  /* 0x000000000f087348 */ /* 0x000fea0003c00000 */
[----:B------:R0:W1:Y:S02]  /*22fe0*/  SHFL.IDX P6, R14, R13, R12, R11 ;  /* 0x0000000c0d0e7389 */ /* 0x00006400000c000b */
[----:B01----:R-:W-:Y:S01]  /*22ff0*/  ENDCOLLECTIVE ;  /* 0x000000000000791b */ /* 0x003fe20003800000 */
.L_x_897:
        /* <DEDUP_REMOVED lines=16> */
.L_x_898:
[----:B------:R-:W-:Y:S01]  /*23100*/  MOV R13, R24 ;  /* 0x00000018000d7202 */ /* 0x000fe20000000f00 */
[----:B------:R-:W-:Y:S02]  /*23110*/  IMAD.MOV.U32 R12, RZ, RZ, 0x3 ;  /* 0x00000003ff0c7424 */ /* 0x000fe400078e00ff */
[----:B------:R-:W-:-:S07]  /*23120*/  IMAD.MOV.U32 R2, RZ, RZ, R14 ;  /* 0x000000ffff027224 */ /* 0x000fce00078e000e */
[----:B------:R-:W-:Y:S05]  /*23130*/  WARPSYNC.COLLECTIVE R15, `(.L_x_899) ;  /* 0x000000000f087348 */ /* 0x000fea0003c00000 */
[----:B------:R0:W1:Y:S02]  /*23140*/  SHFL.IDX P6, R14, R13, R12, R11 ;  /* 0x0000000c0d0e7389 */ /* 0x00006400000c000b */
[----:B01----:R-:W-:Y:S01]  /*23150*/  ENDCOLLECTIVE ;  /* 0x000000000000791b */ /* 0x003fe20003800000 */
.L_x_899:
        /* <DEDUP_REMOVED lines=16> */
.L_x_900:
[----:B------:R-:W-:Y:S02]  /*23260*/  IMAD.MOV.U32 R13, RZ, RZ, R24 ;  /* 0x000000ffff0d7224 */ /* 0x000fe400078e0018 */
[----:B------:R-:W-:Y:S02]  /*23270*/  IMAD.MOV.U32 R12, RZ, RZ, 0x4 ;  /* 0x00000004ff0c7424 */ /* 0x000fe400078e00ff */
[----:B------:R-:W-:-:S07]  /*23280*/  IMAD.MOV.U32 R2, RZ, RZ, R14 ;  /* 0x000000ffff027224 */ /* 0x000fce00078e000e */
[----:B------:R-:W-:Y:S05]  /*23290*/  WARPSYNC.COLLECTIVE R15, `(.L_x_901) ;  /* 0x000000000f087348 */ /* 0x000fea0003c00000 */
[----:B------:R0:W1:Y:S02]  /*232a0*/  SHFL.IDX P6, R14, R13, R12, R11 ;  /* 0x0000000c0d0e7389 */ /* 0x00006400000c000b */
[----:B01----:R-:W-:Y:S01]  /*232b0*/  ENDCOLLECTIVE ;  /* 0x000000000000791b */ /* 0x003fe20003800000 */
.L_x_901:
        /* <DEDUP_REMOVED lines=16> */
.L_x_902:
[----:B------:R-:W-:Y:S02]  /*233c0*/  IMAD.MOV.U32 R13, RZ, RZ, R24 ;  /* 0x000000ffff0d7224 */ /* 0x000fe400078e0018 */
[----:B------:R-:W-:Y:S02]  /*233d0*/  IMAD.MOV.U32 R12, RZ, RZ, 0x5 ;  /* 0x00000005ff0c7424 */ /* 0x000fe400078e00ff */
[----:B------:R-:W-:-:S07]  /*233e0*/  IMAD.MOV.U32 R2, RZ, RZ, R14 ;  /* 0x000000ffff027224 */ /* 0x000fce00078e000e */
[----:B------:R-:W-:Y:S05]  /*233f0*/  WARPSYNC.COLLECTIVE R15, `(.L_x_903) ;  /* 0x000000000f087348 */ /* 0x000fea0003c00000 */
[----:B------:R0:W1:Y:S02]  /*23400*/  SHFL.IDX P6, R14, R13, R12, R11 ;  /* 0x0000000c0d0e7389 */ /* 0x00006400000c000b */
[----:B01----:R-:W-:Y:S01]  /*23410*/  ENDCOLLECTIVE ;  /* 0x000000000000791b */ /* 0x003fe20003800000 */
.L_x_903:
[----:B------:R-:W-:-:S05]  /*23420*/  IADD3 R2, P0, R2, R4, RZ ;  /* 0x0000000402027210 */ /* 0x000fca0007f1e0ff */
[----:B------:R-:W-:Y:S01]  /*23430*/  IMAD.X R3, RZ, RZ, R3, P0 ;  /* 0x000000ffff037224 */ /* 0x000fe200000e0603 */
        /* <DEDUP_REMOVED lines=11> */
.L_x_904:
[----:B------:R-:W-:Y:S01]  /*234f0*/  @!PT LDS RZ, [RZ] ;  /* 0x00000000fffff984 */ /* 0x000fe20000000800 */
[----:B------:R-:W-:Y:S01]  /*23500*/  @!PT LDS RZ, [RZ] ;  /* 0x00000000fffff984 */ /* 0x000fe20000000800 */
[----:B------:R-:W-:Y:S01]  /*23510*/  @!PT LDS RZ, [RZ] ;  /* 0x00000000fffff984 */ /* 0x000fe20000000800 */
[----:B------:R0:W-:Y:S01]  /*23520*/  LDGSTS.E.BYPASS.LTC128B.128 [R5+0x5400], desc[UR56][R2.64+0x80], !P0 ;  /* 0x0540008002057fae */ /* 0x0001e2000c101d78 */
[----:B------:R-:W-:-:S13]  /*23530*/  ISETP.LT.OR P0, PT, R7, 0x41, P1 ;  /* 0x000000410700780c */ /* 0x000fda0000f01670 */
[----:B------:R0:W-:Y:S01]  /*23540*/  LDGSTS.E.BYPASS.LTC128B.128 [R5+0x8400], desc[UR56][R2.64+0x100], !P0 ;  /* 0x0840010002057fae */ /* 0x0001e2000c101d78 */
[----:B------:R-:W-:Y:S05]  /*23550*/  BRA `(.L_x_905) ;  /* 0xffffffb000507947 */ /* 0x000fea000383ffff */
.L_x_759:
[----:B0-----:R0:W1:Y:S02]  /*23560*/  SYNCS.PHASECHK.TRANS64.TRYWAIT P0, [R0+URZ+0x30860], R3 ;  /* 0x03086003000075a7 */ /* 0x001064000800017f */
[----:B-1----:R-:W-:Y:S05]  /*23570*/  @!P0 NANOSLEEP.SYNCS 0x989680 ;  /* 0x009896800000895d */ /* 0x002fea0003900000 */
[----:B------:R-:W1:Y:S02]  /*23580*/  @!P0 SYNCS.PHASECHK.TRANS64 P0, [R0+URZ+0x30860], R3 ;  /* 0x03086003000085a7 */ /* 0x000e64000800007f */
[----:B-1----:R-:W-:Y:S05]  /*23590*/  @!P0 BRA `(.L_x_759) ;  /* 0xfffffffc00f08947 */ /* 0x002fea000383ffff */
[----:B------:R-:W-:Y:S05]  /*235a0*/  BRA `(.L_x_906) ;  /* 0xffffffb400787947 */ /* 0x000fea000383ffff */
.L_x_760:
[----:B------:R-:W-:Y:S01]  /*235b0*/  BSSY B0, `(.L_x_907) ;  /* 0x0000008000007945 */ /* 0x000fe20003800000 */
[----:B------:R-:W-:Y:S02]  /*235c0*/  IMAD.MOV.U32 R13, RZ, RZ, R24 ;  /* 0x000000ffff0d7224 */ /* 0x000fe400078e0018 */
[----:B------:R-:W-:Y:S02]  /*235d0*/  IMAD.MOV.U32 R12, RZ, RZ, RZ ;  /* 0x000000ffff0c7224 */ /* 0x000fe400078e00ff */
[----:B------:R-:W-:Y:S02]  /*235e0*/  IMAD.MOV.U32 R11, RZ, RZ, 0x181f ;  /* 0x0000181fff0b7424 */ /* 0x000fe400078e00ff */
[----:B------:R-:W-:-:S07]  /*235f0*/  IMAD.MOV.U32 R15, RZ, RZ, -0x1 ;  /* 0xffffffffff0f7424 */ /* 0x000fce00078e00ff */
[----:B0-2---:R-:W-:Y:S05]  /*23600*/  WARPSYNC.COLLECTIVE R15, `(.L_x_908) ;  /* 0x000000000f087348 */ /* 0x005fea0003c00000 */
[----:B--2---:R1:W2:Y:S02]  /*23610*/  SHFL.IDX P6, R14, R13, R12, R11 ;  /* 0x0000000c0d0e7389 */ /* 0x0042a400000c000b */
[----:B012---:R-:W-:Y:S01]  /*23620*/  ENDCOLLECTIVE ;  /* 0x000000000000791b */ /* 0x007fe20003800000 */
.L_x_908:
[----:B------:R-:W-:Y:S05]  /*23630*/  BSYNC B0 ;  /* 0x0000000000007941 */ /* 0x000fea0003800000 */
.L_x_907:
[----:B------:R-:W-:Y:S02]  /*23640*/  IMAD.MOV.U32 R13, RZ, RZ, R23 ;  /* 0x000000ffff0d7224 */ /* 0x000fe400078e0017 */
[----:B------:R-:W-:Y:S02]  /*23650*/  IMAD.MOV.U32 R12, RZ, RZ, RZ ;  /* 0x000000ffff0c7224 */ /* 0x000fe400078e00ff */
[----:B------:R-:W-:Y:S02]  /*23660*/  IMAD.MOV.U32 R11, RZ, RZ, 0x181f ;  /* 0x0000181fff0b7424 */ /* 0x000fe400078e00ff */
[----:B------:R-:W-:Y:S02]  /*23670*/  IMAD.MOV.U32 R15, RZ, RZ, -0x1 ;  /* 0xffffffffff0f7424 */ /* 0x000fe400078e00ff */
[----:B------:R-:W-:Y:S02]  /*23680*/  IMAD.MOV.U32 R3, RZ, RZ, R14 ;  /* 0x000000ffff037224 */ /* 0x000fe400078e000e */
[----:B------:R-:W-:-:S07]  /*23690*/  IMAD.SHL.U32 R5, R33, 0x2, RZ ;  /* 0x0000000221057824 */ /* 0x000fce00078e00ff */
[----:B------:R-:W-:Y:S05]  /*236a0*/  WARPSYNC.COLLECTIVE R15, `(.L_x_909) ;  /* 0x000000000f087348 */ /* 0x000fea0003c00000 */
[----:B------:R0:W1:Y:S02]  /*236b0*/  SHFL.IDX P6, R14, R13, R12, R11 ;  /* 0x0000000c0d0e7389 */ /* 0x00006400000c000b */
[----:B01----:R-:W-:Y:S01]  /*236c0*/  ENDCOLLECTIVE ;  /* 0x000000000000791b */ /* 0x003fe20003800000 */
.L_x_909:
        /* <DEDUP_REMOVED lines=14> */
.L_x_910:
        /* <DEDUP_REMOVED lines=13> */
.L_x_911:
[----:B------:R-:W-:Y:S02]  /*23880*/  IMAD.MOV.U32 R13, RZ, RZ, R24 ;  /* 0x000000ffff0d7224 */ /* 0x000fe400078e0018 */
[----:B------:R-:W-:Y:S01]  /*23890*/  IMAD.MOV.U32 R12, RZ, RZ, 0x2 ;  /* 0x00000002ff0c7424 */ /* 0x000fe200078e00ff */
[----:B------:R-:W-:-:S13]  /*238a0*/  IADD3 R2, P4, R14, R5, RZ ;  /* 0x000000050e027210 */ /* 0x000fda0007f9e0ff */
[----:B------:R-:W-:Y:S05]  /*238b0*/  WARPSYNC.COLLECTIVE R15, `(.L_x_912) ;  /* 0x000000000f087348 */ /* 0x000fea0003c00000 */
[----:B------:R0:W1:Y:S02]  /*238c0*/  SHFL.IDX P6, R14, R13, R12, R11 ;  /* 0x0000000c0d0e7389 */ /* 0x00006400000c000b */
[----:B01----:R-:W-:Y:S01]  /*238d0*/  ENDCOLLECTIVE ;  /* 0x000000000000791b */ /* 0x003fe20003800000 */
.L_x_912:
        /* <DEDUP_REMOVED lines=15> */
.L_x_913:
[----:B------:R-:W-:Y:S02]  /*239d0*/  IMAD.MOV.U32 R13, RZ, RZ, R24 ;  /* 0x000000ffff0d7224 */ /* 0x000fe400078e0018 */
[----:B------:R-:W-:Y:S01]  /*239e0*/  IMAD.MOV.U32 R12, RZ, RZ, 0x3 ;  /* 0x00000003ff0c7424 */ /* 0x000fe200078e00ff */
[----:B------:R-:W-:-:S13]  /*239f0*/  IADD3 R2, P4, R14, R5, RZ ;  /* 0x000000050e027210 */ /* 0x000fda0007f9e0ff */
[----:B------:R-:W-:Y:S05]  /*23a00*/  WARPSYNC.COLLECTIVE R15, `(.L_x_914) ;  /* 0x000000000f087348 */ /* 0x000fea0003c00000 */
[----:B------:R0:W1:Y:S02]  /*23a10*/  SHFL.IDX P6, R14, R13, R12, R11 ;  /* 0x0000000c0d0e7389 */ /* 0x00006400000c000b */
[----:B01----:R-:W-:Y:S01]  /*23a20*/  ENDCOLLECTIVE ;  /* 0x000000000000791b */ /* 0x003fe20003800000 */
.L_x_914:
        /* <DEDUP_REMOVED lines=15> */
.L_x_915:
[----:B------:R-:W-:Y:S02]  /*23b20*/  IMAD.MOV.U32 R13, RZ, RZ, R24 ;  /* 0x000000ffff0d7224 */ /* 0x000fe400078e0018 */
[----:B------:R-:W-:Y:S01]  /*23b30*/  IMAD.MOV.U32 R12, RZ, RZ, 0x4 ;  /* 0x00000004ff0c7424 */ /* 0x000fe200078e00ff */
[----:B------:R-:W-:-:S13]  /*23b40*/  IADD3 R2, P4, R14, R5, RZ ;  /* 0x000000050e027210 */ /* 0x000fda0007f9e0ff */
[----:B------:R-:W-:Y:S05]  /*23b50*/  WARPSYNC.COLLECTIVE R15, `(.L_x_916) ;  /* 0x000000000f087348 */ /* 0x000fea0003c00000 */
[----:B------:R0:W1:Y:S02]  /*23b60*/  SHFL.IDX P6, R14, R13, R12, R11 ;  /* 0x0000000c0d0e7389 */ /* 0x00006400000c000b */
[----:B01----:R-:W-:Y:S01]  /*23b70*/  ENDCOLLECTIVE ;  /* 0x000000000000791b */ /* 0x003fe20003800000 */
.L_x_916:
        /* <DEDUP_REMOVED lines=10> */
[----:B------:R-:W-:Y:S02]  /*23c20*/  ISETP.LT.OR P3, PT, R6, 0x41, P2 ;  /* 0x000000410600780c */ /* 0x000fe40001761670 */
[----:B------:R-:W-:-:S11]  /*23c30*/  MOV R7, R14 ;  /* 0x0000000e00077202 */ /* 0x000fd60000000f00 */
[----:B0-----:R-:W-:Y:S05]  /*23c40*/  WARPSYNC.COLLECTIVE R15, `(.L_x_917) ;  /* 0x000000000f087348 */ /* 0x001fea0003c00000 */
[----:B------:R1:W2:Y:S02]  /*23c50*/  SHFL.IDX P6, R14, R13, R12, R11 ;  /* 0x0000000c0d0e7389 */ /* 0x0002a400000c000b */
[----:B012---:R-:W-:Y:S01]  /*23c60*/  ENDCOLLECTIVE ;  /* 0x000000000000791b */ /* 0x007fe20003800000 */
.L_x_917:
[----:B------:R-:W-:Y:S02]  /*23c70*/  IMAD.MOV.U32 R13, RZ, RZ, R24 ;  /* 0x000000ffff0d7224 */ /* 0x000fe400078e0018 */
[----:B------:R-:W-:Y:S01]  /*23c80*/  IMAD.MOV.U32 R12, RZ, RZ, 0x5 ;  /* 0x00000005ff0c7424 */ /* 0x000fe200078e00ff */
[----:B------:R-:W-:-:S13]  /*23c90*/  IADD3 R2, P4, R14, R5, RZ ;  /* 0x000000050e027210 */ /* 0x000fda0007f9e0ff */
[----:B------:R-:W-:Y:S05]  /*23ca0*/  WARPSYNC.COLLECTIVE R15, `(.L_x_918) ;  /* 0x000000000f087348 */ /* 0x000fea0003c00000 */
[----:B------:R0:W1:Y:S02]  /*23cb0*/  SHFL.IDX P6, R14, R13, R12, R11 ;  /* 0x0000000c0d0e7389 */ /* 0x00006400000c000b */
[----:B01----:R-:W-:Y:S01]  /*23cc0*/  ENDCOLLECTIVE ;  /* 0x000000000000791b */ /* 0x003fe20003800000 */
.L_x_918:
        /* <DEDUP_REMOVED lines=14> */
.L_x_919:
[----:B------:R-:W-:Y:S05]  /*23db0*/  BRA `(.L_x_920) ;  /* 0xffffffb0007c7947 */ /* 0x000fea000383ffff */
.L_x_765:
        /* <DEDUP_REMOVED lines=8> */
.L_x_922:
[----:B------:R-:W-:Y:S05]  /*23e40*/  BSYNC B0 ;  /* 0x0000000000007941 */ /* 0x000fea0003800000 */
.L_x_921:
        /* <DEDUP_REMOVED lines=9> */
.L_x_923:
[----:B------:R-:W-:Y:S02]  /*23ee0*/  ULDC UR4, c[0x0][0xc3c] ;  /* 0x00030f0000047ab9 */ /* 0x000fe40000000800 */
[----:B------:R-:W-:-:S13]  /*23ef0*/  ISETP.GE.OR P1, PT, R7, UR4, !P0 ;  /* 0x0000000407007c0c */ /* 0x000fda000c726670 */
[----:B------:R-:W0:Y:S01]  /*23f00*/  @!P1 LDC.64 R2, c[0x0][0xc80] ;  /* 0x00032000ff029b82 */ /* 0x000e220000000a00 */
[----:B------:R-:W-:Y:S02]  /*23f10*/  IMAD.MOV.U32 R4, RZ, RZ, RZ ;  /* 0x000000ffff047224 */ /* 0x000fe400078e00ff */
[----:B------:R-:W-:Y:S02]  /*23f20*/  IMAD.MOV.U32 R11, RZ, RZ, RZ ;  /* 0x000000ffff0b7224 */ /* 0x000fe400078e00ff */
        /* <DEDUP_REMOVED lines=13> */
.L_x_924:
[----:B------:R-:W-:Y:S01]  /*24000*/  IMAD.MOV.U32 R12, RZ, RZ, 0x2 ;  /* 0x00000002ff0c7424 */ /* 0x000fe200078e00ff */
[----:B------:R-:W-:-:S05]  /*24010*/  SEL R7, R14, RZ, P1 ;  /* 0x000000ff0e077207 */ /* 0x000fca0000800000 */
[----:B------:R-:W-:-:S04]  /*24020*/  IMAD.IADD R6, R4, 0x1, R7 ;  /* 0x0000000104067824 */ /* 0x000fc800078e0207 */
[----:B------:R-:W-:-:S07]  /*24030*/  IMAD.MOV.U32 R13, RZ, RZ, R6 ;  /* 0x000000ffff0d7224 */ /* 0x000fce00078e0006 */
[----:B------:R-:W-:Y:S05]  /*24040*/  WARPSYNC.COLLECTIVE R15, `(.L_x_925) ;  /* 0x000000000f087348 */ /* 0x000fea0003c00000 */
[----:B------:R0:W1:Y:S02]  /*24050*/  SHFL.UP P6, R14, R13, R12, R11 ;  /* 0x0400000c0d0e7389 */ /* 0x00006400000c000b */
[----:B01----:R-:W-:Y:S01]  /*24060*/  ENDCOLLECTIVE ;  /* 0x000000000000791b */ /* 0x003fe20003800000 */
.L_x_925:
[----:B------:R-:W-:Y:S01]  /*24070*/  IMAD.MOV.U32 R12, RZ, RZ, 0x4 ;  /* 0x00000004ff0c7424 */ /* 0x000fe200078e00ff */
[----:B------:R-:W-:-:S05]  /*24080*/  SEL R7, R14, RZ, P2 ;  /* 0x000000ff0e077207 */ /* 0x000fca0001000000 */
[----:B------:R-:W-:-:S04]  /*24090*/  IMAD.IADD R7, R6, 0x1, R7 ;  /* 0x0000000106077824 */ /* 0x000fc800078e0207 */
[----:B------:R-:W-:-:S07]  /*240a0*/  IMAD.MOV.U32 R13, RZ, RZ, R7 ;  /* 0x000000ffff0d7224 */ /* 0x000fce00078e0007 */
[----:B------:R-:W-:Y:S05]  /*240b0*/  WARPSYNC.COLLECTIVE R15, `(.L_x_926) ;  /* 0x000000000f087348 */ /* 0x000fea0003c00000 */
[----:B------:R0:W1:Y:S02]  /*240c0*/  SHFL.UP P6, R14, R13, R12, R11 ;  /* 0x0400000c0d0e7389 */ /* 0x00006400000c000b */
[----:B01----:R-:W-:Y:S01]  /*240d0*/  ENDCOLLECTIVE ;  /* 0x000000000000791b */ /* 0x003fe20003800000 */
.L_x_926:
[----:B------:R-:W-:Y:S02]  /*240e0*/  MOV R12, 0x8 ;  /* 0x00000008000c7802 */ /* 0x000fe40000000f00 */
[----:B------:R-:W-:-:S05]  /*240f0*/  SEL R2, R14, RZ, P3 ;  /* 0x000000ff0e027207 */ /* 0x000fca0001800000 */
[----:B------:R-:W-:-:S04]  /*24100*/  IMAD.IADD R2, R7, 0x1, R2 ;  /* 0x0000000107027824 */ /* 0x000fc800078e0202 */
[----:B------:R-:W-:-:S07]  /*24110*/  IMAD.MOV.U32 R13, RZ, RZ, R2 ;  /* 0x000000ffff0d7224 */ /* 0x000fce00078e0002 */
[----:B------:R-:W-:Y:S05]  /*24120*/  WARPSYNC.COLLECTIVE R15, `(.L_x_927) ;  /* 0x000000000f087348 */ /* 0x000fea0003c00000 */
[----:B------:R0:W1:Y:S02]  /*24130*/  SHFL.UP P6, R14, R13, R12, R11 ;  /* 0x0400000c0d0e7389 */ /* 0x00006400000c000b */
[----:B01----:R-:W-:Y:S01]  /*24140*/  ENDCOLLECTIVE ;  /* 0x000000000000791b */ /* 0x003fe20003800000 */
.L_x_927:
[----:B------:R-:W-:Y:S01]  /*24150*/  IMAD.MOV.U32 R12, RZ, RZ, 0x10 ;  /* 0x00000010ff0c7424 */ /* 0x000fe200078e00ff */
[----:B------:R-:W-:-:S05]  /*24160*/  SEL R3, R14, RZ, P4 ;  /* 0x000000ff0e037207 */ /* 0x000fca0002000000 */
[----:B------:R-:W-:-:S04]  /*24170*/  IMAD.IADD R3, R2, 0x1, R3 ;  /* 0x0000000102037824 */ /* 0x000fc800078e0203 */
[----:B------:R-:W-:-:S07]  /*24180*/  IMAD.MOV.U32 R13, RZ, RZ, R3 ;  /* 0x000000ffff0d7224 */ /* 0x000fce00078e0003 */
[----:B------:R-:W-:Y:S05]  /*24190*/  WARPSYNC.COLLECTIVE R15, `(.L_x_928) ;  /* 0x000000000f087348 */ /* 0x000fea0003c00000 */
[----:B------:R0:W1:Y:S02]  /*241a0*/  SHFL.UP P6, R14, R13, R12, R11 ;  /* 0x0400000c0d0e7389 */ /* 0x00006400000c000b */
[----:B01----:R-:W-:Y:S01]  /*241b0*/  ENDCOLLECTIVE ;  /* 0x000000000000791b */ /* 0x003fe20003800000 */
.L_x_928:
        /* <DEDUP_REMOVED lines=8> */
.L_x_929:
[----:B------:R-:W-:Y:S05]  /*24240*/  BRA `(.L_x_930) ;  /* 0xffffffb000947947 */ /* 0x000fea000383ffff */
.L_x_770:
[----:B------:R-:W-:Y:S01]  /*24250*/  BSSY B0, `(.L_x_931) ;  /* 0x0000008000007945 */ /* 0x000fe20003800000 */
[----:B-----5:R-:W-:Y:S02]  /*24260*/  IMAD.MOV.U32 R13, RZ, RZ, R4 ;  /* 0x000000ffff0d7224 */ /* 0x020fe400078e0004 */
[----:B------:R-:W-:Y:S02]  /*24270*/  IMAD.MOV.U32 R12, RZ, RZ, 0x1 ;  /* 0x00000001ff0c7424 */ /* 0x000fe400078e00ff */
[----:B------:R-:W-:Y:S02]  /*24280*/  IMAD.MOV.U32 R11, RZ, RZ, RZ ;  /* 0x000000ffff0b7224 */ /* 0x000fe400078e00ff */
[----:B------:R-:W-:-:S07]  /*24290*/  IMAD.MOV.U32 R15, RZ, RZ, -0x1 ;  /* 0xffffffffff0f7424 */ /* 0x000fce00078e00ff */
[----:B01----:R-:W-:Y:S05]  /*242a0*/  WARPSYNC.COLLECTIVE R15, `(.L_x_932) ;  /* 0x000000000f087348 */ /* 0x003fea0003c00000 */
[----:B------:R2:W3:Y:S02]  /*242b0*/  SHFL.UP P6, R14, R13, R12, R11 ;  /* 0x0400000c0d0e7389 */ /* 0x0004e400000c000b */
[----:B0123--:R-:W-:Y:S01]  /*242c0*/  ENDCOLLECTIVE ;  /* 0x000000000000791b */ /* 0x00ffe20003800000 */
.L_x_932:
[----:B------:R-:W-:Y:S05]  /*242d0*/  BSYNC B0 ;  /* 0x0000000000007941 */ /* 0x000fea0003800000 */
.L_x_931:
        /* <DEDUP_REMOVED lines=8> */
.L_x_933:
[----:B------:R-:W-:Y:S01]  /*24360*/  IMAD.MOV.U32 R12, RZ, RZ, 0x4 ;  /* 0x00000004ff0c7424 */ /* 0x000fe200078e00ff */
[----:B------:R-:W-:-:S05]  /*24370*/  SEL R0, R14, RZ, P2 ;  /* 0x000000ff0e007207 */ /* 0x000fca0001000000 */
[----:B------:R-:W-:-:S04]  /*24380*/  IMAD.IADD R0, R13, 0x1, R0 ;  /* 0x000000010d007824 */ /* 0x000fc800078e0200 */
[----:B------:R-:W-:-:S07]  /*24390*/  IMAD.MOV.U32 R13, RZ, RZ, R0 ;  /* 0x000000ffff0d7224 */ /* 0x000fce00078e0000 */
[----:B------:R-:W-:Y:S05]  /*243a0*/  WARPSYNC.COLLECTIVE R15, `(.L_x_934) ;  /* 0x000000000f087348 */ /* 0x000fea0003c00000 */
[----:B------:R0:W1:Y:S02]  /*243b0*/  SHFL.UP P6, R14, R13, R12, R11 ;  /* 0x0400000c0d0e7389 */ /* 0x00006400000c000b */
[----:B01----:R-:W-:Y:S01]  /*243c0*/  ENDCOLLECTIVE ;  /* 0x000000000000791b */ /* 0x003fe20003800000 */
.L_x_934:
[----:B------:R-:W-:Y:S01]  /*243d0*/  IMAD.MOV.U32 R12, RZ, RZ, 0x8 ;  /* 0x00000008ff0c7424 */ /* 0x000fe200078e00ff */
[----:B------:R-:W-:-:S05]  /*243e0*/  SEL R3, R14, RZ, P3 ;  /* 0x000000ff0e037207 */ /* 0x000fca0001800000 */
[----:B------:R-:W-:-:S04]  /*243f0*/  IMAD.IADD R2, R0, 0x1, R3 ;  /* 0x0000000100027824 */ /* 0x000fc800078e0203 */
[----:B------:R-:W-:-:S07]  /*24400*/  IMAD.MOV.U32 R13, RZ, RZ, R2 ;  /* 0x000000ffff0d7224 */ /* 0x000fce00078e0002 */
[----:B------:R-:W-:Y:S05]  /*24410*/  WARPSYNC.COLLECTIVE R15, `(.L_x_935) ;  /* 0x000000000f087348 */ /* 0x000fea0003c00000 */
[----:B------:R0:W1:Y:S02]  /*24420*/  SHFL.UP P6, R14, R13, R12, R11 ;  /* 0x0400000c0d0e7389 */ /* 0x00006400000c000b */
[----:B01----:R-:W-:Y:S01]  /*24430*/  ENDCOLLECTIVE ;  /* 0x000000000000791b */ /* 0x003fe20003800000 */
.L_x_935:
[----:B------:R-:W-:Y:S01]  /*24440*/  IMAD.MOV.U32 R12, RZ, RZ, 0x10 ;  /* 0x00000010ff0c7424 */ /* 0x000fe200078e00ff */
[----:B------:R-:W-:-:S05]  /*24450*/  SEL R3, R14, RZ, P4 ;  /* 0x000000ff0e037207 */ /* 0x000fca0002000000 */
[----:B------:R-:W-:-:S04]  /*24460*/  IMAD.IADD R3, R2, 0x1, R3 ;  /* 0x0000000102037824 */ /* 0x000fc800078e0203 */
[----:B------:R-:W-:-:S07]  /*24470*/  IMAD.MOV.U32 R13, RZ, RZ, R3 ;  /* 0x000000ffff0d7224 */ /* 0x000fce00078e0003 */
[----:B------:R-:W-:Y:S05]  /*24480*/  WARPSYNC.COLLECTIVE R15, `(.L_x_936) ;  /* 0x000000000f087348 */ /* 0x000fea0003c00000 */
[----:B------:R0:W1:Y:S02]  /*24490*/  SHFL.UP P6, R14, R13, R12, R11 ;  /* 0x0400000c0d0e7389 */ /* 0x00006400000c000b */
[----:B01----:R-:W-:Y:S01]  /*244a0*/  ENDCOLLECTIVE ;  /* 0x000000000000791b */ /* 0x003fe20003800000 */
.L_x_936:
        /* <DEDUP_REMOVED lines=8> */
.L_x_937:
[----:B------:R-:W-:Y:S05]  /*24530*/  BRA `(.L_x_938) ;  /* 0xffffffb000747947 */ /* 0x000fea000383ffff */
.L_x_772:
[----:B------:R-:W-:Y:S01]  /*24540*/  BSSY B0, `(.L_x_939) ;  /* 0x0000006000007945 */ /* 0x000fe20003800000 */
[----:B------:R-:W-:Y:S01]  /*24550*/  PLOP3.LUT P6, PT, P6, PT, PT, 0x8, 0x0 ;  /* 0x000000000000781c */ /* 0x000fe200037ce170 */
[----:B------:R-:W-:-:S12]  /*24560*/  IMAD.MOV.U32 R15, RZ, RZ, -0x1 ;  /* 0xffffffffff0f7424 */ /* 0x000fd800078e00ff */
[----:B0-----:R-:W-:Y:S05]  /*24570*/  WARPSYNC.COLLECTIVE R15, `(.L_x_940) ;  /* 0x000000000f087348 */ /* 0x001fea0003c00000 */
[----:B------:R-:W-:Y:S01]  /*24580*/  VOTE.ANY R14, PT, P6 ;  /* 0x00000000000e7806 */ /* 0x000fe200030e0100 */
[----:B0-----:R-:W-:Y:S06]  /*24590*/  ENDCOLLECTIVE ;  /* 0x000000000000791b */ /* 0x001fec0003800000 */
.L_x_940:
[----:B------:R-:W-:Y:S05]  /*245a0*/  BSYNC B0 ;  /* 0x0000000000007941 */ /* 0x000fea0003800000 */
.L_x_939:
[----:B------:R-:W-:Y:S01]  /*245b0*/  MOV R2, R14 ;  /* 0x0000000e00027202 */ /* 0x000fe20000000f00 */
[----:B------:R-:W-:Y:S02]  /*245c0*/  IMAD.MOV.U32 R13, RZ, RZ, R4 ;  /* 0x000000ffff0d7224 */ /* 0x000fe400078e0004 */
[----:B------:R-:W-:Y:S01]  /*245d0*/  IMAD.MOV.U32 R11, RZ, RZ, 0x1f ;  /* 0x0000001fff0b7424 */ /* 0x000fe200078e00ff */
[----:B------:R-:W0:Y:S01]  /*245e0*/  POPC R0, R2 ;  /* 0x0000000200007309 */ /* 0x000e220000000000 */
[----:B------:R-:W-:Y:S02]  /*245f0*/  IMAD.MOV.U32 R15, RZ, RZ, -0x1 ;  /* 0xffffffffff0f7424 */ /* 0x000fe400078e00ff */
[----:B0-----:R-:W-:-:S07]  /*24600*/  IMAD.MOV.U32 R12, RZ, RZ, R0 ;  /* 0x000000ffff0c7224 */ /* 0x001fce00078e0000 */
[----:B------:R-:W-:Y:S05]  /*24610*/  WARPSYNC.COLLECTIVE R15, `(.L_x_941) ;  /* 0x000000000f087348 */ /* 0x000fea0003c00000 */
[----:B------:R0:W1:Y:S02]  /*24620*/  SHFL.IDX P6, R14, R13, R12, R11 ;  /* 0x0000000c0d0e7389 */ /* 0x00006400000c000b */
[----:B01----:R-:W-:Y:S01]  /*24630*/  ENDCOLLECTIVE ;  /* 0x000000000000791b */ /* 0x003fe20003800000 */
.L_x_941:
[----:B------:R-:W-:Y:S01]  /*24640*/  IMAD.MOV.U32 R4, RZ, RZ, R14 ;  /* 0x000000ffff047224 */ /* 0x000fe200078e000e */
[----:B------:R-:W-:Y:S06]  /*24650*/  BRA `(.L_x_942) ;  /* 0xffffffb000647947 */ /* 0x000fec000383ffff */
.L_x_774:
[----:B------:R-:W-:Y:S01]  /*24660*/  BSSY B0, `(.L_x_943) ;  /* 0x0000007000007945 */ /* 0x000fe20003800000 */
[----:B------:R-:W-:Y:S02]  /*24670*/  IMAD.MOV.U32 R13, RZ, RZ, R6 ;  /* 0x000000ffff0d7224 */ /* 0x000fe400078e0006 */
[----:B------:R-:W-:Y:S02]  /*24680*/  IMAD.MOV.U32 R11, RZ, RZ, 0x1f ;  /* 0x0000001fff0b7424 */ /* 0x000fe400078e00ff */
[----:B------:R-:W-:-:S07]  /*24690*/  IMAD.MOV.U32 R15, RZ, RZ, -0x1 ;  /* 0xffffffffff0f7424 */ /* 0x000fce00078e00ff */
[----:B012---:R-:W-:Y:S05]  /*246a0*/  WARPSYNC.COLLECTIVE R15, `(.L_x_944) ;  /* 0x000000000f087348 */ /* 0x007fea0003c00000 */
[----:B------:R3:W4:Y:S02]  /*246b0*/  SHFL.IDX P6, R14, R13, R12, R11 ;  /* 0x0000000c0d0e7389 */ /* 0x00072400000c000b */
[----:B01234-:R-:W-:Y:S01]  /*246c0*/  ENDCOLLECTIVE ;  /* 0x000000000000791b */ /* 0x01ffe20003800000 */
.L_x_944:
[----:B------:R-:W-:Y:S05]  /*246d0*/  BSYNC B0 ;  /* 0x0000000000007941 */ /* 0x000fea0003800000 */
.L_x_943:
[----:B------:R-:W-:Y:S05]  /*246e0*/  BRA `(.L_x_773) ;  /* 0xffffffb0005c7947 */ /* 0x000fea000383ffff */
.L_x_778:
[----:B0-----:R0:W1:Y:S02]  /*246f0*/  SYNCS.PHASECHK.TRANS64.TRYWAIT P0, [R7+URZ+0x30820], R0 ;  /* 0x03082000070075a7 */ /* 0x001064000800017f */
[----:B-1----:R-:W-:Y:S05]  /*24700*/  @!P0 NANOSLEEP.SYNCS 0x989680 ;  /* 0x009896800000895d */ /* 0x002fea0003900000 */
[----:B------:R-:W1:Y:S02]  /*24710*/  @!P0 SYNCS.PHASECHK.TRANS64 P0, [R7+URZ+0x30820], R0 ;  /* 0x03082000070085a7 */ /* 0x000e64000800007f */
[----:B-1----:R-:W-:Y:S05]  /*24720*/  @!P0 BRA `(.L_x_778) ;  /* 0xfffffffc00f08947 */ /* 0x002fea000383ffff */
[----:B------:R-:W-:Y:S05]  /*24730*/  BRA `(.L_x_945) ;  /* 0xffffffb400487947 */ /* 0x000fea000383ffff */
.L_x_779:
[----:B------:R-:W1:Y:S01]  /*24740*/  S2R R2, SR_TID.X ;  /* 0x0000000000027919 */ /* 0x000e620000002100 */
[----:B------:R-:W-:Y:S01]  /*24750*/  BSSY B0, `(.L_x_946) ;  /* 0x000000a000007945 */ /* 0x000fe20003800000 */
[----:B------:R-:W-:Y:S02]  /*24760*/  IMAD.MOV.U32 R12, RZ, RZ, RZ ;  /* 0x000000ffff0c7224 */ /* 0x000fe400078e00ff */
[----:B------:R-:W-:Y:S02]  /*24770*/  IMAD.MOV.U32 R11, RZ, RZ, 0x1f ;  /* 0x0000001fff0b7424 */ /* 0x000fe400078e00ff */
[----:B------:R-:W-:Y:S01]  /*24780*/  IMAD.MOV.U32 R15, RZ, RZ, -0x1 ;  /* 0xffffffffff0f7424 */ /* 0x000fe200078e00ff */
[----:B-1----:R-:W-:-:S04]  /*24790*/  SHF.R.U32.HI R2, RZ, 0x5, R2 ;  /* 0x00000005ff027819 */ /* 0x002fc80000011602 */
[----:B------:R-:W-:-:S05]  /*247a0*/  LOP3.LUT R2, R2, 0x3, RZ, 0xc0, !PT ;  /* 0x0000000302027812 */ /* 0x000fca00078ec0ff */
[----:B------:R-:W-:-:S07]  /*247b0*/  IMAD.MOV.U32 R13, RZ, RZ, R2 ;  /* 0x000000ffff0d7224 */ /* 0x000fce00078e0002 */
[----:B0-----:R-:W-:Y:S05]  /*247c0*/  WARPSYNC.COLLECTIVE R15, `(.L_x_947) ;  /* 0x000000000f087348 */ /* 0x001fea0003c00000 */
[----:B------:R1:W2:Y:S02]  /*247d0*/  SHFL.IDX P6, R14, R13, R12, R11 ;  /* 0x0000000c0d0e7389 */ /* 0x0002a400000c000b */
[----:B012---:R-:W-:Y:S01]  /*247e0*/  ENDCOLLECTIVE ;  /* 0x000000000000791b */ /* 0x007fe20003800000 */
.L_x_947:
[----:B------:R-:W-:Y:S05]  /*247f0*/  BSYNC B0 ;  /* 0x0000000000007941 */ /* 0x000fea0003800000 */
.L_x_946:
[----:B------:R-:W-:Y:S05]  /*24800*/  BRA `(.L_x_948) ;  /* 0xffffffb400307947 */ /* 0x000fea000383ffff */
.L_x_780:
[----:B------:R-:W-:Y:S01]  /*24810*/  BSSY B0, `(.L_x_949) ;  /* 0x0000006000007945 */ /* 0x000fe20003800000 */
[----:B------:R-:W-:-:S07]  /*24820*/  IMAD.MOV.U32 R15, RZ, RZ, -0x1 ;  /* 0xffffffffff0f7424 */ /* 0x000fce00078e00ff */
[----:B0-----:R-:W-:Y:S05]  /*24830*/  WARPSYNC.COLLECTIVE R15, `(.L_x_950) ;  /* 0x000000000f0c7348 */ /* 0x001fea0003c00000 */
[----:B------:R-:W-:Y:S02]  /*24840*/  ELECT P6, UR62, PT ;  /* 0x00000000003e782f */ /* 0x000fe400038c0000 */
[----:B------:R-:W-:Y:S01]  /*24850*/  MOV R14, UR62 ;  /* 0x0000003e000e7c02 */ /* 0x000fe20008000f00 */
[----:B0-----:R-:W-:Y:S10]  /*24860*/  ENDCOLLECTIVE ;  /* 0x000000000000791b */ /* 0x001ff40003800000 */
.L_x_950:
[----:B------:R-:W-:Y:S05]  /*24870*/  BSYNC B0 ;  /* 0x0000000000007941 */ /* 0x000fea0003800000 */
.L_x_949:
[----:B------:R-:W-:Y:S05]  /*24880*/  BRA `(.L_x_951) ;  /* 0xffffffb400247947 */ /* 0x000fea000383ffff */
.L_x_782:
[----:B0-----:R0:W1:Y:S02]  /*24890*/  SYNCS.PHASECHK.TRANS64.TRYWAIT P1, [R5+URZ+0x30840], R0 ;  /* 0x03084000050075a7 */ /* 0x001064000802017f */
[----:B-1----:R-:W-:Y:S05]  /*248a0*/  @!P1 NANOSLEEP.SYNCS 0x989680 ;  /* 0x009896800000995d */ /* 0x002fea0003900000 */
[----:B------:R-:W1:Y:S02]  /*248b0*/  @!P1 SYNCS.PHASECHK.TRANS64 P1, [R5+URZ+0x30840], R0 ;  /* 0x03084000050095a7 */ /* 0x000e64000802007f */
[----:B-1----:R-:W-:Y:S05]  /*248c0*/  @!P1 BRA `(.L_x_782) ;  /* 0xfffffffc00f09947 */ /* 0x002fea000383ffff */
[----:B------:R-:W-:Y:S05]  /*248d0*/  BRA `(.L_x_952) ;  /* 0xffffffb400447947 */ /* 0x000fea000383ffff */
.L_x_784:
[----:B-1----:R1:W2:Y:S02]  /*248e0*/  SYNCS.PHASECHK.TRANS64.TRYWAIT P1, [R3+URZ+0x30840], R2 ;  /* 0x03084002030075a7 */ /* 0x0022a4000802017f */
[----:B--2---:R-:W-:Y:S05]  /*248f0*/  @!P1 NANOSLEEP.SYNCS 0x989680 ;  /* 0x009896800000995d */ /* 0x004fea0003900000 */
[----:B------:R-:W2:Y:S02]  /*24900*/  @!P1 SYNCS.PHASECHK.TRANS64 P1, [R3+URZ+0x30840], R2 ;  /* 0x03084002030095a7 */ /* 0x000ea4000802007f */
[----:B--2---:R-:W-:Y:S05]  /*24910*/  @!P1 BRA `(.L_x_784) ;  /* 0xfffffffc00f09947 */ /* 0x004fea000383ffff */
[----:B------:R-:W-:Y:S05]  /*24920*/  BRA `(.L_x_953) ;  /* 0xffffffb400507947 */ /* 0x000fea000383ffff */
.L_x_786:
[----:B--2---:R2:W3:Y:S02]  /*24930*/  SYNCS.PHASECHK.TRANS64.TRYWAIT P1, [R5+URZ+0x30860], R0 ;  /* 0x03086000050075a7 */ /* 0x0044e4000802017f */
[----:B---3--:R-:W-:Y:S05]  /*24940*/  @!P1 NANOSLEEP.SYNCS 0x989680 ;  /* 0x009896800000995d */ /* 0x008fea0003900000 */
[----:B------:R-:W3:Y:S02]  /*24950*/  @!P1 SYNCS.PHASECHK.TRANS64 P1, [R5+URZ+0x30860], R0 ;  /* 0x03086000050095a7 */ /* 0x000ee4000802007f */
[----:B---3--:R-:W-:Y:S05]  /*24960*/  @!P1 BRA `(.L_x_786) ;  /* 0xfffffffc00f09947 */ /* 0x008fea000383ffff */
[----:B------:R-:W-:Y:S05]  /*24970*/  BRA `(.L_x_954) ;  /* 0xffffffb4004c7947 */ /* 0x000fea000383ffff */
.L_x_955:
        /* <DEDUP_REMOVED lines=16> */
.L_x_3234:


//--------------------- .text._ZN7cutlass13device_kernelIN5flash11enable_sm90INS1_16FlashAttnFwdSm90INS1_25CollectiveMainloopFwdSm90ILi2EN4cute5tupleIJNS5_1CILi1EEES8_S8_EEENS6_IJNS7_ILi128EEENS7_ILi96EEENS7_ILi192EEEEEELi192ENS_10bfloat16_tEfNS_4arch4Sm90ELb0ELb1ELb0ELb0ELb1ELb0ELb0ELb1ELb1ELb1ELb0ELb0EEENS1_21CollectiveEpilogueFwdINS6_IJSA_SC_SB_EEES9_SE_SG_Li256ELb0ELb1ELb0ELb0EEENS1_30DynamicPersistentTileSchedulerILi256ELi128ELb0ELb1ELb1EEEEEEEEEvNT_6ParamsE --------------------------
	.section	.text._ZN7cutlass13device_kernelIN5flash11enable_sm90INS1_16FlashAttnFwdSm90INS1_25CollectiveMainloopFwdSm90ILi2EN4cute5tupleIJNS5_1CILi1EEES8_S8_EEENS6_IJNS7_ILi128EEENS7_ILi96EEENS7_ILi192EEEEEELi192ENS_10bfloat16_tEfNS_4arch4Sm90ELb0ELb1ELb0ELb0ELb1ELb0ELb0ELb1ELb1ELb1ELb0ELb0EEENS1_21CollectiveEpilogueFwdINS6_IJSA_SC_SB_EEES9_SE_SG_Li256ELb0ELb1ELb0ELb0EEENS1_30DynamicPersistentTileSchedulerILi256ELi128ELb0ELb1ELb1EEEEEEEEEvNT_6ParamsE,"ax",@progbits
	.align	128
.text._ZN7cutlass13device_kernelIN5flash11enable_sm90INS1_16FlashAttnFwdSm90INS1_25CollectiveMainloopFwdSm90ILi2EN4cute5tupleIJNS5_1CILi1EEES8_S8_EEENS6_IJNS7_ILi128EEENS7_ILi96EEENS7_ILi192EEEEEELi192ENS_10bfloat16_tEfNS_4arch4Sm90ELb0ELb1ELb0ELb0ELb1ELb0ELb0ELb1ELb1ELb1ELb0ELb0EEENS1_21CollectiveEpilogueFwdINS6_IJSA_SC_SB_EEES9_SE_SG_Li256ELb0ELb1ELb0ELb0EEENS1_30DynamicPersistentTileSchedulerILi256ELi128ELb0ELb1ELb1EEEEEEEEEvNT_6ParamsE:
        .type           _ZN7cutlass13device_kernelIN5flash11enable_sm90INS1_16FlashAttnFwdSm90INS1_25CollectiveMainloopFwdSm90ILi2EN4cute5tupleIJNS5_1CILi1EEES8_S8_EEENS6_IJNS7_ILi128EEENS7_ILi96EEENS7_ILi192EEEEEELi192ENS_10bfloat16_tEfNS_4arch4Sm90ELb0ELb1ELb0ELb0ELb1ELb0ELb0ELb1ELb1ELb1ELb0ELb0EEENS1_21CollectiveEpilogueFwdINS6_IJSA_SC_SB_EEES9_SE_SG_Li256ELb0ELb1ELb0ELb0EEENS1_30DynamicPersistentTileSchedulerILi256ELi128ELb0ELb1ELb1EEEEEEEEEvNT_6ParamsE,@function
        .size           _ZN7cutlass13device_kernelIN5flash11enable_sm90INS1_16FlashAttnFwdSm90INS1_25CollectiveMainloopFwdSm90ILi2EN4cute5tupleIJNS5_1CILi1EEES8_S8_EEENS6_IJNS7_ILi128EEENS7_ILi96EEENS7_ILi192EEEEEELi192ENS_10bfloat16_tEfNS_4arch4Sm90ELb0ELb1ELb0ELb0ELb1ELb0ELb0ELb1ELb1ELb1ELb0ELb0EEENS1_21CollectiveEpilogueFwdINS6_IJSA_SC_SB_EEES9_SE_SG_Li256ELb0ELb1ELb0ELb0EEENS1_30DynamicPersistentTileSchedulerILi256ELi128ELb0ELb1ELb1EEEEEEEEEvNT_6ParamsE,(.L_x_3235 - _ZN7cutlass13device_kernelIN5flash11enable_sm90INS1_16FlashAttnFwdSm90INS1_25CollectiveMainloopFwdSm90ILi2EN4cute5tupleIJNS5_1CILi1EEES8_S8_EEENS6_IJNS7_ILi128EEENS7_ILi96EEENS7_ILi192EEEEEELi192ENS_10bfloat16_tEfNS_4arch4Sm90ELb0ELb1ELb0ELb0ELb1ELb0ELb0ELb1ELb1ELb1ELb0ELb0EEENS1_21CollectiveEpilogueFwdINS6_IJSA_SC_SB_EEES9_SE_SG_Li256ELb0ELb1ELb0ELb0EEENS1_30DynamicPersistentTileSchedulerILi256ELi128ELb0ELb1ELb1EEEEEEEEEvNT_6ParamsE)
        .other          _ZN7cutlass13device_kernelIN5flash11enable_sm90INS1_16FlashAttnFwdSm90INS1_25CollectiveMainloopFwdSm90ILi2EN4cute5tupleIJNS5_1CILi1EEES8_S8_EEENS6_IJNS7_ILi128EEENS7_ILi96EEENS7_ILi192EEEEEELi192ENS_10bfloat16_tEfNS_4arch4Sm90ELb0ELb1ELb0ELb0ELb1ELb0ELb0ELb1ELb1ELb1ELb0ELb0EEENS1_21CollectiveEpilogueFwdINS6_IJSA_SC_SB_EEES9_SE_SG_Li256ELb0ELb1ELb0ELb0EEENS1_30DynamicPersistentTileSchedulerILi256ELi128ELb0ELb1ELb1EEEEEEEEEvNT_6ParamsE,@"STO_CUDA_ENTRY STV_DEFAULT"
_ZN7cutlass13device_kernelIN5flash11enable_sm90INS1_16FlashAttnFwdSm90INS1_25CollectiveMainloopFwdSm90ILi2EN4cute5tupleIJNS5_1CILi1EEES8_S8_EEENS6_IJNS7_ILi128EEENS7_ILi96EEENS7_ILi192EEEEEELi192ENS_10bfloat16_tEfNS_4arch4Sm90ELb0ELb1ELb0ELb0ELb1ELb0ELb0ELb1ELb1ELb1ELb0ELb0EEENS1_21CollectiveEpilogueFwdINS6_IJSA_SC_SB_EEES9_SE_SG_Li256ELb0ELb1ELb0ELb0EEENS1_30DynamicPersistentTileSchedulerILi256ELi128ELb0ELb1ELb1EEEEEEEEEvNT_6ParamsE:
        /* <DEDUP_REMOVED lines=45> */
.L_x_956:
        /* <DEDUP_REMOVED lines=22> */
.L_x_957:
        /* <DEDUP_REMOVED lines=18> */
.L_x_958:
        /* <DEDUP_REMOVED lines=22> */
.L_x_959:
        /* <DEDUP_REMOVED lines=23> */
.L_x_960:
        /* <DEDUP_REMOVED lines=10> */
.L_x_962:
[----:B------:R-:W-:-:S08]  /*08c0*/  NOP ;  /* 0x0000000000007918 */ /* 0x000fd00000000000 */
[----:B------:R-:W1:Y:S02]  /*08d0*/  USETMAXREG.TRY_ALLOC.CTAPOOL UP0, 0xe8 ;  /* 0x000000e8000079c8 */ /* 0x000e640008000600 */
[----:B-1----:R-:W-:-:S13]  /*08e0*/  PLOP3.LUT P0, PT, PT, PT, UP0, 0x80, 0x0 ;  /* 0x000000000000781c */ /* 0x002fda0003f0f008 */
[----:B------:R-:W-:Y:S05]  /*08f0*/  @!P0 BRA `(.L_x_962) ;  /* 0xfffffffc00f08947 */ /* 0x000fea000383ffff */
[----:B------:R-:W1:Y:S08]  /*0900*/  S2UR UR4, SR_CTAID.X ;  /* 0x00000000000479c3 */ /* 0x000e700000002500 */
[----:B------:R-:W-:Y:S08]  /*0910*/  BAR.ARV 0x4, 0x180 ;  /* 0x0106000000007b1d */ /* 0x000ff00000002000 */
[----:B------:R-:W1:Y:S08]  /*0920*/  LDC R0, c[0x0][0xc38] ;  /* 0x00030e00ff007b82 */ /* 0x000e700000000800 */
[----:B------:R-:W-:Y:S06]  /*0930*/  BAR.ARV 0x8, 0x180 ;  /* 0x0206000000007b1d */ /* 0x000fec0000002000 */
[----:B-1----:R-:W-:-:S13]  /*0940*/  ISETP.LE.AND P0, PT, R0, UR4, PT ;  /* 0x0000000400007c0c */ /* 0x002fda000bf03270 */
[----:B------:R-:W-:Y:S05]  /*0950*/  @P0 EXIT ;  /* 0x000000000000094d */ /* 0x000fea0003800000 */
[----:B0-----:R-:W2:Y:S01]  /*0960*/  LDL R2, [R1+0x4] ;  /* 0x0000040001027983 */ /* 0x001ea20000100800 */
[----:B------:R-:W-:Y:S01]  /*0970*/  VIADD R207, R3, 0xffffff80 ;  /* 0xffffff8003cf7836 */ /* 0x000fe20000000000 */
[----:B------:R-:W-:Y:S01]  /*0980*/  UMOV UR38, URZ ;  /* 0x0000003f00267c82 */ /* 0x000fe20008000000 */
[----:B------:R-:W-:-:S03]  /*0990*/  UMOV UR39, URZ ;  /* 0x0000003f00277c82 */ /* 0x000fc60008000000 */
        /* <DEDUP_REMOVED lines=10> */
[----:B------:R-:W-:Y:S02]  /*0a40*/  LEA.HI R6, R0, R207, RZ, 0x2 ;  /* 0x000000cf00067211 */ /* 0x000fe400078f10ff */
[----:B------:R-:W-:Y:S02]  /*0a50*/  LEA.HI R8, R9, R198, RZ, 0x2 ;  /* 0x000000c609087211 */ /* 0x000fe400078f10ff */
[----:B------:R-:W-:Y:S02]  /*0a60*/  LOP3.LUT R6, R6, 0xfffffffc, RZ, 0xc0, !PT ;  /* 0xfffffffc06067812 */ /* 0x000fe400078ec0ff */
[----:B------:R-:W-:-:S02]  /*0a70*/  SHF.R.S32.HI R10, RZ, 0x2, R8 ;  /* 0x00000002ff0a7819 */ /* 0x000fc40000011408 */
[----:B------:R-:W-:Y:S01]  /*0a80*/  SHF.R.S32.HI R11, RZ, 0x1f, R8 ;  /* 0x0000001fff0b7819 */ /* 0x000fe20000011408 */
[----:B------:R-:W-:Y:S01]  /*0a90*/  IMAD.IADD R6, R207, 0x1, -R6 ;  /* 0x00000001cf067824 */ /* 0x000fe200078e0a06 */
[----:B------:R-:W-:Y:S02]  /*0aa0*/  LEA.HI R9, R9, R198, RZ, 0x5 ;  /* 0x000000c609097211 */ /* 0x000fe400078f28ff */
[----:B------:R-:W-:Y:S02]  /*0ab0*/  LEA.HI R11, R11, R10, RZ, 0x3 ;  /* 0x0000000a0b0b7211 */ /* 0x000fe400078f18ff */
[----:B------:R-:W-:Y:S02]  /*0ac0*/  SHF.R.S32.HI R9, RZ, 0x5, R9 ;  /* 0x00000005ff097819 */ /* 0x000fe40000011409 */
[----:B------:R-:W-:Y:S02]  /*0ad0*/  LOP3.LUT R11, R11, 0xfffffff8, RZ, 0xc0, !PT ;  /* 0xfffffff80b0b7812 */ /* 0x000fe400078ec0ff */
[----:B------:R-:W-:-:S03]  /*0ae0*/  LOP3.LUT R3, R3, 0x3fffffe, RZ, 0xc0, !PT ;  /* 0x03fffffe03037812 */ /* 0x000fc600078ec0ff */
[----:B------:R-:W-:Y:S02]  /*0af0*/  IMAD.IADD R10, R10, 0x1, -R11 ;  /* 0x000000010a0a7824 */ /* 0x000fe400078e0a0b */
[----:B------:R-:W-:Y:S02]  /*0b00*/  IMAD.IADD R3, R200, 0x1, -R3 ;  /* 0x00000001c8037824 */ /* 0x000fe400078e0a03 */
[----:B------:R-:W-:-:S04]  /*0b10*/  IMAD R10, R9, 0x10, R10 ;  /* 0x00000010090a7824 */ /* 0x000fc800078e020a */
[----:B------:R-:W-:Y:S01]  /*0b20*/  IMAD R201, R3, 0x40, R10 ;  /* 0x0000004003c97824 */ /* 0x000fe200078e020a */
[----:B------:R-:W-:-:S05]  /*0b30*/  LOP3.LUT R3, R8, 0x7ffffffc, RZ, 0xc0, !PT ;  /* 0x7ffffffc08037812 */ /* 0x000fca00078ec0ff */
[----:B------:R-:W-:Y:S01]  /*0b40*/  IMAD.IADD R18, R198, 0x1, -R3 ;  /* 0x00000001c6127824 */ /* 0x000fe200078e0a03 */
[----:B--2---:R-:W-:Y:S02]  /*0b50*/  R2UR UR5, R2 ;  /* 0x00000000020572ca */ /* 0x004fe400000e0000 */
[CC--:B------:R-:W-:Y:S02]  /*0b60*/  LEA.HI R2, R0.reuse, R207.reuse, RZ, 0x4 ;  /* 0x000000cf00027211 */ /* 0x0c0fe400078f20ff */
[----:B------:R-:W-:Y:S02]  /*0b70*/  LEA.HI R0, R0, R207, RZ, 0x3 ;  /* 0x000000cf00007211 */ /* 0x000fe400078f18ff */
[C---:B------:R-:W-:Y:S02]  /*0b80*/  LOP3.LUT R4, R2.reuse, 0x3fffff0, RZ, 0xc0, !PT ;  /* 0x03fffff002047812 */ /* 0x040fe400078ec0ff */
[----:B------:R-:W-:Y:S02]  /*0b90*/  SHF.R.S32.HI R5, RZ, 0x4, R2 ;  /* 0x00000004ff057819 */ /* 0x000fe40000011402 */
[----:B------:R-:W-:Y:S01]  /*0ba0*/  SHF.R.S32.HI R196, RZ, 0x3, R0 ;  /* 0x00000003ffc47819 */ /* 0x000fe20000011400 */
[----:B------:R-:W-:Y:S01]  /*0bb0*/  IMAD.IADD R4, R207, 0x1, -R4 ;  /* 0x00000001cf047824 */ /* 0x000fe200078e0a04 */
[----:B------:R-:W-:Y:S01]  /*0bc0*/  LEA.HI R2, R2, R5, RZ, 0x1 ;  /* 0x0000000502027211 */ /* 0x000fe200078f08ff */
[----:B------:R-:W-:-:S02]  /*0bd0*/  ULOP3.LUT UR6, UR5, 0x1, URZ, 0xfc, !UPT ;  /* 0x0000000105067892 */ /* 0x000fc4000f8efc3f */
[----:B------:R-:W-:Y:S01]  /*0be0*/  IMAD R7, R4, 0x40, R7 ;  /* 0x0000004004077824 */ /* 0x000fe200078e0207 */
[----:B------:R-:W-:Y:S01]  /*0bf0*/  LOP3.LUT R2, R2, 0x1ffffffe, RZ, 0xc0, !PT ;  /* 0x1ffffffe02027812 */ /* 0x000fe200078ec0ff */
[----:B------:R-:W-:Y:S01]  /*0c00*/  UMOV UR5, URZ ;  /* 0x0000003f00057c82 */ /* 0x000fe20008000000 */
[----:B------:R-:W-:Y:S01]  /*0c10*/  LOP3.LUT R4, R0, 0xfffffff8, RZ, 0xc0, !PT ;  /* 0xfffffff800047812 */ /* 0x000fe200078ec0ff */
[----:B------:R-:W-:Y:S02]  /*0c20*/  IMAD.U32 R203, RZ, RZ, UR6 ;  /* 0x00000006ffcb7e24 */ /* 0x000fe4000f8e00ff */
[----:B------:R-:W-:Y:S01]  /*0c30*/  IMAD.IADD R2, R5, 0x1, -R2 ;  /* 0x0000000105027824 */ /* 0x000fe200078e0a02 */
[----:B------:R-:W-:Y:S01]  /*0c40*/  LEA.HI R5, R6, R6, RZ, 0x1 ;  /* 0x0000000606057211 */ /* 0x000fe200078f08ff */
[----:B------:R-:W-:Y:S02]  /*0c50*/  IMAD.IADD R193, R207, 0x1, -R4 ;  /* 0x00000001cfc17824 */ /* 0x000fe400078e0a04 */
[----:B------:R-:W-:Y:S01]  /*0c60*/  IMAD R202, R2, 0x8, R7 ;  /* 0x0000000802ca7824 */ /* 0x000fe200078e0207 */
[----:B------:R-:W-:Y:S01]  /*0c70*/  LOP3.LUT R5, R5, 0x1ffffffe, RZ, 0xc0, !PT ;  /* 0x1ffffffe05057812 */ /* 0x000fe200078ec0ff */
[----:B------:R-:W-:-:S02]  /*0c80*/  IMAD.SHL.U32 R22, R193, 0x8, RZ ;  /* 0x00000008c1167824 */ /* 0x000fc400078e00ff */
[----:B------:R-:W-:Y:S02]  /*0c90*/  IMAD.U32 R197, RZ, RZ, UR5 ;  /* 0x00000005ffc57e24 */ /* 0x000fe4000f8e00ff */
[C---:B------:R-:W-:Y:S01]  /*0ca0*/  VIADD R23, R22.reuse, 0x40 ;  /* 0x0000004016177836 */ /* 0x040fe20000000000 */
[----:B------:R-:W-:Y:S01]  /*0cb0*/  SHF.R.S32.HI R206, RZ, 0x1f, R22 ;  /* 0x0000001fffce7819 */ /* 0x000fe20000011416 */
[----:B------:R-:W-:Y:S02]  /*0cc0*/  VIADD R192, R22, 0x80 ;  /* 0x0000008016c07836 */ /* 0x000fe40000000000 */
[----:B------:R-:W-:Y:S01]  /*0cd0*/  IMAD.IADD R6, R6, 0x1, -R5 ;  /* 0x0000000106067824 */ /* 0x000fe200078e0a05 */
[----:B------:R-:W-:Y:S02]  /*0ce0*/  SHF.R.S32.HI R205, RZ, 0x1f, R23 ;  /* 0x0000001fffcd7819 */ /* 0x000fe40000011417 */
[----:B------:R-:W-:Y:S01]  /*0cf0*/  SHF.R.S32.HI R204, RZ, 0x1f, R192 ;  /* 0x0000001fffcc7819 */ /* 0x000fe200000114c0 */
[----:B------:R-:W-:-:S07]  /*0d00*/  IMAD R19, R6, 0x8, R201 ;  /* 0x0000000806137824 */ /* 0x000fce00078e02c9 */
.L_x_1067:
[----:B------:R-:W-:Y:S01]  /*0d10*/  ULDC UR5, c[0x0][0xc60] ;  /* 0x0003180000057ab9 */ /* 0x000fe20000000800 */
[----:B------:R-:W-:Y:S01]  /*0d20*/  UMOV UR8, UR4 ;  /* 0x0000000400087c82 */ /* 0x000fe20008000000 */
[----:B------:R-:W-:-:S11]  /*0d30*/  UISETP.NE.AND UP0, UPT, UR5, 0x1, UPT ;  /* 0x000000010500788c */ /* 0x000fd6000bf05270 */
[----:B------:R-:W-:Y:S01]  /*0d40*/  @UP0 ULDC UR6, c[0x0][0xc64] ;  /* 0x0003190000060ab9 */ /* 0x000fe20000000800 */
[----:B------:R-:W-:Y:S01]  /*0d50*/  @UP0 ULDC UR9, c[0x0][0xc68] ;  /* 0x00031a0000090ab9 */ /* 0x000fe20000000800 */
[----:B------:R-:W-:-:S04]  /*0d60*/  UIMAD.WIDE.U32 UR6, UR4, UR6, URZ ;  /* 0x00000006040672a5 */ /* 0x000fc8000f8e003f */
[----:B------:R-:W-:-:S03]  /*0d70*/  @UP0 USHF.R.U32.HI UR8, URZ, UR9, UR7 ;  /* 0x000000093f080299 */ /* 0x000fc60008011607 */
[----:B------:R-:W-:Y:S02]  /*0d80*/  ULDC UR6, c[0x0][0xc78] ;  /* 0x00031e0000067ab9 */ /* 0x000fe40000000800 */
[----:B------:R-:W-:Y:S02]  /*0d90*/  UISETP.GE.AND UP0, UPT, UR8, UR6, UPT ;  /* 0x000000060800728c */ /* 0x000fe4000bf06270 */
[----:B------:R-:W-:-:S04]  /*0da0*/  UIADD3 UR6, -UR8, URZ, URZ ;  /* 0x0000003f08067290 */ /* 0x000fc8000fffe13f */
[----:B------:R-:W-:Y:S01]  /*0db0*/  PLOP3.LUT P0, PT, PT, PT, UP0, 0x80, 0x0 ;  /* 0x000000000000781c */ /* 0x000fe20003f0f008 */
[----:B------:R-:W-:-:S12]  /*0dc0*/  UIMAD UR9, UR5, UR6, UR4 ;  /* 0x00000006050972a4 */ /* 0x000fd8000f8e0204 */
[----:B01234-:R-:W-:Y:S05]  /*0dd0*/  @!P0 BRA `(.L_x_963) ;  /* 0x0000000000208947 */ /* 0x01ffea0003800000 */
[----:B------:R-:W-:Y:S01]  /*0de0*/  ULDC UR7, c[0x0][0xc6c] ;  /* 0x00031b0000077ab9 */ /* 0x000fe20000000800 */
[----:B------:R-:W-:Y:S01]  /*0df0*/  UMOV UR6, UR9 ;  /* 0x0000000900067c82 */ /* 0x000fe20008000000 */
[----:B------:R-:W-:-:S11]  /*0e00*/  UISETP.NE.AND UP0, UPT, UR7, 0x1, UPT ;  /* 0x000000010700788c */ /* 0x000fd6000bf05270 */
[----:B------:R-:W-:Y:S02]  /*0e10*/  @UP0 ULDC.64 UR10, c[0x0][0xc70] ;  /* 0x00031c00000a0ab9 */ /* 0x000fe40000000a00 */
[----:B------:R-:W-:-:S04]  /*0e20*/  UIMAD.WIDE.U32 UR4, UR9, UR10, URZ ;  /* 0x0000000a090472a5 */ /* 0x000fc8000f8e003f */
[----:B------:R-:W-:-:S04]  /*0e30*/  @UP0 USHF.R.U32.HI UR6, URZ, UR11, UR5 ;  /* 0x0000000b3f060299 */ /* 0x000fc80008011605 */
[----:B------:R-:W-:Y:S01]  /*0e40*/  UIMAD UR4, UR6, UR7, URZ ;  /* 0x00000007060472a4 */ /* 0x000fe2000f8e023f */
[----:B------:R-:W-:Y:S11]  /*0e50*/  BRA `(.L_x_964) ;  /* 0x00000000001c7947 */ /* 0x000ff60003800000 */
.L_x_963:
[----:B------:R-:W-:Y:S01]  /*0e60*/  ULDC UR7, c[0x0][0xc54] ;  /* 0x0003150000077ab9 */ /* 0x000fe20000000800 */
[----:B------:R-:W-:Y:S01]  /*0e70*/  UMOV UR6, UR9 ;  /* 0x0000000900067c82 */ /* 0x000fe20008000000 */
[----:B------:R-:W-:-:S11]  /*0e80*/  UISETP.NE.AND UP0, UPT, UR7, 0x1, UPT ;  /* 0x000000010700788c */ /* 0x000fd6000bf05270 */
[----:B------:R-:W-:Y:S02]  /*0e90*/  @UP0 ULDC.64 UR10, c[0x0][0xc58] ;  /* 0x00031600000a0ab9 */ /* 0x000fe40000000a00 */
[----:B------:R-:W-:-:S04]  /*0ea0*/  UIMAD.WIDE.U32 UR4, UR9, UR10, URZ ;  /* 0x0000000a090472a5 */ /* 0x000fc8000f8e003f */
[----:B------:R-:W-:-:S04]  /*0eb0*/  @UP0 USHF.R.U32.HI UR6, URZ, UR11, UR5 ;  /* 0x0000000b3f060299 */ /* 0x000fc80008011605 */
[----:B------:R-:W-:-:S12]  /*0ec0*/  UIMAD UR4, UR6, UR7, URZ ;  /* 0x00000007060472a4 */ /* 0x000fd8000f8e023f */
.L_x_964:
[----:B------:R-:W0:Y:S01]  /*0ed0*/  LDC R199, c[0x0][0x448] ;  /* 0x00011200ffc77b82 */ /* 0x000e220000000800 */
[----:B------:R-:W-:Y:S01]  /*0ee0*/  ULDC UR7, c[0x0][0xc48] ;  /* 0x0003120000077ab9 */ /* 0x000fe20000000800 */
[----:B------:R-:W-:Y:S01]  /*0ef0*/  ULOP3.LUT UR6, URZ, UR6, URZ, 0x33, !UPT ;  /* 0x000000063f067292 */ /* 0x000fe2000f8e333f */
[----:B------:R-:W-:Y:S01]  /*0f00*/  LOP3.LUT R16, R16, 0xffefffff, RZ, 0xc0, !PT ;  /* 0xffefffff10107812 */ /* 0x000fe200078ec0ff */
[----:B------:R-:W-:Y:S02]  /*0f10*/  UISETP.NE.AND UP0, UPT, UR7, 0x1, UPT ;  /* 0x000000010700788c */ /* 0x000fe4000bf05270 */
[----:B------:R-:W-:Y:S02]  /*0f20*/  UIADD3 UR4, UR9, -UR4, URZ ;  /* 0x8000000409047290 */ /* 0x000fe4000fffe03f */
[----:B------:R-:W1:Y:S01]  /*0f30*/  LDC.64 R8, c[0x0][0x9e0] ;  /* 0x00027800ff087b82 */ /* 0x000e620000000a00 */
[----:B------:R-:W-:Y:S01]  /*0f40*/  ULDC UR5, c[0x0][0xc3c] ;  /* 0x00030f0000057ab9 */ /* 0x000fe20000000800 */
[----:B------:R-:W-:Y:S01]  /*0f50*/  ULDC UR9, c[0x0][0xc54] ;  /* 0x0003150000097ab9 */ /* 0x000fe20000000800 */
[----:B------:R-:W-:-:S02]  /*0f60*/  UIADD3 UR6, UR6, UR5, URZ ;  /* 0x0000000506067290 */ /* 0x000fc4000fffe03f */
[----:B------:R-:W-:Y:S02]  /*0f70*/  UIMAD UR8, UR8, UR9, UR4 ;  /* 0x00000009080872a4 */ /* 0x000fe4000f8e0204 */
[----:B------:R-:W-:Y:S01]  /*0f80*/  USHF.L.U32 UR41, UR6, 0x7, URZ ;  /* 0x0000000706297899 */ /* 0x000fe2000800063f */
[----:B------:R-:W2:Y:S01]  /*0f90*/  LDC R75, c[0x0][0x288] ;  /* 0x0000a200ff4b7b82 */ /* 0x000ea20000000800 */
[----:B------:R-:W-:Y:S01]  /*0fa0*/  ULDC.64 UR10, c[0x0][0x418] ;  /* 0x00010600000a7ab9 */ /* 0x000fe20000000a00 */
[----:B------:R-:W-:Y:S01]  /*0fb0*/  @UP0 ULDC UR4, c[0x0][0xc4c] ;  /* 0x0003130000040ab9 */ /* 0x000fe20000000800 */
[----:B------:R-:W-:Y:S01]  /*0fc0*/  ISETP.NE.U32.AND P0, PT, RZ, UR10, PT ;  /* 0x0000000aff007c0c */ /* 0x000fe2000bf05070 */
[----:B------:R-:W-:Y:S02]  /*0fd0*/  UIMAD.WIDE.U32 UR4, UR8, UR4, URZ ;  /* 0x00000004080472a5 */ /* 0x000fe4000f8e003f */
[----:B------:R-:W-:Y:S01]  /*0fe0*/  UIADD3 UR6, UR41, 0x7f, URZ ;  /* 0x0000007f29067890 */ /* 0x000fe2000fffe03f */
[----:B------:R-:W-:Y:S01]  /*0ff0*/  ISETP.NE.AND.EX P0, PT, RZ, UR11, PT, P0 ;  /* 0x0000000bff007c0c */ /* 0x000fe2000bf05300 */
[----:B------:R-:W3:Y:S01]  /*1000*/  LDC R0, c[0x0][0x424] ;  /* 0x00010900ff007b82 */ /* 0x000ee20000000800 */
[----:B0-----:R-:W-:Y:S01]  /*1010*/  ISETP.NE.AND P2, PT, R199, 0x1, PT ;  /* 0x00000001c700780c */ /* 0x001fe20003f45270 */
[----:B------:R-:W-:Y:S01]  /*1020*/  @UP0 ULDC UR9, c[0x0][0xc50] ;  /* 0x0003140000090ab9 */ /* 0x000fe20000000800 */
[----:B------:R-:W-:Y:S01]  /*1030*/  UMOV UR12, UR8 ;  /* 0x00000008000c7c82 */ /* 0x000fe20008000000 */
[----:B------:R-:W-:Y:S01]  /*1040*/  @UP0 USHF.R.U32.HI UR12, URZ, UR9, UR5 ;  /* 0x000000093f0c0299 */ /* 0x000fe20008011605 */
[----:B------:R-:W-:-:S03]  /*1050*/  IMAD.U32 R2, RZ, RZ, UR6 ;  /* 0x00000006ff027e24 */ /* 0x000fc6000f8e00ff */
[----:B------:R-:W0:Y:S01]  /*1060*/  LDC R7, c[0x0][0x2f0] ;  /* 0x0000bc00ff077b82 */ /* 0x000e220000000800 */
[----:B-1----:R-:W-:Y:S01]  /*1070*/  ISETP.GE.AND P1, PT, R9, 0x1, PT ;  /* 0x000000010900780c */ /* 0x002fe20003f26270 */
[----:B------:R-:W-:Y:S02]  /*1080*/  UIADD3 UR4, -UR12, URZ, URZ ;  /* 0x0000003f0c047290 */ /* 0x000fe4000fffe13f */
[----:B------:R-:W-:Y:S02]  /*1090*/  IMAD.U32 R195, RZ, RZ, UR12 ;  /* 0x0000000cffc37e24 */ /* 0x000fe4000f8e00ff */
[----:B------:R-:W-:Y:S01]  /*10a0*/  UIMAD UR4, UR7, UR4, UR8 ;  /* 0x00000004070472a4 */ /* 0x000fe2000f8e0208 */
[----:B------:R-:W-:Y:S01]  /*10b0*/  @P2 LOP3.LUT R16, R16, 0x100000, RZ, 0xfc, !PT ;  /* 0x0010000010102812 */ /* 0x000fe200078efcff */
[----:B------:R-:W1:Y:S01]  /*10c0*/  @P2 LDC R3, c[0x0][0x44c] ;  /* 0x00011300ff032b82 */ /* 0x000e620000000800 */
[----:B--2---:R-:W-:Y:S02]  /*10d0*/  IADD3 R5, -R75, 0x1, RZ ;  /* 0x000000014b057810 */ /* 0x004fe40007ffe1ff */
[----:B------:R-:W-:Y:S01]  /*10e0*/  LOP3.LUT R16, R16, 0xfff7ffff, RZ, 0xc0, !PT ;  /* 0xfff7ffff10107812 */ /* 0x000fe200078ec0ff */
[----:B------:R-:W-:-:S03]  /*10f0*/  IMAD.U32 R194, RZ, RZ, UR4 ;  /* 0x00000004ffc27e24 */ /* 0x000fc6000f8e00ff */
[----:B------:R-:W-:Y:S01]  /*1100*/  @P1 LOP3.LUT R16, R16, 0x80000, RZ, 0xfc, !PT ;  /* 0x0008000010101812 */ /* 0x000fe200078efcff */
[----:B------:R-:W2:Y:S01]  /*1110*/  @P2 LDC R4, c[0x0][0x450] ;  /* 0x00011400ff042b82 */ /* 0x000ea20000000800 */
[----:B---3--:R-:W-:-:S05]  /*1120*/  SEL R0, R0, 0x1, P0 ;  /* 0x0000000100007807 */ /* 0x008fca0000000000 */
[CC--:B0-----:R-:W-:Y:S02]  /*1130*/  IMAD R5, R0.reuse, R7.reuse, R5 ;  /* 0x0000000700057224 */ /* 0x0c1fe400078e0205 */
[----:B------:R-:W-:Y:S02]  /*1140*/  IMAD R17, R0, R7, RZ ;  /* 0x0000000700117224 */ /* 0x000fe400078e02ff */
[----:B-1----:R-:W-:-:S05]  /*1150*/  @P2 IMAD.HI.U32 R3, R3, UR6, RZ ;  /* 0x0000000603032c27 */ /* 0x002fca000f8e00ff */
[----:B--2---:R-:W-:-:S05]  /*1160*/  @P2 SHF.R.U32.HI R2, RZ, R4, R3 ;  /* 0x00000004ff022219 */ /* 0x004fca0000011603 */
[----:B------:R-:W-:-:S04]  /*1170*/  IMAD.IADD R11, R5, 0x1, R2 ;  /* 0x00000001050b7824 */ /* 0x000fc800078e0202 */
[----:B------:R-:W-:Y:S01]  /*1180*/  IMAD.IADD R2, R11, 0x1, R8 ;  /* 0x000000010b027824 */ /* 0x000fe200078e0208 */
[----:B------:R-:W-:Y:S06]  /*1190*/  @!P1 BRA `(.L_x_965) ;  /* 0x0000000000409947 */ /* 0x000fec0003800000 */
[C---:B------:R-:W-:Y:S01]  /*11a0*/  ISETP.GT.AND P0, PT, R11.reuse, RZ, PT ;  /* 0x000000ff0b00720c */ /* 0x040fe20003f04270 */
[----:B------:R-:W-:-:S12]  /*11b0*/  VIADD R3, R11, 0xffffffff ;  /* 0xffffffff0b037836 */ /* 0x000fd80000000000 */
[----:B------:R-:W-:Y:S05]  /*11c0*/  @P0 BRA `(.L_x_966) ;  /* 0x00000000001c0947 */ /* 0x000fea0003800000 */
[----:B------:R-:W-:Y:S01]  /*11d0*/  ISETP.NE.AND P0, PT, R9, 0x1, PT ;  /* 0x000000010900780c */ /* 0x000fe20003f05270 */
[----:B------:R-:W-:-:S12]  /*11e0*/  IMAD.MOV R3, RZ, RZ, -R11 ;  /* 0x000000ffff037224 */ /* 0x000fd800078e0a0b */
[----:B------:R-:W0:Y:S02]  /*11f0*/  @P0 LDC.64 R4, c[0x0][0x9e8] ;  /* 0x00027a00ff040b82 */ /* 0x000e240000000a00 */
[----:B0-----:R-:W-:-:S05]  /*1200*/  @P0 IMAD.HI.U32 R4, R3, R4, RZ ;  /* 0x0000000403040227 */ /* 0x001fca00078e00ff */
[----:B------:R-:W-:-:S04]  /*1210*/  @P0 SHF.R.U32.HI R3, RZ, R5, R4 ;  /* 0x00000005ff030219 */ /* 0x000fc80000011604 */
[----:B------:R-:W-:Y:S01]  /*1220*/  LOP3.LUT R3, RZ, R3, RZ, 0x33, !PT ;  /* 0x00000003ff037212 */ /* 0x000fe200078e33ff */
[----:B------:R-:W-:Y:S06]  /*1230*/  BRA `(.L_x_967) ;  /* 0x0000000000107947 */ /* 0x000fec0003800000 */
.L_x_966:
[----:B------:R-:W-:-:S13]  /*1240*/  ISETP.NE.AND P0, PT, R9, 0x1, PT ;  /* 0x000000010900780c */ /* 0x000fda0003f05270 */
[----:B------:R-:W0:Y:S02]  /*1250*/  @P0 LDC.64 R4, c[0x0][0x9e8] ;  /* 0x00027a00ff040b82 */ /* 0x000e240000000a00 */
[----:B0-----:R-:W-:-:S05]  /*1260*/  @P0 IMAD.HI.U32 R4, R3, R4, RZ ;  /* 0x0000000403040227 */ /* 0x001fca00078e00ff */
[----:B------:R-:W-:-:S07]  /*1270*/  @P0 SHF.R.U32.HI R3, RZ, R5, R4 ;  /* 0x00000005ff030219 */ /* 0x000fce0000011604 */
.L_x_967:
[----:B------:R-:W-:-:S05]  /*1280*/  IMAD R3, R3, R9, R9 ;  /* 0x0000000903037224 */ /* 0x000fca00078e0209 */
[----:B------:R-:W-:-:S07]  /*1290*/  VIMNMX R2, R2, R3, PT ;  /* 0x0000000302027248 */ /* 0x000fce0003fe0100 */
.L_x_965:
[----:B------:R-:W0:Y:S01]  /*12a0*/  @P2 LDC R3, c[0x0][0x44c] ;  /* 0x00011300ff032b82 */ /* 0x000e220000000800 */
[----:B------:R-:W-:Y:S01]  /*12b0*/  IMAD.U32 R4, RZ, RZ, UR41 ;  /* 0x00000029ff047e24 */ /* 0x000fe2000f8e00ff */
[----:B------:R-:W-:Y:S01]  /*12c0*/  ULDC UR4, c[0x0][0x9dc] ;  /* 0x0002770000047ab9 */ /* 0x000fe20000000800 */
[-C--:B------:R-:W-:Y:S02]  /*12d0*/  IMAD R75, R0, R7.reuse, -R75 ;  /* 0x00000007004b7224 */ /* 0x080fe400078e0a4b */
[----:B------:R-:W-:Y:S02]  /*12e0*/  VIADD R2, R2, 0x5f ;  /* 0x0000005f02027836 */ /* 0x000fe40000000000 */
[----:B------:R-:W-:Y:S01]  /*12f0*/  IMAD R0, R0, R7, 0x5f ;  /* 0x0000005f00007424 */ /* 0x000fe200078e0207 */
[----:B------:R-:W1:Y:S01]  /*1300*/  @P2 LDC R6, c[0x0][0x450] ;  /* 0x00011400ff062b82 */ /* 0x000e620000000800 */
[----:B------:R-:W-:-:S04]  /*1310*/  IMAD.HI R2, R2, 0x2aaaaaab, RZ ;  /* 0x2aaaaaab02027827 */ /* 0x000fc800078e02ff */
[----:B------:R-:W-:Y:S01]  /*1320*/  IMAD.HI R0, R0, 0x2aaaaaab, RZ ;  /* 0x2aaaaaab00007827 */ /* 0x000fe200078e02ff */
[----:B------:R-:W-:-:S04]  /*1330*/  SHF.R.U32.HI R5, RZ, 0x1f, R2 ;  /* 0x0000001fff057819 */ /* 0x000fc80000011602 */
[----:B------:R-:W-:Y:S01]  /*1340*/  LEA.HI.SX32 R74, R2, R5, 0x1c ;  /* 0x00000005024a7211 */ /* 0x000fe200078fe2ff */
[----:B0-----:R-:W-:-:S05]  /*1350*/  @P2 IMAD.HI.U32 R3, R3, UR41, RZ ;  /* 0x0000002903032c27 */ /* 0x001fca000f8e00ff */
[----:B-1----:R-:W-:Y:S02]  /*1360*/  @P2 SHF.R.U32.HI R4, RZ, R6, R3 ;  /* 0x00000006ff042219 */ /* 0x002fe40000011603 */
[----:B------:R-:W-:-:S03]  /*1370*/  SHF.R.U32.HI R3, RZ, 0x1f, R0 ;  /* 0x0000001fff037819 */ /* 0x000fc60000011600 */
[----:B------:R-:W-:Y:S01]  /*1380*/  IMAD.IADD R4, R75, 0x1, R4 ;  /* 0x000000014b047824 */ /* 0x000fe200078e0204 */
[----:B------:R-:W-:-:S03]  /*1390*/  LEA.HI.SX32 R3, R0, R3, 0x1c ;  /* 0x0000000300037211 */ /* 0x000fc600078fe2ff */
[----:B------:R-:W-:Y:S01]  /*13a0*/  VIADD R6, R4, -UR4 ;  /* 0x8000000404067c36 */ /* 0x000fe20008000000 */
[----:B------:R-:W-:-:S04]  /*13b0*/  VIMNMX R74, R3, R74, PT ;  /* 0x0000004a034a7248 */ /* 0x000fc80003fe0100 */
[----:B------:R-:W-:Y:S01]  /*13c0*/  R2UR UR4, R6 ;  /* 0x00000000060472ca */ /* 0x000fe200000e0000 */
[----:B------:R-:W-:-:S14]  /*13d0*/  @!P1 BRA `(.L_x_968) ;  /* 0x0000000000449947 */ /* 0x000fdc0003800000 */
[----:B------:R-:W-:-:S13]  /*13e0*/  ISETP.GT.AND P0, PT, R4, -0x1, PT ;  /* 0xffffffff0400780c */ /* 0x000fda0003f04270 */
[----:B------:R-:W-:Y:S05]  /*13f0*/  @P0 BRA `(.L_x_969) ;  /* 0x00000000001c0947 */ /* 0x000fea0003800000 */
[----:B------:R-:W-:Y:S02]  /*1400*/  ISETP.NE.AND P0, PT, R9, 0x1, PT ;  /* 0x000000010900780c */ /* 0x000fe40003f05270 */
[----:B------:R-:W-:-:S11]  /*1410*/  LOP3.LUT R3, RZ, R4, RZ, 0x33, !PT ;  /* 0x00000004ff037212 */ /* 0x000fd600078e33ff */
[----:B------:R-:W0:Y:S02]  /*1420*/  @P0 LDC.64 R6, c[0x0][0x9e8] ;  /* 0x00027a00ff060b82 */ /* 0x000e240000000a00 */
[----:B0-----:R-:W-:-:S05]  /*1430*/  @P0 IMAD.HI.U32 R0, R3, R6, RZ ;  /* 0x0000000603000227 */ /* 0x001fca00078e00ff */
[----:B------:R-:W-:-:S04]  /*1440*/  @P0 SHF.R.U32.HI R3, RZ, R7, R0 ;  /* 0x00000007ff030219 */ /* 0x000fc80000011600 */
[----:B------:R-:W-:Y:S01]  /*1450*/  LOP3.LUT R4, RZ, R3, RZ, 0x33, !PT ;  /* 0x00000003ff047212 */ /* 0x000fe200078e33ff */
[----:B------:R-:W-:Y:S06]  /*1460*/  BRA `(.L_x_970) ;  /* 0x0000000000107947 */ /* 0x000fec0003800000 */
.L_x_969:
[----:B------:R-:W-:-:S13]  /*1470*/  ISETP.NE.AND P0, PT, R9, 0x1, PT ;  /* 0x000000010900780c */ /* 0x000fda0003f05270 */
[----:B------:R-:W0:Y:S02]  /*1480*/  @P0 LDC.64 R2, c[0x0][0x9e8] ;  /* 0x00027a00ff020b82 */ /* 0x000e240000000a00 */
[----:B0-----:R-:W-:-:S05]  /*1490*/  @P0 IMAD.HI.U32 R0, R4, R2, RZ ;  /* 0x0000000204000227 */ /* 0x001fca00078e00ff */
[----:B------:R-:W-:-:S07]  /*14a0*/  @P0 SHF.R.U32.HI R4, RZ, R3, R0 ;  /* 0x00000003ff040219 */ /* 0x000fce0000011600 */
.L_x_970:
[----:B------:R-:W-:-:S05]  /*14b0*/  IMAD R4, R4, R9, RZ ;  /* 0x0000000904047224 */ /* 0x000fca00078e02ff */
[----:B------:R-:W-:-:S13]  /*14c0*/  R2UR UR5, R4 ;  /* 0x00000000040572ca */ /* 0x000fda00000e0000 */
[----:B------:R-:W-:-:S04]  /*14d0*/  UISETP.LT.AND UP0, UPT, UR4, UR5, UPT ;  /* 0x000000050400728c */ /* 0x000fc8000bf01270 */
[----:B------:R-:W-:-:S12]  /*14e0*/  USEL UR4, UR4, UR5, !UP0 ;  /* 0x0000000504047287 */ /* 0x000fd8000c000000 */
.L_x_968:
[----:B------:R-:W-:Y:S01]  /*14f0*/  UIMAD.WIDE UR4, UR4, 0x2aaaaaab, URZ ;  /* 0x2aaaaaab040478a5 */ /* 0x000fe2000f8e023f */
[----:B------:R-:W-:Y:S02]  /*1500*/  PLOP3.LUT P0, PT, PT, PT, PT, 0x80, 0x0 ;  /* 0x000000000000781c */ /* 0x000fe40003f0f070 */
[----:B------:R-:W-:Y:S01]  /*1510*/  CS2R R2, SRZ ;  /* 0x0000000000027805 */ /* 0x000fe2000001ff00 */
[----:B------:R-:W-:Y:S01]  /*1520*/  IMAD.MOV.U32 R0, RZ, RZ, RZ ;  /* 0x000000ffff007224 */ /* 0x000fe200078e00ff */
[----:B------:R-:W-:Y:S01]  /*1530*/  USHF.R.U32.HI UR4, URZ, 0x1f, UR5 ;  /* 0x0000001f3f047899 */ /* 0x000fe20008011605 */
[----:B------:R-:W-:Y:S02]  /*1540*/  CS2R R118, SRZ ;  /* 0x0000000000767805 */ /* 0x000fe4000001ff00 */
[----:B------:R-:W-:Y:S02]  /*1550*/  CS2R R116, SRZ ;  /* 0x0000000000747805 */ /* 0x000fe4000001ff00 */
[----:B------:R-:W-:Y:S01]  /*1560*/  CS2R R114, SRZ ;  /* 0x0000000000727805 */ /* 0x000fe2000001ff00 */
[----:B------:R-:W-:Y:S01]  /*1570*/  ULEA.HI.SX32 UR4, UR5, UR4, 0x1c ;  /* 0x0000000405047291 */ /* 0x000fe2000f8fe23f */
[----:B------:R-:W-:-:S02]  /*1580*/  CS2R R112, SRZ ;  /* 0x0000000000707805 */ /* 0x000fc4000001ff00 */
[----:B------:R-:W-:Y:S02]  /*1590*/  CS2R R110, SRZ ;  /* 0x00000000006e7805 */ /* 0x000fe4000001ff00 */
[----:B------:R-:W-:Y:S01]  /*15a0*/  CS2R R108, SRZ ;  /* 0x00000000006c7805 */ /* 0x000fe2000001ff00 */
[----:B------:R-:W-:Y:S01]  /*15b0*/  UISETP.LT.AND UP0, UPT, URZ, UR4, UPT ;  /* 0x000000043f00728c */ /* 0x000fe2000bf01270 */
[----:B------:R-:W-:Y:S02]  /*15c0*/  CS2R R106, SRZ ;  /* 0x00000000006a7805 */ /* 0x000fe4000001ff00 */
[----:B------:R-:W-:Y:S01]  /*15d0*/  CS2R R104, SRZ ;  /* 0x0000000000687805 */ /* 0x000fe2000001ff00 */
[----:B------:R-:W-:Y:S01]  /*15e0*/  IMAD.MOV.U32 R102, RZ, RZ, RZ ;  /* 0x000000ffff667224 */ /* 0x000fe200078e00ff */
[----:B------:R-:W-:Y:S01]  /*15f0*/  USEL UR60, URZ, UR4, !UP0 ;  /* 0x000000043f3c7287 */ /* 0x000fe2000c000000 */
[----:B------:R-:W-:Y:S02]  /*1600*/  CS2R R98, SRZ ;  /* 0x0000000000627805 */ /* 0x000fe4000001ff00 */
[----:B------:R-:W-:-:S02]  /*1610*/  CS2R R100, SRZ ;  /* 0x0000000000647805 */ /* 0x000fc4000001ff00 */
[----:B------:R-:W-:Y:S02]  /*1620*/  CS2R R94, SRZ ;  /* 0x00000000005e7805 */ /* 0x000fe4000001ff00 */
[----:B------:R-:W-:Y:S02]  /*1630*/  CS2R R96, SRZ ;  /* 0x0000000000607805 */ /* 0x000fe4000001ff00 */
[----:B------:R-:W-:Y:S02]  /*1640*/  CS2R R90, SRZ ;  /* 0x00000000005a7805 */ /* 0x000fe4000001ff00 */
[----:B------:R-:W-:Y:S02]  /*1650*/  ISETP.GT.AND P1, PT, R74, UR60, PT ;  /* 0x0000003c4a007c0c */ /* 0x000fe4000bf24270 */
        /* <DEDUP_REMOVED lines=22> */
[----:B------:R-:W-:Y:S01]  /*17c0*/  IMAD.MOV.U32 R53, RZ, RZ, RZ ;  /* 0x000000ffff357224 */ /* 0x000fe200078e00ff */
[----:B------:R-:W-:Y:S02]  /*17d0*/  CS2R R14, SRZ ;  /* 0x00000000000e7805 */ /* 0x000fe4000001ff00 */
[----:B------:R-:W-:Y:S02]  /*17e0*/  CS2R R130, SRZ ;  /* 0x0000000000827805 */ /* 0x000fe4000001ff00 */
[----:B------:R-:W-:Y:S02]  /*17f0*/  CS2R R12, SRZ ;  /* 0x00000000000c7805 */ /* 0x000fe4000001ff00 */
[----:B------:R-:W-:-:S02]  /*1800*/  CS2R R146, SRZ ;  /* 0x0000000000927805 */ /* 0x000fc4000001ff00 */
[----:B------:R-:W-:Y:S02]  /*1810*/  CS2R R10, SRZ ;  /* 0x00000000000a7805 */ /* 0x000fe4000001ff00 */
[----:B------:R-:W-:Y:S02]  /*1820*/  CS2R R132, SRZ ;  /* 0x0000000000847805 */ /* 0x000fe4000001ff00 */
[----:B------:R-:W-:Y:S02]  /*1830*/  CS2R R8, SRZ ;  /* 0x0000000000087805 */ /* 0x000fe4000001ff00 */
[----:B------:R-:W-:Y:S01]  /*1840*/  CS2R R148, SRZ ;  /* 0x0000000000947805 */ /* 0x000fe2000001ff00 */
[----:B------:R-:W-:Y:S01]  /*1850*/  IMAD.MOV.U32 R152, RZ, RZ, RZ ;  /* 0x000000ffff987224 */ /* 0x000fe200078e00ff */
[----:B------:R-:W-:Y:S01]  /*1860*/  CS2R R6, SRZ ;  /* 0x0000000000067805 */ /* 0x000fe2000001ff00 */
[----:B------:R-:W-:Y:S01]  /*1870*/  IMAD.MOV.U32 R33, RZ, RZ, RZ ;  /* 0x000000ffff217224 */ /* 0x000fe200078e00ff */
[----:B------:R-:W-:Y:S01]  /*1880*/  CS2R R4, SRZ ;  /* 0x0000000000047805 */ /* 0x000fe2000001ff00 */
[----:B------:R-:W-:Y:S01]  /*1890*/  IMAD.MOV.U32 R150, RZ, RZ, RZ ;  /* 0x000000ffff967224 */ /* 0x000fe200078e00ff */
[----:B------:R-:W-:Y:S06]  /*18a0*/  @!P1 BRA `(.L_x_971) ;  /* 0x000000c000fc9947 */ /* 0x000fec0003800000 */
        /* <DEDUP_REMOVED lines=31> */
.L_x_972:
[----:B------:R-:W-:Y:S02]  /*1aa0*/  R2UR UR6, R197 ;  /* 0x00000000c50672ca */ /* 0x000fe400000e0000 */
[----:B------:R-:W-:-:S11]  /*1ab0*/  R2UR UR5, R203 ;  /* 0x00000000cb0572ca */ /* 0x000fd600000e0000 */
[----:B------:R-:W-:Y:S02]  /*1ac0*/  ULEA.HI UR4, UR6, UR6, URZ, 0x1 ;  /* 0x0000000606047291 */ /* 0x000fe4000f8f083f */
[----:B------:R-:W-:Y:S02]  /*1ad0*/  IMAD.U32 R2, RZ, RZ, UR5 ;  /* 0x00000005ff027e24 */ /* 0x000fe4000f8e00ff */
[----:B------:R-:W-:-:S03]  /*1ae0*/  ULOP3.LUT UR4, UR4, 0xfffffffe, URZ, 0xc0, !UPT ;  /* 0xfffffffe04047892 */ /* 0x000fc6000f8ec03f */
[----:B------:R-:W-:Y:S01]  /*1af0*/  ISETP.NE.AND P0, PT, R2, 0x3, PT ;  /* 0x000000030200780c */ /* 0x000fe20003f05270 */
[----:B------:R-:W-:-:S06]  /*1b00*/  UIADD3 UR4, UR6, -UR4, URZ ;  /* 0x8000000406047290 */ /* 0x000fcc000fffe03f */
[----:B------:R-:W-:-:S05]  /*1b10*/  IMAD.U32 R0, RZ, RZ, UR4 ;  /* 0x00000004ff007e24 */ /* 0x000fca000f8e00ff */
[----:B------:R-:W-:-:S04]  /*1b20*/  SHF.L.U32 R0, R0, 0x1f, RZ ;  /* 0x0000001f00007819 */ /* 0x000fc800000006ff */
[----:B------:R-:W0:Y:S02]  /*1b30*/  SYNCS.PHASECHK.TRANS64.TRYWAIT P1, [UR40+0x30800], R0 ;  /* 0x03080000ff0075a7 */ /* 0x000e240008020168 */
[----:B0-----:R-:W-:Y:S05]  /*1b40*/  @!P1 BRA `(.L_x_973) ;  /* 0x0000012800c09947 */ /* 0x001fea0003800000 */
.L_x_1137:
[----:B------:R-:W-:Y:S05]  /*1b50*/  @!P0 BRA `(.L_x_974) ;  /* 0x0000000000048947 */ /* 0x000fea0003800000 */
[----:B------:R-:W-:Y:S01]  /*1b60*/  BPT.TRAP 0x1 ;  /* 0x000000040000795c */ /* 0x000fe20000300000 */
.L_x_974:
[----:B0-----:R-:W-:Y:S02]  /*1b70*/  IMAD.U32 R3, RZ, RZ, UR39 ;  /* 0x00000027ff037e24 */ /* 0x001fe4000f8e00ff */
[----:B------:R-:W-:-:S03]  /*1b80*/  IMAD.U32 R0, RZ, RZ, UR38 ;  /* 0x00000026ff007e24 */ /* 0x000fc6000f8e00ff */
[----:B------:R-:W-:Y:S02]  /*1b90*/  LEA R3, R3, UR40, 0x3 ;  /* 0x0000002803037c11 */ /* 0x000fe4000f8e18ff */
[----:B------:R-:W-:-:S04]  /*1ba0*/  SHF.L.U32 R0, R0, 0x1f, RZ ;  /* 0x0000001f00007819 */ /* 0x000fc800000006ff */
[----:B------:R0:W1:Y:S01]  /*1bb0*/  SYNCS.PHASECHK.TRANS64.TRYWAIT P1, [R3+URZ+0x30830], R0 ;  /* 0x03083000030075a7 */ /* 0x000062000802017f */
[----:B------:R-:W-:Y:S05]  /*1bc0*/  @!P0 BRA `(.L_x_975) ;  /* 0x0000000000048947 */ /* 0x000fea0003800000 */
[----:B------:R-:W-:Y:S01]  /*1bd0*/  BPT.TRAP 0x1 ;  /* 0x000000040000795c */ /* 0x000fe20000300000 */
.L_x_975:
[----:B-1----:R-:W-:Y:S05]  /*1be0*/  @P1 BRA `(.L_x_976) ;  /* 0x0000000000081947 */ /* 0x002fea0003800000 */
[----:B------:R-:W1:Y:S02]  /*1bf0*/  SYNCS.PHASECHK.TRANS64.TRYWAIT P1, [R3+URZ+0x30830], R0 ;  /* 0x03083000030075a7 */ /* 0x000e64000802017f */
[----:B-1----:R-:W-:Y:S05]  /*1c00*/  @!P1 BRA `(.L_x_977) ;  /* 0x0000012800a89947 */ /* 0x002fea0003800000 */
.L_x_976:
[----:B------:R-:W-:Y:S05]  /*1c10*/  WARPSYNC.ALL ;  /* 0x0000000000007948 */ /* 0x000fea0003800000 */
[----:B------:R-:W-:Y:S01]  /*1c20*/  UIADD3 UR4, UR40, 0x1e400, URZ ;  /* 0x0001e40028047890 */ /* 0x000fe2000fffe03f */
[----:B------:R-:W-:Y:S01]  /*1c30*/  WARPGROUP.ARRIVE ;  /* 0x00000000000079c5 */ /* 0x000fe20000000000 */
[----:B------:R-:W-:Y:S01]  /*1c40*/  UMOV UR9, 0x40000040 ;  /* 0x4000004000097882 */ /* 0x000fe20000000000 */
[----:B------:R-:W-:Y:S01]  /*1c50*/  UMOV UR11, 0x40000040 ;  /* 0x40000040000b7882 */ /* 0x000fe20000000000 */
[----:B------:R-:W-:Y:S01]  /*1c60*/  USHF.R.U32.HI UR4, URZ, 0x4, UR4 ;  /* 0x000000043f047899 */ /* 0x000fe20008011604 */
[----:B------:R-:W-:Y:S01]  /*1c70*/  IMAD.U32 R9, RZ, RZ, UR9 ;  /* 0x00000009ff097e24 */ /* 0x000fe2000f8e00ff */
[----:B------:R-:W-:Y:S01]  /*1c80*/  UMOV UR57, 0x40000040 ;  /* 0x4000004000397882 */ /* 0x000fe20000000000 */
[----:B------:R-:W-:Y:S01]  /*1c90*/  UMOV UR59, 0x40000040 ;  /* 0x40000040003b7882 */ /* 0x000fe20000000000 */
[----:B------:R-:W-:Y:S01]  /*1ca0*/  ULOP3.LUT UR4, UR4, 0x3fff, URZ, 0xc0, !UPT ;  /* 0x00003fff04047892 */ /* 0x000fe2000f8ec03f */
[----:B------:R-:W-:Y:S01]  /*1cb0*/  UMOV UR13, 0x40000040 ;  /* 0x40000040000d7882 */ /* 0x000fe20000000000 */
[----:B------:R-:W-:-:S02]  /*1cc0*/  UMOV UR15, 0x40000040 ;  /* 0x40000040000f7882 */ /* 0x000fc40000000000 */
[----:B------:R-:W-:Y:S02]  /*1cd0*/  ULOP3.LUT UR42, UR4, 0x10000, URZ, 0xfc, !UPT ;  /* 0x00010000042a7892 */ /* 0x000fe4000f8efc3f */
[----:B------:R-:W-:Y:S02]  /*1ce0*/  ULOP3.LUT UR4, UR43, 0x10000, URZ, 0xfc, !UPT ;  /* 0x000100002b047892 */ /* 0x000fe4000f8efc3f */
[----:B------:R-:W-:Y:S02]  /*1cf0*/  UIMAD UR5, UR39, 0x900, UR42 ;  /* 0x00000900270578a4 */ /* 0x000fe4000f8e022a */
[----:B------:R-:W-:Y:S02]  /*1d00*/  UIADD3 UR6, UR4, 0x2, URZ ;  /* 0x0000000204067890 */ /* 0x000fe4000fffe03f */
[----:B------:R-:W-:Y:S01]  /*1d10*/  UIADD3 UR7, UR5, 0x2, URZ ;  /* 0x0000000205077890 */ /* 0x000fe2000fffe03f */
[----:B------:R-:W-:Y:S02]  /*1d20*/  UMOV UR8, UR4 ;  /* 0x0000000400087c82 */ /* 0x000fe40008000000 */
[----:B------:R-:W-:Y:S01]  /*1d30*/  UMOV UR10, UR5 ;  /* 0x00000005000a7c82 */ /* 0x000fe20008000000 */
[----:B------:R-:W-:Y:S01]  /*1d40*/  IMAD.U32 R8, RZ, RZ, UR8 ;  /* 0x00000008ff087e24 */ /* 0x000fe2000f8e00ff */
[----:B------:R-:W-:Y:S01]  /*1d50*/  HGMMA.64x96x16.F32.BF16 R24, gdesc[UR8], RZ, !UPT, gsb0 ;  /* 0x01600000081879f0 */ /* 0x000fe2000c0018ff */
[----:B------:R-:W-:Y:S01]  /*1d60*/  UMOV UR8, UR6 ;  /* 0x0000000600087c82 */ /* 0x000fe20008000000 */
[----:B------:R-:W-:Y:S01]  /*1d70*/  UMOV UR9, 0x40000040 ;  /* 0x4000004000097882 */ /* 0x000fe20000000000 */
[----:B------:R-:W-:Y:S01]  /*1d80*/  UMOV UR10, UR7 ;  /* 0x00000007000a7c82 */ /* 0x000fe20008000000 */
[----:B------:R-:W-:Y:S01]  /*1d90*/  UMOV UR11, 0x40000040 ;  /* 0x40000040000b7882 */ /* 0x000fe20000000000 */
[----:B------:R-:W-:Y:S01]  /*1da0*/  UIADD3 UR56, UR4, 0x4, URZ ;  /* 0x0000000404387890 */ /* 0x000fe2000fffe03f */
[----:B------:R-:W-:Y:S01]  /*1db0*/  IMAD.U32 R6, RZ, RZ, UR8 ;  /* 0x00000008ff067e24 */ /* 0x000fe2000f8e00ff */
[----:B------:R-:W-:Y:S01]  /*1dc0*/  UIADD3 UR58, UR5, 0x4, URZ ;  /* 0x00000004053a7890 */ /* 0x000fe2000fffe03f */
[----:B------:R-:W-:Y:S01]  /*1dd0*/  IMAD.U32 R7, RZ, RZ, UR9 ;  /* 0x00000009ff077e24 */ /* 0x000fe2000f8e00ff */
[----:B------:R-:W-:-:S02]  /*1de0*/  UIADD3 UR12, UR4, 0x400, URZ ;  /* 0x00000400040c7890 */ /* 0x000fc4000fffe03f */
[----:B------:R-:W-:Y:S02]  /*1df0*/  UIADD3 UR14, UR5, 0x300, URZ ;  /* 0x00000300050e7890 */ /* 0x000fe4000fffe03f */
        /* <DEDUP_REMOVED lines=28> */
[----:B------:R-:W-:Y:S02]  /*1fc0*/  WARPGROUP.DEPBAR.LE gsb0, 0x0 ;  /* 0x00008000000079c5 */ /* 0x000fe40000010000 */
        /* <DEDUP_REMOVED lines=39> */
.L_x_978:
[----:B------:R-:W-:Y:S01]  /*2240*/  ISETP.NE.AND P2, PT, R199, 0x1, PT ;  /* 0x00000001c700780c */ /* 0x000fe20003f45270 */
[----:B01----:R-:W-:Y:S01]  /*2250*/  VIADD R0, R19, UR41 ;  /* 0x0000002913007c36 */ /* 0x003fe20008000000 */
[----:B------:R-:W-:Y:S01]  /*2260*/  R2UR UR4, R3 ;  /* 0x00000000030472ca */ /* 0x000fe200000e0000 */
[----:B------:R-:W0:Y:S01]  /*2270*/  LDC R11, c[0x0][0x288] ;  /* 0x0000a200ff0b7b82 */ /* 0x000e220000000800 */
[----:B------:R-:W-:Y:S01]  /*2280*/  LOP3.LUT P1, RZ, R16, 0x80000, RZ, 0xc0, !PT ;  /* 0x0008000010ff7812 */ /* 0x000fe2000782c0ff */
[----:B------:R-:W-:Y:S01]  /*2290*/  IMAD.MOV.U32 R2, RZ, RZ, R0 ;  /* 0x000000ffff027224 */ /* 0x000fe200078e0000 */
[----:B------:R-:W-:Y:S01]  /*22a0*/  ULDC UR58, c[0x0][0x9dc] ;  /* 0x00027700003a7ab9 */ /* 0x000fe20000000800 */
[----:B------:R-:W-:-:S06]  /*22b0*/  ULDC UR5, c[0x0][0x9e0] ;  /* 0x0002780000057ab9 */ /* 0x000fcc0000000800 */
[----:B------:R-:W1:Y:S02]  /*22c0*/  @P2 LDC R5, c[0x0][0x44c] ;  /* 0x00011300ff052b82 */ /* 0x000e640000000800 */
[----:B------:R-:W-:-:S04]  /*22d0*/  UIADD3 UR4, UR4, 0x30840, URZ ;  /* 0x0003084004047890 */ /* 0x000fc8000fffe03f */
[----:B------:R-:W-:Y:S02]  /*22e0*/  UPRMT UR4, UR61, 0x654, UR4 ;  /* 0x000006543d047896 */ /* 0x000fe40008000004 */
[----:B------:R-:W2:Y:S07]  /*22f0*/  @P2 LDC R4, c[0x0][0x450] ;  /* 0x00011400ff042b82 */ /* 0x000eae0000000800 */
[----:B------:R-:W-:Y:S01]  /*2300*/  SYNCS.ARRIVE.TRANS64.RED.A1T0 RZ, [UR4], RZ ;  /* 0x000000ffffff79a7 */ /* 0x000fe20008100404 */
[----:B------:R-:W-:Y:S01]  /*2310*/  ULOP3.LUT UR4, URZ, UR58, URZ, 0x33, !UPT ;  /* 0x0000003a3f047292 */ /* 0x000fe2000f8e333f */
[----:B-1----:R-:W-:-:S04]  /*2320*/  @P2 IMAD.HI.U32 R3, R0, R5, RZ ;  /* 0x0000000500032227 */ /* 0x002fc800078e00ff */
[----:B------:R-:W-:Y:S02]  /*2330*/  IMAD.MOV.U32 R5, RZ, RZ, -0x60 ;  /* 0xffffffa0ff057424 */ /* 0x000fe400078e00ff */
[C---:B------:R-:W-:Y:S01]  /*2340*/  IMAD R0, R74.reuse, -0x60, R17 ;  /* 0xffffffa04a007824 */ /* 0x040fe200078e0211 */
[----:B--2---:R-:W-:Y:S01]  /*2350*/  @P2 SHF.R.U32.HI R2, RZ, R4, R3 ;  /* 0x00000004ff022219 */ /* 0x004fe20000011603 */
[----:B------:R-:W-:Y:S02]  /*2360*/  IMAD R5, R74, R5, 0x61 ;  /* 0x000000614a057424 */ /* 0x000fe400078e0205 */
[----:B------:R-:W-:Y:S02]  /*2370*/  VIADD R3, R0, 0x60 ;  /* 0x0000006000037836 */ /* 0x000fe40000000000 */
[----:B------:R-:W1:Y:S01]  /*2380*/  SHFL.IDX PT, R72, R2, RZ, 0x1c1f ;  /* 0x001c1fff02487589 */ /* 0x000e6200000e0000 */
[C---:B------:R-:W-:Y:S02]  /*2390*/  IMAD R4, R18.reuse, -0x2, R5 ;  /* 0xfffffffe12047824 */ /* 0x040fe400078e0205 */
[----:B------:R-:W-:-:S02]  /*23a0*/  IMAD R10, R18, -0x2, R3 ;  /* 0xfffffffe120a7824 */ /* 0x000fc400078e0203 */
[----:B------:R-:W-:Y:S01]  /*23b0*/  VIADD R14, R5, 0xffffffff ;  /* 0xffffffff050e7836 */ /* 0x000fe20000000000 */
[C---:B0-----:R-:W-:Y:S01]  /*23c0*/  IADD3 R0, R4.reuse, -R11, R17 ;  /* 0x8000000b04007210 */ /* 0x041fe20007ffe011 */
[----:B------:R-:W-:-:S04]  /*23d0*/  VIADD R20, R4, 0xffffffff ;  /* 0xffffffff04147836 */ /* 0x000fc80000000000 */
[C---:B------:R-:W-:Y:S02]  /*23e0*/  VIADD R13, R0.reuse, UR5 ;  /* 0x00000005000d7c36 */ /* 0x040fe40008000000 */
[----:B------:R-:W-:-:S03]  /*23f0*/  VIADD R12, R0, UR4 ;  /* 0x00000004000c7c36 */ /* 0x000fc60008000000 */
[----:B-1----:R-:W-:Y:S01]  /*2400*/  VIADDMNMX R0, R72, R13, R10, PT ;  /* 0x0000000d48007246 */ /* 0x002fe2000380010a */
[----:B------:R-:W-:Y:S01]  /*2410*/  IMAD.IADD R3, R12, 0x1, R72 ;  /* 0x000000010c037824 */ /* 0x000fe200078e0248 */
[----:B------:R-:W-:Y:S06]  /*2420*/  @!P1 BRA `(.L_x_979) ;  /* 0x00000000005c9947 */ /* 0x000fec0003800000 */
[----:B------:R-:W-:Y:S01]  /*2430*/  IADD3 R5, R17, -R11, R72 ;  /* 0x8000000b11057210 */ /* 0x000fe20007ffe048 */
[----:B------:R-:W-:Y:S03]  /*2440*/  BSSY B0, `(.L_x_980) ;  /* 0x0000012000007945 */ /* 0x000fe60003800000 */
[----:B------:R-:W-:-:S13]  /*2450*/  ISETP.GT.AND P1, PT, R5, -0x1, PT ;  /* 0xffffffff0500780c */ /* 0x000fda0003f24270 */
[----:B------:R-:W-:Y:S05]  /*2460*/  @P1 BRA `(.L_x_981) ;  /* 0x0000000000241947 */ /* 0x000fea0003800000 */
[----:B------:R-:W-:Y:S01]  /*2470*/  ULDC UR4, c[0x0][0x9e4] ;  /* 0x0002790000047ab9 */ /* 0x000fe20000000800 */
[----:B------:R-:W-:Y:S01]  /*2480*/  LOP3.LUT R5, RZ, R5, RZ, 0x33, !PT ;  /* 0x00000005ff057212 */ /* 0x000fe200078e33ff */
[----:B------:R-:W-:-:S05]  /*2490*/  IMAD.U32 R15, RZ, RZ, UR4 ;  /* 0x00000004ff0f7e24 */ /* 0x000fca000f8e00ff */
[----:B------:R-:W-:-:S13]  /*24a0*/  ISETP.NE.AND P1, PT, R15, 0x1, PT ;  /* 0x000000010f00780c */ /* 0x000fda0003f25270 */
[----:B------:R-:W0:Y:S02]  /*24b0*/  @P1 LDC.64 R72, c[0x0][0x9e8] ;  /* 0x00027a00ff481b82 */ /* 0x000e240000000a00 */
[----:B0-----:R-:W-:-:S05]  /*24c0*/  @P1 IMAD.HI.U32 R4, R5, R72, RZ ;  /* 0x0000004805041227 */ /* 0x001fca00078e00ff */
[----:B------:R-:W-:-:S04]  /*24d0*/  @P1 SHF.R.U32.HI R5, RZ, R73, R4 ;  /* 0x00000049ff051219 */ /* 0x000fc80000011604 */
[----:B------:R-:W-:Y:S01]  /*24e0*/  LOP3.LUT R5, RZ, R5, RZ, 0x33, !PT ;  /* 0x00000005ff057212 */ /* 0x000fe200078e33ff */
[----:B------:R-:W-:Y:S06]  /*24f0*/  BRA `(.L_x_982) ;  /* 0x0000000000187947 */ /* 0x000fec0003800000 */
.L_x_981:
[----:B------:R-:W-:Y:S02]  /*2500*/  ULDC UR4, c[0x0][0x9e4] ;  /* 0x0002790000047ab9 */ /* 0x000fe40000000800 */
[----:B------:R-:W-:-:S05]  /*2510*/  IMAD.U32 R15, RZ, RZ, UR4 ;  /* 0x00000004ff0f7e24 */ /* 0x000fca000f8e00ff */
[----:B------:R-:W-:-:S13]  /*2520*/  ISETP.NE.AND P1, PT, R15, 0x1, PT ;  /* 0x000000010f00780c */ /* 0x000fda0003f25270 */
[----:B------:R-:W0:Y:S02]  /*2530*/  @P1 LDC.64 R72, c[0x0][0x9e8] ;  /* 0x00027a00ff481b82 */ /* 0x000e240000000a00 */
[----:B0-----:R-:W-:-:S05]  /*2540*/  @P1 IMAD.HI.U32 R4, R5, R72, RZ ;  /* 0x0000004805041227 */ /* 0x001fca00078e00ff */
[----:B------:R-:W-:-:S07]  /*2550*/  @P1 SHF.R.U32.HI R5, RZ, R73, R4 ;  /* 0x00000049ff051219 */ /* 0x000fce0000011604 */
.L_x_982:
[----:B------:R-:W-:Y:S05]  /*2560*/  BSYNC B0 ;  /* 0x0000000000007941 */ /* 0x000fea0003800000 */
.L_x_980:
[----:B------:R-:W-:-:S05]  /*2570*/  IMAD R5, R5, R15, R20 ;  /* 0x0000000f05057224 */ /* 0x000fca00078e0214 */
[----:B------:R-:W-:Y:S02]  /*2580*/  VIADDMNMX R0, R5, R15, R0, PT ;  /* 0x0000000f05007246 */ /* 0x000fe40003800100 */
[----:B------:R-:W-:-:S07]  /*2590*/  VIMNMX R3, R3, R5, !PT ;  /* 0x0000000503037248 */ /* 0x000fce0007fe0100 */
.L_x_979:
[C---:B------:R-:W-:Y:S01]  /*25a0*/  ISETP.GE.AND P6, PT, R14.reuse, 0x9, PT ;  /* 0x000000090e00780c */ /* 0x040fe20003fc6270 */
[----:B------:R-:W0:Y:S01]  /*25b0*/  SHFL.IDX PT, R2, R2, 0x1, 0x1c1f ;  /* 0x003c1f0002027f89 */ /* 0x000e2200000e0000 */
[----:B------:R-:W-:Y:S02]  /*25c0*/  ISETP.GE.AND P1, PT, R14, 0x2, PT ;  /* 0x000000020e00780c */ /* 0x000fe40003f26270 */
[C---:B------:R-:W-:Y:S02]  /*25d0*/  ISETP.GT.AND P2, PT, R3.reuse, 0x8, !P6 ;  /* 0x000000080300780c */ /* 0x040fe40007744270 */
[----:B------:R-:W-:Y:S02]  /*25e0*/  ISETP.GT.AND P3, PT, R3, 0x1, !P1 ;  /* 0x000000010300780c */ /* 0x000fe40004f64270 */
[----:B------:R-:W-:Y:S02]  /*25f0*/  ISETP.LT.OR P2, PT, R0, 0x9, P2 ;  /* 0x000000090000780c */ /* 0x000fe40001741670 */
[----:B------:R-:W-:-:S02]  /*2600*/  ISETP.GE.AND P4, PT, R14, 0xa, PT ;  /* 0x0000000a0e00780c */ /* 0x000fc40003f86270 */
[----:B------:R-:W-:Y:S02]  /*2610*/  FSEL R21, R28, -INF , !P2 ;  /* 0xff8000001c157808 */ /* 0x000fe40005000000 */
[C---:B------:R-:W-:Y:S02]  /*2620*/  ISETP.LT.OR P3, PT, R0.reuse, 0x2, P3 ;  /* 0x000000020000780c */ /* 0x040fe40001f61670 */
[----:B------:R-:W-:Y:S02]  /*2630*/  ISETP.GT.AND P2, PT, R3, 0x9, !P4 ;  /* 0x000000090300780c */ /* 0x000fe40006744270 */
[----:B------:R-:W-:Y:S02]  /*2640*/  FSEL R25, R25, -INF , !P3 ;  /* 0xff80000019197808 */ /* 0x000fe40005800000 */
[----:B------:R-:W-:Y:S02]  /*2650*/  ISETP.LT.OR P2, PT, R0, 0xa, P2 ;  /* 0x0000000a0000780c */ /* 0x000fe40001741670 */
[----:B------:R-:W-:-:S02]  /*2660*/  ISETP.GE.AND P3, PT, R14, 0x11, PT ;  /* 0x000000110e00780c */ /* 0x000fc40003f66270 */
[----:B------:R-:W-:Y:S02]  /*2670*/  FSEL R29, R29, -INF , !P2 ;  /* 0xff8000001d1d7808 */ /* 0x000fe40005000000 */
[----:B------:R-:W-:Y:S02]  /*2680*/  ISETP.GT.AND P2, PT, R3, 0x10, !P3 ;  /* 0x000000100300780c */ /* 0x000fe40005f44270 */
[----:B------:R-:W-:Y:S02]  /*2690*/  P2R R72, PR, RZ, 0x8 ;  /* 0x00000008ff487803 */ /* 0x000fe40000000000 */
[----:B------:R-:W-:Y:S02]  /*26a0*/  ISETP.LT.OR P2, PT, R0, 0x11, P2 ;  /* 0x000000110000780c */ /* 0x000fe40001741670 */
[----:B------:R-:W-:Y:S02]  /*26b0*/  ISETP.GE.AND P3, PT, R14, 0x12, PT ;  /* 0x000000120e00780c */ /* 0x000fe40003f66270 */
[----:B------:R-:W-:-:S02]  /*26c0*/  FSEL R73, R32, -INF , !P2 ;  /* 0xff80000020497808 */ /* 0x000fc40005000000 */
[----:B------:R-:W-:Y:S02]  /*26d0*/  ISETP.GT.AND P2, PT, R3, 0x11, !P3 ;  /* 0x000000110300780c */ /* 0x000fe40005f44270 */
[----:B------:R-:W-:Y:S02]  /*26e0*/  P2R R32, PR, RZ, 0x8 ;  /* 0x00000008ff207803 */ /* 0x000fe40000000000 */
[----:B------:R-:W-:Y:S02]  /*26f0*/  ISETP.LT.OR P2, PT, R0, 0x12, P2 ;  /* 0x000000120000780c */ /* 0x000fe40001741670 */
[----:B------:R-:W-:Y:S02]  /*2700*/  ISETP.GE.AND P3, PT, R14, 0x19, PT ;  /* 0x000000190e00780c */ /* 0x000fe40003f66270 */
[----:B------:R-:W-:Y:S02]  /*2710*/  FSEL R33, R33, -INF , !P2 ;  /* 0xff80000021217808 */ /* 0x000fe40005000000 */
[----:B------:R-:W-:-:S02]  /*2720*/  ISETP.GT.AND P2, PT, R3, 0x18, !P3 ;  /* 0x000000180300780c */ /* 0x000fc40005f44270 */
[----:B------:R-:W-:Y:S02]  /*2730*/  P2R R76, PR, RZ, 0x8 ;  /* 0x00000008ff4c7803 */ /* 0x000fe40000000000 */
[----:B------:R-:W-:Y:S02]  /*2740*/  ISETP.LT.OR P2, PT, R0, 0x19, P2 ;  /* 0x000000190000780c */ /* 0x000fe40001741670 */
[----:B------:R-:W-:Y:S02]  /*2750*/  ISETP.GE.AND P3, PT, R14, 0x1a, PT ;  /* 0x0000001a0e00780c */ /* 0x000fe40003f66270 */
[----:B------:R-:W-:Y:S02]  /*2760*/  FSEL R77, R36, -INF , !P2 ;  /* 0xff800000244d7808 */ /* 0x000fe40005000000 */
[----:B------:R-:W-:Y:S02]  /*2770*/  ISETP.GT.AND P2, PT, R3, 0x19, !P3 ;  /* 0x000000190300780c */ /* 0x000fe40005f44270 */
[----:B------:R-:W-:-:S02]  /*2780*/  P2R R36, PR, RZ, 0x8 ;  /* 0x00000008ff247803 */ /* 0x000fc40000000000 */
[----:B------:R-:W-:Y:S02]  /*2790*/  ISETP.LT.OR P2, PT, R0, 0x1a, P2 ;  /* 0x0000001a0000780c */ /* 0x000fe40001741670 */
[----:B------:R-:W-:Y:S02]  /*27a0*/  ISETP.GE.AND P3, PT, R14, 0x21, PT ;  /* 0x000000210e00780c */ /* 0x000fe40003f66270 */
[----:B------:R-:W-:Y:S02]  /*27b0*/  FSEL R37, R37, -INF , !P2 ;  /* 0xff80000025257808 */ /* 0x000fe40005000000 */
[----:B------:R-:W-:Y:S02]  /*27c0*/  ISETP.GT.AND P2, PT, R3, 0x20, !P3 ;  /* 0x000000200300780c */ /* 0x000fe40005f44270 */
[----:B------:R-:W-:Y:S02]  /*27d0*/  P2R R78, PR, RZ, 0x8 ;  /* 0x00000008ff4e7803 */ /* 0x000fe40000000000 */
[----:B------:R-:W-:-:S02]  /*27e0*/  ISETP.LT.OR P2, PT, R0, 0x21, P2 ;  /* 0x000000210000780c */ /* 0x000fc40001741670 */
[----:B------:R-:W-:Y:S02]  /*27f0*/  ISETP.GE.AND P3, PT, R14, 0x22, PT ;  /* 0x000000220e00780c */ /* 0x000fe40003f66270 */
[----:B------:R-:W-:Y:S02]  /*2800*/  FSEL R79, R40, -INF , !P2 ;  /* 0xff800000284f7808 */ /* 0x000fe40005000000 */
[----:B------:R-:W-:Y:S02]  /*2810*/  ISETP.GT.AND P2, PT, R3, 0x21, !P3 ;  /* 0x000000210300780c */ /* 0x000fe40005f44270 */
[----:B------:R-:W-:Y:S02]  /*2820*/  P2R R40, PR, RZ, 0x8 ;  /* 0x00000008ff287803 */ /* 0x000fe40000000000 */
        /* <DEDUP_REMOVED lines=56> */
[----:B------:R-:W-:Y:S02]  /*2bb0*/  P2R R28, PR, RZ, 0x10 ;  /* 0x00000010ff1c7803 */ /* 0x000fe40000000000 */
[----:B------:R-:W-:Y:S02]  /*2bc0*/  FSEL R64, R64, -INF , !P2 ;  /* 0xff80000040407808 */ /* 0x000fe40005000000 */
[----:B------:R-:W-:-:S04]  /*2bd0*/  ISETP.GE.AND P2, PT, R14, 0x52, PT ;  /* 0x000000520e00780c */ /* 0x000fc80003f46270 */
[----:B------:R-:W-:-:S04]  /*2be0*/  ISETP.GT.AND P3, PT, R3, 0x51, !P2 ;  /* 0x000000510300780c */ /* 0x000fc80005764270 */
[----:B------:R-:W-:-:S04]  /*2bf0*/  ISETP.LT.OR P3, PT, R0, 0x52, P3 ;  /* 0x000000520000780c */ /* 0x000fc80001f61670 */
[----:B------:R-:W-:Y:S02]  /*2c00*/  FSEL R65, R65, -INF , !P3 ;  /* 0xff80000041417808 */ /* 0x000fe40005800000 */
[----:B------:R-:W-:-:S04]  /*2c10*/  ISETP.GE.AND P3, PT, R14, 0x59, PT ;  /* 0x000000590e00780c */ /* 0x000fc80003f66270 */
[----:B------:R-:W-:-:S04]  /*2c20*/  ISETP.GT.AND P4, PT, R3, 0x58, !P3 ;  /* 0x000000580300780c */ /* 0x000fc80005f84270 */
[----:B------:R-:W-:-:S04]  /*2c30*/  ISETP.LT.OR P4, PT, R0, 0x59, P4 ;  /* 0x000000590000780c */ /* 0x000fc80002781670 */
[----:B------:R-:W-:Y:S02]  /*2c40*/  FSEL R68, R68, -INF , !P4 ;  /* 0xff80000044447808 */ /* 0x000fe40006000000 */
[----:B------:R-:W-:-:S04]  /*2c50*/  ISETP.GE.AND P4, PT, R14, 0x1, PT ;  /* 0x000000010e00780c */ /* 0x000fc80003f86270 */
[----:B------:R-:W-:-:S04]  /*2c60*/  ISETP.GT.AND P5, PT, R3, RZ, !P4 ;  /* 0x000000ff0300720c */ /* 0x000fc800067a4270 */
[----:B------:R-:W-:-:S04]  /*2c70*/  ISETP.LT.OR P5, PT, R0, 0x1, P5 ;  /* 0x000000010000780c */ /* 0x000fc80002fa1670 */
[----:B------:R-:W-:Y:S02]  /*2c80*/  FSEL R15, R24, -INF , !P5 ;  /* 0xff800000180f7808 */ /* 0x000fe40006800000 */
[----:B------:R-:W-:-:S04]  /*2c90*/  ISETP.GE.AND P5, PT, R14, 0x5a, PT ;  /* 0x0000005a0e00780c */ /* 0x000fc80003fa6270 */
[----:B------:R-:W-:Y:S02]  /*2ca0*/  P2R R14, PR, RZ, 0x20 ;  /* 0x00000020ff0e7803 */ /* 0x000fe40000000000 */
[----:B------:R-:W-:Y:S01]  /*2cb0*/  ISETP.GT.AND P5, PT, R3, 0x59, !P5 ;  /* 0x000000590300780c */ /* 0x000fe20006fa4270 */
[----:B0-----:R-:W-:-:S03]  /*2cc0*/  IMAD.IADD R3, R12, 0x1, R2 ;  /* 0x000000010c037824 */ /* 0x001fc600078e0202 */
[----:B------:R-:W-:Y:S02]  /*2cd0*/  ISETP.LT.OR P5, PT, R0, 0x5a, P5 ;  /* 0x0000005a0000780c */ /* 0x000fe40002fa1670 */
[----:B------:R-:W-:Y:S02]  /*2ce0*/  VIADDMNMX R0, R2, R13, R10, PT ;  /* 0x0000000d02007246 */ /* 0x000fe4000380010a */
[----:B------:R-:W-:Y:S02]  /*2cf0*/  FSEL R69, R69, -INF , !P5 ;  /* 0xff80000045457808 */ /* 0x000fe40006800000 */
[----:B------:R-:W-:-:S13]  /*2d00*/  LOP3.LUT P5, RZ, R16, 0x80000, RZ, 0xc0, !PT ;  /* 0x0008000010ff7812 */ /* 0x000fda00078ac0ff */
[----:B------:R-:W-:Y:S05]  /*2d10*/  @!P5 BRA `(.L_x_983) ;  /* 0x00000000005cd947 */ /* 0x000fea0003800000 */
        /* <DEDUP_REMOVED lines=13> */
.L_x_985:
[----:B------:R-:W-:Y:S02]  /*2df0*/  ULDC UR4, c[0x0][0x9e4] ;  /* 0x0002790000047ab9 */ /* 0x000fe40000000800 */
[----:B------:R-:W-:-:S05]  /*2e00*/  IMAD.U32 R4, RZ, RZ, UR4 ;  /* 0x00000004ff047e24 */ /* 0x000fca000f8e00ff */
[----:B------:R-:W-:-:S13]  /*2e10*/  ISETP.NE.AND P5, PT, R4, 0x1, PT ;  /* 0x000000010400780c */ /* 0x000fda0003fa5270 */
[----:B------:R-:W0:Y:S02]  /*2e20*/  @P5 LDC.64 R12, c[0x0][0x9e8] ;  /* 0x00027a00ff0c5b82 */ /* 0x000e240000000a00 */
[----:B0-----:R-:W-:-:S05]  /*2e30*/  @P5 IMAD.HI.U32 R2, R5, R12, RZ ;  /* 0x0000000c05025227 */ /* 0x001fca00078e00ff */
[----:B------:R-:W-:-:S07]  /*2e40*/  @P5 SHF.R.U32.HI R5, RZ, R13, R2 ;  /* 0x0000000dff055219 */ /* 0x000fce0000011602 */
.L_x_986:
[----:B------:R-:W-:Y:S05]  /*2e50*/  BSYNC B0 ;  /* 0x0000000000007941 */ /* 0x000fea0003800000 */
.L_x_984:
[----:B------:R-:W-:-:S05]  /*2e60*/  IMAD R5, R5, R4, R20 ;  /* 0x0000000405057224 */ /* 0x000fca00078e0214 */
[----:B------:R-:W-:Y:S02]  /*2e70*/  VIADDMNMX R0, R5, R4, R0, PT ;  /* 0x0000000405007246 */ /* 0x000fe40003800100 */
[----:B------:R-:W-:-:S07]  /*2e80*/  VIMNMX R3, R3, R5, !PT ;  /* 0x0000000503037248 */ /* 0x000fce0007fe0100 */
.L_x_983:
[C---:B------:R-:W-:Y:S01]  /*2e90*/  ISETP.GT.AND P1, PT, R3.reuse, 0x1, !P1 ;  /* 0x000000010300780c */ /* 0x040fe20004f24270 */
[----:B------:R-:W-:Y:S01]  /*2ea0*/  ULDC UR10, c[0x0][0x988] ;  /* 0x00026200000a7ab9 */ /* 0x000fe20000000800 */
[----:B------:R-:W-:Y:S02]  /*2eb0*/  ISETP.GT.AND P6, PT, R3, 0x8, !P6 ;  /* 0x000000080300780c */ /* 0x000fe400077c4270 */
[C---:B------:R-:W-:Y:S02]  /*2ec0*/  ISETP.LT.OR P1, PT, R0.reuse, 0x2, P1 ;  /* 0x000000020000780c */ /* 0x040fe40000f21670 */
[----:B------:R-:W-:Y:S02]  /*2ed0*/  ISETP.LT.OR P6, PT, R0, 0x9, P6 ;  /* 0x000000090000780c */ /* 0x000fe400037c1670 */
[----:B------:R-:W-:Y:S02]  /*2ee0*/  FSEL R27, R27, -INF , !P1 ;  /* 0xff8000001b1b7808 */ /* 0x000fe40004800000 */
[----:B------:R-:W-:-:S02]  /*2ef0*/  ISETP.NE.AND P1, PT, R28, RZ, PT ;  /* 0x000000ff1c00720c */ /* 0x000fc40003f25270 */
[----:B------:R-:W-:Y:S02]  /*2f00*/  FSEL R30, R30, -INF , !P6 ;  /* 0xff8000001e1e7808 */ /* 0x000fe40007000000 */
[----:B------:R-:W-:Y:S02]  /*2f10*/  ISETP.GT.AND P1, PT, R3, 0x9, !P1 ;  /* 0x000000090300780c */ /* 0x000fe40004f24270 */
[----:B------:R-:W-:Y:S02]  /*2f20*/  ISETP.NE.AND P6, PT, R76, RZ, PT ;  /* 0x000000ff4c00720c */ /* 0x000fe40003fc5270 */
[----:B------:R-:W-:Y:S02]  /*2f30*/  ISETP.LT.OR P1, PT, R0, 0xa, P1 ;  /* 0x0000000a0000780c */ /* 0x000fe40000f21670 */
[----:B------:R-:W-:Y:S02]  /*2f40*/  FMNMX.FTZ R2, R15, R25, !PT ;  /* 0x000000190f027209 */ /* 0x000fe40007810000 */
[----:B------:R-:W-:-:S02]  /*2f50*/  FSEL R31, R31, -INF , !P1 ;  /* 0xff8000001f1f7808 */ /* 0x000fc40004800000 */
[----:B------:R-:W-:Y:S02]  /*2f60*/  ISETP.NE.AND P1, PT, R72, RZ, PT ;  /* 0x000000ff4800720c */ /* 0x000fe40003f25270 */
[----:B------:R-:W-:Y:S02]  /*2f70*/  ISETP.NE.AND P5, PT, R36, RZ, PT ;  /* 0x000000ff2400720c */ /* 0x000fe40003fa5270 */
[----:B------:R-:W-:Y:S02]  /*2f80*/  ISETP.GT.AND P1, PT, R3, 0x10, !P1 ;  /* 0x000000100300780c */ /* 0x000fe40004f24270 */
[----:B------:R-:W-:Y:S02]  /*2f90*/  FMNMX.FTZ R2, R21, R2, !PT ;  /* 0x0000000215027209 */ /* 0x000fe40007810000 */
[----:B------:R-:W-:Y:S02]  /*2fa0*/  ISETP.LT.OR P1, PT, R0, 0x11, P1 ;  /* 0x000000110000780c */ /* 0x000fe40000f21670 */
[----:B------:R-:W-:-:S02]  /*2fb0*/  FMNMX.FTZ R2, R29, R2, !PT ;  /* 0x000000021d027209 */ /* 0x000fc40007810000 */
[----:B------:R-:W-:Y:S02]  /*2fc0*/  FSEL R34, R34, -INF , !P1 ;  /* 0xff80000022227808 */ /* 0x000fe40004800000 */
[----:B------:R-:W-:Y:S02]  /*2fd0*/  ISETP.NE.AND P1, PT, R32, RZ, PT ;  /* 0x000000ff2000720c */ /* 0x000fe40003f25270 */
[----:B------:R-:W-:Y:S02]  /*2fe0*/  FMNMX.FTZ R2, R73, R2, !PT ;  /* 0x0000000249027209 */ /* 0x000fe40007810000 */
[----:B------:R-:W-:Y:S02]  /*2ff0*/  ISETP.GT.AND P1, PT, R3, 0x11, !P1 ;  /* 0x000000110300780c */ /* 0x000fe40004f24270 */
[----:B------:R-:W-:Y:S02]  /*3000*/  FMNMX.FTZ R2, R33, R2, !PT ;  /* 0x0000000221027209 */ /* 0x000fe40007810000 */
[----:B------:R-:W-:-:S02]  /*3010*/  ISETP.LT.OR P1, PT, R0, 0x12, P1 ;  /* 0x000000120000780c */ /* 0x000fc40000f21670 */
[----:B------:R-:W-:Y:S02]  /*3020*/  FMNMX.FTZ R2, R77, R2, !PT ;  /* 0x000000024d027209 */ /* 0x000fe40007810000 */
[----:B------:R-:W-:Y:S02]  /*3030*/  FSEL R35, R35, -INF , !P1 ;  /* 0xff80000023237808 */ /* 0x000fe40004800000 */
[----:B------:R-:W-:Y:S02]  /*3040*/  ISETP.GT.AND P1, PT, R3, 0x18, !P6 ;  /* 0x000000180300780c */ /* 0x000fe40007724270 */
[----:B------:R-:W-:Y:S02]  /*3050*/  FMNMX.FTZ R2, R37, R2, !PT ;  /* 0x0000000225027209 */ /* 0x000fe40007810000 */
[----:B------:R-:W-:Y:S02]  /*3060*/  ISETP.LT.OR P1, PT, R0, 0x19, P1 ;  /* 0x000000190000780c */ /* 0x000fe40000f21670 */
[----:B------:R-:W-:-:S02]  /*3070*/  FMNMX.FTZ R2, R79, R2, !PT ;  /* 0x000000024f027209 */ /* 0x000fc40007810000 */
[----:B------:R-:W-:Y:S02]  /*3080*/  FSEL R38, R38, -INF , !P1 ;  /* 0xff80000026267808 */ /* 0x000fe40004800000 */
[----:B------:R-:W-:Y:S02]  /*3090*/  ISETP.GT.AND P1, PT, R3, 0x19, !P5 ;  /* 0x000000190300780c */ /* 0x000fe40006f24270 */
[----:B------:R-:W-:Y:S02]  /*30a0*/  FMNMX.FTZ R2, R41, R2, !PT ;  /* 0x0000000229027209 */ /* 0x000fe40007810000 */
[----:B------:R-:W-:Y:S02]  /*30b0*/  ISETP.LT.OR P1, PT, R0, 0x1a, P1 ;  /* 0x0000001a0000780c */ /* 0x000fe40000f21670 */
[----:B------:R-:W-:Y:S02]  /*30c0*/  FMNMX.FTZ R2, R81, R2, !PT ;  /* 0x0000000251027209 */ /* 0x000fe40007810000 */
[----:B------:R-:W-:-:S02]  /*30d0*/  FSEL R39, R39, -INF , !P1 ;  /* 0xff80000027277808 */ /* 0x000fc40004800000 */
[----:B------:R-:W-:Y:S02]  /*30e0*/  ISETP.NE.AND P1, PT, R78, RZ, PT ;  /* 0x000000ff4e00720c */ /* 0x000fe40003f25270 */
[----:B------:R-:W-:Y:S02]  /*30f0*/  FMNMX.FTZ R5, R45, R2, !PT ;  /* 0x000000022d057209 */ /* 0x000fe40007810000 */
        /* <DEDUP_REMOVED lines=12> */
[----:B------:R-:W-:Y:S02]  /*31c0*/  ISETP.NE.AND P1, PT, R80, RZ, PT ;  /* 0x000000ff5000720c */ /* 0x000fe40003f25270 */
[----:B------:R-:W-:Y:S02]  /*31d0*/  FMNMX.FTZ R5, R57, R2, !PT ;  /* 0x0000000239057209 */ /* 0x000fe40007810000 */
[----:B------:R-:W-:Y:S02]  /*31e0*/  ISETP.GT.AND P1, PT, R3, 0x28, !P1 ;  /* 0x000000280300780c */ /* 0x000fe40004f24270 */
[----:B------:R-:W-:-:S02]  /*31f0*/  FMNMX.FTZ R2, R60, R5, !PT ;  /* 0x000000053c027209 */ /* 0x000fc40007810000 */
[----:B------:R-:W-:Y:S02]  /*3200*/  ISETP.LT.OR P1, PT, R0, 0x29, P1 ;  /* 0x000000290000780c */ /* 0x000fe40000f21670 */
[----:B------:R-:W-:Y:S02]  /*3210*/  FMNMX.FTZ R5, R61, R2, !PT ;  /* 0x000000023d057209 */ /* 0x000fe40007810000 */
[----:B------:R-:W-:Y:S02]  /*3220*/  FSEL R46, R46, -INF , !P1 ;  /* 0xff8000002e2e7808 */ /* 0x000fe40004800000 */
[----:B------:R-:W-:Y:S02]  /*3230*/  ISETP.NE.AND P1, PT, R44, RZ, PT ;  /* 0x000000ff2c00720c */ /* 0x000fe40003f25270 */
[----:B------:R-:W-:Y:S02]  /*3240*/  FMNMX.FTZ R2, R64, R5, !PT ;  /* 0x0000000540027209 */ /* 0x000fe40007810000 */
[----:B------:R-:W-:-:S02]  /*3250*/  ISETP.GT.AND P1, PT, R3, 0x29, !P1 ;  /* 0x000000290300780c */ /* 0x000fc40004f24270 */
[----:B------:R-:W-:Y:S02]  /*3260*/  FMNMX.FTZ R5, R65, R2, !PT ;  /* 0x0000000241057209 */ /* 0x000fe40007810000 */
[----:B------:R-:W-:Y:S02]  /*3270*/  ISETP.LT.OR P1, PT, R0, 0x2a, P1 ;  /* 0x0000002a0000780c */ /* 0x000fe40000f21670 */
[----:B------:R-:W-:Y:S02]  /*3280*/  FMNMX.FTZ R2, R68, R5, !PT ;  /* 0x0000000544027209 */ /* 0x000fe40007810000 */
[----:B------:R-:W-:Y:S02]  /*3290*/  FSEL R47, R47, -INF , !P1 ;  /* 0xff8000002f2f7808 */ /* 0x000fe40004800000 */
[----:B------:R-:W-:Y:S02]  /*32a0*/  ISETP.NE.AND P1, PT, R82, RZ, PT ;  /* 0x000000ff5200720c */ /* 0x000fe40003f25270 */
[----:B------:R-:W-:-:S02]  /*32b0*/  FMNMX.FTZ R2, R69, R2, !PT ;  /* 0x0000000245027209 */ /* 0x000fc40007810000 */
[----:B------:R-:W-:Y:S02]  /*32c0*/  ISETP.GT.AND P1, PT, R3, 0x30, !P1 ;  /* 0x000000300300780c */ /* 0x000fe40004f24270 */
[----:B------:R-:W-:Y:S01]  /*32d0*/  ISETP.NE.AND P6, PT, R87, RZ, PT ;  /* 0x000000ff5700720c */ /* 0x000fe20003fc5270 */
[----:B------:R-:W0:Y:S01]  /*32e0*/  SHFL.BFLY PT, R5, R2, 0x2, 0x1f ;  /* 0x0c401f0002057f89 */ /* 0x000e2200000e0000 */
[----:B------:R-:W-:Y:S02]  /*32f0*/  ISETP.LT.OR P1, PT, R0, 0x31, P1 ;  /* 0x000000310000780c */ /* 0x000fe40000f21670 */
[----:B------:R-:W-:Y:S02]  /*3300*/  ISETP.NE.AND P5, PT, R88, RZ, PT ;  /* 0x000000ff5800720c */ /* 0x000fe40003fa5270 */
[----:B------:R-:W-:Y:S02]  /*3310*/  FSEL R50, R50, -INF , !P1 ;  /* 0xff80000032327808 */ /* 0x000fe40004800000 */
[----:B------:R-:W-:-:S02]  /*3320*/  ISETP.NE.AND P1, PT, R83, RZ, PT ;  /* 0x000000ff5300720c */ /* 0x000fc40003f25270 */
[C---:B------:R-:W-:Y:S02]  /*3330*/  ISETP.GT.AND P4, PT, R3.reuse, RZ, !P4 ;  /* 0x000000ff0300720c */ /* 0x040fe40006784270 */
[----:B------:R-:W-:Y:S02]  /*3340*/  ISETP.GT.AND P1, PT, R3, 0x31, !P1 ;  /* 0x000000310300780c */ /* 0x000fe40004f24270 */
[C---:B------:R-:W-:Y:S02]  /*3350*/  ISETP.LT.OR P4, PT, R0.reuse, 0x1, P4 ;  /* 0x000000010000780c */ /* 0x040fe40002781670 */
[----:B------:R-:W-:Y:S02]  /*3360*/  ISETP.LT.OR P1, PT, R0, 0x32, P1 ;  /* 0x000000320000780c */ /* 0x000fe40000f21670 */
[----:B------:R-:W-:Y:S02]  /*3370*/  FSEL R26, R26, -INF , !P4 ;  /* 0xff8000001a1a7808 */ /* 0x000fe40006000000 */
[----:B------:R-:W-:-:S02]  /*3380*/  FSEL R51, R51, -INF , !P1 ;  /* 0xff80000033337808 */ /* 0x000fc40004800000 */
[----:B------:R-:W-:Y:S02]  /*3390*/  ISETP.NE.AND P1, PT, R84, RZ, PT ;  /* 0x000000ff5400720c */ /* 0x000fe40003f25270 */
[C---:B------:R-:W-:Y:S02]  /*33a0*/  ISETP.GT.AND P2, PT, R3.reuse, 0x51, !P2 ;  /* 0x000000510300780c */ /* 0x040fe40005744270 */
[C---:B------:R-:W-:Y:S02]  /*33b0*/  ISETP.GT.AND P1, PT, R3.reuse, 0x38, !P1 ;  /* 0x000000380300780c */ /* 0x040fe40004f24270 */
[----:B0-----:R-:W-:Y:S02]  /*33c0*/  FMNMX.FTZ R10, R2, R5, !PT ;  /* 0x00000005020a7209 */ /* 0x001fe40007810000 */
[----:B------:R-:W-:Y:S02]  /*33d0*/  ISETP.LT.OR P1, PT, R0, 0x39, P1 ;  /* 0x000000390000780c */ /* 0x000fe40000f21670 */
[----:B------:R-:W-:Y:S01]  /*33e0*/  ISETP.GT.AND P3, PT, R3, 0x58, !P3 ;  /* 0x000000580300780c */ /* 0x000fe20005f64270 */
[----:B------:R-:W0:Y:S01]  /*33f0*/  SHFL.BFLY PT, R5, R10, 0x1, 0x1f ;  /* 0x0c201f000a057f89 */ /* 0x000e2200000e0000 */
[----:B------:R-:W-:-:S02]  /*3400*/  FSEL R54, R54, -INF , !P1 ;  /* 0xff80000036367808 */ /* 0x000fc40004800000 */
[----:B------:R-:W-:Y:S02]  /*3410*/  ISETP.NE.AND P1, PT, R85, RZ, PT ;  /* 0x000000ff5500720c */ /* 0x000fe40003f25270 */
[C---:B------:R-:W-:Y:S02]  /*3420*/  ISETP.LT.OR P2, PT, R0.reuse, 0x52, P2 ;  /* 0x000000520000780c */ /* 0x040fe40001741670 */
[----:B------:R-:W-:Y:S02]  /*3430*/  ISETP.GT.AND P1, PT, R3, 0x39, !P1 ;  /* 0x000000390300780c */ /* 0x000fe40004f24270 */
[C---:B------:R-:W-:Y:S02]  /*3440*/  ISETP.LT.OR P3, PT, R0.reuse, 0x59, P3 ;  /* 0x000000590000780c */ /* 0x040fe40001f61670 */
[----:B------:R-:W-:Y:S02]  /*3450*/  ISETP.LT.OR P1, PT, R0, 0x3a, P1 ;  /* 0x0000003a0000780c */ /* 0x000fe40000f21670 */
[----:B------:R-:W-:-:S02]  /*3460*/  FSEL R67, R67, -INF , !P2 ;  /* 0xff80000043437808 */ /* 0x000fc40005000000 */
[----:B------:R-:W-:Y:S02]  /*3470*/  FSEL R55, R55, -INF , !P1 ;  /* 0xff80000037377808 */ /* 0x000fe40004800000 */
[----:B------:R-:W-:Y:S02]  /*3480*/  ISETP.NE.AND P1, PT, R86, RZ, PT ;  /* 0x000000ff5600720c */ /* 0x000fe40003f25270 */
[----:B------:R-:W-:Y:S02]  /*3490*/  FSEL R70, R70, -INF , !P3 ;  /* 0xff80000046467808 */ /* 0x000fe40005800000 */
[----:B------:R-:W-:Y:S02]  /*34a0*/  ISETP.GT.AND P1, PT, R3, 0x40, !P1 ;  /* 0x000000400300780c */ /* 0x000fe40004f24270 */
[----:B0-----:R-:W-:Y:S02]  /*34b0*/  FMNMX.FTZ R4, R10, R5, !PT ;  /* 0x000000050a047209 */ /* 0x001fe40007810000 */
[----:B------:R-:W-:-:S03]  /*34c0*/  ISETP.LT.OR P1, PT, R0, 0x41, P1 ;  /* 0x000000410000780c */ /* 0x000fc60000f21670 */
[----:B------:R-:W-:Y:S01]  /*34d0*/  FMUL.FTZ R5, R4, UR10 ;  /* 0x0000000a04057c20 */ /* 0x000fe20008410000 */
[----:B------:R-:W-:Y:S02]  /*34e0*/  FSEL R58, R58, -INF , !P1 ;  /* 0xff8000003a3a7808 */ /* 0x000fe40004800000 */
[----:B------:R-:W-:Y:S02]  /*34f0*/  ISETP.GT.AND P1, PT, R3, 0x41, !P6 ;  /* 0x000000410300780c */ /* 0x000fe40007724270 */
[----:B------:R-:W-:Y:S02]  /*3500*/  ISETP.NE.AND P6, PT, R90, RZ, PT ;  /* 0x000000ff5a00720c */ /* 0x000fe40003fc5270 */
[----:B------:R-:W-:-:S04]  /*3510*/  ISETP.LT.OR P1, PT, R0, 0x42, P1 ;  /* 0x000000420000780c */ /* 0x000fc80000f21670 */
[----:B------:R-:W-:Y:S02]  /*3520*/  FSEL R59, R59, -INF , !P1 ;  /* 0xff8000003b3b7808 */ /* 0x000fe40004800000 */
[----:B------:R-:W-:Y:S02]  /*3530*/  ISETP.GT.AND P1, PT, R3, 0x48, !P5 ;  /* 0x000000480300780c */ /* 0x000fe40006f24270 */
[----:B------:R-:W-:Y:S02]  /*3540*/  ISETP.NE.AND P5, PT, R89, RZ, PT ;  /* 0x000000ff5900720c */ /* 0x000fe40003fa5270 */
[----:B------:R-:W-:-:S04]  /*3550*/  ISETP.LT.OR P1, PT, R0, 0x49, P1 ;  /* 0x000000490000780c */ /* 0x000fc80000f21670 */
[----:B------:R-:W-:Y:S02]  /*3560*/  FSEL R62, R62, -INF , !P1 ;  /* 0xff8000003e3e7808 */ /* 0x000fe40004800000 */
[----:B------:R-:W-:-:S04]  /*3570*/  FSETP.NEU.FTZ.AND P1, PT, R4, -INF , PT ;  /* 0xff8000000400780b */ /* 0x000fc80003f3d000 */
[----:B------:R-:W-:Y:S02]  /*3580*/  FSEL R12, R5, RZ, P1 ;  /* 0x000000ff050c7208 */ /* 0x000fe40000800000 */
[----:B------:R-:W-:Y:S02]  /*3590*/  FMNMX.FTZ R5, R26, R27, !PT ;  /* 0x0000001b1a057209 */ /* 0x000fe40007810000 */
[----:B------:R-:W-:Y:S01]  /*35a0*/  ISETP.GT.AND P1, PT, R3, 0x49, !P5 ;  /* 0x000000490300780c */ /* 0x000fe20006f24270 */
[--C-:B------:R-:W-:Y:S01]  /*35b0*/  FFMA.FTZ R188, R15, UR10, -R12.reuse ;  /* 0x0000000a0fbc7c23 */ /* 0x100fe2000801080c */
[----:B------:R-:W-:Y:S01]  /*35c0*/  FMNMX.FTZ R2, R30, R5, !PT ;  /* 0x000000051e027209 */ /* 0x000fe20007810000 */
[--C-:B------:R-:W-:Y:S01]  /*35d0*/  FFMA.FTZ R10, R25, UR10, -R12.reuse ;  /* 0x0000000a190a7c23 */ /* 0x100fe2000801080c */
[----:B------:R-:W-:Y:S01]  /*35e0*/  ISETP.LT.OR P1, PT, R0, 0x4a, P1 ;  /* 0x0000004a0000780c */ /* 0x000fe20000f21670 */
[--C-:B------:R-:W-:Y:S01]  /*35f0*/  FFMA.FTZ R190, R21, UR10, -R12.reuse ;  /* 0x0000000a15be7c23 */ /* 0x100fe2000801080c */
[----:B------:R-:W-:Y:S01]  /*3600*/  FMNMX.FTZ R5, R31, R2, !PT ;  /* 0x000000021f057209 */ /* 0x000fe20007810000 */
[----:B------:R-:W-:Y:S01]  /*3610*/  MUFU.EX2 R188, R188 ;  /* 0x000000bc00bc7308 */ /* 0x000fe20000000800 */
[----:B------:R-:W-:Y:S01]  /*3620*/  FSEL R63, R63, -INF , !P1 ;  /* 0xff8000003f3f7808 */ /* 0x000fe20004800000 */
[--C-:B------:R-:W-:Y:S01]  /*3630*/  FFMA.FTZ R20, R73, UR10, -R12.reuse ;  /* 0x0000000a49147c23 */ /* 0x100fe2000801080c */
[----:B------:R-:W-:Y:S01]  /*3640*/  FMNMX.FTZ R2, R34, R5, !PT ;  /* 0x0000000522027209 */ /* 0x000fe20007810000 */
[--C-:B------:R-:W-:Y:S01]  /*3650*/  FFMA.FTZ R24, R77, UR10, -R12.reuse ;  /* 0x0000000a4d187c23 */ /* 0x100fe2000801080c */
[----:B------:R-:W-:Y:S01]  /*3660*/  ISETP.GT.AND P1, PT, R3, 0x50, !P6 ;  /* 0x000000500300780c */ /* 0x000fe20007724270 */
[--C-:B------:R-:W-:Y:S01]  /*3670*/  FFMA.FTZ R48, R48, UR10, -R12.reuse ;  /* 0x0000000a30307c23 */ /* 0x100fe2000801080c */
[----:B------:R-:W-:Y:S01]  /*3680*/  FMNMX.FTZ R13, R35, R2, !PT ;  /* 0x00000002230d7209 */ /* 0x000fe20007810000 */
[----:B------:R0:W1:Y:S01]  /*3690*/  MUFU.EX2 R5, R10 ;  /* 0x0000000a00057308 */ /* 0x0000620000000800 */
[----:B------:R-:W-:Y:S01]  /*36a0*/  ISETP.NE.AND P5, PT, R14, RZ, PT ;  /* 0x000000ff0e00720c */ /* 0x000fe20003fa5270 */
[--C-:B------:R-:W-:Y:S01]  /*36b0*/  FFMA.FTZ R14, R29, UR10, -R12.reuse ;  /* 0x0000000a1d0e7c23 */ /* 0x100fe2000801080c */
[----:B------:R-:W-:Y:S01]  /*36c0*/  FMNMX.FTZ R2, R38, R13, !PT ;  /* 0x0000000d26027209 */ /* 0x000fe20007810000 */
[--C-:B------:R-:W-:Y:S01]  /*36d0*/  FFMA.FTZ R49, R49, UR10, -R12.reuse ;  /* 0x0000000a31317c23 */ /* 0x100fe2000801080c */
[----:B------:R-:W-:Y:S01]  /*36e0*/  ISETP.LT.OR P1, PT, R0, 0x51, P1 ;  /* 0x000000510000780c */ /* 0x000fe20000f21670 */
[--C-:B------:R-:W-:Y:S01]  /*36f0*/  FFMA.FTZ R52, R52, UR10, -R12.reuse ;  /* 0x0000000a34347c23 */ /* 0x100fe2000801080c */
[----:B------:R-:W-:Y:S01]  /*3700*/  FMNMX.FTZ R13, R39, R2, !PT ;  /* 0x00000002270d7209 */ /* 0x000fe20007810000 */
[----:B------:R-:W-:Y:S01]  /*3710*/  MUFU.EX2 R190, R190 ;  /* 0x000000be00be7308 */ /* 0x000fe20000000800 */
[----:B------:R-:W-:Y:S01]  /*3720*/  ISETP.GT.AND P4, PT, R3, 0x59, !P5 ;  /* 0x000000590300780c */ /* 0x000fe20006f84270 */
[--C-:B0-----:R-:W-:Y:S01]  /*3730*/  FFMA.FTZ R10, R33, UR10, -R12.reuse ;  /* 0x0000000a210a7c23 */ /* 0x101fe2000801080c */
[----:B------:R-:W-:Y:S01]  /*3740*/  FMNMX.FTZ R2, R42, R13, !PT ;  /* 0x0000000d2a027209 */ /* 0x000fe20007810000 */
[--C-:B------:R-:W-:Y:S01]  /*3750*/  FFMA.FTZ R53, R53, UR10, -R12.reuse ;  /* 0x0000000a35357c23 */ /* 0x100fe2000801080c */
[----:B------:R-:W-:Y:S01]  /*3760*/  FSEL R66, R66, -INF , !P1 ;  /* 0xff80000042427808 */ /* 0x000fe20004800000 */
[--C-:B------:R-:W-:Y:S01]  /*3770*/  FFMA.FTZ R56, R56, UR10, -R12.reuse ;  /* 0x0000000a38387c23 */ /* 0x100fe2000801080c */
[----:B------:R-:W-:Y:S01]  /*3780*/  FMNMX.FTZ R13, R43, R2, !PT ;  /* 0x000000022b0d7209 */ /* 0x000fe20007810000 */
[----:B------:R0:W-:Y:S01]  /*3790*/  MUFU.EX2 R15, R14 ;  /* 0x0000000e000f7308 */ /* 0x0001e20000000800 */
[----:B------:R-:W-:Y:S01]  /*37a0*/  ISETP.LT.OR P4, PT, R0, 0x5a, P4 ;  /* 0x0000005a0000780c */ /* 0x000fe20002781670 */
[--C-:B------:R-:W-:Y:S01]  /*37b0*/  FFMA.FTZ R57, R57, UR10, -R12.reuse ;  /* 0x0000000a39397c23 */ /* 0x100fe2000801080c */
[----:B------:R-:W-:Y:S01]  /*37c0*/  FMNMX.FTZ R2, R46, R13, !PT ;  /* 0x0000000d2e027209 */ /* 0x000fe20007810000 */
[--C-:B------:R-:W-:Y:S01]  /*37d0*/  FFMA.FTZ R60, R60, UR10, -R12.reuse ;  /* 0x0000000a3c3c7c23 */ /* 0x100fe2000801080c */
[----:B------:R-:W-:Y:S01]  /*37e0*/  FSEL R71, R71, -INF , !P4 ;  /* 0xff80000047477808 */ /* 0x000fe20006000000 */
[--C-:B------:R-:W-:Y:S01]  /*37f0*/  FFMA.FTZ R61, R61, UR10, -R12.reuse ;  /* 0x0000000a3d3d7c23 */ /* 0x100fe2000801080c */
[----:B------:R-:W-:Y:S01]  /*3800*/  FMNMX.FTZ R13, R47, R2, !PT ;  /* 0x000000022f0d7209 */ /* 0x000fe20007810000 */
[----:B------:R-:W-:Y:S01]  /*3810*/  MUFU.EX2 R20, R20 ;  /* 0x0000001400147308 */ /* 0x000fe20000000800 */
[--C-:B0-----:R-:W-:Y:S01]  /*3820*/  FFMA.FTZ R14, R37, UR10, -R12.reuse ;  /* 0x0000000a250e7c23 */ /* 0x101fe2000801080c */
[----:B-1----:R-:W-:Y:S01]  /*3830*/  FADD.FTZ R37, R188, R5 ;  /* 0x00000005bc257221 */ /* 0x002fe20000010000 */
[----:B------:R-:W-:Y:S01]  /*3840*/  FMNMX.FTZ R2, R50, R13, !PT ;  /* 0x0000000d32027209 */ /* 0x000fe20007810000 */
[--C-:B------:R-:W-:Y:S01]  /*3850*/  FFMA.FTZ R64, R64, UR10, -R12.reuse ;  /* 0x0000000a40407c23 */ /* 0x100fe2000801080c */
[--C-:B------:R-:W-:Y:S01]  /*3860*/  FFMA.FTZ R65, R65, UR10, -R12.reuse ;  /* 0x0000000a41417c23 */ /* 0x100fe2000801080c */
[----:B------:R-:W-:Y:S01]  /*3870*/  FFMA.FTZ R68, R68, UR10, -R12 ;  /* 0x0000000a44447c23 */ /* 0x000fe2000801080c */
[----:B------:R-:W-:Y:S01]  /*3880*/  FMNMX.FTZ R13, R51, R2, !PT ;  /* 0x00000002330d7209 */ /* 0x000fe20007810000 */
[----:B------:R0:W1:Y:S01]  /*3890*/  MUFU.EX2 R21, R10 ;  /* 0x0000000a00157308 */ /* 0x0000620000000800 */
[----:B------:R-:W-:-:S02]  /*38a0*/  ISETP.NE.AND P5, PT, R199, 0x1, PT ;  /* 0x00000001c700780c */ /* 0x000fc40003fa5270 */
[----:B------:R-:W-:Y:S02]  /*38b0*/  FMNMX.FTZ R2, R54, R13, !PT ;  /* 0x0000000d36027209 */ /* 0x000fe40007810000 */
[----:B------:R-:W-:Y:S02]  /*38c0*/  F2FP.BF16.F32.PACK_AB R188, R5, R188 ;  /* 0x000000bc05bc723e */ /* 0x000fe400000010ff */
[----:B------:R-:W-:Y:S01]  /*38d0*/  FMNMX.FTZ R13, R55, R2, !PT ;  /* 0x00000002370d7209 */ /* 0x000fe20007810000 */
[----:B------:R-:W-:Y:S01]  /*38e0*/  MUFU.EX2 R24, R24 ;  /* 0x0000001800187308 */ /* 0x000fe20000000800 */
[----:B0-----:R-:W-:Y:S02]  /*38f0*/  FFMA.FTZ R10, R79, UR10, -R12 ;  /* 0x0000000a4f0a7c23 */ /* 0x001fe4000801080c */
[----:B------:R-:W-:-:S04]  /*3900*/  FMNMX.FTZ R2, R58, R13, !PT ;  /* 0x0000000d3a027209 */ /* 0x000fc80007810000 */
[----:B------:R-:W-:Y:S01]  /*3910*/  FMNMX.FTZ R13, R59, R2, !PT ;  /* 0x000000023b0d7209 */ /* 0x000fe20007810000 */
[----:B------:R0:W2:Y:S01]  /*3920*/  MUFU.EX2 R25, R14 ;  /* 0x0000000e00197308 */ /* 0x0000a20000000800 */
[----:B-1----:R-:W-:Y:S02]  /*3930*/  F2FP.BF16.F32.PACK_AB R184, R21, R20 ;  /* 0x0000001415b8723e */ /* 0x002fe400000010ff */
[----:B------:R-:W-:Y:S01]  /*3940*/  FMNMX.FTZ R2, R62, R13, !PT ;  /* 0x0000000d3e027209 */ /* 0x000fe20007810000 */
[----:B------:R-:W-:-:S03]  /*3950*/  FFMA.FTZ R13, R41, UR10, -R12 ;  /* 0x0000000a290d7c23 */ /* 0x000fc6000801080c */
[----:B------:R-:W-:Y:S01]  /*3960*/  FMNMX.FTZ R3, R63, R2, !PT ;  /* 0x000000023f037209 */ /* 0x000fe20007810000 */
[----:B------:R-:W-:Y:S01]  /*3970*/  MUFU.EX2 R10, R10 ;  /* 0x0000000a000a7308 */ /* 0x000fe20000000800 */
[--C-:B0-----:R-:W-:Y:S02]  /*3980*/  FFMA.FTZ R14, R45, UR10, -R12.reuse ;  /* 0x0000000a2d0e7c23 */ /* 0x101fe4000801080c */
[----:B------:R-:W-:Y:S01]  /*3990*/  FMNMX.FTZ R2, R66, R3, !PT ;  /* 0x0000000342027209 */ /* 0x000fe20007810000 */
[----:B------:R-:W0:Y:S03]  /*39a0*/  @P5 LDC R45, c[0x0][0x450] ;  /* 0x00011400ff2d5b82 */ /* 0x000e260000000800 */
[----:B------:R-:W-:Y:S01]  /*39b0*/  FMNMX.FTZ R3, R67, R2, !PT ;  /* 0x0000000243037209 */ /* 0x000fe20007810000 */
[--C-:B------:R-:W-:Y:S01]  /*39c0*/  FFMA.FTZ R2, R81, UR10, -R12.reuse ;  /* 0x0000000a51027c23 */ /* 0x100fe2000801080c */
[----:B------:R-:W1:Y:S01]  /*39d0*/  MUFU.EX2 R13, R13 ;  /* 0x0000000d000d7308 */ /* 0x000e620000000800 */
[----:B------:R-:W-:Y:S01]  /*39e0*/  FFMA.FTZ R12, R69, UR10, -R12 ;  /* 0x0000000a450c7c23 */ /* 0x000fe2000801080c */
[----:B------:R-:W-:-:S02]  /*39f0*/  FMNMX.FTZ R0, R70, R3, !PT ;  /* 0x0000000346007209 */ /* 0x000fc40007810000 */
[----:B--2---:R-:W-:Y:S02]  /*3a00*/  F2FP.BF16.F32.PACK_AB R186, R25, R24 ;  /* 0x0000001819ba723e */ /* 0x004fe400000010ff */
[----:B------:R-:W-:Y:S02]  /*3a10*/  FMNMX.FTZ R0, R71, R0, !PT ;  /* 0x0000000047007209 */ /* 0x000fe40007810000 */
[----:B------:R-:W-:Y:S03]  /*3a20*/  MUFU.EX2 R182, R2 ;  /* 0x0000000200b67308 */ /* 0x000fe60000000800 */
[----:B------:R-:W2:Y:S05]  /*3a30*/  SHFL.BFLY PT, R3, R0, 0x2, 0x1f ;  /* 0x0c401f0000037f89 */ /* 0x000eaa00000e0000 */
[----:B------:R-:W-:Y:S01]  /*3a40*/  MUFU.EX2 R33, R12 ;  /* 0x0000000c00217308 */ /* 0x000fe20000000800 */
[----:B-1----:R-:W-:-:S07]  /*3a50*/  F2FP.BF16.F32.PACK_AB R180, R13, R10 ;  /* 0x0000000a0db4723e */ /* 0x002fce00000010ff */
[----:B------:R1:W-:Y:S08]  /*3a60*/  MUFU.EX2 R29, R14 ;  /* 0x0000000e001d7308 */ /* 0x0003f00000000800 */
[----:B------:R-:W-:Y:S01]  /*3a70*/  MUFU.EX2 R48, R48 ;  /* 0x0000003000307308 */ /* 0x000fe20000000800 */
[----:B-1----:R-:W1:Y:S01]  /*3a80*/  @P5 LDC R14, c[0x0][0x44c] ;  /* 0x00011300ff0e5b82 */ /* 0x002e620000000800 */
[----:B--2---:R-:W-:-:S05]  /*3a90*/  FMNMX.FTZ R2, R0, R3, !PT ;  /* 0x0000000300027209 */ /* 0x004fca0007810000 */
[----:B------:R-:W2:Y:S01]  /*3aa0*/  SHFL.BFLY PT, R3, R2, 0x1, 0x1f ;  /* 0x0c201f0002037f89 */ /* 0x000ea200000e0000 */
[----:B------:R-:W3:Y:S08]  /*3ab0*/  MUFU.EX2 R49, R49 ;  /* 0x0000003100317308 */ /* 0x000ef00000000800 */
[----:B------:R-:W-:Y:S08]  /*3ac0*/  MUFU.EX2 R52, R52 ;  /* 0x0000003400347308 */ /* 0x000ff00000000800 */
[----:B------:R-:W4:Y:S01]  /*3ad0*/  MUFU.EX2 R53, R53 ;  /* 0x0000003500357308 */ /* 0x000f220000000800 */
[----:B-1----:R-:W-:Y:S01]  /*3ae0*/  @P5 IMAD.HI.U32 R28, R14, UR41, RZ ;  /* 0x000000290e1c5c27 */ /* 0x002fe2000f8e00ff */
[----:B---3--:R-:W-:-:S03]  /*3af0*/  F2FP.BF16.F32.PACK_AB R176, R49, R48 ;  /* 0x0000003031b0723e */ /* 0x008fc600000010ff */
[----:B------:R-:W-:Y:S01]  /*3b00*/  IMAD.U32 R14, RZ, RZ, UR41 ;  /* 0x00000029ff0e7e24 */ /* 0x000fe2000f8e00ff */
[----:B0-----:R-:W-:Y:S02]  /*3b10*/  @P5 SHF.R.U32.HI R14, RZ, R45, R28 ;  /* 0x0000002dff0e5219 */ /* 0x001fe4000001161c */
[----:B--2---:R-:W-:Y:S01]  /*3b20*/  FMNMX.FTZ R3, R2, R3, !PT ;  /* 0x0000000302037209 */ /* 0x004fe20007810000 */
[----:B------:R-:W-:Y:S01]  /*3b30*/  FADD.FTZ R2, R190, R37 ;  /* 0x00000025be027221 */ /* 0x000fe20000010000 */
[----:B------:R-:W-:Y:S01]  /*3b40*/  MUFU.EX2 R56, R56 ;  /* 0x0000003800387308 */ /* 0x000fe20000000800 */
[----:B------:R-:W-:Y:S01]  /*3b50*/  F2FP.BF16.F32.PACK_AB R190, R15, R190 ;  /* 0x000000be0fbe723e */ /* 0x000fe200000010ff */
[----:B------:R-:W-:Y:S02]  /*3b60*/  IMAD.IADD R75, R75, 0x1, R14 ;  /* 0x000000014b4b7824 */ /* 0x000fe400078e020e */
[C---:B------:R-:W-:Y:S01]  /*3b70*/  FMUL.FTZ R0, R3.reuse, UR10 ;  /* 0x0000000a03007c20 */ /* 0x040fe20008410000 */
[----:B------:R-:W-:Y:S01]  /*3b80*/  FSETP.NEU.FTZ.AND P1, PT, R3, -INF , PT ;  /* 0xff8000000300780b */ /* 0x000fe20003f3d000 */
[----:B------:R-:W-:Y:S01]  /*3b90*/  FADD.FTZ R37, R15, R2 ;  /* 0x000000020f257221 */ /* 0x000fe20000010000 */
[----:B------:R-:W-:Y:S01]  /*3ba0*/  LOP3.LUT P5, RZ, R16, 0x80000, RZ, 0xc0, !PT ;  /* 0x0008000010ff7812 */ /* 0x000fe200078ac0ff */
[----:B------:R-:W-:Y:S01]  /*3bb0*/  VIADD R14, R75, UR5 ;  /* 0x000000054b0e7c36 */ /* 0x000fe20008000000 */
[----:B------:R-:W-:Y:S01]  /*3bc0*/  FSEL R0, R0, RZ, P1 ;  /* 0x000000ff00007208 */ /* 0x000fe20000800000 */
[----:B------:R-:W-:Y:S01]  /*3bd0*/  FADD.FTZ R2, R20, R37 ;  /* 0x0000002514027221 */ /* 0x000fe20000010000 */
[----:B------:R-:W-:Y:S01]  /*3be0*/  MUFU.EX2 R57, R57 ;  /* 0x0000003900397308 */ /* 0x000fe20000000800 */
[----:B----4-:R-:W-:-:S02]  /*3bf0*/  F2FP.BF16.F32.PACK_AB R178, R53, R52 ;  /* 0x0000003435b2723e */ /* 0x010fc400000010ff */
[--C-:B------:R-:W-:Y:S01]  /*3c00*/  FFMA.FTZ R26, R26, UR10, -R0.reuse ;  /* 0x0000000a1a1a7c23 */ /* 0x100fe20008010800 */
[--C-:B------:R-:W-:Y:S01]  /*3c10*/  FFMA.FTZ R27, R27, UR10, -R0.reuse ;  /* 0x0000000a1b1b7c23 */ /* 0x100fe20008010800 */
[--C-:B------:R-:W-:Y:S01]  /*3c20*/  FFMA.FTZ R30, R30, UR10, -R0.reuse ;  /* 0x0000000a1e1e7c23 */ /* 0x100fe20008010800 */
[--C-:B------:R-:W-:Y:S01]  /*3c30*/  FFMA.FTZ R31, R31, UR10, -R0.reuse ;  /* 0x0000000a1f1f7c23 */ /* 0x100fe20008010800 */
[--C-:B------:R-:W-:Y:S01]  /*3c40*/  FFMA.FTZ R34, R34, UR10, -R0.reuse ;  /* 0x0000000a22227c23 */ /* 0x100fe20008010800 */
[--C-:B------:R-:W-:Y:S01]  /*3c50*/  FFMA.FTZ R35, R35, UR10, -R0.reuse ;  /* 0x0000000a23237c23 */ /* 0x100fe20008010800 */
[----:B------:R-:W-:Y:S01]  /*3c60*/  MUFU.EX2 R26, R26 ;  /* 0x0000001a001a7308 */ /* 0x000fe20000000800 */
[--C-:B------:R-:W-:Y:S01]  /*3c70*/  FFMA.FTZ R38, R38, UR10, -R0.reuse ;  /* 0x0000000a26267c23 */ /* 0x100fe20008010800 */
[----:B------:R-:W-:Y:S01]  /*3c80*/  FFMA.FTZ R39, R39, UR10, -R0 ;  /* 0x0000000a27277c23 */ /* 0x000fe20008010800 */
[----:B------:R-:W-:Y:S01]  /*3c90*/  FADD.FTZ R41, R21, R2 ;  /* 0x0000000215297221 */ /* 0x000fe20000010000 */
[--C-:B------:R-:W-:Y:S01]  /*3ca0*/  FFMA.FTZ R42, R42, UR10, -R0.reuse ;  /* 0x0000000a2a2a7c23 */ /* 0x100fe20008010800 */
[--C-:B------:R-:W-:Y:S01]  /*3cb0*/  FFMA.FTZ R43, R43, UR10, -R0.reuse ;  /* 0x0000000a2b2b7c23 */ /* 0x100fe20008010800 */
[--C-:B------:R-:W-:Y:S01]  /*3cc0*/  FFMA.FTZ R46, R46, UR10, -R0.reuse ;  /* 0x0000000a2e2e7c23 */ /* 0x100fe20008010800 */
[--C-:B------:R-:W-:Y:S01]  /*3cd0*/  FFMA.FTZ R47, R47, UR10, -R0.reuse ;  /* 0x0000000a2f2f7c23 */ /* 0x100fe20008010800 */
[----:B------:R-:W0:Y:S01]  /*3ce0*/  MUFU.EX2 R27, R27 ;  /* 0x0000001b001b7308 */ /* 0x000e220000000800 */
[--C-:B------:R-:W-:Y:S01]  /*3cf0*/  FFMA.FTZ R50, R50, UR10, -R0.reuse ;  /* 0x0000000a32327c23 */ /* 0x100fe20008010800 */
[----:B------:R-:W-:Y:S01]  /*3d00*/  FADD.FTZ R12, R24, R41 ;  /* 0x00000029180c7221 */ /* 0x000fe20000010000 */
[--C-:B------:R-:W-:Y:S01]  /*3d10*/  FFMA.FTZ R51, R51, UR10, -R0.reuse ;  /* 0x0000000a33337c23 */ /* 0x100fe20008010800 */
[--C-:B------:R-:W-:Y:S01]  /*3d20*/  FFMA.FTZ R54, R54, UR10, -R0.reuse ;  /* 0x0000000a36367c23 */ /* 0x100fe20008010800 */
[----:B------:R-:W-:Y:S01]  /*3d30*/  FFMA.FTZ R55, R55, UR10, -R0 ;  /* 0x0000000a37377c23 */ /* 0x000fe20008010800 */
[----:B------:R-:W-:Y:S01]  /*3d40*/  FADD.FTZ R41, R25, R12 ;  /* 0x0000000c19297221 */ /* 0x000fe20000010000 */
[--C-:B------:R-:W-:Y:S01]  /*3d50*/  FFMA.FTZ R58, R58, UR10, -R0.reuse ;  /* 0x0000000a3a3a7c23 */ /* 0x100fe20008010800 */
[----:B------:R-:W1:Y:S01]  /*3d60*/  MUFU.EX2 R30, R30 ;  /* 0x0000001e001e7308 */ /* 0x000e620000000800 */
[--C-:B------:R-:W-:Y:S01]  /*3d70*/  FFMA.FTZ R59, R59, UR10, -R0.reuse ;  /* 0x0000000a3b3b7c23 */ /* 0x100fe20008010800 */
[----:B------:R-:W-:Y:S01]  /*3d80*/  FADD.FTZ R12, R10, R41 ;  /* 0x000000290a0c7221 */ /* 0x000fe20000010000 */
[--C-:B------:R-:W-:Y:S01]  /*3d90*/  FFMA.FTZ R62, R62, UR10, -R0.reuse ;  /* 0x0000000a3e3e7c23 */ /* 0x100fe20008010800 */
[--C-:B------:R-:W-:Y:S01]  /*3da0*/  FFMA.FTZ R63, R63, UR10, -R0.reuse ;  /* 0x0000000a3f3f7c23 */ /* 0x100fe20008010800 */
[----:B------:R-:W-:Y:S01]  /*3db0*/  FFMA.FTZ R66, R66, UR10, -R0 ;  /* 0x0000000a42427c23 */ /* 0x000fe20008010800 */
[----:B------:R-:W-:Y:S01]  /*3dc0*/  FADD.FTZ R41, R13, R12 ;  /* 0x0000000c0d297221 */ /* 0x000fe20000010000 */
[--C-:B------:R-:W-:Y:S01]  /*3dd0*/  FFMA.FTZ R67, R67, UR10, -R0.reuse ;  /* 0x0000000a43437c23 */ /* 0x100fe20008010800 */
[----:B------:R-:W2:Y:S01]  /*3de0*/  MUFU.EX2 R31, R31 ;  /* 0x0000001f001f7308 */ /* 0x000ea20000000800 */
[----:B0-----:R-:W-:Y:S01]  /*3df0*/  FADD.FTZ R37, R26, R27 ;  /* 0x0000001b1a257221 */ /* 0x001fe20000010000 */
[----:B------:R-:W-:Y:S01]  /*3e00*/  FADD.FTZ R12, R182, R41 ;  /* 0x00000029b60c7221 */ /* 0x000fe20000010000 */
[--C-:B------:R-:W-:Y:S01]  /*3e10*/  FFMA.FTZ R70, R70, UR10, -R0.reuse ;  /* 0x0000000a46467c23 */ /* 0x100fe20008010800 */
[----:B------:R-:W-:Y:S01]  /*3e20*/  FFMA.FTZ R0, R71, UR10, -R0 ;  /* 0x0000000a47007c23 */ /* 0x000fe20008010800 */
[----:B------:R-:W-:Y:S01]  /*3e30*/  R2UR UR11, R14 ;  /* 0x000000000e0b72ca */ /* 0x000fe200000e0000 */
[C---:B------:R-:W-:Y:S01]  /*3e40*/  FADD.FTZ R41, R29.reuse, R12 ;  /* 0x0000000c1d297221 */ /* 0x040fe20000010000 */
[----:B------:R-:W-:Y:S01]  /*3e50*/  F2FP.BF16.F32.PACK_AB R182, R29, R182 ;  /* 0x000000b61db6723e */ /* 0x000fe200000010ff */
[----:B------:R-:W0:Y:S01]  /*3e60*/  MUFU.EX2 R34, R34 ;  /* 0x0000002200227308 */ /* 0x000e220000000800 */
[----:B-1----:R-:W-:Y:S01]  /*3e70*/  FADD.FTZ R2, R30, R37 ;  /* 0x000000251e027221 */ /* 0x002fe20000010000 */
[----:B------:R-:W-:Y:S01]  /*3e80*/  FADD.FTZ R12, R48, R41 ;  /* 0x00000029300c7221 */ /* 0x000fe20000010000 */
[----:B------:R-:W-:Y:S01]  /*3e90*/  F2FP.BF16.F32.PACK_AB R172, R57, R56 ;  /* 0x0000003839ac723e */ /* 0x000fe200000010ff */
[----:B------:R-:W-:Y:S01]  /*3ea0*/  VIADD R14, R74, 0xfffffffe ;  /* 0xfffffffe4a0e7836 */ /* 0x000fe20000000000 */
[----:B------:R-:W-:Y:S01]  /*3eb0*/  F2FP.BF16.F32.PACK_AB R189, R27, R26 ;  /* 0x0000001a1bbd723e */ /* 0x000fe200000010ff */
[----:B------:R-:W-:-:S02]  /*3ec0*/  FADD.FTZ R41, R49, R12 ;  /* 0x0000000c31297221 */ /* 0x000fc40000010000 */
[----:B------:R-:W1:Y:S01]  /*3ed0*/  MUFU.EX2 R35, R35 ;  /* 0x0000002300237308 */ /* 0x000e620000000800 */
[C---:B--2---:R-:W-:Y:S01]  /*3ee0*/  FADD.FTZ R37, R31.reuse, R2 ;  /* 0x000000021f257221 */ /* 0x044fe20000010000 */
[----:B------:R-:W-:Y:S01]  /*3ef0*/  FADD.FTZ R12, R52, R41 ;  /* 0x00000029340c7221 */ /* 0x000fe20000010000 */
[----:B------:R-:W-:-:S03]  /*3f00*/  F2FP.BF16.F32.PACK_AB R191, R31, R30 ;  /* 0x0000001e1fbf723e */ /* 0x000fc600000010ff */
[----:B------:R-:W-:Y:S02]  /*3f10*/  FADD.FTZ R41, R53, R12 ;  /* 0x0000000c35297221 */ /* 0x000fe40000010000 */
[----:B------:R-:W2:Y:S01]  /*3f20*/  MUFU.EX2 R38, R38 ;  /* 0x0000002600267308 */ /* 0x000ea20000000800 */
[----:B0-----:R-:W-:Y:S01]  /*3f30*/  FADD.FTZ R2, R34, R37 ;  /* 0x0000002522027221 */ /* 0x001fe20000010000 */
[----:B------:R-:W-:-:S04]  /*3f40*/  FADD.FTZ R12, R56, R41 ;  /* 0x00000029380c7221 */ /* 0x000fc80000010000 */
[----:B------:R-:W-:Y:S02]  /*3f50*/  FADD.FTZ R15, R57, R12 ;  /* 0x0000000c390f7221 */ /* 0x000fe40000010000 */
[----:B------:R-:W0:Y:S01]  /*3f60*/  MUFU.EX2 R39, R39 ;  /* 0x0000002700277308 */ /* 0x000e220000000800 */
[C---:B-1----:R-:W-:Y:S01]  /*3f70*/  FADD.FTZ R37, R35.reuse, R2 ;  /* 0x0000000223257221 */ /* 0x042fe20000010000 */
[----:B------:R-:W-:-:S06]  /*3f80*/  F2FP.BF16.F32.PACK_AB R185, R35, R34 ;  /* 0x0000002223b9723e */ /* 0x000fcc00000010ff */
[----:B------:R-:W1:Y:S01]  /*3f90*/  MUFU.EX2 R42, R42 ;  /* 0x0000002a002a7308 */ /* 0x000e620000000800 */
[----:B--2---:R-:W-:-:S07]  /*3fa0*/  FADD.FTZ R2, R38, R37 ;  /* 0x0000002526027221 */ /* 0x004fce0000010000 */
[----:B------:R-:W2:Y:S01]  /*3fb0*/  MUFU.EX2 R43, R43 ;  /* 0x0000002b002b7308 */ /* 0x000ea20000000800 */
[C---:B0-----:R-:W-:Y:S01]  /*3fc0*/  FADD.FTZ R37, R39.reuse, R2 ;  /* 0x0000000227257221 */ /* 0x041fe20000010000 */
[----:B------:R-:W-:-:S06]  /*3fd0*/  F2FP.BF16.F32.PACK_AB R187, R39, R38 ;  /* 0x0000002627bb723e */ /* 0x000fcc00000010ff */
[----:B------:R-:W0:Y:S01]  /*3fe0*/  MUFU.EX2 R46, R46 ;  /* 0x0000002e002e7308 */ /* 0x000e220000000800 */
[----:B-1----:R-:W-:-:S07]  /*3ff0*/  FADD.FTZ R2, R42, R37 ;  /* 0x000000252a027221 */ /* 0x002fce0000010000 */
[----:B------:R-:W1:Y:S01]  /*4000*/  MUFU.EX2 R47, R47 ;  /* 0x0000002f002f7308 */ /* 0x000e620000000800 */
[C---:B--2---:R-:W-:Y:S01]  /*4010*/  FADD.FTZ R37, R43.reuse, R2 ;  /* 0x000000022b257221 */ /* 0x044fe20000010000 */
[----:B------:R-:W-:-:S06]  /*4020*/  F2FP.BF16.F32.PACK_AB R181, R43, R42 ;  /* 0x0000002a2bb5723e */ /* 0x000fcc00000010ff */
[----:B------:R-:W2:Y:S01]  /*4030*/  MUFU.EX2 R50, R50 ;  /* 0x0000003200327308 */ /* 0x000ea20000000800 */
[----:B0-----:R-:W-:-:S07]  /*4040*/  FADD.FTZ R2, R46, R37 ;  /* 0x000000252e027221 */ /* 0x001fce0000010000 */
        /* <DEDUP_REMOVED lines=21> */
[----:B0-----:R-:W-:-:S07]  /*41a0*/  FADD.FTZ R12, R60, R15 ;  /* 0x0000000f3c0c7221 */ /* 0x001fce0000010000 */
[----:B------:R-:W0:Y:S01]  /*41b0*/  MUFU.EX2 R66, R66 ;  /* 0x0000004200427308 */ /* 0x000e220000000800 */
[C---:B-1----:R-:W-:Y:S01]  /*41c0*/  FADD.FTZ R5, R63.reuse, R2 ;  /* 0x000000023f057221 */ /* 0x042fe20000010000 */
[----:B------:R-:W-:-:S06]  /*41d0*/  F2FP.BF16.F32.PACK_AB R175, R63, R62 ;  /* 0x0000003e3faf723e */ /* 0x000fcc00000010ff */
[----:B------:R-:W1:Y:S01]  /*41e0*/  MUFU.EX2 R64, R64 ;  /* 0x0000004000407308 */ /* 0x000e620000000800 */
[C---:B--2---:R-:W-:Y:S01]  /*41f0*/  FADD.FTZ R13, R61.reuse, R12 ;  /* 0x0000000c3d0d7221 */ /* 0x044fe20000010000 */
[----:B------:R-:W-:-:S06]  /*4200*/  F2FP.BF16.F32.PACK_AB R174, R61, R60 ;  /* 0x0000003c3dae723e */ /* 0x000fcc00000010ff */
[----:B------:R-:W2:Y:S01]  /*4210*/  MUFU.EX2 R67, R67 ;  /* 0x0000004300437308 */ /* 0x000ea20000000800 */
[----:B0-----:R-:W-:-:S07]  /*4220*/  FADD.FTZ R2, R66, R5 ;  /* 0x0000000542027221 */ /* 0x001fce0000010000 */
[----:B------:R-:W0:Y:S01]  /*4230*/  MUFU.EX2 R65, R65 ;  /* 0x0000004100417308 */ /* 0x000e220000000800 */
[----:B-1----:R-:W-:-:S07]  /*4240*/  FADD.FTZ R10, R64, R13 ;  /* 0x0000000d400a7221 */ /* 0x002fce0000010000 */
[----:B------:R-:W1:Y:S01]  /*4250*/  MUFU.EX2 R70, R70 ;  /* 0x0000004600467308 */ /* 0x000e620000000800 */
[C---:B--2---:R-:W-:Y:S01]  /*4260*/  FADD.FTZ R5, R67.reuse, R2 ;  /* 0x0000000243057221 */ /* 0x044fe20000010000 */
[----:B------:R-:W-:-:S06]  /*4270*/  F2FP.BF16.F32.PACK_AB R169, R67, R66 ;  /* 0x0000004243a9723e */ /* 0x000fcc00000010ff */
[----:B------:R-:W2:Y:S01]  /*4280*/  MUFU.EX2 R68, R68 ;  /* 0x0000004400447308 */ /* 0x000ea20000000800 */
[C---:B0-----:R-:W-:Y:S01]  /*4290*/  FADD.FTZ R13, R65.reuse, R10 ;  /* 0x0000000a410d7221 */ /* 0x041fe20000010000 */
[----:B------:R-:W-:-:S06]  /*42a0*/  F2FP.BF16.F32.PACK_AB R168, R65, R64 ;  /* 0x0000004041a8723e */ /* 0x000fcc00000010ff */
[----:B------:R1:W0:Y:S02]  /*42b0*/  MUFU.EX2 R171, R0 ;  /* 0x0000000000ab7308 */ /* 0x0002240000000800 */
[----:B-1----:R-:W-:Y:S01]  /*42c0*/  FADD.FTZ R0, R70, R5 ;  /* 0x0000000546007221 */ /* 0x002fe20000010000 */
[----:B--2---:R-:W-:Y:S01]  /*42d0*/  FADD.FTZ R10, R68, R13 ;  /* 0x0000000d440a7221 */ /* 0x004fe20000010000 */
[----:B------:R-:W-:-:S03]  /*42e0*/  F2FP.BF16.F32.PACK_AB R170, R33, R68 ;  /* 0x0000004421aa723e */ /* 0x000fc600000010ff */
[----:B------:R-:W-:Y:S01]  /*42f0*/  FADD.FTZ R10, R33, R10 ;  /* 0x0000000a210a7221 */ /* 0x000fe20000010000 */
[C---:B0-----:R-:W-:Y:S01]  /*4300*/  FADD.FTZ R5, R171.reuse, R0 ;  /* 0x00000000ab057221 */ /* 0x041fe20000010000 */
[----:B------:R-:W-:Y:S01]  /*4310*/  F2FP.BF16.F32.PACK_AB R171, R171, R70 ;  /* 0x00000046abab723e */ /* 0x000fe200000010ff */
[----:B------:R-:W-:Y:S06]  /*4320*/  @!P5 BRA `(.L_x_987) ;  /* 0x000000000054d947 */ /* 0x000fec0003800000 */
[C---:B------:R-:W-:Y:S01]  /*4330*/  ISETP.GT.AND P1, PT, R75.reuse, RZ, PT ;  /* 0x000000ff4b00720c */ /* 0x040fe20003f24270 */
[----:B------:R-:W-:-:S05]  /*4340*/  VIADD R0, R75, 0xffffffff ;  /* 0xffffffff4b007836 */ /* 0x000fca0000000000 */
[----:B------:R-:W-:-:S07]  /*4350*/  R2UR UR14, R0 ;  /* 0x00000000000e72ca */ /* 0x000fce00000e0000 */
[----:B------:R-:W-:Y:S08]  /*4360*/  @P1 BRA `(.L_x_988) ;  /* 0x0000000000241947 */ /* 0x000ff00003800000 */
[----:B------:R-:W-:Y:S01]  /*4370*/  R2UR UR14, R75 ;  /* 0x000000004b0e72ca */ /* 0x000fe200000e0000 */
[----:B------:R-:W-:Y:S02]  /*4380*/  ULDC UR15, c[0x0][0x9e4] ;  /* 0x00027900000f7ab9 */ /* 0x000fe40000000800 */
[----:B------:R-:W-:-:S10]  /*4390*/  UISETP.NE.AND UP0, UPT, UR15, 0x1, UPT ;  /* 0x000000010f00788c */ /* 0x000fd4000bf05270 */
[----:B------:R-:W-:Y:S01]  /*43a0*/  UIADD3 UR14, -UR14, URZ, URZ ;  /* 0x0000003f0e0e7290 */ /* 0x000fe2000fffe13f */
[----:B------:R-:W-:-:S03]  /*43b0*/  @UP0 ULDC.64 UR4, c[0x0][0x9e8] ;  /* 0x00027a0000040ab9 */ /* 0x000fc60000000a00 */
[----:B------:R-:W-:-:S04]  /*43c0*/  UIMAD.WIDE.U32 UR6, UR14, UR4, URZ ;  /* 0x000000040e0672a5 */ /* 0x000fc8000f8e003f */
[----:B------:R-:W-:-:S04]  /*43d0*/  @UP0 USHF.R.U32.HI UR14, URZ, UR5, UR7 ;  /* 0x000000053f0e0299 */ /* 0x000fc80008011607 */
[----:B------:R-:W-:Y:S01]  /*43e0*/  ULOP3.LUT UR14, URZ, UR14, URZ, 0x33, !UPT ;  /* 0x0000000e3f0e7292 */ /* 0x000fe2000f8e333f */
[----:B------:R-:W-:Y:S11]  /*43f0*/  BRA `(.L_x_989) ;  /* 0x0000000000147947 */ /* 0x000ff60003800000 */
.L_x_988:
[----:B------:R-:W-:Y:S02]  /*4400*/  ULDC UR15, c[0x0][0x9e4] ;  /* 0x00027900000f7ab9 */ /* 0x000fe40000000800 */
[----:B------:R-:W-:-:S11]  /*4410*/  UISETP.NE.AND UP0, UPT, UR15, 0x1, UPT ;  /* 0x000000010f00788c */ /* 0x000fd6000bf05270 */
[----:B------:R-:W-:Y:S02]  /*4420*/  @UP0 ULDC.64 UR4, c[0x0][0x9e8] ;  /* 0x00027a0000040ab9 */ /* 0x000fe40000000a00 */
[----:B------:R-:W-:-:S04]  /*4430*/  UIMAD.WIDE.U32 UR6, UR14, UR4, URZ ;  /* 0x000000040e0672a5 */ /* 0x000fc8000f8e003f */
[----:B------:R-:W-:-:S12]  /*4440*/  @UP0 USHF.R.U32.HI UR14, URZ, UR5, UR7 ;  /* 0x000000053f0e0299 */ /* 0x000fd80008011607 */
.L_x_989:
[----:B------:R-:W-:-:S04]  /*4450*/  UIMAD UR14, UR14, UR15, UR15 ;  /* 0x0000000f0e0e72a4 */ /* 0x000fc8000f8e020f */
[----:B------:R-:W-:-:S04]  /*4460*/  UISETP.LT.AND UP0, UPT, UR11, UR14, UPT ;  /* 0x0000000e0b00728c */ /* 0x000fc8000bf01270 */
[----:B------:R-:W-:-:S12]  /*4470*/  USEL UR11, UR11, UR14, UP0 ;  /* 0x0000000e0b0b7287 */ /* 0x000fd80008000000 */
.L_x_987:
[----:B------:R-:W-:Y:S01]  /*4480*/  UIMAD.WIDE UR4, UR11, 0x2aaaaaab, URZ ;  /* 0x2aaaaaab0b0478a5 */ /* 0x000fe2000f8e023f */
[----:B------:R-:W-:Y:S01]  /*4490*/  IMAD.MOV.U32 R2, RZ, RZ, 0x3f800000 ;  /* 0x3f800000ff027424 */ /* 0x000fe200078e00ff */
[----:B------:R-:W-:Y:S01]  /*44a0*/  CS2R R118, SRZ ;  /* 0x0000000000767805 */ /* 0x000fe2000001ff00 */
[----:B------:R-:W-:Y:S01]  /*44b0*/  IMAD.MOV.U32 R0, RZ, RZ, 0x3f800000 ;  /* 0x3f800000ff007424 */ /* 0x000fe200078e00ff */
        /* <DEDUP_REMOVED lines=8> */
[----:B------:R-:W-:Y:S01]  /*4540*/  UISETP.LT.AND UP0, UPT, UR60, UR4, UPT ;  /* 0x000000043c00728c */ /* 0x000fe2000bf01270 */
[----:B------:R-:W-:Y:S02]  /*4550*/  CS2R R104, SRZ ;  /* 0x0000000000687805 */ /* 0x000fe4000001ff00 */
[----:B------:R-:W-:Y:S02]  /*4560*/  CS2R R102, SRZ ;  /* 0x0000000000667805 */ /* 0x000fe4000001ff00 */
[----:B------:R-:W-:Y:S01]  /*4570*/  CS2R R100, SRZ ;  /* 0x0000000000647805 */ /* 0x000fe2000001ff00 */
[----:B------:R-:W-:Y:S01]  /*4580*/  USEL UR43, UR60, UR4, !UP0 ;  /* 0x000000043c2b7287 */ /* 0x000fe2000c000000 */
[----:B------:R-:W-:-:S02]  /*4590*/  CS2R R98, SRZ ;  /* 0x0000000000627805 */ /* 0x000fc4000001ff00 */
[----:B------:R-:W-:Y:S02]  /*45a0*/  CS2R R96, SRZ ;  /* 0x0000000000607805 */ /* 0x000fe4000001ff00 */
[----:B------:R-:W-:Y:S02]  /*45b0*/  CS2R R94, SRZ ;  /* 0x00000000005e7805 */ /* 0x000fe4000001ff00 */
[----:B------:R-:W-:Y:S02]  /*45c0*/  CS2R R92, SRZ ;  /* 0x00000000005c7805 */ /* 0x000fe4000001ff00 */
[----:B------:R-:W-:Y:S02]  /*45d0*/  CS2R R90, SRZ ;  /* 0x00000000005a7805 */ /* 0x000fe4000001ff00 */
[----:B------:R-:W-:Y:S02]  /*45e0*/  ISETP.GE.AND P1, PT, R14, UR43, PT ;  /* 0x0000002b0e007c0c */ /* 0x000fe4000bf26270 */
        /* <DEDUP_REMOVED lines=33> */
[----:B------:R-:W-:Y:S06]  /*4800*/  @!P1 BRA `(.L_x_990) ;  /* 0x0000003000489947 */ /* 0x000fec0003800000 */
[----:B------:R-:W-:Y:S01]  /*4810*/  IMAD.MOV.U32 R13, RZ, RZ, R3 ;  /* 0x000000ffff0d7224 */ /* 0x000fe200078e0003 */
[----:B------:R-:W-:Y:S01]  /*4820*/  UMOV UR7, UR38 ;  /* 0x0000002600077c82 */ /* 0x000fe20008000000 */
[----:B------:R-:W-:Y:S01]  /*4830*/  IMAD.MOV.U32 R12, RZ, RZ, R4 ;  /* 0x000000ffff0c7224 */ /* 0x000fe200078e0004 */
[----:B------:R-:W-:Y:S01]  /*4840*/  UMOV UR4, UR39 ;  /* 0x0000002700047c82 */ /* 0x000fe20008000000 */
[----:B------:R-:W-:Y:S01]  /*4850*/  IMAD.MOV.U32 R2, RZ, RZ, 0x3f800000 ;  /* 0x3f800000ff027424 */ /* 0x000fe200078e00ff */
[----:B------:R-:W-:Y:S01]  /*4860*/  ULDC UR54, c[0x0][0x9e4] ;  /* 0x0002790000367ab9 */ /* 0x000fe20000000800 */
[----:B------:R-:W-:Y:S01]  /*4870*/  IMAD.MOV.U32 R119, RZ, RZ, RZ ;  /* 0x000000ffff777224 */ /* 0x000fe200078e00ff */
[----:B------:R-:W-:Y:S01]  /*4880*/  ULDC UR58, c[0x0][0x9dc] ;  /* 0x00027700003a7ab9 */ /* 0x000fe20000000800 */
[----:B------:R-:W-:Y:S01]  /*4890*/  ULDC UR55, c[0x0][0x988] ;  /* 0x0002620000377ab9 */ /* 0x000fe20000000800 */
[----:B------:R-:W-:-:S05]  /*48a0*/  ULDC UR59, c[0x0][0x9e0] ;  /* 0x00027800003b7ab9 */ /* 0x000fca0000000800 */
.L_x_1009:
[----:B------:R-:W-:-:S04]  /*48b0*/  UISETP.NE.AND UP0, UPT, UR4, 0x1, UPT ;  /* 0x000000010400788c */ /* 0x000fc8000bf05270 */
[----:B------:R-:W-:-:S04]  /*48c0*/  USEL UR38, URZ, 0x1, UP0 ;  /* 0x000000013f267887 */ /* 0x000fc80008000000 */
[----:B------:R-:W-:Y:S01]  /*48d0*/  ULOP3.LUT UR38, UR7, UR38, URZ, 0x3c, !UPT ;  /* 0x0000002607267292 */ /* 0x000fe2000f8e3c3f */
[----:B------:R-:W-:Y:S11]  /*48e0*/  @!P0 BRA `(.L_x_991) ;  /* 0x0000000000048947 */ /* 0x000ff60003800000 */
[----:B------:R-:W-:Y:S01]  /*48f0*/  BPT.TRAP 0x1 ;  /* 0x000000040000795c */ /* 0x000fe20000300000 */
.L_x_991:
[----:B------:R-:W-:Y:S01]  /*4900*/  UIADD3 UR39, UR4, 0x1, URZ ;  /* 0x0000000104277890 */ /* 0x000fe2000fffe03f */
[----:B------:R-:W-:-:S03]  /*4910*/  IMAD.U32 R3, RZ, RZ, UR38 ;  /* 0x00000026ff037e24 */ /* 0x000fc6000f8e00ff */
[----:B------:R-:W-:Y:S02]  /*4920*/  UISETP.NE.AND UP0, UPT, UR39, 0x2, UPT ;  /* 0x000000022700788c */ /* 0x000fe4000bf05270 */
[----:B------:R-:W-:Y:S02]  /*4930*/  SHF.L.U32 R3, R3, 0x1f, RZ ;  /* 0x0000001f03037819 */ /* 0x000fe400000006ff */
[----:B------:R-:W-:-:S04]  /*4940*/  USEL UR39, UR39, URZ, UP0 ;  /* 0x0000003f27277287 */ /* 0x000fc80008000000 */
[----:B------:R-:W-:-:S09]  /*4950*/  ULEA UR6, UR39, UR40, 0x3 ;  /* 0x0000002827067291 */ /* 0x000fd2000f8e183f */
[----:B------:R0:W1:Y:S01]  /*4960*/  SYNCS.PHASECHK.TRANS64.TRYWAIT P1, [UR6+0x30830], R3 ;  /* 0x03083003ff0075a7 */ /* 0x0000620008020146 */
[----:B------:R-:W-:Y:S05]  /*4970*/  @!P0 BRA `(.L_x_992) ;  /* 0x0000000000048947 */ /* 0x000fea0003800000 */
[----:B------:R-:W-:Y:S01]  /*4980*/  BPT.TRAP 0x1 ;  /* 0x000000040000795c */ /* 0x000fe20000300000 */
.L_x_992:
[----:B-1----:R-:W-:Y:S05]  /*4990*/  @P1 BRA `(.L_x_993) ;  /* 0x0000000000081947 */ /* 0x002fea0003800000 */
[----:B------:R-:W1:Y:S02]  /*49a0*/  SYNCS.PHASECHK.TRANS64.TRYWAIT P1, [UR6+0x30830], R3 ;  /* 0x03083003ff0075a7 */ /* 0x000e640008020146 */
[----:B-1----:R-:W-:Y:S05]  /*49b0*/  @!P1 BRA `(.L_x_994) ;  /* 0x000000fc00509947 */ /* 0x002fea0003800000 */
.L_x_993:
        /* <DEDUP_REMOVED lines=120> */
[-C--:B------:R-:W-:Y:S01]  /*5140*/  FMUL.FTZ R111, R111, R2.reuse ;  /* 0x000000026f6f7220 */ /* 0x080fe20000410000 */
[-C--:B------:R-:W-:Y:S01]  /*5150*/  FMUL.FTZ R114, R114, R2.reuse ;  /* 0x0000000272727220 */ /* 0x080fe20000410000 */
[-C--:B------:R-:W-:Y:S01]  /*5160*/  FMUL.FTZ R115, R115, R2.reuse ;  /* 0x0000000273737220 */ /* 0x080fe20000410000 */
[-C--:B------:R-:W-:Y:S01]  /*5170*/  FMUL.FTZ R118, R118, R2.reuse ;  /* 0x0000000276767220 */ /* 0x080fe20000410000 */
[----:B------:R-:W-:Y:S01]  /*5180*/  HGMMA.64x96x16.F32.BF16 R120, gdesc[UR48], R120, gsb0 ;  /* 0x01600000307879f0 */ /* 0x000fe20008001878 */
[----:B------:R-:W-:Y:S01]  /*5190*/  UIADD3 UR50, UR5, 0x4, URZ ;  /* 0x0000000405327890 */ /* 0x000fe2000fffe03f */
[----:B------:R-:W-:Y:S01]  /*51a0*/  FMUL.FTZ R119, R119, R2 ;  /* 0x0000000277777220 */ /* 0x000fe20000410000 */
[----:B------:R-:W-:Y:S01]  /*51b0*/  UMOV UR48, UR56 ;  /* 0x0000003800307c82 */ /* 0x000fe20008000000 */
[----:B------:R-:W-:Y:S01]  /*51c0*/  UMOV UR49, UR57 ;  /* 0x0000003900317c82 */ /* 0x000fe20008000000 */
[----:B------:R-:W-:Y:S01]  /*51d0*/  UMOV UR51, 0x40000040 ;  /* 0x4000004000337882 */ /* 0x000fe20000000000 */
[----:B------:R-:W-:-:S02]  /*51e0*/  WARPGROUP.DEPBAR.LE gsb0, 0x0 ;  /* 0x00008000000079c5 */ /* 0x000fc40000010000 */
        /* <DEDUP_REMOVED lines=36> */
.L_x_995:
[----:B------:R-:W-:Y:S01]  /*5430*/  ULEA UR5, UR4, UR40, 0x3 ;  /* 0x0000002804057291 */ /* 0x000fe2000f8e183f */
[----:B------:R-:W-:-:S05]  /*5440*/  IMAD.U32 R0, RZ, RZ, UR7 ;  /* 0x00000007ff007e24 */ /* 0x000fca000f8e00ff */
[----:B------:R-:W-:-:S04]  /*5450*/  SHF.L.U32 R0, R0, 0x1f, RZ ;  /* 0x0000001f00007819 */ /* 0x000fc800000006ff */
[----:B------:R2:W3:Y:S01]  /*5460*/  SYNCS.PHASECHK.TRANS64.TRYWAIT P1, [UR5+0x30850], R0 ;  /* 0x03085000ff0075a7 */ /* 0x0004e20008020145 */
[----:B------:R-:W-:Y:S05]  /*5470*/  @!P0 BRA `(.L_x_996) ;  /* 0x0000000000048947 */ /* 0x000fea0003800000 */
[----:B------:R-:W-:Y:S01]  /*5480*/  BPT.TRAP 0x1 ;  /* 0x000000040000795c */ /* 0x000fe20000300000 */
.L_x_996:
[----:B---3--:R-:W-:Y:S05]  /*5490*/  @P1 BRA `(.L_x_997) ;  /* 0x0000000000081947 */ /* 0x008fea0003800000 */
[----:B------:R-:W3:Y:S02]  /*54a0*/  SYNCS.PHASECHK.TRANS64.TRYWAIT P1, [UR5+0x30850], R0 ;  /* 0x03085000ff0075a7 */ /* 0x000ee40008020145 */
[----:B---3--:R-:W-:Y:S05]  /*54b0*/  @!P1 BRA `(.L_x_998) ;  /* 0x000000f000a89947 */ /* 0x008fea0003800000 */
.L_x_997:
[----:B------:R-:W-:Y:S01]  /*54c0*/  UIADD3 UR7, UR40, 0x400, URZ ;  /* 0x0000040028077890 */ /* 0x000fe2000fffe03f */
[----:B------:R-:W-:Y:S01]  /*54d0*/  WARPGROUP.ARRIVE ;  /* 0x00000000000079c5 */ /* 0x000fe20000000000 */
[----:B------:R-:W-:Y:S02]  /*54e0*/  UMOV UR11, 0x40000040 ;  /* 0x40000040000b7882 */ /* 0x000fe40000000000 */
[----:B------:R-:W-:-:S04]  /*54f0*/  USHF.R.U32.HI UR7, URZ, 0x4, UR7 ;  /* 0x000000043f077899 */ /* 0x000fc80008011607 */
[----:B------:R-:W-:-:S04]  /*5500*/  ULOP3.LUT UR7, UR7, 0x3fff, URZ, 0xc0, !UPT ;  /* 0x00003fff07077892 */ /* 0x000fc8000f8ec03f */
[----:B------:R-:W-:-:S04]  /*5510*/  ULOP3.LUT UR7, UR7, 0x3000000, URZ, 0xfc, !UPT ;  /* 0x0300000007077892 */ /* 0x000fc8000f8efc3f */
        /* <DEDUP_REMOVED lines=31> */
.L_x_999:
[----:B------:R-:W-:Y:S01]  /*5710*/  ISETP.NE.AND P2, PT, R199, 0x1, PT ;  /* 0x00000001c700780c */ /* 0x000fe20003f45270 */
[----:B------:R-:W-:Y:S01]  /*5720*/  VIADD R21, R19, UR41 ;  /* 0x0000002913157c36 */ /* 0x000fe20008000000 */
[----:B------:R-:W3:Y:S01]  /*5730*/  LDC R11, c[0x0][0x288] ;  /* 0x0000a200ff0b7b82 */ /* 0x000ee20000000800 */
[----:B------:R-:W-:Y:S01]  /*5740*/  IMAD R168, R14, -0x60, RZ ;  /* 0xffffffa00ea87824 */ /* 0x000fe200078e02ff */
[----:B------:R-:W-:Y:S01]  /*5750*/  UIADD3 UR6, UR6, 0x30840, URZ ;  /* 0x0003084006067890 */ /* 0x000fe2000fffe03f */
[----:B------:R-:W-:Y:S01]  /*5760*/  LOP3.LUT P1, RZ, R16, 0x80000, RZ, 0xc0, !PT ;  /* 0x0008000010ff7812 */ /* 0x000fe2000782c0ff */
[----:B------:R-:W-:Y:S02]  /*5770*/  ULOP3.LUT UR4, URZ, UR58, URZ, 0x33, !UPT ;  /* 0x0000003a3f047292 */ /* 0x000fe4000f8e333f */
[----:B------:R-:W-:-:S05]  /*5780*/  UPRMT UR6, UR61, 0x654, UR6 ;  /* 0x000006543d067896 */ /* 0x000fca0008000006 */
[----:B0-2---:R-:W0:Y:S08]  /*5790*/  @P2 LDC R0, c[0x0][0x44c] ;  /* 0x00011300ff002b82 */ /* 0x005e300000000800 */
[----:B-1----:R-:W1:Y:S01]  /*57a0*/  @P2 LDC R3, c[0x0][0x450] ;  /* 0x00011400ff032b82 */ /* 0x002e620000000800 */
[----:B------:R-:W-:Y:S01]  /*57b0*/  SYNCS.ARRIVE.TRANS64.RED.A1T0 RZ, [UR6], RZ ;  /* 0x000000ffffff79a7 */ /* 0x000fe20008100406 */
[----:B0-----:R-:W-:-:S05]  /*57c0*/  @P2 IMAD.HI.U32 R0, R21, R0, RZ ;  /* 0x0000000015002227 */ /* 0x001fca00078e00ff */
[----:B-1----:R-:W-:Y:S01]  /*57d0*/  @P2 SHF.R.U32.HI R21, RZ, R3, R0 ;  /* 0x00000003ff152219 */ /* 0x002fe20000011600 */
[----:B------:R-:W-:-:S04]  /*57e0*/  VIADD R3, R168, 0x1 ;  /* 0x00000001a8037836 */ /* 0x000fc80000000000 */
[----:B------:R-:W0:Y:S01]  /*57f0*/  SHFL.IDX PT, R2, R21, RZ, 0x1c1f ;  /* 0x001c1fff15027589 */ /* 0x000e2200000e0000 */
[----:B------:R-:W-:-:S05]  /*5800*/  IMAD R4, R18, -0x2, R3 ;  /* 0xfffffffe12047824 */ /* 0x000fca00078e0203 */
[C---:B---3--:R-:W-:Y:S01]  /*5810*/  IADD3 R0, R4.reuse, -R11, R17 ;  /* 0x8000000b04007210 */ /* 0x048fe20007ffe011 */
[----:B------:R-:W-:-:S04]  /*5820*/  VIADD R4, R4, 0xffffffff ;  /* 0xffffffff04047836 */ /* 0x000fc80000000000 */
[C---:B------:R-:W-:Y:S02]  /*5830*/  VIADD R169, R0.reuse, UR59 ;  /* 0x0000003b00a97c36 */ /* 0x040fe40008000000 */
[----:B------:R-:W-:Y:S02]  /*5840*/  VIADD R170, R0, UR4 ;  /* 0x0000000400aa7c36 */ /* 0x000fe40008000000 */
[--C-:B0-----:R-:W-:Y:S02]  /*5850*/  IMAD.IADD R0, R169, 0x1, R2.reuse ;  /* 0x00000001a9007824 */ /* 0x101fe400078e0202 */
[----:B------:R-:W-:Y:S01]  /*5860*/  IMAD.IADD R20, R170, 0x1, R2 ;  /* 0x00000001aa147824 */ /* 0x000fe200078e0202 */
[----:B------:R-:W-:Y:S06]  /*5870*/  @!P1 BRA `(.L_x_1000) ;  /* 0x0000000000549947 */ /* 0x000fec0003800000 */
[----:B------:R-:W-:Y:S01]  /*5880*/  IADD3 R15, R17, -R11, R2 ;  /* 0x8000000b110f7210 */ /* 0x000fe20007ffe002 */
[----:B------:R-:W-:Y:S03]  /*5890*/  BSSY B0, `(.L_x_1001) ;  /* 0x0000010000007945 */ /* 0x000fe60003800000 */
[----:B------:R-:W-:-:S13]  /*58a0*/  ISETP.GT.AND P1, PT, R15, -0x1, PT ;  /* 0xffffffff0f00780c */ /* 0x000fda0003f24270 */
[----:B------:R-:W-:Y:S05]  /*58b0*/  @P1 BRA `(.L_x_1002) ;  /* 0x0000000000201947 */ /* 0x000fea0003800000 */
[----:B------:R-:W-:Y:S01]  /*58c0*/  IMAD.U32 R171, RZ, RZ, UR54 ;  /* 0x00000036ffab7e24 */ /* 0x000fe2000f8e00ff */
[----:B------:R-:W-:-:S04]  /*58d0*/  LOP3.LUT R15, RZ, R15, RZ, 0x33, !PT ;  /* 0x0000000fff0f7212 */ /* 0x000fc800078e33ff */
[----:B------:R-:W-:-:S13]  /*58e0*/  ISETP.NE.AND P1, PT, R171, 0x1, PT ;  /* 0x00000001ab00780c */ /* 0x000fda0003f25270 */
[----:B------:R-:W0:Y:S02]  /*58f0*/  @P1 LDC.64 R2, c[0x0][0x9e8] ;  /* 0x00027a00ff021b82 */ /* 0x000e240000000a00 */
[----:B0-----:R-:W-:-:S05]  /*5900*/  @P1 IMAD.HI.U32 R2, R15, R2, RZ ;  /* 0x000000020f021227 */ /* 0x001fca00078e00ff */
[----:B------:R-:W-:-:S04]  /*5910*/  @P1 SHF.R.U32.HI R15, RZ, R3, R2 ;  /* 0x00000003ff0f1219 */ /* 0x000fc80000011602 */
[----:B------:R-:W-:Y:S01]  /*5920*/  LOP3.LUT R15, RZ, R15, RZ, 0x33, !PT ;  /* 0x0000000fff0f7212 */ /* 0x000fe200078e33ff */
[----:B------:R-:W-:Y:S06]  /*5930*/  BRA `(.L_x_1003) ;  /* 0x0000000000147947 */ /* 0x000fec0003800000 */
.L_x_1002:
[----:B------:R-:W-:-:S05]  /*5940*/  IMAD.U32 R171, RZ, RZ, UR54 ;  /* 0x00000036ffab7e24 */ /* 0x000fca000f8e00ff */
[----:B------:R-:W-:-:S13]  /*5950*/  ISETP.NE.AND P1, PT, R171, 0x1, PT ;  /* 0x00000001ab00780c */ /* 0x000fda0003f25270 */
[----:B------:R-:W0:Y:S02]  /*5960*/  @P1 LDC.64 R2, c[0x0][0x9e8] ;  /* 0x00027a00ff021b82 */ /* 0x000e240000000a00 */
[----:B0-----:R-:W-:-:S05]  /*5970*/  @P1 IMAD.HI.U32 R2, R15, R2, RZ ;  /* 0x000000020f021227 */ /* 0x001fca00078e00ff */
[----:B------:R-:W-:-:S07]  /*5980*/  @P1 SHF.R.U32.HI R15, RZ, R3, R2 ;  /* 0x00000003ff0f1219 */ /* 0x000fce0000011602 */
.L_x_1003:
[----:B------:R-:W-:Y:S05]  /*5990*/  BSYNC B0 ;  /* 0x0000000000007941 */ /* 0x000fea0003800000 */
.L_x_1001:
[----:B------:R-:W-:-:S05]  /*59a0*/  IMAD R15, R15, R171, R4 ;  /* 0x000000ab0f0f7224 */ /* 0x000fca00078e0204 */
[----:B------:R-:W-:Y:S02]  /*59b0*/  VIADDMNMX R0, R15, R171, R0, PT ;  /* 0x000000ab0f007246 */ /* 0x000fe40003800100 */
[----:B------:R-:W-:-:S07]  /*59c0*/  VIMNMX R20, R20, R15, !PT ;  /* 0x0000000f14147248 */ /* 0x000fce0007fe0100 */
.L_x_1000:
[C---:B------:R-:W-:Y:S01]  /*59d0*/  ISETP.GE.AND P1, PT, R168.reuse, 0x2, PT ;  /* 0x00000002a800780c */ /* 0x040fe20003f26270 */
[----:B------:R-:W0:Y:S01]  /*59e0*/  SHFL.IDX PT, R2, R21, 0x1, 0x1c1f ;  /* 0x003c1f0015027f89 */ /* 0x000e2200000e0000 */
[----:B------:R-:W-:Y:S02]  /*59f0*/  ISETP.GE.AND P2, PT, R168, 0x9, PT ;  /* 0x00000009a800780c */ /* 0x000fe40003f46270 */
[----:B------:R-:W-:Y:S02]  /*5a00*/  ISETP.GT.AND P4, PT, R20, 0x1, !P1 ;  /* 0x000000011400780c */ /* 0x000fe40004f84270 */
[----:B------:R-:W-:Y:S02]  /*5a10*/  ISETP.GE.AND P5, PT, R168, 0xa, PT ;  /* 0x0000000aa800780c */ /* 0x000fe40003fa6270 */
[----:B------:R-:W-:Y:S02]  /*5a20*/  ISETP.GT.AND P3, PT, R20, 0x8, !P2 ;  /* 0x000000081400780c */ /* 0x000fe40005764270 */
[----:B------:R-:W-:-:S02]  /*5a30*/  ISETP.LT.OR P4, PT, R0, 0x2, P4 ;  /* 0x000000020000780c */ /* 0x000fc40002781670 */
[----:B------:R-:W-:Y:S02]  /*5a40*/  ISETP.LT.OR P3, PT, R0, 0x9, P3 ;  /* 0x000000090000780c */ /* 0x000fe40001f61670 */
[----:B------:R-:W-:Y:S02]  /*5a50*/  FSEL R121, R121, -INF , !P4 ;  /* 0xff80000079797808 */ /* 0x000fe40006000000 */
[----:B------:R-:W-:Y:S02]  /*5a60*/  ISETP.GE.AND P4, PT, R168, 0x11, PT ;  /* 0x00000011a800780c */ /* 0x000fe40003f86270 */
[----:B------:R-:W-:Y:S02]  /*5a70*/  LOP3.LUT R16, R16, 0xfffffffb, RZ, 0xc0, !PT ;  /* 0xfffffffb10107812 */ /* 0x000fe400078ec0ff */
[----:B------:R-:W-:Y:S02]  /*5a80*/  FSEL R124, R124, -INF , !P3 ;  /* 0xff8000007c7c7808 */ /* 0x000fe40005800000 */
[----:B------:R-:W-:-:S02]  /*5a90*/  ISETP.GT.AND P3, PT, R20, 0x9, !P5 ;  /* 0x000000091400780c */ /* 0x000fc40006f64270 */
[----:B------:R-:W-:Y:S02]  /*5aa0*/  @P5 LOP3.LUT R16, R16, 0x4, RZ, 0xfc, !PT ;  /* 0x0000000410105812 */ /* 0x000fe400078efcff */
[----:B------:R-:W-:Y:S02]  /*5ab0*/  ISETP.LT.OR P3, PT, R0, 0xa, P3 ;  /* 0x0000000a0000780c */ /* 0x000fe40001f61670 */
[----:B------:R-:W-:Y:S02]  /*5ac0*/  LOP3.LUT R16, R16, 0xfffffff7, RZ, 0xc0, !PT ;  /* 0xfffffff710107812 */ /* 0x000fe400078ec0ff */
[----:B------:R-:W-:Y:S02]  /*5ad0*/  FSEL R125, R125, -INF , !P3 ;  /* 0xff8000007d7d7808 */ /* 0x000fe40005800000 */
[----:B------:R-:W-:Y:S02]  /*5ae0*/  @P4 LOP3.LUT R16, R16, 0x8, RZ, 0xfc, !PT ;  /* 0x0000000810104812 */ /* 0x000fe400078efcff */
[----:B------:R-:W-:-:S02]  /*5af0*/  ISETP.GT.AND P3, PT, R20, 0x10, !P4 ;  /* 0x000000101400780c */ /* 0x000fc40006764270 */
[----:B------:R-:W-:Y:S02]  /*5b00*/  ISETP.GE.AND P4, PT, R168, 0x12, PT ;  /* 0x00000012a800780c */ /* 0x000fe40003f86270 */
[----:B------:R-:W-:Y:S02]  /*5b10*/  ISETP.LT.OR P3, PT, R0, 0x11, P3 ;  /* 0x000000110000780c */ /* 0x000fe40001f61670 */
[----:B------:R-:W-:Y:S02]  /*5b20*/  LOP3.LUT R16, R16, 0xffffffef, RZ, 0xc0, !PT ;  /* 0xffffffef10107812 */ /* 0x000fe400078ec0ff */
[----:B------:R-:W-:Y:S02]  /*5b30*/  FSEL R128, R128, -INF , !P3 ;  /* 0xff80000080807808 */ /* 0x000fe40005800000 */
[----:B------:R-:W-:-:S04]  /*5b40*/  ISETP.GT.AND P3, PT, R20, 0x11, !P4 ;  /* 0x000000111400780c */ /* 0x000fc80006764270 */
[----:B------:R-:W-:Y:S02]  /*5b50*/  ISETP.LT.OR P3, PT, R0, 0x12, P3 ;  /* 0x000000120000780c */ /* 0x000fe40001f61670 */
[----:B------:R-:W-:Y:S02]  /*5b60*/  @P4 LOP3.LUT R16, R16, 0x10, RZ, 0xfc, !PT ;  /* 0x0000001010104812 */ /* 0x000fe400078efcff */
[----:B------:R-:W-:Y:S02]  /*5b70*/  ISETP.GE.AND P4, PT, R168, 0x19, PT ;  /* 0x00000019a800780c */ /* 0x000fe40003f86270 */
[----:B------:R-:W-:Y:S02]  /*5b80*/  LOP3.LUT R16, R16, 0xfffbffff, RZ, 0xc0, !PT ;  /* 0xfffbffff10107812 */ /* 0x000fe400078ec0ff */
[----:B------:R-:W-:Y:S02]  /*5b90*/  FSEL R129, R129, -INF , !P3 ;  /* 0xff80000081817808 */ /* 0x000fe40005800000 */
[----:B------:R-:W-:-:S04]  /*5ba0*/  ISETP.GT.AND P3, PT, R20, 0x18, !P4 ;  /* 0x000000181400780c */ /* 0x000fc80006764270 */
[----:B------:R-:W-:-:S03]  /*5bb0*/  ISETP.LT.OR P3, PT, R0, 0x19, P3 ;  /* 0x000000190000780c */ /* 0x000fc60001f61670 */
        /* <DEDUP_REMOVED lines=68> */
[----:B------:R-:W-:Y:S02]  /*6000*/  FSEL R153, R153, -INF , !P3 ;  /* 0xff80000099997808 */ /* 0x000fe40005800000 */
[----:B------:R-:W-:Y:S02]  /*6010*/  LOP3.LUT R16, R16, 0xffffffbf, RZ, 0xc0, !PT ;  /* 0xffffffbf10107812 */ /* 0x000fe400078ec0ff */
[----:B------:R-:W-:-:S04]  /*6020*/  ISETP.GT.AND P3, PT, R20, 0x48, !P4 ;  /* 0x000000481400780c */ /* 0x000fc80006764270 */
[----:B------:R-:W-:-:S03]  /*6030*/  ISETP.LT.OR P3, PT, R0, 0x49, P3 ;  /* 0x000000490000780c */ /* 0x000fc60001f61670 */
[----:B------:R-:W-:Y:S02]  /*6040*/  @P4 LOP3.LUT R16, R16, 0x40, RZ, 0xfc, !PT ;  /* 0x0000004010104812 */ /* 0x000fe400078efcff */
[----:B------:R-:W-:Y:S02]  /*6050*/  ISETP.GE.AND P4, PT, R168, 0x4a, PT ;  /* 0x0000004aa800780c */ /* 0x000fe40003f86270 */
[----:B------:R-:W-:Y:S02]  /*6060*/  FSEL R156, R156, -INF , !P3 ;  /* 0xff8000009c9c7808 */ /* 0x000fe40005800000 */
[----:B------:R-:W-:Y:S02]  /*6070*/  ISETP.GT.AND P3, PT, R20, 0x49, !P4 ;  /* 0x000000491400780c */ /* 0x000fe40006764270 */
[----:B------:R-:W-:Y:S02]  /*6080*/  LOP3.LUT R16, R16, 0xffffffdf, RZ, 0xc0, !PT ;  /* 0xffffffdf10107812 */ /* 0x000fe400078ec0ff */
[----:B------:R-:W-:-:S04]  /*6090*/  ISETP.LT.OR P3, PT, R0, 0x4a, P3 ;  /* 0x0000004a0000780c */ /* 0x000fc80001f61670 */
[----:B------:R-:W-:Y:S02]  /*60a0*/  FSEL R157, R157, -INF , !P3 ;  /* 0xff8000009d9d7808 */ /* 0x000fe40005800000 */
[----:B------:R-:W-:Y:S02]  /*60b0*/  ISETP.GE.AND P3, PT, R168, 0x51, PT ;  /* 0x00000051a800780c */ /* 0x000fe40003f66270 */
[----:B------:R-:W-:Y:S02]  /*60c0*/  @P4 LOP3.LUT R16, R16, 0x20, RZ, 0xfc, !PT ;  /* 0x0000002010104812 */ /* 0x000fe400078efcff */
[----:B------:R-:W-:Y:S02]  /*60d0*/  ISETP.GT.AND P4, PT, R20, 0x50, !P3 ;  /* 0x000000501400780c */ /* 0x000fe40005f84270 */
[----:B------:R-:W-:Y:S02]  /*60e0*/  LOP3.LUT R16, R16, 0xfffffffd, RZ, 0xc0, !PT ;  /* 0xfffffffd10107812 */ /* 0x000fe400078ec0ff */
[----:B------:R-:W-:-:S04]  /*60f0*/  ISETP.LT.OR P4, PT, R0, 0x51, P4 ;  /* 0x000000510000780c */ /* 0x000fc80002781670 */
        /* <DEDUP_REMOVED lines=9> */
[----:B------:R-:W-:-:S13]  /*6190*/  ISETP.GE.AND P6, PT, R168, 0x1, PT ;  /* 0x00000001a800780c */ /* 0x000fda0003fc6270 */
[----:B------:R-:W-:Y:S02]  /*61a0*/  @P6 LOP3.LUT R16, R16, 0x2, RZ, 0xfc, !PT ;  /* 0x0000000210106812 */ /* 0x000fe400078efcff */
[----:B------:R-:W-:Y:S02]  /*61b0*/  ISETP.GT.AND P6, PT, R20, RZ, !P6 ;  /* 0x000000ff1400720c */ /* 0x000fe400077c4270 */
[----:B------:R-:W-:Y:S02]  /*61c0*/  LOP3.LUT R16, R16, 0xfffffffe, RZ, 0xc0, !PT ;  /* 0xfffffffe10107812 */ /* 0x000fe400078ec0ff */
[----:B------:R-:W-:-:S04]  /*61d0*/  ISETP.LT.OR P6, PT, R0, 0x1, P6 ;  /* 0x000000010000780c */ /* 0x000fc800037c1670 */
[----:B------:R-:W-:Y:S02]  /*61e0*/  FSEL R15, R120, -INF , !P6 ;  /* 0xff800000780f7808 */ /* 0x000fe40007000000 */
[----:B------:R-:W-:-:S13]  /*61f0*/  ISETP.GE.AND P6, PT, R168, 0x5a, PT ;  /* 0x0000005aa800780c */ /* 0x000fda0003fc6270 */
[----:B------:R-:W-:Y:S02]  /*6200*/  @P6 LOP3.LUT R16, R16, 0x1, RZ, 0xfc, !PT ;  /* 0x0000000110106812 */ /* 0x000fe400078efcff */
[----:B------:R-:W-:Y:S01]  /*6210*/  ISETP.GT.AND P6, PT, R20, 0x59, !P6 ;  /* 0x000000591400780c */ /* 0x000fe200077c4270 */
[----:B0-----:R-:W-:-:S03]  /*6220*/  IMAD.IADD R20, R170, 0x1, R2 ;  /* 0x00000001aa147824 */ /* 0x001fc600078e0202 */
[----:B------:R-:W-:Y:S01]  /*6230*/  ISETP.LT.OR P6, PT, R0, 0x5a, P6 ;  /* 0x0000005a0000780c */ /* 0x000fe200037c1670 */
[----:B------:R-:W-:-:S03]  /*6240*/  IMAD.IADD R0, R169, 0x1, R2 ;  /* 0x00000001a9007824 */ /* 0x000fc600078e0202 */
[----:B------:R-:W-:Y:S02]  /*6250*/  FSEL R165, R165, -INF , !P6 ;  /* 0xff800000a5a57808 */ /* 0x000fe40007000000 */
[----:B------:R-:W-:-:S13]  /*6260*/  LOP3.LUT P6, RZ, R16, 0x80000, RZ, 0xc0, !PT ;  /* 0x0008000010ff7812 */ /* 0x000fda00078cc0ff */
[----:B------:R-:W-:Y:S05]  /*6270*/  @!P6 BRA `(.L_x_1004) ;  /* 0x000000000054e947 */ /* 0x000fea0003800000 */
        /* <DEDUP_REMOVED lines=12> */
.L_x_1006:
[----:B------:R-:W-:-:S05]  /*6340*/  IMAD.U32 R120, RZ, RZ, UR54 ;  /* 0x00000036ff787e24 */ /* 0x000fca000f8e00ff */
[----:B------:R-:W-:-:S13]  /*6350*/  ISETP.NE.AND P6, PT, R120, 0x1, PT ;  /* 0x000000017800780c */ /* 0x000fda0003fc5270 */
[----:B------:R-:W0:Y:S02]  /*6360*/  @P6 LDC.64 R2, c[0x0][0x9e8] ;  /* 0x00027a00ff026b82 */ /* 0x000e240000000a00 */
[----:B0-----:R-:W-:-:S05]  /*6370*/  @P6 IMAD.HI.U32 R2, R21, R2, RZ ;  /* 0x0000000215026227 */ /* 0x001fca00078e00ff */
[----:B------:R-:W-:-:S07]  /*6380*/  @P6 SHF.R.U32.HI R21, RZ, R3, R2 ;  /* 0x00000003ff156219 */ /* 0x000fce0000011602 */
.L_x_1007:
[----:B------:R-:W-:Y:S05]  /*6390*/  BSYNC B0 ;  /* 0x0000000000007941 */ /* 0x000fea0003800000 */
.L_x_1005:
[----:B------:R-:W-:-:S05]  /*63a0*/  IMAD R21, R21, R120, R4 ;  /* 0x0000007815157224 */ /* 0x000fca00078e0204 */
[----:B------:R-:W-:Y:S02]  /*63b0*/  VIADDMNMX R0, R21, R120, R0, PT ;  /* 0x0000007815007246 */ /* 0x000fe40003800100 */
[----:B------:R-:W-:-:S07]  /*63c0*/  VIMNMX R20, R20, R21, !PT ;  /* 0x0000001514147248 */ /* 0x000fce0007fe0100 */
.L_x_1004:
[C---:B------:R-:W-:Y:S01]  /*63d0*/  ISETP.GT.AND P1, PT, R20.reuse, 0x1, !P1 ;  /* 0x000000011400780c */ /* 0x040fe20004f24270 */
[----:B------:R-:W-:Y:S01]  /*63e0*/  UMOV UR10, UR55 ;  /* 0x00000037000a7c82 */ /* 0x000fe20008000000 */
[----:B------:R-:W-:Y:S02]  /*63f0*/  ISETP.GT.AND P2, PT, R20, 0x8, !P2 ;  /* 0x000000081400780c */ /* 0x000fe40005744270 */
[C---:B------:R-:W-:Y:S02]  /*6400*/  ISETP.LT.OR P1, PT, R0.reuse, 0x2, P1 ;  /* 0x000000020000780c */ /* 0x040fe40000f21670 */
[----:B------:R-:W-:Y:S02]  /*6410*/  ISETP.LT.OR P2, PT, R0, 0x9, P2 ;  /* 0x000000090000780c */ /* 0x000fe40001741670 */
[----:B------:R-:W-:Y:S02]  /*6420*/  FSEL R123, R123, -INF , !P1 ;  /* 0xff8000007b7b7808 */ /* 0x000fe40004800000 */
[----:B------:R-:W-:-:S02]  /*6430*/  LOP3.LUT P1, RZ, R16, 0x4, RZ, 0xc0, !PT ;  /* 0x0000000410ff7812 */ /* 0x000fc4000782c0ff */
[----:B------:R-:W-:Y:S02]  /*6440*/  FSEL R126, R126, -INF , !P2 ;  /* 0xff8000007e7e7808 */ /* 0x000fe40005000000 */
[----:B------:R-:W-:Y:S02]  /*6450*/  ISETP.GT.AND P1, PT, R20, 0x9, !P1 ;  /* 0x000000091400780c */ /* 0x000fe40004f24270 */
[----:B------:R-:W-:Y:S02]  /*6460*/  LOP3.LUT P2, RZ, R16, 0x20000, RZ, 0xc0, !PT ;  /* 0x0002000010ff7812 */ /* 0x000fe4000784c0ff */
[----:B------:R-:W-:Y:S02]  /*6470*/  ISETP.LT.OR P1, PT, R0, 0xa, P1 ;  /* 0x0000000a0000780c */ /* 0x000fe40000f21670 */
[----:B------:R-:W-:Y:S02]  /*6480*/  LOP3.LUT P6, RZ, R16, 0x10000, RZ, 0xc0, !PT ;  /* 0x0001000010ff7812 */ /* 0x000fe400078cc0ff */
[----:B------:R-:W-:-:S02]  /*6490*/  FSEL R127, R127, -INF , !P1 ;  /* 0xff8000007f7f7808 */ /* 0x000fc40004800000 */
[----:B------:R-:W-:Y:S02]  /*64a0*/  LOP3.LUT P1, RZ, R16, 0x8, RZ, 0xc0, !PT ;  /* 0x0000000810ff7812 */ /* 0x000fe4000782c0ff */
[----:B------:R-:W-:Y:S02]  /*64b0*/  FMNMX.FTZ R2, R15, R12, !PT ;  /* 0x0000000c0f027209 */ /* 0x000fe40007810000 */
[----:B------:R-:W-:Y:S02]  /*64c0*/  ISETP.GT.AND P1, PT, R20, 0x10, !P1 ;  /* 0x000000101400780c */ /* 0x000fe40004f24270 */
[----:B------:R-:W-:Y:S02]  /*64d0*/  FMNMX.FTZ R3, R121, R2, !PT ;  /* 0x0000000279037209 */ /* 0x000fe40007810000 */
[----:B------:R-:W-:Y:S02]  /*64e0*/  ISETP.LT.OR P1, PT, R0, 0x11, P1 ;  /* 0x000000110000780c */ /* 0x000fe40000f21670 */
[----:B------:R-:W-:-:S02]  /*64f0*/  FMNMX.FTZ R2, R124, R3, !PT ;  /* 0x000000037c027209 */ /* 0x000fc40007810000 */
[----:B------:R-:W-:Y:S02]  /*6500*/  FSEL R130, R130, -INF , !P1 ;  /* 0xff80000082827808 */ /* 0x000fe40004800000 */
[----:B------:R-:W-:Y:S02]  /*6510*/  LOP3.LUT P1, RZ, R16, 0x10, RZ, 0xc0, !PT ;  /* 0x0000001010ff7812 */ /* 0x000fe4000782c0ff */
[----:B------:R-:W-:Y:S02]  /*6520*/  FMNMX.FTZ R3, R125, R2, !PT ;  /* 0x000000027d037209 */ /* 0x000fe40007810000 */
[----:B------:R-:W-:Y:S02]  /*6530*/  ISETP.GT.AND P1, PT, R20, 0x11, !P1 ;  /* 0x000000111400780c */ /* 0x000fe40004f24270 */
[----:B------:R-:W-:Y:S02]  /*6540*/  FMNMX.FTZ R2, R128, R3, !PT ;  /* 0x0000000380027209 */ /* 0x000fe40007810000 */
[----:B------:R-:W-:-:S02]  /*6550*/  ISETP.LT.OR P1, PT, R0, 0x12, P1 ;  /* 0x000000120000780c */ /* 0x000fc40000f21670 */
[----:B------:R-:W-:Y:S02]  /*6560*/  FMNMX.FTZ R3, R129, R2, !PT ;  /* 0x0000000281037209 */ /* 0x000fe40007810000 */
[----:B------:R-:W-:Y:S02]  /*6570*/  FSEL R131, R131, -INF , !P1 ;  /* 0xff80000083837808 */ /* 0x000fe40004800000 */
[----:B------:R-:W-:Y:S02]  /*6580*/  LOP3.LUT P1, RZ, R16, 0x40000, RZ, 0xc0, !PT ;  /* 0x0004000010ff7812 */ /* 0x000fe4000782c0ff */
[----:B------:R-:W-:Y:S02]  /*6590*/  FMNMX.FTZ R2, R132, R3, !PT ;  /* 0x0000000384027209 */ /* 0x000fe40007810000 */
[----:B------:R-:W-:Y:S02]  /*65a0*/  ISETP.GT.AND P1, PT, R20, 0x18, !P1 ;  /* 0x000000181400780c */ /* 0x000fe40004f24270 */
[----:B------:R-:W-:-:S02]  /*65b0*/  FMNMX.FTZ R3, R133, R2, !PT ;  /* 0x0000000285037209 */ /* 0x000fc40007810000 */
[----:B------:R-:W-:Y:S02]  /*65c0*/  ISETP.LT.OR P1, PT, R0, 0x19, P1 ;  /* 0x000000190000780c */ /* 0x000fe40000f21670 */
[----:B------:R-:W-:Y:S02]  /*65d0*/  FMNMX.FTZ R2, R136, R3, !PT ;  /* 0x0000000388027209 */ /* 0x000fe40007810000 */
[----:B------:R-:W-:Y:S02]  /*65e0*/  FSEL R134, R134, -INF , !P1 ;  /* 0xff80000086867808 */ /* 0x000fe40004800000 */
        /* <DEDUP_REMOVED lines=24> */
[----:B------:R-:W-:Y:S02]  /*6770*/  LOP3.LUT P1, RZ, R16, 0x2000, RZ, 0xc0, !PT ;  /* 0x0000200010ff7812 */ /* 0x000fe4000782c0ff */
[----:B------:R-:W-:Y:S02]  /*6780*/  FMNMX.FTZ R3, R157, R2, !PT ;  /* 0x000000029d037209 */ /* 0x000fe40007810000 */
[----:B------:R-:W-:-:S02]  /*6790*/  ISETP.GT.AND P1, PT, R20, 0x29, !P1 ;  /* 0x000000291400780c */ /* 0x000fc40004f24270 */
[----:B------:R-:W-:Y:S02]  /*67a0*/  FMNMX.FTZ R2, R160, R3, !PT ;  /* 0x00000003a0027209 */ /* 0x000fe40007810000 */
[----:B------:R-:W-:Y:S02]  /*67b0*/  ISETP.LT.OR P1, PT, R0, 0x2a, P1 ;  /* 0x0000002a0000780c */ /* 0x000fe40000f21670 */
[C---:B------:R-:W-:Y:S02]  /*67c0*/  LOP3.LUT P2, RZ, R16.reuse, 0x40, RZ, 0xc0, !PT ;  /* 0x0000004010ff7812 */ /* 0x040fe4000784c0ff */
[----:B------:R-:W-:Y:S02]  /*67d0*/  FSEL R143, R143, -INF , !P1 ;  /* 0xff8000008f8f7808 */ /* 0x000fe40004800000 */
[----:B------:R-:W-:Y:S02]  /*67e0*/  LOP3.LUT P1, RZ, R16, 0x1000, RZ, 0xc0, !PT ;  /* 0x0000100010ff7812 */ /* 0x000fe4000782c0ff */
[----:B------:R-:W-:-:S02]  /*67f0*/  FMNMX.FTZ R3, R161, R2, !PT ;  /* 0x00000002a1037209 */ /* 0x000fc40007810000 */
[----:B------:R-:W-:Y:S02]  /*6800*/  ISETP.GT.AND P1, PT, R20, 0x30, !P1 ;  /* 0x000000301400780c */ /* 0x000fe40004f24270 */
[----:B------:R-:W-:Y:S02]  /*6810*/  FMNMX.FTZ R2, R164, R3, !PT ;  /* 0x00000003a4027209 */ /* 0x000fe40007810000 */
[----:B------:R-:W-:Y:S02]  /*6820*/  ISETP.LT.OR P1, PT, R0, 0x31, P1 ;  /* 0x000000310000780c */ /* 0x000fe40000f21670 */
[----:B------:R-:W-:Y:S02]  /*6830*/  FMNMX.FTZ R3, R165, R2, !PT ;  /* 0x00000002a5037209 */ /* 0x000fe40007810000 */
[----:B------:R-:W-:Y:S02]  /*6840*/  FSEL R146, R146, -INF , !P1 ;  /* 0xff80000092927808 */ /* 0x000fe40004800000 */
[C---:B------:R-:W-:Y:S01]  /*6850*/  LOP3.LUT P1, RZ, R16.reuse, 0x800, RZ, 0xc0, !PT ;  /* 0x0000080010ff7812 */ /* 0x040fe2000782c0ff */
[----:B------:R-:W0:Y:S01]  /*6860*/  SHFL.BFLY PT, R2, R3, 0x2, 0x1f ;  /* 0x0c401f0003027f89 */ /* 0x000e2200000e0000 */
[----:B------:R-:W-:-:S02]  /*6870*/  LOP3.LUT P6, RZ, R16, 0x20, RZ, 0xc0, !PT ;  /* 0x0000002010ff7812 */ /* 0x000fc400078cc0ff */
[C---:B------:R-:W-:Y:S02]  /*6880*/  ISETP.GT.AND P1, PT, R20.reuse, 0x31, !P1 ;  /* 0x000000311400780c */ /* 0x040fe40004f24270 */
[----:B------:R-:W-:Y:S02]  /*6890*/  ISETP.GT.AND P3, PT, R20, 0x50, !P3 ;  /* 0x000000501400780c */ /* 0x000fe40005f64270 */
[C---:B------:R-:W-:Y:S02]  /*68a0*/  ISETP.LT.OR P1, PT, R0.reuse, 0x32, P1 ;  /* 0x000000320000780c */ /* 0x040fe40000f21670 */
[----:B------:R-:W-:Y:S02]  /*68b0*/  ISETP.LT.OR P3, PT, R0, 0x51, P3 ;  /* 0x000000510000780c */ /* 0x000fe40001f61670 */
[----:B------:R-:W-:Y:S02]  /*68c0*/  FSEL R147, R147, -INF , !P1 ;  /* 0xff80000093937808 */ /* 0x000fe40004800000 */
[----:B------:R-:W-:-:S02]  /*68d0*/  LOP3.LUT P1, RZ, R16, 0x400, RZ, 0xc0, !PT ;  /* 0x0000040010ff7812 */ /* 0x000fc4000782c0ff */
[C---:B------:R-:W-:Y:S02]  /*68e0*/  ISETP.GT.AND P4, PT, R20.reuse, 0x51, !P4 ;  /* 0x000000511400780c */ /* 0x040fe40006784270 */
[----:B------:R-:W-:Y:S02]  /*68f0*/  ISETP.GT.AND P1, PT, R20, 0x38, !P1 ;  /* 0x000000381400780c */ /* 0x000fe40004f24270 */
[----:B------:R-:W-:Y:S02]  /*6900*/  FSEL R162, R162, -INF , !P3 ;  /* 0xff800000a2a27808 */ /* 0x000fe40005800000 */
[----:B------:R-:W-:Y:S02]  /*6910*/  ISETP.LT.OR P1, PT, R0, 0x39, P1 ;  /* 0x000000390000780c */ /* 0x000fe40000f21670 */
[----:B------:R-:W-:Y:S02]  /*6920*/  ISETP.GT.AND P5, PT, R20, 0x58, !P5 ;  /* 0x000000581400780c */ /* 0x000fe40006fa4270 */
[----:B------:R-:W-:-:S02]  /*6930*/  FSEL R150, R150, -INF , !P1 ;  /* 0xff80000096967808 */ /* 0x000fc40004800000 */
[----:B------:R-:W-:Y:S02]  /*6940*/  LOP3.LUT P1, RZ, R16, 0x200, RZ, 0xc0, !PT ;  /* 0x0000020010ff7812 */ /* 0x000fe4000782c0ff */
[----:B0-----:R-:W-:Y:S02]  /*6950*/  FMNMX.FTZ R21, R3, R2, !PT ;  /* 0x0000000203157209 */ /* 0x001fe40007810000 */
[----:B------:R-:W-:Y:S02]  /*6960*/  ISETP.GT.AND P1, PT, R20, 0x39, !P1 ;  /* 0x000000391400780c */ /* 0x000fe40004f24270 */
[C---:B------:R-:W-:Y:S01]  /*6970*/  ISETP.LT.OR P4, PT, R0.reuse, 0x52, P4 ;  /* 0x000000520000780c */ /* 0x040fe20002781670 */
[----:B------:R-:W0:Y:S01]  /*6980*/  SHFL.BFLY PT, R4, R21, 0x1, 0x1f ;  /* 0x0c201f0015047f89 */ /* 0x000e2200000e0000 */
[C---:B------:R-:W-:Y:S02]  /*6990*/  ISETP.LT.OR P1, PT, R0.reuse, 0x3a, P1 ;  /* 0x0000003a0000780c */ /* 0x040fe40000f21670 */
[----:B------:R-:W-:-:S02]  /*69a0*/  ISETP.LT.OR P5, PT, R0, 0x59, P5 ;  /* 0x000000590000780c */ /* 0x000fc40002fa1670 */
[----:B------:R-:W-:Y:S02]  /*69b0*/  FSEL R151, R151, -INF , !P1 ;  /* 0xff80000097977808 */ /* 0x000fe40004800000 */
[----:B------:R-:W-:Y:S02]  /*69c0*/  LOP3.LUT P1, RZ, R16, 0x100, RZ, 0xc0, !PT ;  /* 0x0000010010ff7812 */ /* 0x000fe4000782c0ff */
[----:B------:R-:W-:Y:S02]  /*69d0*/  FSEL R163, R163, -INF , !P4 ;  /* 0xff800000a3a37808 */ /* 0x000fe40006000000 */
[----:B------:R-:W-:Y:S02]  /*69e0*/  ISETP.GT.AND P1, PT, R20, 0x40, !P1 ;  /* 0x000000401400780c */ /* 0x000fe40004f24270 */
[----:B------:R-:W-:Y:S02]  /*69f0*/  FSEL R166, R166, -INF , !P5 ;  /* 0xff800000a6a67808 */ /* 0x000fe40006800000 */
[----:B------:R-:W-:-:S04]  /*6a00*/  ISETP.LT.OR P1, PT, R0, 0x41, P1 ;  /* 0x000000410000780c */ /* 0x000fc80000f21670 */
[----:B------:R-:W-:Y:S02]  /*6a10*/  FSEL R154, R154, -INF , !P1 ;  /* 0xff8000009a9a7808 */ /* 0x000fe40004800000 */
[----:B------:R-:W-:Y:S02]  /*6a20*/  LOP3.LUT P1, RZ, R16, 0x80, RZ, 0xc0, !PT ;  /* 0x0000008010ff7812 */ /* 0x000fe4000782c0ff */
[----:B0-----:R-:W-:Y:S02]  /*6a30*/  FMNMX.FTZ R4, R21, R4, !PT ;  /* 0x0000000415047209 */ /* 0x001fe40007810000 */
[----:B------:R-:W-:-:S03]  /*6a40*/  ISETP.GT.AND P1, PT, R20, 0x41, !P1 ;  /* 0x000000411400780c */ /* 0x000fc60004f24270 */
[----:B------:R-:W-:Y:S01]  /*6a50*/  FMUL.FTZ R2, R4, UR10 ;  /* 0x0000000a04027c20 */ /* 0x000fe20008410000 */
[----:B------:R-:W-:-:S04]  /*6a60*/  ISETP.LT.OR P1, PT, R0, 0x42, P1 ;  /* 0x000000420000780c */ /* 0x000fc80000f21670 */
[----:B------:R-:W-:Y:S02]  /*6a70*/  FSEL R155, R155, -INF , !P1 ;  /* 0xff8000009b9b7808 */ /* 0x000fe40004800000 */
[----:B------:R-:W-:-:S04]  /*6a80*/  ISETP.GT.AND P1, PT, R20, 0x48, !P2 ;  /* 0x000000481400780c */ /* 0x000fc80005724270 */
[----:B------:R-:W-:-:S04]  /*6a90*/  ISETP.LT.OR P1, PT, R0, 0x49, P1 ;  /* 0x000000490000780c */ /* 0x000fc80000f21670 */
[----:B------:R-:W-:Y:S02]  /*6aa0*/  FSEL R158, R158, -INF , !P1 ;  /* 0xff8000009e9e7808 */ /* 0x000fe40004800000 */
[----:B------:R-:W-:Y:S02]  /*6ab0*/  ISETP.GT.AND P1, PT, R20, 0x49, !P6 ;  /* 0x000000491400780c */ /* 0x000fe40007724270 */
[----:B------:R-:W-:Y:S02]  /*6ac0*/  LOP3.LUT P6, RZ, R16, 0x2, RZ, 0xc0, !PT ;  /* 0x0000000210ff7812 */ /* 0x000fe400078cc0ff */
[----:B------:R-:W-:-:S04]  /*6ad0*/  ISETP.LT.OR P1, PT, R0, 0x4a, P1 ;  /* 0x0000004a0000780c */ /* 0x000fc80000f21670 */
[----:B------:R-:W-:Y:S02]  /*6ae0*/  FSEL R159, R159, -INF , !P1 ;  /* 0xff8000009f9f7808 */ /* 0x000fe40004800000 */
[----:B------:R-:W-:Y:S02]  /*6af0*/  ISETP.GT.AND P1, PT, R20, RZ, !P6 ;  /* 0x000000ff1400720c */ /* 0x000fe40007724270 */
[----:B------:R-:W-:Y:S02]  /*6b00*/  LOP3.LUT P6, RZ, R16, 0x1, RZ, 0xc0, !PT ;  /* 0x0000000110ff7812 */ /* 0x000fe400078cc0ff */
[----:B------:R-:W-:Y:S02]  /*6b10*/  ISETP.LT.OR P1, PT, R0, 0x1, P1 ;  /* 0x000000010000780c */ /* 0x000fe40000f21670 */
[----:B------:R-:W-:Y:S02]  /*6b20*/  ISETP.GT.AND P2, PT, R20, 0x59, !P6 ;  /* 0x000000591400780c */ /* 0x000fe40007744270 */
[----:B------:R-:W-:-:S02]  /*6b30*/  FSEL R122, R122, -INF , !P1 ;  /* 0xff8000007a7a7808 */ /* 0x000fc40004800000 */
[----:B------:R-:W-:Y:S02]  /*6b40*/  ISETP.LT.OR P2, PT, R0, 0x5a, P2 ;  /* 0x0000005a0000780c */ /* 0x000fe40001741670 */
[----:B------:R-:W-:Y:S02]  /*6b50*/  FMNMX.FTZ R120, R122, R13, !PT ;  /* 0x0000000d7a787209 */ /* 0x000fe40007810000 */
[----:B------:R-:W-:Y:S02]  /*6b60*/  FSEL R167, R167, -INF , !P2 ;  /* 0xff800000a7a77808 */ /* 0x000fe40005000000 */
[----:B------:R-:W-:Y:S02]  /*6b70*/  FMNMX.FTZ R3, R123, R120, !PT ;  /* 0x000000787b037209 */ /* 0x000fe40007810000 */
[----:B------:R-:W-:Y:S02]  /*6b80*/  FSETP.NEU.FTZ.AND P1, PT, R4, -INF , PT ;  /* 0xff8000000400780b */ /* 0x000fe40003f3d000 */
[----:B------:R-:W-:-:S02]  /*6b90*/  FMNMX.FTZ R120, R126, R3, !PT ;  /* 0x000000037e787209 */ /* 0x000fc40007810000 */
[----:B------:R-:W-:Y:S02]  /*6ba0*/  FSEL R2, R2, RZ, P1 ;  /* 0x000000ff02027208 */ /* 0x000fe40000800000 */
[----:B------:R-:W-:-:S03]  /*6bb0*/  FMNMX.FTZ R3, R127, R120, !PT ;  /* 0x000000787f037209 */ /* 0x000fc60007810000 */
[--C-:B------:R-:W-:Y:S01]  /*6bc0*/  FFMA.FTZ R169, R125, UR10, -R2.reuse ;  /* 0x0000000a7da97c23 */ /* 0x100fe20008010802 */
[----:B------:R-:W-:Y:S01]  /*6bd0*/  FMNMX.FTZ R120, R130, R3, !PT ;  /* 0x0000000382787209 */ /* 0x000fe20007810000 */
[--C-:B------:R-:W-:Y:S01]  /*6be0*/  FFMA.FTZ R125, R129, UR10, -R2.reuse ;  /* 0x0000000a817d7c23 */ /* 0x100fe20008010802 */
[--C-:B------:R-:W-:Y:S01]  /*6bf0*/  FFMA.FTZ R188, R121, UR10, -R2.reuse ;  /* 0x0000000a79bc7c23 */ /* 0x100fe20008010802 */
        /* <DEDUP_REMOVED lines=8> */
[----:B------:R-:W-:Y:S01]  /*6c80*/  FSEL R153, R4, RZ, P1 ;  /* 0x000000ff04997208 */ /* 0x000fe20000800000 */
        /* <DEDUP_REMOVED lines=19> */
[----:B------:R-:W-:Y:S01]  /*6dc0*/  FFMA.FTZ R2, R165, UR10, -R2 ;  /* 0x0000000aa5027c23 */ /* 0x000fe20008010802 */
[----:B------:R-:W-:Y:S01]  /*6dd0*/  MUFU.EX2 R15, R15 ;  /* 0x0000000f000f7308 */ /* 0x000fe20000000800 */
[----:B------:R-:W-:-:S04]  /*6de0*/  FMNMX.FTZ R120, R146, R3, !PT ;  /* 0x0000000392787209 */ /* 0x000fc80007810000 */
[----:B------:R-:W-:-:S03]  /*6df0*/  FMNMX.FTZ R3, R147, R120, !PT ;  /* 0x0000007893037209 */ /* 0x000fc60007810000 */
        /* <DEDUP_REMOVED lines=15> */
[----:B------:R-:W-:Y:S02]  /*6ef0*/  MUFU.EX2 R186, R186 ;  /* 0x000000ba00ba7308 */ /* 0x000fe40000000800 */
[----:B------:R-:W0:Y:S06]  /*6f00*/  SHFL.BFLY PT, R3, R0, 0x2, 0x1f ;  /* 0x0c401f0000037f89 */ /* 0x000e2c00000e0000 */
[----:B------:R-:W-:Y:S08]  /*6f10*/  MUFU.EX2 R121, R121 ;  /* 0x0000007900797308 */ /* 0x000ff00000000800 */
[----:B------:R-:W-:Y:S08]  /*6f20*/  MUFU.EX2 R180, R180 ;  /* 0x000000b400b47308 */ /* 0x000ff00000000800 */
[----:B------:R-:W-:Y:S01]  /*6f30*/  MUFU.EX2 R21, R21 ;  /* 0x0000001500157308 */ /* 0x000fe20000000800 */
[----:B0-----:R-:W-:-:S05]  /*6f40*/  FMNMX.FTZ R3, R0, R3, !PT ;  /* 0x0000000300037209 */ /* 0x001fca0007810000 */
[----:B------:R-:W0:Y:S02]  /*6f50*/  SHFL.BFLY PT, R0, R3, 0x1, 0x1f ;  /* 0x0c201f0003007f89 */ /* 0x000e2400000e0000 */
[----:B------:R-:W-:Y:S08]  /*6f60*/  MUFU.EX2 R182, R182 ;  /* 0x000000b600b67308 */ /* 0x000ff00000000800 */
[----:B------:R-:W-:Y:S08]  /*6f70*/  MUFU.EX2 R129, R129 ;  /* 0x0000008100817308 */ /* 0x000ff00000000800 */
[----:B------:R-:W-:Y:S01]  /*6f80*/  MUFU.EX2 R176, R176 ;  /* 0x000000b000b07308 */ /* 0x000fe20000000800 */
[----:B0-----:R-:W-:Y:S01]  /*6f90*/  FMNMX.FTZ R3, R3, R0, !PT ;  /* 0x0000000003037209 */ /* 0x001fe20007810000 */
[----:B------:R-:W-:-:S06]  /*6fa0*/  FADD.FTZ R0, -R153, R12 ;  /* 0x0000000c99007221 */ /* 0x000fcc0000010100 */
[----:B------:R-:W-:Y:S01]  /*6fb0*/  MUFU.EX2 R133, R133 ;  /* 0x0000008500857308 */ /* 0x000fe20000000800 */
[C---:B------:R-:W-:Y:S01]  /*6fc0*/  FSETP.NEU.FTZ.AND P1, PT, R3.reuse, -INF , PT ;  /* 0xff8000000300780b */ /* 0x040fe20003f3d000 */
[----:B------:R-:W-:Y:S01]  /*6fd0*/  FMUL.FTZ R12, R3, UR10 ;  /* 0x0000000a030c7c20 */ /* 0x000fe20008410000 */
[----:B------:R-:W-:-:S05]  /*6fe0*/  FMUL.FTZ R0, R0, UR10 ;  /* 0x0000000a00007c20 */ /* 0x000fca0008410000 */
[----:B------:R0:W-:Y:S01]  /*6ff0*/  MUFU.EX2 R153, R2 ;  /* 0x0000000200997308 */ /* 0x0001e20000000800 */
[----:B------:R-:W-:-:S05]  /*7000*/  FSEL R12, R12, RZ, P1 ;  /* 0x000000ff0c0c7208 */ /* 0x000fca0000800000 */
[--C-:B------:R-:W-:Y:S01]  /*7010*/  FFMA.FTZ R189, R122, UR10, -R12.reuse ;  /* 0x0000000a7abd7c23 */ /* 0x100fe2000801080c */
[--C-:B------:R-:W-:Y:S01]  /*7020*/  FFMA.FTZ R20, R123, UR10, -R12.reuse ;  /* 0x0000000a7b147c23 */ /* 0x100fe2000801080c */
[----:B------:R-:W1:Y:S01]  /*7030*/  MUFU.EX2 R0, R0 ;  /* 0x0000000000007308 */ /* 0x000e620000000800 */
[----:B0-----:R-:W-:Y:S01]  /*7040*/  FSEL R2, R3, RZ, P1 ;  /* 0x000000ff03027208 */ /* 0x001fe20000800000 */
[--C-:B------:R-:W-:Y:S01]  /*7050*/  FFMA.FTZ R191, R126, UR10, -R12.reuse ;  /* 0x0000000a7ebf7c23 */ /* 0x100fe2000801080c */
[--C-:B------:R-:W-:Y:S01]  /*7060*/  FFMA.FTZ R120, R127, UR10, -R12.reuse ;  /* 0x0000000a7f787c23 */ /* 0x100fe2000801080c */
[--C-:B------:R-:W-:Y:S01]  /*7070*/  FFMA.FTZ R185, R130, UR10, -R12.reuse ;  /* 0x0000000a82b97c23 */ /* 0x100fe2000801080c */
[--C-:B------:R-:W-:Y:S01]  /*7080*/  FFMA.FTZ R122, R131, UR10, -R12.reuse ;  /* 0x0000000a837a7c23 */ /* 0x100fe2000801080c */
[----:B------:R-:W-:Y:S01]  /*7090*/  FADD.FTZ R2, -R2, R13 ;  /* 0x0000000d02027221 */ /* 0x000fe20000010100 */
[--C-:B------:R-:W-:Y:S01]  /*70a0*/  FFMA.FTZ R187, R134, UR10, -R12.reuse ;  /* 0x0000000a86bb7c23 */ /* 0x100fe2000801080c */
[----:B------:R-:W-:Y:S01]  /*70b0*/  MUFU.EX2 R189, R189 ;  /* 0x000000bd00bd7308 */ /* 0x000fe20000000800 */
[--C-:B------:R-:W-:Y:S01]  /*70c0*/  FFMA.FTZ R124, R135, UR10, -R12.reuse ;  /* 0x0000000a877c7c23 */ /* 0x100fe2000801080c */
[----:B------:R-:W-:Y:S01]  /*70d0*/  FMUL.FTZ R2, R2, UR10 ;  /* 0x0000000a02027c20 */ /* 0x000fe20008410000 */
[--C-:B------:R-:W-:Y:S01]  /*70e0*/  FFMA.FTZ R181, R138, UR10, -R12.reuse ;  /* 0x0000000a8ab57c23 */ /* 0x100fe2000801080c */
[--C-:B------:R-:W-:Y:S01]  /*70f0*/  FFMA.FTZ R126, R139, UR10, -R12.reuse ;  /* 0x0000000a8b7e7c23 */ /* 0x100fe2000801080c */
[--C-:B------:R-:W-:Y:S01]  /*7100*/  FFMA.FTZ R183, R142, UR10, -R12.reuse ;  /* 0x0000000a8eb77c23 */ /* 0x100fe2000801080c */
[--C-:B------:R-:W-:Y:S01]  /*7110*/  FFMA.FTZ R128, R143, UR10, -R12.reuse ;  /* 0x0000000a8f807c23 */ /* 0x100fe2000801080c */
[--C-:B------:R-:W-:Y:S01]  /*7120*/  FFMA.FTZ R177, R146, UR10, -R12.reuse ;  /* 0x0000000a92b17c23 */ /* 0x100fe2000801080c */
[----:B------:R-:W0:Y:S01]  /*7130*/  MUFU.EX2 R2, R2 ;  /* 0x0000000200027308 */ /* 0x000e220000000800 */
[----:B-1----:R-:W-:Y:S01]  /*7140*/  FFMA.FTZ R13, R0, R10, R15 ;  /* 0x0000000a000d7223 */ /* 0x002fe2000001000f */
[--C-:B------:R-:W-:Y:S01]  /*7150*/  FFMA.FTZ R130, R147, UR10, -R12.reuse ;  /* 0x0000000a93827c23 */ /* 0x100fe2000801080c */
[--C-:B------:R-:W-:Y:S01]  /*7160*/  FFMA.FTZ R179, R150, UR10, -R12.reuse ;  /* 0x0000000a96b37c23 */ /* 0x100fe2000801080c */
[--C-:B------:R-:W-:Y:S01]  /*7170*/  FFMA.FTZ R132, R151, UR10, -R12.reuse ;  /* 0x0000000a97847c23 */ /* 0x100fe2000801080c */
[----:B------:R-:W-:Y:S01]  /*7180*/  FADD.FTZ R13, R188, R13 ;  /* 0x0000000dbc0d7221 */ /* 0x000fe20000010000 */
[--C-:B------:R-:W-:Y:S01]  /*7190*/  FFMA.FTZ R173, R154, UR10, -R12.reuse ;  /* 0x0000000a9aad7c23 */ /* 0x100fe2000801080c */
[--C-:B------:R-:W-:Y:S01]  /*71a0*/  FFMA.FTZ R175, R158, UR10, -R12.reuse ;  /* 0x0000000a9eaf7c23 */ /* 0x100fe2000801080c */
[----:B------:R-:W1:Y:S01]  /*71b0*/  MUFU.EX2 R20, R20 ;  /* 0x0000001400147308 */ /* 0x000e620000000800 */
[----:B------:R-:W-:Y:S01]  /*71c0*/  FADD.FTZ R134, R190, R13 ;  /* 0x0000000dbe867221 */ /* 0x000fe20000010000 */
[--C-:B------:R-:W-:Y:S01]  /*71d0*/  FFMA.FTZ R162, R162, UR10, -R12.reuse ;  /* 0x0000000aa2a27c23 */ /* 0x100fe2000801080c */
[--C-:B------:R-:W-:Y:S01]  /*71e0*/  FFMA.FTZ R163, R163, UR10, -R12.reuse ;  /* 0x0000000aa3a37c23 */ /* 0x100fe2000801080c */
[----:B------:R-:W-:Y:S01]  /*71f0*/  FFMA.FTZ R166, R166, UR10, -R12 ;  /* 0x0000000aa6a67c23 */ /* 0x000fe2000801080c */
[----:B------:R-:W-:-:S03]  /*7200*/  FADD.FTZ R13, R169, R134 ;  /* 0x00000086a90d7221 */ /* 0x000fc60000010000 */
[----:B------:R-:W2:Y:S01]  /*7210*/  MUFU.EX2 R191, R191 ;  /* 0x000000bf00bf7308 */ /* 0x000ea20000000800 */
[----:B0-----:R-:W-:Y:S01]  /*7220*/  FFMA.FTZ R5, R2, R5, R189 ;  /* 0x0000000502057223 */ /* 0x001fe200000100bd */
[----:B------:R-:W-:-:S04]  /*7230*/  FADD.FTZ R134, R184, R13 ;  /* 0x0000000db8867221 */ /* 0x000fc80000010000 */
[----:B------:R-:W-:Y:S01]  /*7240*/  FADD.FTZ R13, R125, R134 ;  /* 0x000000867d0d7221 */ /* 0x000fe20000010000 */
[----:B------:R-:W-:Y:S01]  /*7250*/  FFMA.FTZ R134, R155, UR10, -R12 ;  /* 0x0000000a9b867c23 */ /* 0x000fe2000801080c */
[----:B------:R-:W0:Y:S01]  /*7260*/  MUFU.EX2 R120, R120 ;  /* 0x0000007800787308 */ /* 0x000e220000000800 */
[----:B-1----:R-:W-:Y:S01]  /*7270*/  FADD.FTZ R10, R20, R5 ;  /* 0x00000005140a7221 */ /* 0x002fe20000010000 */
[----:B------:R-:W-:-:S04]  /*7280*/  FADD.FTZ R136, R186, R13 ;  /* 0x0000000dba887221 */ /* 0x000fc80000010000 */
[----:B------:R-:W-:Y:S02]  /*7290*/  FADD.FTZ R13, R121, R136 ;  /* 0x00000088790d7221 */ /* 0x000fe40000010000 */
[----:B------:R-:W1:Y:S01]  /*72a0*/  MUFU.EX2 R185, R185 ;  /* 0x000000b900b97308 */ /* 0x000e620000000800 */
[----:B--2---:R-:W-:Y:S01]  /*72b0*/  FADD.FTZ R5, R191, R10 ;  /* 0x0000000abf057221 */ /* 0x004fe20000010000 */
[----:B------:R-:W-:-:S04]  /*72c0*/  FADD.FTZ R136, R180, R13 ;  /* 0x0000000db4887221 */ /* 0x000fc80000010000 */
[----:B------:R-:W-:Y:S01]  /*72d0*/  FADD.FTZ R13, R21, R136 ;  /* 0x00000088150d7221 */ /* 0x000fe20000010000 */
[--C-:B------:R-:W-:Y:S01]  /*72e0*/  FFMA.FTZ R136, R159, UR10, -R12.reuse ;  /* 0x0000000a9f887c23 */ /* 0x100fe2000801080c */
[----:B------:R-:W2:Y:S01]  /*72f0*/  MUFU.EX2 R122, R122 ;  /* 0x0000007a007a7308 */ /* 0x000ea20000000800 */
[----:B0-----:R-:W-:Y:S01]  /*7300*/  FADD.FTZ R10, R120, R5 ;  /* 0x00000005780a7221 */ /* 0x001fe20000010000 */
[----:B------:R-:W-:Y:S01]  /*7310*/  FADD.FTZ R138, R182, R13 ;  /* 0x0000000db68a7221 */ /* 0x000fe20000010000 */
[----:B------:R-:W-:-:S03]  /*7320*/  FFMA.FTZ R12, R167, UR10, -R12 ;  /* 0x0000000aa70c7c23 */ /* 0x000fc6000801080c */
[----:B------:R-:W-:Y:S02]  /*7330*/  FADD.FTZ R13, R129, R138 ;  /* 0x0000008a810d7221 */ /* 0x000fe40000010000 */
[----:B------:R-:W0:Y:S01]  /*7340*/  MUFU.EX2 R187, R187 ;  /* 0x000000bb00bb7308 */ /* 0x000e220000000800 */
[----:B-1----:R-:W-:Y:S01]  /*7350*/  FADD.FTZ R5, R185, R10 ;  /* 0x0000000ab9057221 */ /* 0x002fe20000010000 */
[----:B------:R-:W-:-:S04]  /*7360*/  FADD.FTZ R138, R176, R13 ;  /* 0x0000000db08a7221 */ /* 0x000fc80000010000 */
[----:B------:R-:W-:Y:S02]  /*7370*/  FADD.FTZ R13, R133, R138 ;  /* 0x0000008a850d7221 */ /* 0x000fe40000010000 */
        /* <DEDUP_REMOVED lines=51> */
[----:B0-----:R-:W-:-:S04]  /*76b0*/  FADD.FTZ R10, R170, R13 ;  /* 0x0000000daa0a7221 */ /* 0x001fc80000010000 */
[----:B------:R-:W-:Y:S01]  /*76c0*/  FADD.FTZ R10, R153, R10 ;  /* 0x0000000a990a7221 */ /* 0x000fe20000010000 */
[----:B-1----:R-:W-:-:S04]  /*76d0*/  FADD.FTZ R5, R166, R5 ;  /* 0x00000005a6057221 */ /* 0x002fc80000010000 */
[----:B--2---:R-:W-:Y:S01]  /*76e0*/  FADD.FTZ R5, R12, R5 ;  /* 0x000000050c057221 */ /* 0x004fe20000010000 */
[----:B------:R-:W-:Y:S06]  /*76f0*/  @!P0 BRA `(.L_x_1008) ;  /* 0x0000000000048947 */ /* 0x000fec0003800000 */
[----:B------:R-:W-:Y:S01]  /*7700*/  BPT.TRAP 0x1 ;  /* 0x000000040000795c */ /* 0x000fe20000300000 */
.L_x_1008:
[----:B------:R-:W-:Y:S01]  /*7710*/  UIADD3 UR5, UR5, 0x30860, URZ ;  /* 0x0003086005057890 */ /* 0x000fe2000fffe03f */
[C---:B------:R-:W-:Y:S01]  /*7720*/  ISETP.GT.AND P1, PT, R14.reuse, UR43, PT ;  /* 0x0000002b0e007c0c */ /* 0x040fe2000bf24270 */
[----:B------:R-:W-:Y:S01]  /*7730*/  UMOV UR7, UR38 ;  /* 0x0000002600077c82 */ /* 0x000fe20008000000 */
[----:B------:R-:W-:Y:S01]  /*7740*/  UMOV UR4, UR39 ;  /* 0x0000002700047c82 */ /* 0x000fe20008000000 */
[----:B------:R-:W-:Y:S01]  /*7750*/  UPRMT UR5, UR61, 0x654, UR5 ;  /* 0x000006543d057896 */ /* 0x000fe20008000005 */
[----:B------:R-:W-:Y:S01]  /*7760*/  F2FP.BF16.F32.PACK_AB R190, R169, R190 ;  /* 0x000000bea9be723e */ /* 0x000fe200000010ff */
[----:B------:R-:W-:Y:S01]  /*7770*/  VIADD R14, R14, 0xffffffff ;  /* 0xffffffff0e0e7836 */ /* 0x000fe20000000000 */
[----:B------:R-:W-:Y:S01]  /*7780*/  F2FP.BF16.F32.PACK_AB R171, R12, R166 ;  /* 0x000000a60cab723e */ /* 0x000fe200000010ff */
[----:B------:R-:W-:Y:S01]  /*7790*/  IMAD.MOV.U32 R13, RZ, RZ, R3 ;  /* 0x000000ffff0d7224 */ /* 0x000fe200078e0003 */
[----:B------:R-:W-:Y:S01]  /*77a0*/  F2FP.BF16.F32.PACK_AB R188, R188, R15 ;  /* 0x0000000fbcbc723e */ /* 0x000fe200000010ff */
[----:B------:R-:W-:Y:S01]  /*77b0*/  IMAD.MOV.U32 R12, RZ, RZ, R4 ;  /* 0x000000ffff0c7224 */ /* 0x000fe200078e0004 */
[----:B------:R-:W-:-:S02]  /*77c0*/  F2FP.BF16.F32.PACK_AB R189, R20, R189 ;  /* 0x000000bd14bd723e */ /* 0x000fc400000010ff */
[----:B------:R-:W-:Y:S01]  /*77d0*/  SYNCS.ARRIVE.TRANS64.RED.A1T0 RZ, [UR5], RZ ;  /* 0x000000ffffff79a7 */ /* 0x000fe20008100405 */
        /* <DEDUP_REMOVED lines=19> */
[----:B------:R-:W-:Y:S01]  /*7910*/  F2FP.BF16.F32.PACK_AB R170, R153, R170 ;  /* 0x000000aa99aa723e */ /* 0x000fe200000010ff */
[----:B------:R-:W-:Y:S06]  /*7920*/  @P1 BRA `(.L_x_1009) ;  /* 0xffffffcc00e01947 */ /* 0x000fec000383ffff */
.L_x_990:
[----:B------:R-:W-:Y:S01]  /*7930*/  ISETP.NE.AND P2, PT, R199, 0x1, PT ;  /* 0x00000001c700780c */ /* 0x000fe20003f45270 */
[----:B------:R-:W-:Y:S01]  /*7940*/  UIADD3 UR4, UR41, 0x7f, URZ ;  /* 0x0000007f29047890 */ /* 0x000fe2000fffe03f */
[----:B------:R-:W-:Y:S02]  /*7950*/  IADD3 R11, R17, 0x1, -R11 ;  /* 0x00000001110b7810 */ /* 0x000fe40007ffe80b */
[----:B------:R-:W-:-:S09]  /*7960*/  LOP3.LUT P1, RZ, R16, 0x80000, RZ, 0xc0, !PT ;  /* 0x0008000010ff7812 */ /* 0x000fd2000782c0ff */
[----:B------:R-:W0:Y:S08]  /*7970*/  @P2 LDC R12, c[0x0][0x44c] ;  /* 0x00011300ff0c2b82 */ /* 0x000e300000000800 */
[----:B------:R-:W1:Y:S01]  /*7980*/  @P2 LDC R20, c[0x0][0x450] ;  /* 0x00011400ff142b82 */ /* 0x000e620000000800 */
[----:B0-----:R-:W-:-:S04]  /*7990*/  @P2 IMAD.HI.U32 R13, R12, UR4, RZ ;  /* 0x000000040c0d2c27 */ /* 0x001fc8000f8e00ff */
[----:B------:R-:W-:Y:S01]  /*79a0*/  IMAD.U32 R12, RZ, RZ, UR4 ;  /* 0x00000004ff0c7e24 */ /* 0x000fe2000f8e00ff */
[----:B-1----:R-:W-:-:S05]  /*79b0*/  @P2 SHF.R.U32.HI R12, RZ, R20, R13 ;  /* 0x00000014ff0c2219 */ /* 0x002fca000001160d */
[----:B------:R-:W-:-:S04]  /*79c0*/  IMAD.IADD R11, R11, 0x1, R12 ;  /* 0x000000010b0b7824 */ /* 0x000fc800078e020c */
[----:B------:R-:W-:-:S05]  /*79d0*/  VIADD R12, R11, -UR58 ;  /* 0x8000003a0b0c7c36 */ /* 0x000fca0008000000 */
[----:B------:R-:W-:Y:S01]  /*79e0*/  R2UR UR14, R12 ;  /* 0x000000000c0e72ca */ /* 0x000fe200000e0000 */
[----:B------:R-:W-:-:S14]  /*79f0*/  @!P1 BRA `(.L_x_1010) ;  /* 0x0000000000509947 */ /* 0x000fdc0003800000 */
[----:B------:R-:W-:-:S13]  /*7a00*/  R2UR UR11, R11 ;  /* 0x000000000b0b72ca */ /* 0x000fda00000e0000 */
[----:B------:R-:W-:-:S06]  /*7a10*/  UISETP.GT.AND UP0, UPT, UR11, -0x1, UPT ;  /* 0xffffffff0b00788c */ /* 0x000fcc000bf04270 */
[----:B------:R-:W-:-:S13]  /*7a20*/  PLOP3.LUT P1, PT, PT, PT, UP0, 0x80, 0x0 ;  /* 0x000000000000781c */ /* 0x000fda0003f2f008 */
[----:B------:R-:W-:Y:S05]  /*7a30*/  @P1 BRA `(.L_x_1011) ;  /* 0x0000000000201947 */ /* 0x000fea0003800000 */
[----:B------:R-:W-:Y:S01]  /*7a40*/  ULDC UR15, c[0x0][0x9e4] ;  /* 0x00027900000f7ab9 */ /* 0x000fe20000000800 */
[----:B------:R-:W-:Y:S02]  /*7a50*/  ULOP3.LUT UR11, URZ, UR11, URZ, 0x33, !UPT ;  /* 0x0000000b3f0b7292 */ /* 0x000fe4000f8e333f */
[----:B------:R-:W-:-:S11]  /*7a60*/  UISETP.NE.AND UP0, UPT, UR15, 0x1, UPT ;  /* 0x000000010f00788c */ /* 0x000fd6000bf05270 */
[----:B------:R-:W-:Y:S02]  /*7a70*/  @UP0 ULDC.64 UR4, c[0x0][0x9e8] ;  /* 0x00027a0000040ab9 */ /* 0x000fe40000000a00 */
[----:B------:R-:W-:-:S04]  /*7a80*/  UIMAD.WIDE.U32 UR6, UR11, UR4, URZ ;  /* 0x000000040b0672a5 */ /* 0x000fc8000f8e003f */
[----:B------:R-:W-:-:S04]  /*7a90*/  @UP0 USHF.R.U32.HI UR11, URZ, UR5, UR7 ;  /* 0x000000053f0b0299 */ /* 0x000fc80008011607 */
[----:B------:R-:W-:Y:S01]  /*7aa0*/  ULOP3.LUT UR11, URZ, UR11, URZ, 0x33, !UPT ;  /* 0x0000000b3f0b7292 */ /* 0x000fe2000f8e333f */
[----:B------:R-:W-:Y:S11]  /*7ab0*/  BRA `(.L_x_1012) ;  /* 0x0000000000147947 */ /* 0x000ff60003800000 */
.L_x_1011:
[----:B------:R-:W-:Y:S02]  /*7ac0*/  ULDC UR15, c[0x0][0x9e4] ;  /* 0x00027900000f7ab9 */ /* 0x000fe40000000800 */
[----:B------:R-:W-:-:S11]  /*7ad0*/  UISETP.NE.AND UP0, UPT, UR15, 0x1, UPT ;  /* 0x000000010f00788c */ /* 0x000fd6000bf05270 */
[----:B------:R-:W-:Y:S02]  /*7ae0*/  @UP0 ULDC.64 UR4, c[0x0][0x9e8] ;  /* 0x00027a0000040ab9 */ /* 0x000fe40000000a00 */
[----:B------:R-:W-:-:S04]  /*7af0*/  UIMAD.WIDE.U32 UR6, UR11, UR4, URZ ;  /* 0x000000040b0672a5 */ /* 0x000fc8000f8e003f */
[----:B------:R-:W-:-:S12]  /*7b00*/  @UP0 USHF.R.U32.HI UR11, URZ, UR5, UR7 ;  /* 0x000000053f0b0299 */ /* 0x000fd80008011607 */
.L_x_1012:
[----:B------:R-:W-:-:S04]  /*7b10*/  UIMAD UR11, UR11, UR15, URZ ;  /* 0x0000000f0b0b72a4 */ /* 0x000fc8000f8e023f */
[----:B------:R-:W-:-:S04]  /*7b20*/  UISETP.LT.AND UP0, UPT, UR14, UR11, UPT ;  /* 0x0000000b0e00728c */ /* 0x000fc8000bf01270 */
[----:B------:R-:W-:-:S12]  /*7b30*/  USEL UR14, UR14, UR11, !UP0 ;  /* 0x0000000b0e0e7287 */ /* 0x000fd8000c000000 */
.L_x_1010:
[----:B------:R-:W-:-:S04]  /*7b40*/  UIADD3 UR4, UR14, 0x5f, URZ ;  /* 0x0000005f0e047890 */ /* 0x000fc8000fffe03f */
[----:B------:R-:W-:-:S04]  /*7b50*/  UIMAD.WIDE UR4, UR4, 0x2aaaaaab, URZ ;  /* 0x2aaaaaab040478a5 */ /* 0x000fc8000f8e023f */
[----:B------:R-:W-:-:S04]  /*7b60*/  USHF.R.U32.HI UR4, URZ, 0x1f, UR5 ;  /* 0x0000001f3f047899 */ /* 0x000fc80008011605 */
[----:B------:R-:W-:-:S04]  /*7b70*/  ULEA.HI.SX32 UR4, UR5, UR4, 0x1c ;  /* 0x0000000405047291 */ /* 0x000fc8000f8fe23f */
[----:B------:R-:W-:-:S04]  /*7b80*/  UISETP.LT.AND UP0, UPT, UR60, UR4, UPT ;  /* 0x000000043c00728c */ /* 0x000fc8000bf01270 */
[----:B------:R-:W-:-:S06]  /*7b90*/  USEL UR43, UR60, UR4, !UP0 ;  /* 0x000000043c2b7287 */ /* 0x000fcc000c000000 */
[----:B------:R-:W-:-:S13]  /*7ba0*/  ISETP.GE.AND P1, PT, R14, UR43, PT ;  /* 0x0000002b0e007c0c */ /* 0x000fda000bf26270 */
[----:B------:R-:W-:Y:S05]  /*7bb0*/  @!P1 BRA `(.L_x_1013) ;  /* 0x0000001c008c9947 */ /* 0x000fea0003800000 */
[----:B------:R-:W-:Y:S01]  /*7bc0*/  IMAD.MOV.U32 R12, RZ, RZ, R3 ;  /* 0x000000ffff0c7224 */ /* 0x000fe200078e0003 */
[----:B------:R-:W-:Y:S01]  /*7bd0*/  UMOV UR7, UR38 ;  /* 0x0000002600077c82 */ /* 0x000fe20008000000 */
[----:B------:R-:W-:Y:S01]  /*7be0*/  IMAD.MOV.U32 R11, RZ, RZ, R4 ;  /* 0x000000ffff0b7224 */ /* 0x000fe200078e0004 */
[----:B------:R-:W-:Y:S01]  /*7bf0*/  UMOV UR4, UR39 ;  /* 0x0000002700047c82 */ /* 0x000fe20008000000 */
[----:B------:R-:W-:-:S05]  /*7c00*/  ULDC UR54, c[0x0][0x988] ;  /* 0x0002620000367ab9 */ /* 0x000fca0000000800 */
.L_x_1024:
[----:B------:R-:W-:-:S04]  /*7c10*/  UISETP.NE.AND UP0, UPT, UR4, 0x1, UPT ;  /* 0x000000010400788c */ /* 0x000fc8000bf05270 */
[----:B------:R-:W-:-:S04]  /*7c20*/  USEL UR38, URZ, 0x1, UP0 ;  /* 0x000000013f267887 */ /* 0x000fc80008000000 */
[----:B------:R-:W-:Y:S01]  /*7c30*/  ULOP3.LUT UR38, UR7, UR38, URZ, 0x3c, !UPT ;  /* 0x0000002607267292 */ /* 0x000fe2000f8e3c3f */
[----:B------:R-:W-:Y:S11]  /*7c40*/  @!P0 BRA `(.L_x_1014) ;  /* 0x0000000000048947 */ /* 0x000ff60003800000 */
[----:B------:R-:W-:Y:S01]  /*7c50*/  BPT.TRAP 0x1 ;  /* 0x000000040000795c */ /* 0x000fe20000300000 */
.L_x_1014:
        /* <DEDUP_REMOVED lines=9> */
.L_x_1015:
[----:B-1----:R-:W-:Y:S05]  /*7cf0*/  @P1 BRA `(.L_x_1016) ;  /* 0x0000000000081947 */ /* 0x002fea0003800000 */
[----:B------:R-:W1:Y:S02]  /*7d00*/  SYNCS.PHASECHK.TRANS64.TRYWAIT P1, [UR6+0x30830], R3 ;  /* 0x03083003ff0075a7 */ /* 0x000e640008020146 */
[----:B-1----:R-:W-:Y:S05]  /*7d10*/  @!P1 BRA `(.L_x_1017) ;  /* 0x000000c800a89947 */ /* 0x002fea0003800000 */
.L_x_1016:
        /* <DEDUP_REMOVED lines=167> */
.L_x_1018:
[----:B------:R-:W-:Y:S01]  /*8790*/  ULEA UR5, UR4, UR40, 0x3 ;  /* 0x0000002804057291 */ /* 0x000fe2000f8e183f */
[----:B------:R-:W-:-:S05]  /*87a0*/  IMAD.U32 R0, RZ, RZ, UR7 ;  /* 0x00000007ff007e24 */ /* 0x000fca000f8e00ff */
[----:B------:R-:W-:-:S04]  /*87b0*/  SHF.L.U32 R0, R0, 0x1f, RZ ;  /* 0x0000001f00007819 */ /* 0x000fc800000006ff */
[----:B------:R2:W3:Y:S01]  /*87c0*/  SYNCS.PHASECHK.TRANS64.TRYWAIT P1, [UR5+0x30850], R0 ;  /* 0x03085000ff0075a7 */ /* 0x0004e20008020145 */
[----:B------:R-:W-:Y:S05]  /*87d0*/  @!P0 BRA `(.L_x_1019) ;  /* 0x0000000000048947 */ /* 0x000fea0003800000 */
[----:B------:R-:W-:Y:S01]  /*87e0*/  BPT.TRAP 0x1 ;  /* 0x000000040000795c */ /* 0x000fe20000300000 */
.L_x_1019:
[----:B---3--:R-:W-:Y:S05]  /*87f0*/  @P1 BRA `(.L_x_1020) ;  /* 0x0000000000081947 */ /* 0x008fea0003800000 */
[----:B------:R-:W3:Y:S02]  /*8800*/  SYNCS.PHASECHK.TRANS64.TRYWAIT P1, [UR5+0x30850], R0 ;  /* 0x03085000ff0075a7 */ /* 0x000ee40008020145 */
[----:B---3--:R-:W-:Y:S05]  /*8810*/  @!P1 BRA `(.L_x_1021) ;  /* 0x000000c000009947 */ /* 0x008fea0003800000 */
.L_x_1020:
        /* <DEDUP_REMOVED lines=37> */
.L_x_1022:
[----:B0-2---:R-:W-:Y:S01]  /*8a70*/  FMNMX.FTZ R0, R120, R11, !PT ;  /* 0x0000000b78007209 */ /* 0x005fe20007810000 */
[----:B------:R-:W-:Y:S01]  /*8a80*/  UMOV UR10, UR54 ;  /* 0x00000036000a7c82 */ /* 0x000fe20008000000 */
[----:B------:R-:W-:Y:S01]  /*8a90*/  FMNMX.FTZ R2, R122, R12, !PT ;  /* 0x0000000c7a027209 */ /* 0x000fe20007810000 */
[----:B------:R-:W-:Y:S01]  /*8aa0*/  UIADD3 UR6, UR6, 0x30840, URZ ;  /* 0x0003084006067890 */ /* 0x000fe2000fffe03f */
[----:B-1----:R-:W-:Y:S02]  /*8ab0*/  FMNMX.FTZ R3, R121, R0, !PT ;  /* 0x0000000079037209 */ /* 0x002fe40007810000 */
[----:B------:R-:W-:Y:S01]  /*8ac0*/  FMNMX.FTZ R13, R123, R2, !PT ;  /* 0x000000027b0d7209 */ /* 0x000fe20007810000 */
[----:B------:R-:W-:Y:S01]  /*8ad0*/  UPRMT UR6, UR61, 0x654, UR6 ;  /* 0x000006543d067896 */ /* 0x000fe20008000006 */
[----:B------:R-:W-:Y:S02]  /*8ae0*/  FMNMX.FTZ R0, R124, R3, !PT ;  /* 0x000000037c007209 */ /* 0x000fe40007810000 */
[----:B------:R-:W-:-:S02]  /*8af0*/  FMNMX.FTZ R2, R126, R13, !PT ;  /* 0x0000000d7e027209 */ /* 0x000fc40007810000 */
[----:B------:R-:W-:Y:S02]  /*8b00*/  FMNMX.FTZ R3, R125, R0, !PT ;  /* 0x000000007d037209 */ /* 0x000fe40007810000 */
[----:B------:R-:W-:Y:S02]  /*8b10*/  FMNMX.FTZ R13, R127, R2, !PT ;  /* 0x000000027f0d7209 */ /* 0x000fe40007810000 */
[----:B------:R-:W-:Y:S01]  /*8b20*/  FMNMX.FTZ R0, R128, R3, !PT ;  /* 0x0000000380007209 */ /* 0x000fe20007810000 */
[----:B------:R-:W-:Y:S01]  /*8b30*/  SYNCS.ARRIVE.TRANS64.RED.A1T0 RZ, [UR6], RZ ;  /* 0x000000ffffff79a7 */ /* 0x000fe20008100406 */
        /* <DEDUP_REMOVED lines=46> */
[----:B-1----:R-:W-:-:S03]  /*8e20*/  FMNMX.FTZ R3, R15, R20, !PT ;  /* 0x000000140f037209 */ /* 0x002fc60007810000 */
[----:B------:R-:W-:-:S04]  /*8e30*/  FADD.FTZ R11, -R4, R11 ;  /* 0x0000000b040b7221 */ /* 0x000fc80000010100 */
[----:B------:R-:W-:Y:S01]  /*8e40*/  FMUL.FTZ R20, R11, UR10 ;  /* 0x0000000a0b147c20 */ /* 0x000fe20008410000 */
[----:B------:R-:W-:Y:S01]  /*8e50*/  FADD.FTZ R11, -R3, R12 ;  /* 0x0000000c030b7221 */ /* 0x000fe20000010100 */
[----:B------:R-:W-:Y:S02]  /*8e60*/  FMUL.FTZ R12, R4, UR10 ;  /* 0x0000000a040c7c20 */ /* 0x000fe40008410000 */
[----:B------:R0:W-:Y:S01]  /*8e70*/  MUFU.EX2 R0, R20 ;  /* 0x0000001400007308 */ /* 0x0001e20000000800 */
[----:B------:R-:W-:Y:S01]  /*8e80*/  FMUL.FTZ R2, R11, UR10 ;  /* 0x0000000a0b027c20 */ /* 0x000fe20008410000 */
[--C-:B------:R-:W-:Y:S01]  /*8e90*/  FFMA.FTZ R188, R121, UR10, -R12.reuse ;  /* 0x0000000a79bc7c23 */ /* 0x100fe2000801080c */
        /* <DEDUP_REMOVED lines=22> */
[----:B------:R-:W-:Y:S01]  /*9000*/  FFMA.FTZ R149, R165, UR10, -R12 ;  /* 0x0000000aa5957c23 */ /* 0x000fe2000801080c */
[----:B------:R-:W-:Y:S01]  /*9010*/  FMUL.FTZ R12, R3, UR10 ;  /* 0x0000000a030c7c20 */ /* 0x000fe20008410000 */
[----:B------:R-:W-:Y:S03]  /*9020*/  MUFU.EX2 R2, R2 ;  /* 0x0000000200027308 */ /* 0x000fe60000000800 */
[--C-:B------:R-:W-:Y:S01]  /*9030*/  FFMA.FTZ R189, R122, UR10, -R12.reuse ;  /* 0x0000000a7abd7c23 */ /* 0x100fe2000801080c */
[--C-:B0-----:R-:W-:Y:S01]  /*9040*/  FFMA.FTZ R20, R123, UR10, -R12.reuse ;  /* 0x0000000a7b147c23 */ /* 0x101fe2000801080c */
[--C-:B------:R-:W-:Y:S01]  /*9050*/  FFMA.FTZ R191, R126, UR10, -R12.reuse ;  /* 0x0000000a7ebf7c23 */ /* 0x100fe2000801080c */
[--C-:B------:R-:W-:Y:S01]  /*9060*/  FFMA.FTZ R120, R127, UR10, -R12.reuse ;  /* 0x0000000a7f787c23 */ /* 0x100fe2000801080c */
[--C-:B------:R-:W-:Y:S01]  /*9070*/  FFMA.FTZ R185, R130, UR10, -R12.reuse ;  /* 0x0000000a82b97c23 */ /* 0x100fe2000801080c */
[----:B------:R-:W0:Y:S01]  /*9080*/  MUFU.EX2 R11, R11 ;  /* 0x0000000b000b7308 */ /* 0x000e220000000800 */
[--C-:B------:R-:W-:Y:S01]  /*9090*/  FFMA.FTZ R122, R131, UR10, -R12.reuse ;  /* 0x0000000a837a7c23 */ /* 0x100fe2000801080c */
[--C-:B------:R-:W-:Y:S01]  /*90a0*/  FFMA.FTZ R187, R134, UR10, -R12.reuse ;  /* 0x0000000a86bb7c23 */ /* 0x100fe2000801080c */
[--C-:B------:R-:W-:Y:S01]  /*90b0*/  FFMA.FTZ R124, R135, UR10, -R12.reuse ;  /* 0x0000000a877c7c23 */ /* 0x100fe2000801080c */
[--C-:B------:R-:W-:Y:S01]  /*90c0*/  FFMA.FTZ R181, R138, UR10, -R12.reuse ;  /* 0x0000000a8ab57c23 */ /* 0x100fe2000801080c */
[--C-:B------:R-:W-:Y:S01]  /*90d0*/  FFMA.FTZ R126, R139, UR10, -R12.reuse ;  /* 0x0000000a8b7e7c23 */ /* 0x100fe2000801080c */
[--C-:B------:R-:W-:Y:S01]  /*90e0*/  FFMA.FTZ R183, R142, UR10, -R12.reuse ;  /* 0x0000000a8eb77c23 */ /* 0x100fe2000801080c */
[--C-:B------:R-:W-:Y:S01]  /*90f0*/  FFMA.FTZ R128, R143, UR10, -R12.reuse ;  /* 0x0000000a8f807c23 */ /* 0x100fe2000801080c */
[----:B------:R-:W1:Y:S01]  /*9100*/  MUFU.EX2 R189, R189 ;  /* 0x000000bd00bd7308 */ /* 0x000e620000000800 */
[--C-:B------:R-:W-:Y:S01]  /*9110*/  FFMA.FTZ R177, R146, UR10, -R12.reuse ;  /* 0x0000000a92b17c23 */ /* 0x100fe2000801080c */
[--C-:B------:R-:W-:Y:S01]  /*9120*/  FFMA.FTZ R130, R147, UR10, -R12.reuse ;  /* 0x0000000a93827c23 */ /* 0x100fe2000801080c */
[--C-:B------:R-:W-:Y:S01]  /*9130*/  FFMA.FTZ R179, R150, UR10, -R12.reuse ;  /* 0x0000000a96b37c23 */ /* 0x100fe2000801080c */
[--C-:B------:R-:W-:Y:S01]  /*9140*/  FFMA.FTZ R132, R151, UR10, -R12.reuse ;  /* 0x0000000a97847c23 */ /* 0x100fe2000801080c */
[--C-:B------:R-:W-:Y:S01]  /*9150*/  FFMA.FTZ R173, R154, UR10, -R12.reuse ;  /* 0x0000000a9aad7c23 */ /* 0x100fe2000801080c */
[--C-:B------:R-:W-:Y:S01]  /*9160*/  FFMA.FTZ R175, R158, UR10, -R12.reuse ;  /* 0x0000000a9eaf7c23 */ /* 0x100fe2000801080c */
[--C-:B------:R-:W-:Y:S01]  /*9170*/  FFMA.FTZ R162, R162, UR10, -R12.reuse ;  /* 0x0000000aa2a27c23 */ /* 0x100fe2000801080c */
[----:B------:R-:W2:Y:S01]  /*9180*/  MUFU.EX2 R188, R188 ;  /* 0x000000bc00bc7308 */ /* 0x000ea20000000800 */
[----:B0-----:R-:W-:Y:S01]  /*9190*/  FFMA.FTZ R123, R0, R10, R11 ;  /* 0x0000000a007b7223 */ /* 0x001fe2000001000b */
[--C-:B------:R-:W-:Y:S01]  /*91a0*/  FFMA.FTZ R163, R163, UR10, -R12.reuse ;  /* 0x0000000aa3a37c23 */ /* 0x100fe2000801080c */
[----:B------:R-:W-:-:S05]  /*91b0*/  FFMA.FTZ R166, R166, UR10, -R12 ;  /* 0x0000000aa6a67c23 */ /* 0x000fca000801080c */
[----:B------:R-:W0:Y:S01]  /*91c0*/  MUFU.EX2 R20, R20 ;  /* 0x0000001400147308 */ /* 0x000e220000000800 */
[----:B-1----:R-:W-:-:S07]  /*91d0*/  FFMA.FTZ R5, R2, R5, R189 ;  /* 0x0000000502057223 */ /* 0x002fce00000100bd */
        /* <DEDUP_REMOVED lines=18> */
[----:B------:R-:W-:-:S06]  /*9300*/  FFMA.FTZ R134, R155, UR10, -R12 ;  /* 0x0000000a9b867c23 */ /* 0x000fcc000801080c */
        /* <DEDUP_REMOVED lines=16> */
[--C-:B------:R-:W-:Y:S01]  /*9410*/  FFMA.FTZ R136, R159, UR10, -R12.reuse ;  /* 0x0000000a9f887c23 */ /* 0x100fe2000801080c */
[----:B------:R-:W-:-:S05]  /*9420*/  FFMA.FTZ R12, R167, UR10, -R12 ;  /* 0x0000000aa70c7c23 */ /* 0x000fca000801080c */
        /* <DEDUP_REMOVED lines=54> */
[----:B-1----:R-:W-:-:S03]  /*9790*/  FADD.FTZ R10, R149, R10 ;  /* 0x0000000a950a7221 */ /* 0x002fc60000010000 */
[----:B--2---:R-:W-:Y:S01]  /*97a0*/  FADD.FTZ R5, R12, R5 ;  /* 0x000000050c057221 */ /* 0x004fe20000010000 */
[----:B------:R-:W-:Y:S06]  /*97b0*/  @!P0 BRA `(.L_x_1023) ;  /* 0x0000000000048947 */ /* 0x000fec0003800000 */
[----:B------:R-:W-:Y:S01]  /*97c0*/  BPT.TRAP 0x1 ;  /* 0x000000040000795c */ /* 0x000fe20000300000 */
.L_x_1023:
[----:B------:R-:W-:Y:S01]  /*97d0*/  UIADD3 UR5, UR5, 0x30860, URZ ;  /* 0x0003086005057890 */ /* 0x000fe2000fffe03f */
[----:B------:R-:W-:Y:S01]  /*97e0*/  ISETP.GT.AND P1, PT, R14, UR43, PT ;  /* 0x0000002b0e007c0c */ /* 0x000fe2000bf24270 */
        /* <DEDUP_REMOVED lines=32> */
.L_x_1013:
[----:B------:R-:W-:-:S13]  /*99f0*/  ISETP.GE.AND P1, PT, R14, UR60, PT ;  /* 0x0000003c0e007c0c */ /* 0x000fda000bf26270 */
[----:B------:R-:W-:Y:S05]  /*9a00*/  @!P1 BRA `(.L_x_1025) ;  /* 0x0000003000449947 */ /* 0x000fea0003800000 */
[----:B------:R-:W-:Y:S01]  /*9a10*/  IMAD.MOV.U32 R12, RZ, RZ, R3 ;  /* 0x000000ffff0c7224 */ /* 0x000fe200078e0003 */
[----:B------:R-:W-:Y:S01]  /*9a20*/  UMOV UR6, UR38 ;  /* 0x0000002600067c82 */ /* 0x000fe20008000000 */
[----:B------:R-:W-:Y:S01]  /*9a30*/  IMAD.MOV.U32 R11, RZ, RZ, R4 ;  /* 0x000000ffff0b7224 */ /* 0x000fe200078e0004 */
[----:B------:R-:W-:Y:S01]  /*9a40*/  UMOV UR4, UR39 ;  /* 0x0000002700047c82 */ /* 0x000fe20008000000 */
[----:B------:R-:W-:Y:S01]  /*9a50*/  ULDC UR43, c[0x0][0x9e4] ;  /* 0x00027900002b7ab9 */ /* 0x000fe20000000800 */
[----:B------:R-:W-:Y:S01]  /*9a60*/  ULDC UR55, c[0x0][0x9dc] ;  /* 0x0002770000377ab9 */ /* 0x000fe20000000800 */
[----:B------:R-:W-:Y:S01]  /*9a70*/  ULDC UR54, c[0x0][0x288] ;  /* 0x0000a20000367ab9 */ /* 0x000fe20000000800 */
[----:B------:R-:W-:Y:S01]  /*9a80*/  ULDC UR58, c[0x0][0x988] ;  /* 0x00026200003a7ab9 */ /* 0x000fe20000000800 */
[----:B------:R-:W-:-:S05]  /*9a90*/  ULDC UR59, c[0x0][0x9e0] ;  /* 0x00027800003b7ab9 */ /* 0x000fca0000000800 */
.L_x_1044:
[----:B------:R-:W-:-:S04]  /*9aa0*/  UIADD3 UR7, UR4, 0x1, URZ ;  /* 0x0000000104077890 */ /* 0x000fc8000fffe03f */
[----:B------:R-:W-:-:S04]  /*9ab0*/  UISETP.NE.AND UP0, UPT, UR7, 0x2, UPT ;  /* 0x000000020700788c */ /* 0x000fc8000bf05270 */
[----:B------:R-:W-:Y:S02]  /*9ac0*/  USEL UR7, UR7, URZ, UP0 ;  /* 0x0000003f07077287 */ /* 0x000fe40008000000 */
[----:B------:R-:W-:-:S04]  /*9ad0*/  USEL UR38, URZ, 0x1, UP0 ;  /* 0x000000013f267887 */ /* 0x000fc80008000000 */
[----:B------:R-:W-:Y:S01]  /*9ae0*/  ULOP3.LUT UR38, UR6, UR38, URZ, 0x3c, !UPT ;  /* 0x0000002606267292 */ /* 0x000fe2000f8e3c3f */
[----:B------:R-:W-:Y:S01]  /*9af0*/  UMOV UR39, UR7 ;  /* 0x0000000700277c82 */ /* 0x000fe20008000000 */
[----:B------:R-:W-:Y:S10]  /*9b00*/  @!P0 BRA `(.L_x_1026) ;  /* 0x0000000000048947 */ /* 0x000ff40003800000 */
[----:B------:R-:W-:Y:S01]  /*9b10*/  BPT.TRAP 0x1 ;  /* 0x000000040000795c */ /* 0x000fe20000300000 */
.L_x_1026:
[----:B------:R-:W-:Y:S01]  /*9b20*/  ULEA UR5, UR39, UR40, 0x3 ;  /* 0x0000002827057291 */ /* 0x000fe2000f8e183f */
[----:B------:R-:W-:-:S05]  /*9b30*/  IMAD.U32 R3, RZ, RZ, UR38 ;  /* 0x00000026ff037e24 */ /* 0x000fca000f8e00ff */
[----:B------:R-:W-:-:S04]  /*9b40*/  SHF.L.U32 R3, R3, 0x1f, RZ ;  /* 0x0000001f03037819 */ /* 0x000fc800000006ff */
[----:B------:R0:W1:Y:S01]  /*9b50*/  SYNCS.PHASECHK.TRANS64.TRYWAIT P1, [UR5+0x30830], R3 ;  /* 0x03083003ff0075a7 */ /* 0x0000620008020145 */
[----:B------:R-:W-:Y:S05]  /*9b60*/  @!P0 BRA `(.L_x_1027) ;  /* 0x0000000000048947 */ /* 0x000fea0003800000 */
[----:B------:R-:W-:Y:S01]  /*9b70*/  BPT.TRAP 0x1 ;  /* 0x000000040000795c */ /* 0x000fe20000300000 */
.L_x_1027:
[----:B-1----:R-:W-:Y:S05]  /*9b80*/  @P1 BRA `(.L_x_1028) ;  /* 0x0000000000081947 */ /* 0x002fea0003800000 */
[----:B------:R-:W1:Y:S02]  /*9b90*/  SYNCS.PHASECHK.TRANS64.TRYWAIT P1, [UR5+0x30830], R3 ;  /* 0x03083003ff0075a7 */ /* 0x000e640008020145 */
[----:B-1----:R-:W-:Y:S05]  /*9ba0*/  @!P1 BRA `(.L_x_1029) ;  /* 0x000000ac00349947 */ /* 0x002fea0003800000 */
.L_x_1028:
        /* <DEDUP_REMOVED lines=167> */
.L_x_1030:
[----:B------:R-:W-:Y:S01]  /*a620*/  ULEA UR5, UR4, UR40, 0x3 ;  /* 0x0000002804057291 */ /* 0x000fe2000f8e183f */
[----:B------:R-:W-:-:S05]  /*a630*/  IMAD.U32 R0, RZ, RZ, UR6 ;  /* 0x00000006ff007e24 */ /* 0x000fca000f8e00ff */
[----:B------:R-:W-:-:S04]  /*a640*/  SHF.L.U32 R0, R0, 0x1f, RZ ;  /* 0x0000001f00007819 */ /* 0x000fc800000006ff */
[----:B------:R2:W3:Y:S01]  /*a650*/  SYNCS.PHASECHK.TRANS64.TRYWAIT P1, [UR5+0x30850], R0 ;  /* 0x03085000ff0075a7 */ /* 0x0004e20008020145 */
[----:B------:R-:W-:Y:S05]  /*a660*/  @!P0 BRA `(.L_x_1031) ;  /* 0x0000000000048947 */ /* 0x000fea0003800000 */
[----:B------:R-:W-:Y:S01]  /*a670*/  BPT.TRAP 0x1 ;  /* 0x000000040000795c */ /* 0x000fe20000300000 */
.L_x_1031:
[----:B---3--:R-:W-:Y:S05]  /*a680*/  @P1 BRA `(.L_x_1032) ;  /* 0x0000000000081947 */ /* 0x008fea0003800000 */
[----:B------:R-:W3:Y:S02]  /*a690*/  SYNCS.PHASECHK.TRANS64.TRYWAIT P1, [UR5+0x30850], R0 ;  /* 0x03085000ff0075a7 */ /* 0x000ee40008020145 */
[----:B---3--:R-:W-:Y:S05]  /*a6a0*/  @!P1 BRA `(.L_x_1033) ;  /* 0x000000a0008c9947 */ /* 0x008fea0003800000 */
.L_x_1032:
        /* <DEDUP_REMOVED lines=37> */
.L_x_1034:
[----:B------:R-:W-:Y:S01]  /*a900*/  ISETP.NE.AND P2, PT, R199, 0x1, PT ;  /* 0x00000001c700780c */ /* 0x000fe20003f45270 */
[----:B------:R-:W-:Y:S01]  /*a910*/  VIADD R2, R19, UR41 ;  /* 0x0000002913027c36 */ /* 0x000fe20008000000 */
[----:B------:R-:W-:Y:S01]  /*a920*/  ULEA UR4, UR7, UR40, 0x3 ;  /* 0x0000002807047291 */ /* 0x000fe2000f8e183f */
[----:B------:R-:W-:Y:S01]  /*a930*/  IMAD R15, R14, -0x60, RZ ;  /* 0xffffffa00e0f7824 */ /* 0x000fe200078e02ff */
[----:B------:R-:W-:Y:S02]  /*a940*/  LOP3.LUT P1, RZ, R16, 0x80000, RZ, 0xc0, !PT ;  /* 0x0008000010ff7812 */ /* 0x000fe4000782c0ff */
[----:B------:R-:W-:-:S04]  /*a950*/  UIADD3 UR4, UR4, 0x30840, URZ ;  /* 0x0003084004047890 */ /* 0x000fc8000fffe03f */
[----:B------:R-:W-:-:S03]  /*a960*/  UPRMT UR4, UR61, 0x654, UR4 ;  /* 0x000006543d047896 */ /* 0x000fc60008000004 */
[----:B01----:R-:W0:Y:S08]  /*a970*/  @P2 LDC R3, c[0x0][0x44c] ;  /* 0x00011300ff032b82 */ /* 0x003e300000000800 */
[----:B--2---:R-:W1:Y:S01]  /*a980*/  @P2 LDC R0, c[0x0][0x450] ;  /* 0x00011400ff002b82 */ /* 0x004e620000000800 */
[----:B------:R-:W-:Y:S01]  /*a990*/  SYNCS.ARRIVE.TRANS64.RED.A1T0 RZ, [UR4], RZ ;  /* 0x000000ffffff79a7 */ /* 0x000fe20008100404 */
[----:B------:R-:W-:Y:S01]  /*a9a0*/  ULOP3.LUT UR4, URZ, UR55, URZ, 0x33, !UPT ;  /* 0x000000373f047292 */ /* 0x000fe2000f8e333f */
[----:B0-----:R-:W-:-:S05]  /*a9b0*/  @P2 IMAD.HI.U32 R3, R2, R3, RZ ;  /* 0x0000000302032227 */ /* 0x001fca00078e00ff */
[----:B-1----:R-:W-:Y:S01]  /*a9c0*/  @P2 SHF.R.U32.HI R2, RZ, R0, R3 ;  /* 0x00000000ff022219 */ /* 0x002fe20000011603 */
[----:B------:R-:W-:-:S04]  /*a9d0*/  VIADD R3, R15, 0x1 ;  /* 0x000000010f037836 */ /* 0x000fc80000000000 */
[----:B------:R-:W0:Y:S01]  /*a9e0*/  SHFL.IDX PT, R20, R2, RZ, 0x1c1f ;  /* 0x001c1fff02147589 */ /* 0x000e2200000e0000 */
[----:B------:R-:W-:-:S05]  /*a9f0*/  IMAD R4, R18, -0x2, R3 ;  /* 0xfffffffe12047824 */ /* 0x000fca00078e0203 */
[C---:B------:R-:W-:Y:S01]  /*aa00*/  IADD3 R0, R4.reuse, -UR54, R17 ;  /* 0x8000003604007c10 */ /* 0x040fe2000fffe011 */
[----:B------:R-:W-:-:S04]  /*aa10*/  VIADD R4, R4, 0xffffffff ;  /* 0xffffffff04047836 */ /* 0x000fc80000000000 */
[C---:B------:R-:W-:Y:S02]  /*aa20*/  VIADD R21, R0.reuse, UR59 ;  /* 0x0000003b00157c36 */ /* 0x040fe40008000000 */
[----:B------:R-:W-:Y:S02]  /*aa30*/  VIADD R168, R0, UR4 ;  /* 0x0000000400a87c36 */ /* 0x000fe40008000000 */
[--C-:B0-----:R-:W-:Y:S02]  /*aa40*/  IMAD.IADD R0, R21, 0x1, R20.reuse ;  /* 0x0000000115007824 */ /* 0x101fe400078e0214 */
[----:B------:R-:W-:Y:S01]  /*aa50*/  IMAD.IADD R3, R168, 0x1, R20 ;  /* 0x00000001a8037824 */ /* 0x000fe200078e0214 */
[----:B------:R-:W-:Y:S06]  /*aa60*/  @!P1 BRA `(.L_x_1035) ;  /* 0x0000000000549947 */ /* 0x000fec0003800000 */
[----:B------:R-:W-:Y:S01]  /*aa70*/  IADD3 R13, R17, -UR54, R20 ;  /* 0x80000036110d7c10 */ /* 0x000fe2000fffe014 */
        /* <DEDUP_REMOVED lines=11> */
.L_x_1037:
[----:B------:R-:W-:-:S05]  /*ab30*/  IMAD.U32 R169, RZ, RZ, UR43 ;  /* 0x0000002bffa97e24 */ /* 0x000fca000f8e00ff */
[----:B------:R-:W-:-:S13]  /*ab40*/  ISETP.NE.AND P1, PT, R169, 0x1, PT ;  /* 0x00000001a900780c */ /* 0x000fda0003f25270 */
[----:B------:R-:W0:Y:S02]  /*ab50*/  @P1 LDC.64 R170, c[0x0][0x9e8] ;  /* 0x00027a00ffaa1b82 */ /* 0x000e240000000a00 */
[----:B0-----:R-:W-:-:S05]  /*ab60*/  @P1 IMAD.HI.U32 R20, R13, R170, RZ ;  /* 0x000000aa0d141227 */ /* 0x001fca00078e00ff */
[----:B------:R-:W-:-:S07]  /*ab70*/  @P1 SHF.R.U32.HI R13, RZ, R171, R20 ;  /* 0x000000abff0d1219 */ /* 0x000fce0000011614 */
.L_x_1038:
[----:B------:R-:W-:Y:S05]  /*ab80*/  BSYNC B0 ;  /* 0x0000000000007941 */ /* 0x000fea0003800000 */
.L_x_1036:
[----:B------:R-:W-:-:S05]  /*ab90*/  IMAD R13, R13, R169, R4 ;  /* 0x000000a90d0d7224 */ /* 0x000fca00078e0204 */
[----:B------:R-:W-:Y:S02]  /*aba0*/  VIADDMNMX R0, R13, R169, R0, PT ;  /* 0x000000a90d007246 */ /* 0x000fe40003800100 */
[----:B------:R-:W-:-:S07]  /*abb0*/  VIMNMX R3, R3, R13, !PT ;  /* 0x0000000d03037248 */ /* 0x000fce0007fe0100 */
.L_x_1035:
        /* <DEDUP_REMOVED lines=130> */
[----:B------:R-:W-:Y:S01]  /*b3e0*/  ISETP.GE.AND P6, PT, R15, 0x5a, PT ;  /* 0x0000005a0f00780c */ /* 0x000fe20003fc6270 */
[----:B0-----:R-:W-:-:S12]  /*b3f0*/  IMAD.IADD R15, R168, 0x1, R2 ;  /* 0x00000001a80f7824 */ /* 0x001fd800078e0202 */
[----:B------:R-:W-:Y:S02]  /*b400*/  @P6 LOP3.LUT R16, R16, 0x1, RZ, 0xfc, !PT ;  /* 0x0000000110106812 */ /* 0x000fe400078efcff */
[----:B------:R-:W-:-:S04]  /*b410*/  ISETP.GT.AND P6, PT, R3, 0x59, !P6 ;  /* 0x000000590300780c */ /* 0x000fc800077c4270 */
[----:B------:R-:W-:Y:S01]  /*b420*/  ISETP.LT.OR P6, PT, R0, 0x5a, P6 ;  /* 0x0000005a0000780c */ /* 0x000fe200037c1670 */
[----:B------:R-:W-:-:S03]  /*b430*/  IMAD.IADD R0, R21, 0x1, R2 ;  /* 0x0000000115007824 */ /* 0x000fc600078e0202 */
[----:B------:R-:W-:Y:S02]  /*b440*/  FSEL R165, R165, -INF , !P6 ;  /* 0xff800000a5a57808 */ /* 0x000fe40007000000 */
[----:B------:R-:W-:-:S13]  /*b450*/  LOP3.LUT P6, RZ, R16, 0x80000, RZ, 0xc0, !PT ;  /* 0x0008000010ff7812 */ /* 0x000fda00078cc0ff */
[----:B------:R-:W-:Y:S05]  /*b460*/  @!P6 BRA `(.L_x_1039) ;  /* 0x000000000054e947 */ /* 0x000fea0003800000 */
        /* <DEDUP_REMOVED lines=12> */
.L_x_1041:
[----:B------:R-:W-:-:S05]  /*b530*/  IMAD.U32 R21, RZ, RZ, UR43 ;  /* 0x0000002bff157e24 */ /* 0x000fca000f8e00ff */
[----:B------:R-:W-:-:S13]  /*b540*/  ISETP.NE.AND P6, PT, R21, 0x1, PT ;  /* 0x000000011500780c */ /* 0x000fda0003fc5270 */
[----:B------:R-:W0:Y:S02]  /*b550*/  @P6 LDC.64 R2, c[0x0][0x9e8] ;  /* 0x00027a00ff026b82 */ /* 0x000e240000000a00 */
[----:B0-----:R-:W-:-:S05]  /*b560*/  @P6 IMAD.HI.U32 R2, R13, R2, RZ ;  /* 0x000000020d026227 */ /* 0x001fca00078e00ff */
[----:B------:R-:W-:-:S07]  /*b570*/  @P6 SHF.R.U32.HI R13, RZ, R3, R2 ;  /* 0x00000003ff0d6219 */ /* 0x000fce0000011602 */
.L_x_1042:
[----:B------:R-:W-:Y:S05]  /*b580*/  BSYNC B0 ;  /* 0x0000000000007941 */ /* 0x000fea0003800000 */
.L_x_1040:
[----:B------:R-:W-:-:S05]  /*b590*/  IMAD R4, R13, R21, R4 ;  /* 0x000000150d047224 */ /* 0x000fca00078e0204 */
[----:B------:R-:W-:Y:S02]  /*b5a0*/  VIADDMNMX R0, R4, R21, R0, PT ;  /* 0x0000001504007246 */ /* 0x000fe40003800100 */
[----:B------:R-:W-:-:S07]  /*b5b0*/  VIMNMX R15, R15, R4, !PT ;  /* 0x000000040f0f7248 */ /* 0x000fce0007fe0100 */
.L_x_1039:
        /* <DEDUP_REMOVED lines=63> */
[----:B------:R-:W-:Y:S02]  /*b9b0*/  FMNMX.FTZ R3, R161, R2, !PT ;  /* 0x00000002a1037209 */ /* 0x000fe40007810000 */
[----:B------:R-:W-:Y:S02]  /*b9c0*/  FSEL R143, R143, -INF , !P1 ;  /* 0xff8000008f8f7808 */ /* 0x000fe40004800000 */
[----:B------:R-:W-:Y:S02]  /*b9d0*/  LOP3.LUT P1, RZ, R16, 0x1000, RZ, 0xc0, !PT ;  /* 0x0000100010ff7812 */ /* 0x000fe4000782c0ff */
[----:B------:R-:W-:-:S02]  /*b9e0*/  FMNMX.FTZ R2, R164, R3, !PT ;  /* 0x00000003a4027209 */ /* 0x000fc40007810000 */
[----:B------:R-:W-:Y:S02]  /*b9f0*/  ISETP.GT.AND P1, PT, R15, 0x30, !P1 ;  /* 0x000000300f00780c */ /* 0x000fe40004f24270 */
[----:B------:R-:W-:Y:S02]  /*ba00*/  FMNMX.FTZ R3, R165, R2, !PT ;  /* 0x00000002a5037209 */ /* 0x000fe40007810000 */
[----:B------:R-:W-:Y:S02]  /*ba10*/  ISETP.LT.OR P1, PT, R0, 0x31, P1 ;  /* 0x000000310000780c */ /* 0x000fe40000f21670 */
[----:B------:R-:W-:Y:S01]  /*ba20*/  LOP3.LUT P2, RZ, R16, 0x40, RZ, 0xc0, !PT ;  /* 0x0000004010ff7812 */ /* 0x000fe2000784c0ff */
[----:B------:R-:W0:Y:S01]  /*ba30*/  SHFL.BFLY PT, R2, R3, 0x2, 0x1f ;  /* 0x0c401f0003027f89 */ /* 0x000e2200000e0000 */
[----:B------:R-:W-:Y:S02]  /*ba40*/  FSEL R146, R146, -INF , !P1 ;  /* 0xff80000092927808 */ /* 0x000fe40004800000 */
[----:B------:R-:W-:-:S02]  /*ba50*/  LOP3.LUT P1, RZ, R16, 0x800, RZ, 0xc0, !PT ;  /* 0x0000080010ff7812 */ /* 0x000fc4000782c0ff */
[----:B------:R-:W-:Y:S02]  /*ba60*/  LOP3.LUT P6, RZ, R16, 0x20, RZ, 0xc0, !PT ;  /* 0x0000002010ff7812 */ /* 0x000fe400078cc0ff */
[C---:B------:R-:W-:Y:S02]  /*ba70*/  ISETP.GT.AND P1, PT, R15.reuse, 0x31, !P1 ;  /* 0x000000310f00780c */ /* 0x040fe40004f24270 */
[----:B------:R-:W-:Y:S02]  /*ba80*/  ISETP.GT.AND P3, PT, R15, 0x50, !P3 ;  /* 0x000000500f00780c */ /* 0x000fe40005f64270 */
[C---:B------:R-:W-:Y:S02]  /*ba90*/  ISETP.LT.OR P1, PT, R0.reuse, 0x32, P1 ;  /* 0x000000320000780c */ /* 0x040fe40000f21670 */
[----:B------:R-:W-:Y:S02]  /*baa0*/  ISETP.LT.OR P3, PT, R0, 0x51, P3 ;  /* 0x000000510000780c */ /* 0x000fe40001f61670 */
[----:B------:R-:W-:-:S02]  /*bab0*/  FSEL R147, R147, -INF , !P1 ;  /* 0xff80000093937808 */ /* 0x000fc40004800000 */
[----:B------:R-:W-:Y:S02]  /*bac0*/  LOP3.LUT P1, RZ, R16, 0x400, RZ, 0xc0, !PT ;  /* 0x0000040010ff7812 */ /* 0x000fe4000782c0ff */
[C---:B------:R-:W-:Y:S02]  /*bad0*/  ISETP.GT.AND P4, PT, R15.reuse, 0x51, !P4 ;  /* 0x000000510f00780c */ /* 0x040fe40006784270 */
[----:B------:R-:W-:Y:S02]  /*bae0*/  ISETP.GT.AND P1, PT, R15, 0x38, !P1 ;  /* 0x000000380f00780c */ /* 0x000fe40004f24270 */
[----:B------:R-:W-:Y:S02]  /*baf0*/  FSEL R162, R162, -INF , !P3 ;  /* 0xff800000a2a27808 */ /* 0x000fe40005800000 */
[----:B------:R-:W-:Y:S02]  /*bb00*/  ISETP.LT.OR P1, PT, R0, 0x39, P1 ;  /* 0x000000390000780c */ /* 0x000fe40000f21670 */
[----:B0-----:R-:W-:-:S02]  /*bb10*/  FMNMX.FTZ R20, R3, R2, !PT ;  /* 0x0000000203147209 */ /* 0x001fc40007810000 */
[----:B------:R-:W-:Y:S02]  /*bb20*/  FSEL R150, R150, -INF , !P1 ;  /* 0xff80000096967808 */ /* 0x000fe40004800000 */
[----:B------:R-:W-:Y:S01]  /*bb30*/  LOP3.LUT P1, RZ, R16, 0x200, RZ, 0xc0, !PT ;  /* 0x0000020010ff7812 */ /* 0x000fe2000782c0ff */
[----:B------:R-:W0:Y:S01]  /*bb40*/  SHFL.BFLY PT, R13, R20, 0x1, 0x1f ;  /* 0x0c201f00140d7f89 */ /* 0x000e2200000e0000 */
[C---:B------:R-:W-:Y:S02]  /*bb50*/  ISETP.GT.AND P5, PT, R15.reuse, 0x58, !P5 ;  /* 0x000000580f00780c */ /* 0x040fe40006fa4270 */
[----:B------:R-:W-:Y:S02]  /*bb60*/  ISETP.GT.AND P1, PT, R15, 0x39, !P1 ;  /* 0x000000390f00780c */ /* 0x000fe40004f24270 */
[C---:B------:R-:W-:Y:S02]  /*bb70*/  ISETP.LT.OR P4, PT, R0.reuse, 0x52, P4 ;  /* 0x000000520000780c */ /* 0x040fe40002781670 */
[----:B------:R-:W-:-:S02]  /*bb80*/  ISETP.LT.OR P1, PT, R0, 0x3a, P1 ;  /* 0x0000003a0000780c */ /* 0x000fc40000f21670 */
[----:B------:R-:W-:Y:S02]  /*bb90*/  ISETP.LT.OR P5, PT, R0, 0x59, P5 ;  /* 0x000000590000780c */ /* 0x000fe40002fa1670 */
[----:B------:R-:W-:Y:S02]  /*bba0*/  FSEL R151, R151, -INF , !P1 ;  /* 0xff80000097977808 */ /* 0x000fe40004800000 */
[----:B------:R-:W-:Y:S02]  /*bbb0*/  LOP3.LUT P1, RZ, R16, 0x100, RZ, 0xc0, !PT ;  /* 0x0000010010ff7812 */ /* 0x000fe4000782c0ff */
[----:B------:R-:W-:Y:S02]  /*bbc0*/  FSEL R163, R163, -INF , !P4 ;  /* 0xff800000a3a37808 */ /* 0x000fe40006000000 */
[----:B------:R-:W-:Y:S02]  /*bbd0*/  ISETP.GT.AND P1, PT, R15, 0x40, !P1 ;  /* 0x000000400f00780c */ /* 0x000fe40004f24270 */
[----:B------:R-:W-:-:S02]  /*bbe0*/  FSEL R166, R166, -INF , !P5 ;  /* 0xff800000a6a67808 */ /* 0x000fc40006800000 */
[----:B------:R-:W-:Y:S02]  /*bbf0*/  ISETP.LT.OR P1, PT, R0, 0x41, P1 ;  /* 0x000000410000780c */ /* 0x000fe40000f21670 */
[----:B0-----:R-:W-:Y:S02]  /*bc00*/  FMNMX.FTZ R4, R20, R13, !PT ;  /* 0x0000000d14047209 */ /* 0x001fe40007810000 */
[----:B------:R-:W-:Y:S02]  /*bc10*/  FSEL R154, R154, -INF , !P1 ;  /* 0xff8000009a9a7808 */ /* 0x000fe40004800000 */
[----:B------:R-:W-:Y:S01]  /*bc20*/  LOP3.LUT P1, RZ, R16, 0x80, RZ, 0xc0, !PT ;  /* 0x0000008010ff7812 */ /* 0x000fe2000782c0ff */
[----:B------:R-:W-:-:S03]  /*bc30*/  FMUL.FTZ R2, R4, UR10 ;  /* 0x0000000a04027c20 */ /* 0x000fc60008410000 */
[----:B------:R-:W-:-:S04]  /*bc40*/  ISETP.GT.AND P1, PT, R15, 0x41, !P1 ;  /* 0x000000410f00780c */ /* 0x000fc80004f24270 */
        /* <DEDUP_REMOVED lines=9> */
[C---:B------:R-:W-:Y:S02]  /*bce0*/  ISETP.GT.AND P1, PT, R15.reuse, RZ, !P6 ;  /* 0x000000ff0f00720c */ /* 0x040fe40007724270 */
        /* <DEDUP_REMOVED lines=58> */
[----:B------:R-:W-:Y:S02]  /*c090*/  FMNMX.FTZ R3, R163, R20, !PT ;  /* 0x00000014a3037209 */ /* 0x000fe40007810000 */
[----:B------:R-:W-:Y:S01]  /*c0a0*/  FSEL R20, R4, RZ, P1 ;  /* 0x000000ff04147208 */ /* 0x000fe20000800000 */
[----:B------:R-:W-:Y:S01]  /*c0b0*/  MUFU.EX2 R121, R121 ;  /* 0x0000007900797308 */ /* 0x000fe20000000800 */
[----:B------:R-:W-:-:S03]  /*c0c0*/  FMNMX.FTZ R0, R166, R3, !PT ;  /* 0x00000003a6007209 */ /* 0x000fc60007810000 */
[----:B------:R-:W-:Y:S01]  /*c0d0*/  FADD.FTZ R20, -R20, R11 ;  /* 0x0000000b14147221 */ /* 0x000fe20000010100 */
        /* <DEDUP_REMOVED lines=12> */
[----:B------:R-:W-:-:S06]  /*c1a0*/  FMUL.FTZ R0, R20, UR10 ;  /* 0x0000000a14007c20 */ /* 0x000fcc0008410000 */
[----:B------:R-:W-:Y:S01]  /*c1b0*/  MUFU.EX2 R176, R176 ;  /* 0x000000b000b07308 */ /* 0x000fe20000000800 */
[C---:B------:R-:W-:Y:S01]  /*c1c0*/  FSETP.NEU.FTZ.AND P1, PT, R3.reuse, -INF , PT ;  /* 0xff8000000300780b */ /* 0x040fe20003f3d000 */
[----:B------:R-:W-:-:S05]  /*c1d0*/  FMUL.FTZ R120, R3, UR10 ;  /* 0x0000000a03787c20 */ /* 0x000fca0008410000 */
[----:B------:R-:W-:Y:S01]  /*c1e0*/  FSEL R20, R120, RZ, P1 ;  /* 0x000000ff78147208 */ /* 0x000fe20000800000 */
[----:B------:R-:W0:Y:S04]  /*c1f0*/  MUFU.EX2 R0, R0 ;  /* 0x0000000000007308 */ /* 0x000e280000000800 */
[--C-:B------:R-:W-:Y:S01]  /*c200*/  FFMA.FTZ R120, R123, UR10, -R20.reuse ;  /* 0x0000000a7b787c23 */ /* 0x100fe20008010814 */
[----:B------:R-:W-:Y:S01]  /*c210*/  FSEL R123, R3, RZ, P1 ;  /* 0x000000ff037b7208 */ /* 0x000fe20000800000 */
[--C-:B------:R-:W-:Y:S01]  /*c220*/  FFMA.FTZ R189, R169, UR10, -R20.reuse ;  /* 0x0000000aa9bd7c23 */ /* 0x100fe20008010814 */
[--C-:B------:R-:W-:Y:S01]  /*c230*/  FFMA.FTZ R191, R126, UR10, -R20.reuse ;  /* 0x0000000a7ebf7c23 */ /* 0x100fe20008010814 */
[--C-:B------:R-:W-:Y:S01]  /*c240*/  FFMA.FTZ R122, R127, UR10, -R20.reuse ;  /* 0x0000000a7f7a7c23 */ /* 0x100fe20008010814 */
[----:B------:R-:W-:Y:S01]  /*c250*/  FFMA.FTZ R185, R130, UR10, -R20 ;  /* 0x0000000a82b97c23 */ /* 0x000fe20008010814 */
[----:B------:R-:W-:Y:S01]  /*c260*/  FADD.FTZ R123, -R123, R12 ;  /* 0x0000000c7b7b7221 */ /* 0x000fe20000010100 */
[----:B------:R-:W-:Y:S01]  /*c270*/  MUFU.EX2 R120, R120 ;  /* 0x0000007800787308 */ /* 0x000fe20000000800 */
[--C-:B------:R-:W-:Y:S01]  /*c280*/  FFMA.FTZ R124, R131, UR10, -R20.reuse ;  /* 0x0000000a837c7c23 */ /* 0x100fe20008010814 */
[--C-:B------:R-:W-:Y:S01]  /*c290*/  FFMA.FTZ R187, R134, UR10, -R20.reuse ;  /* 0x0000000a86bb7c23 */ /* 0x100fe20008010814 */
[----:B------:R-:W-:Y:S01]  /*c2a0*/  FMUL.FTZ R123, R123, UR10 ;  /* 0x0000000a7b7b7c20 */ /* 0x000fe20008410000 */
[--C-:B------:R-:W-:Y:S01]  /*c2b0*/  FFMA.FTZ R126, R135, UR10, -R20.reuse ;  /* 0x0000000a877e7c23 */ /* 0x100fe20008010814 */
[--C-:B------:R-:W-:Y:S01]  /*c2c0*/  FFMA.FTZ R181, R138, UR10, -R20.reuse ;  /* 0x0000000a8ab57c23 */ /* 0x100fe20008010814 */
[----:B0-----:R-:W-:Y:S01]  /*c2d0*/  FFMA.FTZ R127, R0, R10, R13 ;  /* 0x0000000a007f7223 */ /* 0x001fe2000001000d */
[--C-:B------:R-:W-:Y:S01]  /*c2e0*/  FFMA.FTZ R128, R139, UR10, -R20.reuse ;  /* 0x0000000a8b807c23 */ /* 0x100fe20008010814 */
[----:B------:R-:W-:Y:S01]  /*c2f0*/  MUFU.EX2 R189, R189 ;  /* 0x000000bd00bd7308 */ /* 0x000fe20000000800 */
[--C-:B------:R-:W-:Y:S01]  /*c300*/  FFMA.FTZ R183, R142, UR10, -R20.reuse ;  /* 0x0000000a8eb77c23 */ /* 0x100fe20008010814 */
[----:B------:R-:W-:Y:S01]  /*c310*/  FADD.FTZ R127, R188, R127 ;  /* 0x0000007fbc7f7221 */ /* 0x000fe20000010000 */
[--C-:B------:R-:W-:Y:S01]  /*c320*/  FFMA.FTZ R12, R143, UR10, -R20.reuse ;  /* 0x0000000a8f0c7c23 */ /* 0x100fe20008010814 */
[--C-:B------:R-:W-:Y:S01]  /*c330*/  FFMA.FTZ R177, R146, UR10, -R20.reuse ;  /* 0x0000000a92b17c23 */ /* 0x100fe20008010814 */
[--C-:B------:R-:W-:Y:S01]  /*c340*/  FFMA.FTZ R130, R147, UR10, -R20.reuse ;  /* 0x0000000a93827c23 */ /* 0x100fe20008010814 */
[----:B------:R-:W-:Y:S01]  /*c350*/  FADD.FTZ R134, R190, R127 ;  /* 0x0000007fbe867221 */ /* 0x000fe20000010000 */
[--C-:B------:R-:W-:Y:S01]  /*c360*/  FFMA.FTZ R179, R150, UR10, -R20.reuse ;  /* 0x0000000a96b37c23 */ /* 0x100fe20008010814 */
[----:B------:R0:W1:Y:S01]  /*c370*/  MUFU.EX2 R2, R123 ;  /* 0x0000007b00027308 */ /* 0x0000620000000800 */
[--C-:B------:R-:W-:Y:S01]  /*c380*/  FFMA.FTZ R132, R151, UR10, -R20.reuse ;  /* 0x0000000a97847c23 */ /* 0x100fe20008010814 */
[--C-:B------:R-:W-:Y:S01]  /*c390*/  FFMA.FTZ R173, R154, UR10, -R20.reuse ;  /* 0x0000000a9aad7c23 */ /* 0x100fe20008010814 */
[--C-:B------:R-:W-:Y:S01]  /*c3a0*/  FFMA.FTZ R175, R158, UR10, -R20.reuse ;  /* 0x0000000a9eaf7c23 */ /* 0x100fe20008010814 */
[--C-:B------:R-:W-:Y:S01]  /*c3b0*/  FFMA.FTZ R162, R162, UR10, -R20.reuse ;  /* 0x0000000aa2a27c23 */ /* 0x100fe20008010814 */
[--C-:B------:R-:W-:Y:S01]  /*c3c0*/  FFMA.FTZ R163, R163, UR10, -R20.reuse ;  /* 0x0000000aa3a37c23 */ /* 0x100fe20008010814 */
[----:B------:R-:W-:-:S02]  /*c3d0*/  FFMA.FTZ R166, R166, UR10, -R20 ;  /* 0x0000000aa6a67c23 */ /* 0x000fc40008010814 */
[----:B------:R-:W2:Y:S01]  /*c3e0*/  MUFU.EX2 R191, R191 ;  /* 0x000000bf00bf7308 */ /* 0x000ea20000000800 */
[----:B0-----:R-:W-:-:S04]  /*c3f0*/  FADD.FTZ R123, R21, R134 ;  /* 0x00000086157b7221 */ /* 0x001fc80000010000 */
[----:B------:R-:W-:-:S03]  /*c400*/  FADD.FTZ R134, R184, R123 ;  /* 0x0000007bb8867221 */ /* 0x000fc60000010000 */
[----:B------:R-:W0:Y:S01]  /*c410*/  MUFU.EX2 R122, R122 ;  /* 0x0000007a007a7308 */ /* 0x000e220000000800 */
[----:B-1----:R-:W-:Y:S01]  /*c420*/  FFMA.FTZ R5, R2, R5, R189 ;  /* 0x0000000502057223 */ /* 0x002fe200000100bd */
[----:B------:R-:W-:Y:S01]  /*c430*/  FADD.FTZ R123, R121, R134 ;  /* 0x00000086797b7221 */ /* 0x000fe20000010000 */
[----:B------:R-:W-:Y:S02]  /*c440*/  FFMA.FTZ R134, R155, UR10, -R20 ;  /* 0x0000000a9b867c23 */ /* 0x000fe40008010814 */
[----:B------:R-:W-:Y:S01]  /*c450*/  FADD.FTZ R10, R120, R5 ;  /* 0x00000005780a7221 */ /* 0x000fe20000010000 */
[----:B------:R-:W-:Y:S02]  /*c460*/  FADD.FTZ R136, R186, R123 ;  /* 0x0000007bba887221 */ /* 0x000fe40000010000 */
[----:B------:R-:W1:Y:S01]  /*c470*/  MUFU.EX2 R185, R185 ;  /* 0x000000b900b97308 */ /* 0x000e620000000800 */
[----:B--2---:R-:W-:Y:S01]  /*c480*/  FADD.FTZ R5, R191, R10 ;  /* 0x0000000abf057221 */ /* 0x004fe20000010000 */
[----:B------:R-:W-:-:S04]  /*c490*/  FADD.FTZ R123, R125, R136 ;  /* 0x000000887d7b7221 */ /* 0x000fc80000010000 */
[----:B------:R-:W-:Y:S02]  /*c4a0*/  FADD.FTZ R136, R180, R123 ;  /* 0x0000007bb4887221 */ /* 0x000fe40000010000 */
[----:B------:R-:W2:Y:S01]  /*c4b0*/  MUFU.EX2 R124, R124 ;  /* 0x0000007c007c7308 */ /* 0x000ea20000000800 */
[----:B0-----:R-:W-:Y:S01]  /*c4c0*/  FADD.FTZ R10, R122, R5 ;  /* 0x000000057a0a7221 */ /* 0x001fe20000010000 */
[----:B------:R-:W-:Y:S01]  /*c4d0*/  FADD.FTZ R123, R129, R136 ;  /* 0x00000088817b7221 */ /* 0x000fe20000010000 */
[--C-:B------:R-:W-:Y:S01]  /*c4e0*/  FFMA.FTZ R136, R159, UR10, -R20.reuse ;  /* 0x0000000a9f887c23 */ /* 0x100fe20008010814 */
[----:B------:R-:W-:Y:S02]  /*c4f0*/  FFMA.FTZ R20, R167, UR10, -R20 ;  /* 0x0000000aa7147c23 */ /* 0x000fe40008010814 */
        /* <DEDUP_REMOVED lines=58> */
[----:B-1----:R-:W-:-:S04]  /*c8a0*/  FADD.FTZ R10, R170, R123 ;  /* 0x0000007baa0a7221 */ /* 0x002fc80000010000 */
[----:B------:R-:W-:Y:S01]  /*c8b0*/  FADD.FTZ R10, R11, R10 ;  /* 0x0000000a0b0a7221 */ /* 0x000fe20000010000 */
[----:B--2---:R-:W-:-:S04]  /*c8c0*/  FADD.FTZ R5, R166, R5 ;  /* 0x00000005a6057221 */ /* 0x004fc80000010000 */
[----:B0-----:R-:W-:Y:S01]  /*c8d0*/  FADD.FTZ R5, R20, R5 ;  /* 0x0000000514057221 */ /* 0x001fe20000010000 */
[----:B------:R-:W-:Y:S06]  /*c8e0*/  @!P0 BRA `(.L_x_1043) ;  /* 0x0000000000048947 */ /* 0x000fec0003800000 */
[----:B------:R-:W-:Y:S01]  /*c8f0*/  BPT.TRAP 0x1 ;  /* 0x000000040000795c */ /* 0x000fe20000300000 */
.L_x_1043:
        /* <DEDUP_REMOVED lines=34> */
.L_x_1025:
        /* <DEDUP_REMOVED lines=99> */
.L_x_1045:
[----:B------:R-:W-:Y:S01]  /*d150*/  ULEA UR5, UR39, UR40, 0x3 ;  /* 0x0000002827057291 */ /* 0x000fe2000f8e183f */
[----:B------:R-:W-:-:S05]  /*d160*/  IMAD.U32 R0, RZ, RZ, UR38 ;  /* 0x00000026ff007e24 */ /* 0x000fca000f8e00ff */
[----:B------:R-:W-:-:S04]  /*d170*/  SHF.L.U32 R0, R0, 0x1f, RZ ;  /* 0x0000001f00007819 */ /* 0x000fc800000006ff */
[----:B------:R0:W1:Y:S01]  /*d180*/  SYNCS.PHASECHK.TRANS64.TRYWAIT P1, [UR5+0x30850], R0 ;  /* 0x03085000ff0075a7 */ /* 0x0000620008020145 */
[----:B------:R-:W-:Y:S05]  /*d190*/  @!P0 BRA `(.L_x_1046) ;  /* 0x0000000000048947 */ /* 0x000fea0003800000 */
[----:B------:R-:W-:Y:S01]  /*d1a0*/  BPT.TRAP 0x1 ;  /* 0x000000040000795c */ /* 0x000fe20000300000 */
.L_x_1046:
[----:B-1----:R-:W-:Y:S05]  /*d1b0*/  @P1 BRA `(.L_x_1047) ;  /* 0x0000000000081947 */ /* 0x002fea0003800000 */
[----:B------:R-:W1:Y:S02]  /*d1c0*/  SYNCS.PHASECHK.TRANS64.TRYWAIT P1, [UR5+0x30850], R0 ;  /* 0x03085000ff0075a7 */ /* 0x000e640008020145 */
[----:B-1----:R-:W-:Y:S05]  /*d1d0*/  @!P1 BRA `(.L_x_1048) ;  /* 0x0000007400d89947 */ /* 0x002fea0003800000 */
.L_x_1047:
[----:B------:R-:W-:Y:S01]  /*d1e0*/  UIADD3 UR40, UR40, 0x400, URZ ;  /* 0x0000040028287890 */ /* 0x000fe2000fffe03f */
[----:B------:R-:W-:Y:S01]  /*d1f0*/  WARPGROUP.ARRIVE ;  /* 0x00000000000079c5 */ /* 0x000fe20000000000 */
[----:B------:R-:W-:Y:S01]  /*d200*/  UMOV UR7, 0x40000040 ;  /* 0x4000004000077882 */ /* 0x000fe20000000000 */
[----:B-1----:R-:W1:Y:S01]  /*d210*/  SHFL.BFLY PT, R7, R10, 0x2, 0x1f ;  /* 0x0c401f000a077f89 */ /* 0x002e6200000e0000 */
[----:B------:R-:W-:Y:S01]  /*d220*/  USHF.R.U32.HI UR40, URZ, 0x4, UR40 ;  /* 0x000000043f287899 */ /* 0x000fe20008011628 */
[----:B------:R-:W-:Y:S02]  /*d230*/  IMAD.MOV.U32 R17, RZ, RZ, RZ ;  /* 0x000000ffff117224 */ /* 0x000fe400078e00ff */
[----:B0-----:R-:W0:Y:S01]  /*d240*/  SHFL.BFLY PT, R0, R5, 0x2, 0x1f ;  /* 0x0c401f0005007f89 */ /* 0x001e2200000e0000 */
[----:B------:R-:W-:Y:S01]  /*d250*/  ULOP3.LUT UR40, UR40, 0x3fff, URZ, 0xc0, !UPT ;  /* 0x00003fff28287892 */ /* 0x000fe2000f8ec03f */
[----:B------:R-:W-:-:S03]  /*d260*/  IMAD.U32 R13, RZ, RZ, UR10 ;  /* 0x0000000aff0d7e24 */ /* 0x000fc6000f8e00ff */
[----:B------:R-:W-:-:S04]  /*d270*/  ULOP3.LUT UR4, UR40, 0x3000000, URZ, 0xfc, !UPT ;  /* 0x0300000028047892 */ /* 0x000fc8000f8efc3f */
[----:B------:R-:W-:-:S07]  /*d280*/  UIMAD UR4, UR39, 0x900, UR4 ;  /* 0x00000900270478a4 */ /* 0x000fce000f8e0204 */
[----:B------:R-:W-:Y:S02]  /*d290*/  UMOV UR6, UR4 ;  /* 0x0000000400067c82 */ /* 0x000fe40008000000 */
[----:B------:R-:W-:Y:S01]  /*d2a0*/  HGMMA.64x192x16.F32.BF16 R24, R188, gdesc[UR4].tnspB, R24, gsb0 ;  /* 0x42e00004bc187df0 */ /* 0x000fe20008001818 */
[----:B------:R-:W-:Y:S01]  /*d2b0*/  UIADD3 UR6, UR4, 0x80, URZ ;  /* 0x0000008004067890 */ /* 0x000fe2000fffe03f */
[----:B-1----:R-:W-:Y:S01]  /*d2c0*/  FADD.FTZ R7, R7, R10 ;  /* 0x0000000a07077221 */ /* 0x002fe20000010000 */
[----:B------:R-:W-:Y:S01]  /*d2d0*/  UMOV UR7, 0x40000040 ;  /* 0x4000004000077882 */ /* 0x000fe20000000000 */
[----:B0-----:R-:W-:Y:S01]  /*d2e0*/  FADD.FTZ R2, R0, R5 ;  /* 0x0000000500027221 */ /* 0x001fe20000010000 */
[----:B------:R-:W-:Y:S02]  /*d2f0*/  IMAD.MOV.U32 R5, RZ, RZ, RZ ;  /* 0x000000ffff057224 */ /* 0x000fe400078e00ff */
[----:B------:R-:W0:Y:S04]  /*d300*/  SHFL.BFLY PT, R0, R7, 0x1, 0x1f ;  /* 0x0c201f0007007f89 */ /* 0x000e2800000e0000 */
[----:B------:R-:W1:Y:S01]  /*d310*/  SHFL.BFLY PT, R9, R2, 0x1, 0x1f ;  /* 0x0c201f0002097f89 */ /* 0x000e6200000e0000 */
[----:B0-----:R-:W-:Y:S01]  /*d320*/  FADD.FTZ R11, R7, R0 ;  /* 0x00000000070b7221 */ /* 0x001fe20000010000 */
[----:B------:R-:W-:-:S02]  /*d330*/  IMAD.U32 R7, RZ, RZ, UR10 ;  /* 0x0000000aff077e24 */ /* 0x000fc4000f8e00ff */
[----:B------:R-:W-:Y:S02]  /*d340*/  IMAD.MOV.U32 R0, RZ, RZ, -0x800000 ;  /* 0xff800000ff007424 */ /* 0x000fe400078e00ff */
[----:B-1----:R-:W-:Y:S01]  /*d350*/  FADD.FTZ R9, R2, R9 ;  /* 0x0000000902097221 */ /* 0x002fe20000010000 */
[----:B------:R-:W-:Y:S01]  /*d360*/  FSETP.NE.FTZ.AND P1, PT, R11, RZ, PT ;  /* 0x000000ff0b00720b */ /* 0x000fe20003f35000 */
[----:B------:R-:W-:-:S03]  /*d370*/  IMAD.MOV.U32 R2, RZ, RZ, -0x800000 ;  /* 0xff800000ff027424 */ /* 0x000fc600078e00ff */
[----:B------:R-:W-:-:S09]  /*d380*/  FSETP.NE.FTZ.AND P2, PT, R9, RZ, PT ;  /* 0x000000ff0900720b */ /* 0x000fd20003f55000 */
[----:B------:R-:W0:Y:S01]  /*d390*/  @P1 MUFU.LG2 R6, R11 ;  /* 0x0000000b00061308 */ /* 0x000e220000000c00 */
[----:B------:R-:W-:-:S03]  /*d3a0*/  @P1 FMUL.FTZ R7, R7, 0.69314718246459960938 ;  /* 0x3f31721807071820 */ /* 0x000fc60000410000 */
[----:B------:R-:W-:-:S04]  /*d3b0*/  @P2 FMUL.FTZ R13, R13, 0.69314718246459960938 ;  /* 0x3f3172180d0d2820 */ /* 0x000fc80000410000 */
        /* <DEDUP_REMOVED lines=22> */
[----:B------:R-:W-:Y:S01]  /*d520*/  UIADD3 UR4, UR4, 0x280, URZ ;  /* 0x0000028004047890 */ /* 0x000fe2000fffe03f */
[----:B------:R-:W-:Y:S02]  /*d530*/  WARPGROUP.DEPBAR.LE gsb0, 0x0 ;  /* 0x00008000000079c5 */ /* 0x000fe40000010000 */
[----:B------:R-:W-:-:S14]  /*d540*/  WARPGROUP.ARRIVE ;  /* 0x00000000000079c5 */ /* 0x000fdc0000000000 */
        /* <DEDUP_REMOVED lines=9> */
.L_x_1049:
[----:B------:R-:W-:Y:S01]  /*d5e0*/  R2UR UR6, R197 ;  /* 0x00000000c50672ca */ /* 0x000fe200000e0000 */
[----:B------:R-:W-:Y:S01]  /*d5f0*/  UIADD3 UR4, UR5, 0x30860, URZ ;  /* 0x0003086005047890 */ /* 0x000fe2000fffe03f */
[-C--:B------:R-:W-:Y:S01]  /*d600*/  FMUL.FTZ R137, R91, R17.reuse ;  /* 0x000000115b897220 */ /* 0x080fe20000410000 */
[----:B------:R-:W-:Y:S01]  /*d610*/  UIADD3 UR39, UR39, 0x1, URZ ;  /* 0x0000000127277890 */ /* 0x000fe2000fffe03f */
[-C--:B------:R-:W-:Y:S01]  /*d620*/  FMUL.FTZ R91, R94, R17.reuse ;  /* 0x000000115e5b7220 */ /* 0x080fe20000410000 */
[----:B------:R-:W-:Y:S01]  /*d630*/  UPRMT UR4, UR61, 0x654, UR4 ;  /* 0x000006543d047896 */ /* 0x000fe20008000004 */
[----:B------:R-:W-:Y:S01]  /*d640*/  FMUL.FTZ R94, R95, R17 ;  /* 0x000000115f5e7220 */ /* 0x000fe20000410000 */
[----:B------:R-:W-:Y:S01]  /*d650*/  UISETP.NE.AND UP0, UPT, UR39, 0x2, UPT ;  /* 0x000000022700788c */ /* 0x000fe2000bf05270 */
[----:B------:R-:W-:Y:S01]  /*d660*/  FMUL.FTZ R4, R24, R5 ;  /* 0x0000000518047220 */ /* 0x000fe20000410000 */
[----:B------:R-:W-:Y:S01]  /*d670*/  FMUL.FTZ R95, R99, R17 ;  /* 0x00000011635f7220 */ /* 0x000fe20000410000 */
[-C--:B------:R-:W-:Y:S01]  /*d680*/  FMUL.FTZ R25, R25, R5.reuse ;  /* 0x0000000519197220 */ /* 0x080fe20000410000 */
[-C--:B------:R-:W-:Y:S01]  /*d690*/  FMUL.FTZ R6, R28, R5.reuse ;  /* 0x000000051c067220 */ /* 0x080fe20000410000 */
[-C--:B------:R-:W-:Y:S01]  /*d6a0*/  FMUL.FTZ R7, R29, R5.reuse ;  /* 0x000000051d077220 */ /* 0x080fe20000410000 */
[----:B------:R-:W-:Y:S01]  /*d6b0*/  UIADD3 UR6, UR6, 0x1, URZ ;  /* 0x0000000106067890 */ /* 0x000fe2000fffe03f */
[----:B------:R-:W-:Y:S01]  /*d6c0*/  SYNCS.ARRIVE.TRANS64.RED.A1T0 RZ, [UR4], RZ ;  /* 0x000000ffffff79a7 */ /* 0x000fe20008100404 */
        /* <DEDUP_REMOVED lines=93> */
.L_x_971:
[----:B------:R-:W0:Y:S01]  /*dca0*/  S2R R20, SR_CgaCtaId ;  /* 0x0000000000147919 */ /* 0x000e220000008800 */
[----:B------:R-:W-:Y:S01]  /*dcb0*/  MOV R17, 0x400 ;  /* 0x0000040000117802 */ /* 0x000fe20000000f00 */
[----:B------:R-:W-:Y:S01]  /*dcc0*/  BSSY B0, `(.L_x_1050) ;  /* 0x0000231000007945 */ /* 0x000fe20003800000 */
[----:B------:R-:W-:Y:S02]  /*dcd0*/  BAR.SYNC.DEFER_BLOCKING 0x5, 0x180 ;  /* 0x0146000000007b1d */ /* 0x000fe40000010000 */
[----:B0-----:R-:W-:-:S05]  /*dce0*/  LEA R17, R20, R17, 0x18 ;  /* 0x0000001114117211 */ /* 0x001fca00078ec0ff */
[----:B------:R-:W0:Y:S02]  /*dcf0*/  LDS R20, [R17+0x308d0] ;  /* 0x0308d00011147984 */ /* 0x000e240000000800 */
[----:B0-----:R-:W-:Y:S01]  /*dd00*/  R2UR UR4, R20 ;  /* 0x00000000140472ca */ /* 0x001fe200000e0000 */
[----:B------:R-:W-:Y:S06]  /*dd10*/  BAR.ARV 0x4, 0x180 ;  /* 0x0106000000007b1d */ /* 0x000fec0000002000 */
[----:B------:R-:W-:Y:S08]  /*dd20*/  @P0 BRA `(.L_x_1051) ;  /* 0x0000001400fc0947 */ /* 0x000ff00003800000 */
[----:B------:R-:W0:Y:S01]  /*dd30*/  S2R R20, SR_SWINHI ;  /* 0x0000000000147919 */ /* 0x000e220000002f00 */
[----:B------:R-:W-:Y:S01]  /*dd40*/  IMAD R21, R196, 0x40, R22 ;  /* 0x00000040c4157824 */ /* 0x000fe200078e0216 */
[----:B------:R-:W1:Y:S01]  /*dd50*/  LDC R52, c[0x0][0xbe8] ;  /* 0x0002fa00ff347b82 */ /* 0x000e620000000800 */
[----:B------:R-:W-:Y:S01]  /*dd60*/  F2FP.BF16.F32.PACK_AB R6, R7, R6 ;  /* 0x000000060706723e */ /* 0x000fe200000010ff */
[----:B------:R-:W-:Y:S01]  /*dd70*/  ULDC.64 UR8, c[0x0][0xb90] ;  /* 0x0002e40000087ab9 */ /* 0x000fe20000000a00 */
[----:B------:R-:W-:Y:S02]  /*dd80*/  F2FP.BF16.F32.PACK_AB R7, R152, R33 ;  /* 0x000000219807723e */ /* 0x000fe400000010ff */
[----:B------:R-:W-:Y:S02]  /*dd90*/  F2FP.BF16.F32.PACK_AB R4, R25, R4 ;  /* 0x000000041904723e */ /* 0x000fe400000010ff */
[----:B------:R-:W-:Y:S02]  /*dda0*/  R2UR UR11, R194 ;  /* 0x00000000c20b72ca */ /* 0x000fe400000e0000 */
[----:B------:R-:W-:-:S02]  /*ddb0*/  R2UR UR13, R195 ;  /* 0x00000000c30d72ca */ /* 0x000fc400000e0000 */
[----:B------:R-:W-:Y:S02]  /*ddc0*/  F2FP.BF16.F32.PACK_AB R5, R150, R5 ;  /* 0x000000059605723e */ /* 0x000fe400000010ff */
[----:B------:R-:W-:Y:S02]  /*ddd0*/  F2FP.BF16.F32.PACK_AB R10, R11, R10 ;  /* 0x0000000a0b0a723e */ /* 0x000fe400000010ff */
[----:B------:R-:W-:Y:S02]  /*dde0*/  F2FP.BF16.F32.PACK_AB R8, R15, R8 ;  /* 0x000000080f08723e */ /* 0x000fe400000010ff */
[----:B------:R-:W-:Y:S02]  /*ddf0*/  F2FP.BF16.F32.PACK_AB R11, R146, R131 ;  /* 0x00000083920b723e */ /* 0x000fe400000010ff */
[----:B------:R-:W-:Y:S01]  /*de00*/  F2FP.BF16.F32.PACK_AB R12, R13, R12 ;  /* 0x0000000c0d0c723e */ /* 0x000fe200000010ff */
[----:B------:R-:W-:Y:S01]  /*de10*/  USHF.R.S32.HI UR10, URZ, 0x1f, UR11 ;  /* 0x0000001f3f0a7899 */ /* 0x000fe2000801140b */
[----:B------:R-:W-:Y:S01]  /*de20*/  F2FP.BF16.F32.PACK_AB R13, R145, R130 ;  /* 0x00000082910d723e */ /* 0x000fe200000010ff */
[----:B------:R-:W-:Y:S01]  /*de30*/  UIMAD.WIDE.U32 UR6, UR11, UR8, URZ ;  /* 0x000000080b0672a5 */ /* 0x000fe2000f8e003f */
[----:B------:R-:W-:Y:S01]  /*de40*/  F2FP.BF16.F32.PACK_AB R14, R53, R14 ;  /* 0x0000000e350e723e */ /* 0x000fe200000010ff */
[----:B------:R-:W-:Y:S01]  /*de50*/  UIMAD UR5, UR10, UR8, URZ ;  /* 0x000000080a0572a4 */ /* 0x000fe2000f8e023f */
[----:B------:R-:W-:Y:S01]  /*de60*/  F2FP.BF16.F32.PACK_AB R15, R144, R129 ;  /* 0x00000081900f723e */ /* 0x000fe200000010ff */
[----:B------:R-:W-:Y:S01]  /*de70*/  USHF.R.S32.HI UR12, URZ, 0x1f, UR13 ;  /* 0x0000001f3f0c7899 */ /* 0x000fe2000801140d */
[----:B------:R-:W-:Y:S01]  /*de80*/  F2FP.BF16.F32.PACK_AB R24, R57, R24 ;  /* 0x000000183918723e */ /* 0x000fe200000010ff */
[----:B------:R-:W-:Y:S01]  /*de90*/  UIMAD UR5, UR11, UR9, UR5 ;  /* 0x000000090b0572a4 */ /* 0x000fe2000f8e0205 */
[----:B------:R-:W-:-:S02]  /*dea0*/  F2FP.BF16.F32.PACK_AB R88, R89, R88 ;  /* 0x000000585958723e */ /* 0x000fc400000010ff */
[----:B------:R-:W-:Y:S02]  /*deb0*/  MOV R48, R17 ;  /* 0x0000001100307202 */ /* 0x000fe40000000f00 */
[----:B0-----:R-:W-:Y:S01]  /*dec0*/  MOV R49, R20 ;  /* 0x0000001400317202 */ /* 0x001fe20000000f00 */
[----:B------:R-:W-:Y:S01]  /*ded0*/  ULDC.64 UR8, c[0x0][0xb98] ;  /* 0x0002e60000087ab9 */ /* 0x000fe20000000a00 */
[----:B------:R-:W-:Y:S01]  /*dee0*/  UIADD3 UR7, UR7, UR5, URZ ;  /* 0x0000000507077290 */ /* 0x000fe2000fffe03f */
[----:B------:R-:W-:Y:S01]  /*def0*/  F2FP.BF16.F32.PACK_AB R89, R137, R90 ;  /* 0x0000005a8959723e */ /* 0x000fe200000010ff */
[----:B------:R-:W-:Y:S01]  /*df00*/  UIMAD UR5, UR12, UR8, URZ ;  /* 0x000000080c0572a4 */ /* 0x000fe2000f8e023f */
[--C-:B------:R-:W-:Y:S01]  /*df10*/  IMAD.WIDE R46, R202, 0x2, R48.reuse ;  /* 0x00000002ca2e7825 */ /* 0x100fe200078e0230 */
[----:B------:R-:W-:Y:S01]  /*df20*/  UIMAD.WIDE.U32 UR6, UR13, UR8, UR6 ;  /* 0x000000080d0672a5 */ /* 0x000fe2000f8e0006 */
[----:B------:R-:W-:Y:S01]  /*df30*/  F2FP.BF16.F32.PACK_AB R96, R97, R96 ;  /* 0x000000606160723e */ /* 0x000fe200000010ff */
[----:B------:R-:W-:Y:S01]  /*df40*/  UIMAD UR5, UR13, UR9, UR5 ;  /* 0x000000090d0572a4 */ /* 0x000fe2000f8e0205 */
[----:B------:R-:W-:Y:S01]  /*df50*/  IMAD.WIDE R48, R21, 0x2, R48 ;  /* 0x0000000215307825 */ /* 0x000fe200078e0230 */
[C---:B------:R-:W-:Y:S01]  /*df60*/  IADD3 R27, P5, R46.reuse, 0x8060, RZ ;  /* 0x000080602e1b7810 */ /* 0x040fe20007fbe0ff */
[----:B------:R-:W-:Y:S01]  /*df70*/  ULDC.64 UR8, c[0x0][0xae8] ;  /* 0x0002ba0000087ab9 */ /* 0x000fe20000000a00 */
[----:B------:R-:W-:-:S02]  /*df80*/  LOP3.LUT R21, R46, 0x380, RZ, 0xc0, !PT ;  /* 0x000003802e157812 */ /* 0x000fc400078ec0ff */
[----:B------:R-:W-:Y:S02]  /*df90*/  LOP3.LUT R26, R27, 0x380, RZ, 0xc0, !PT ;  /* 0x000003801b1a7812 */ /* 0x000fe400078ec0ff */
[----:B------:R-:W-:Y:S02]  /*dfa0*/  IADD3 R43, P0, R46, 0x8020, RZ ;  /* 0x000080202e2b7810 */ /* 0x000fe40007f1e0ff */
[----:B------:R-:W-:Y:S02]  /*dfb0*/  SHF.R.U64 R26, R26, 0x3, RZ ;  /* 0x000000031a1a7819 */ /* 0x000fe400000012ff */
[C---:B------:R-:W-:Y:S01]  /*dfc0*/  IADD3 R45, P6, R46.reuse, 0x8040, RZ ;  /* 0x000080402e2d7810 */ /* 0x040fe20007fde0ff */
[--C-:B------:R-:W-:Y:S01]  /*dfd0*/  IMAD.X R55, RZ, RZ, R47.reuse, P0 ;  /* 0x000000ffff377224 */ /* 0x100fe200000e062f */
[----:B------:R-:W-:Y:S02]  /*dfe0*/  IADD3 R30, P1, R46, 0x8000, RZ ;  /* 0x000080002e1e7810 */ /* 0x000fe40007f3e0ff */
[----:B------:R-:W-:Y:S01]  /*dff0*/  SHF.R.U64 R21, R21, 0x3, RZ ;  /* 0x0000000315157819 */ /* 0x000fe200000012ff */
[--C-:B------:R-:W-:Y:S01]  /*e000*/  IMAD.X R51, RZ, RZ, R47.reuse, P6 ;  /* 0x000000ffff337224 */ /* 0x100fe200030e062f */
[----:B------:R-:W-:Y:S01]  /*e010*/  LOP3.LUT R32, R43, 0x380, RZ, 0xc0, !PT ;  /* 0x000003802b207812 */ /* 0x000fe200078ec0ff */
[--C-:B------:R-:W-:Y:S01]  /*e020*/  IMAD.X R59, RZ, RZ, R47.reuse, P1 ;  /* 0x000000ffff3b7224 */ /* 0x100fe200008e062f */
[----:B------:R-:W-:Y:S01]  /*e030*/  LOP3.LUT R26, R26, R27, RZ, 0x3c, !PT ;  /* 0x0000001b1a1a7212 */ /* 0x000fe200078e3cff */
[----:B------:R-:W-:Y:S01]  /*e040*/  IMAD.X R27, RZ, RZ, R47, P5 ;  /* 0x000000ffff1b7224 */ /* 0x000fe200028e062f */
[----:B------:R-:W-:-:S02]  /*e050*/  IADD3 R41, P2, R46, 0x4060, RZ ;  /* 0x000040602e297810 */ /* 0x000fc40007f5e0ff */
[C---:B------:R-:W-:Y:S02]  /*e060*/  IADD3 R29, P3, R46.reuse, 0x20, RZ ;  /* 0x000000202e1d7810 */ /* 0x040fe40007f7e0ff */
[C---:B------:R-:W-:Y:S01]  /*e070*/  IADD3 R39, P4, R46.reuse, 0x4040, RZ ;  /* 0x000040402e277810 */ /* 0x040fe20007f9e0ff */
[--C-:B------:R-:W-:Y:S01]  /*e080*/  IMAD.X R63, RZ, RZ, R47.reuse, P2 ;  /* 0x000000ffff3f7224 */ /* 0x100fe200010e062f */
        /* <DEDUP_REMOVED lines=9> */
[--C-:B------:R-:W-:Y:S01]  /*e120*/  IMAD.X R83, RZ, RZ, R47.reuse, P0 ;  /* 0x000000ffff537224 */ /* 0x100fe200000e062f */
[----:B------:R-:W-:Y:S01]  /*e130*/  SHF.R.U64 R32, R32, 0x3, RZ ;  /* 0x0000000320207819 */ /* 0x000fe200000012ff */
[----:B------:R-:W-:Y:S01]  /*e140*/  IMAD.X R87, RZ, RZ, R47, P1 ;  /* 0x000000ffff577224 */ /* 0x000fe200008e062f */
[----:B------:R-:W-:-:S02]  /*e150*/  LOP3.LUT R21, R30, 0x380, RZ, 0xc0, !PT ;  /* 0x000003801e157812 */ /* 0x000fc400078ec0ff */
[----:B------:R-:W-:Y:S02]  /*e160*/  LOP3.LUT R54, R32, R43, RZ, 0x3c, !PT ;  /* 0x0000002b20367212 */ /* 0x000fe400078e3cff */
[----:B------:R-:W-:Y:S02]  /*e170*/  LOP3.LUT R20, R41, 0x380, RZ, 0xc0, !PT ;  /* 0x0000038029147812 */ /* 0x000fe400078ec0ff */
[----:B------:R-:W-:Y:S02]  /*e180*/  SHF.R.U64 R21, R21, 0x3, RZ ;  /* 0x0000000315157819 */ /* 0x000fe400000012ff */
[----:B------:R-:W-:Y:S02]  /*e190*/  LOP3.LUT R32, R39, 0x380, RZ, 0xc0, !PT ;  /* 0x0000038027207812 */ /* 0x000fe400078ec0ff */
[----:B------:R-:W-:Y:S02]  /*e1a0*/  SHF.R.U64 R20, R20, 0x3, RZ ;  /* 0x0000000314147819 */ /* 0x000fe400000012ff */
[----:B------:R-:W-:-:S02]  /*e1b0*/  LOP3.LUT R58, R21, R30, RZ, 0x3c, !PT ;  /* 0x0000001e153a7212 */ /* 0x000fc400078e3cff */
[----:B------:R-:W-:Y:S02]  /*e1c0*/  SHF.R.U64 R32, R32, 0x3, RZ ;  /* 0x0000000320207819 */ /* 0x000fe400000012ff */
[----:B------:R-:W-:Y:S02]  /*e1d0*/  LOP3.LUT R21, R28, 0x380, RZ, 0xc0, !PT ;  /* 0x000003801c157812 */ /* 0x000fe400078ec0ff */
[----:B------:R-:W-:Y:S02]  /*e1e0*/  LOP3.LUT R62, R20, R41, RZ, 0x3c, !PT ;  /* 0x00000029143e7212 */ /* 0x000fe400078e3cff */
[----:B------:R-:W-:Y:S02]  /*e1f0*/  LOP3.LUT R70, R32, R39, RZ, 0x3c, !PT ;  /* 0x0000002720467212 */ /* 0x000fe400078e3cff */
[----:B------:R-:W-:Y:S02]  /*e200*/  LOP3.LUT R20, R29, 0x380, RZ, 0xc0, !PT ;  /* 0x000003801d147812 */ /* 0x000fe400078ec0ff */
[----:B------:R-:W-:-:S02]  /*e210*/  SHF.R.U64 R21, R21, 0x3, RZ ;  /* 0x0000000315157819 */ /* 0x000fc400000012ff */
[----:B------:R-:W-:Y:S02]  /*e220*/  LOP3.LUT R32, R35, 0x380, RZ, 0xc0, !PT ;  /* 0x0000038023207812 */ /* 0x000fe400078ec0ff */
[----:B------:R-:W-:Y:S02]  /*e230*/  LOP3.LUT R34, R45, 0x380, RZ, 0xc0, !PT ;  /* 0x000003802d227812 */ /* 0x000fe400078ec0ff */
[----:B------:R-:W-:Y:S02]  /*e240*/  SHF.R.U64 R20, R20, 0x3, RZ ;  /* 0x0000000314147819 */ /* 0x000fe400000012ff */
[----:B------:R-:W-:Y:S02]  /*e250*/  LOP3.LUT R78, R21, R28, RZ, 0x3c, !PT ;  /* 0x0000001c154e7212 */ /* 0x000fe400078e3cff */
[----:B------:R-:W-:Y:S02]  /*e260*/  SHF.R.U64 R32, R32, 0x3, RZ ;  /* 0x0000000320207819 */ /* 0x000fe400000012ff */
[----:B------:R-:W-:-:S02]  /*e270*/  IADD3 R21, P4, R48, 0x1000, RZ ;  /* 0x0000100030157810 */ /* 0x000fc40007f9e0ff */
[----:B------:R-:W-:Y:S02]  /*e280*/  SHF.R.U64 R34, R34, 0x3, RZ ;  /* 0x0000000322227819 */ /* 0x000fe400000012ff */
[----:B------:R-:W-:Y:S02]  /*e290*/  LOP3.LUT R66, R20, R29, RZ, 0x3c, !PT ;  /* 0x0000001d14427212 */ /* 0x000fe400078e3cff */
[----:B------:R-:W-:Y:S02]  /*e2a0*/  LOP3.LUT R82, R32, R35, RZ, 0x3c, !PT ;  /* 0x0000002320527212 */ /* 0x000fe400078e3cff */
[----:B------:R-:W-:Y:S02]  /*e2b0*/  LOP3.LUT R20, R21, 0x380, RZ, 0xc0, !PT ;  /* 0x0000038015147812 */ /* 0x000fe400078ec0ff */
[----:B------:R-:W-:Y:S02]  /*e2c0*/  IADD3 R35, P0, R48, 0x5000, RZ ;  /* 0x0000500030237810 */ /* 0x000fe40007f1e0ff */
[----:B------:R-:W-:-:S02]  /*e2d0*/  LOP3.LUT R50, R34, R45, RZ, 0x3c, !PT ;  /* 0x0000002d22327212 */ /* 0x000fc400078e3cff */
[----:B------:R-:W-:Y:S02]  /*e2e0*/  SHF.R.U64 R20, R20, 0x3, RZ ;  /* 0x0000000314147819 */ /* 0x000fe400000012ff */
[----:B------:R-:W-:Y:S02]  /*e2f0*/  LOP3.LUT R34, R35, 0x380, RZ, 0xc0, !PT ;  /* 0x0000038023227812 */ /* 0x000fe400078ec0ff */
[----:B------:R-:W-:Y:S02]  /*e300*/  LOP3.LUT R20, R20, R21, RZ, 0x3c, !PT ;  /* 0x0000001514147212 */ /* 0x000fe400078e3cff */
[----:B------:R-:W-:Y:S02]  /*e310*/  SHF.R.U64 R34, R34, 0x3, RZ ;  /* 0x0000000322227819 */ /* 0x000fe400000012ff */
[----:B------:R-:W-:Y:S02]  /*e320*/  IADD3 R21, P1, R48, 0x4000, RZ ;  /* 0x0000400030157810 */ /* 0x000fe40007f3e0ff */
[----:B------:R-:W-:Y:S01]  /*e330*/  LOP3.LUT R34, R34, R35, RZ, 0x3c, !PT ;  /* 0x0000002322227212 */ /* 0x000fe200078e3cff */
[--C-:B------:R-:W-:Y:S01]  /*e340*/  IMAD.X R35, RZ, RZ, R49.reuse, P0 ;  /* 0x000000ffff237224 */ /* 0x100fe200000e0631 */
[----:B------:R-:W-:Y:S01]  /*e350*/  MOV R151, R46 ;  /* 0x0000002e00977202 */ /* 0x000fe20000000f00 */
[----:B------:R-:W-:Y:S01]  /*e360*/  IMAD.X R33, RZ, RZ, R49, P1 ;  /* 0x000000ffff217224 */ /* 0x000fe200008e0631 */
[----:B------:R-:W-:Y:S01]  /*e370*/  IADD3 R46, P0, R48, 0xb000, RZ ;  /* 0x0000b000302e7810 */ /* 0x000fe20007f1e0ff */
[----:B------:R-:W-:Y:S01]  /*e380*/  BAR.SYNC.DEFER_BLOCKING 0x1, 0x100 ;  /* 0x0044000000007b1d */ /* 0x000fe20000010000 */
[----:B-1----:R-:W-:-:S02]  /*e390*/  ISETP.NE.AND P1, PT, R52, 0x1, PT ;  /* 0x000000013400780c */ /* 0x002fc40003f25270 */
[----:B------:R-:W-:Y:S01]  /*e3a0*/  LOP3.LUT R25, R46, 0x380, RZ, 0xc0, !PT ;  /* 0x000003802e197812 */ /* 0x000fe200078ec0ff */
[----:B------:R-:W-:Y:S01]  /*e3b0*/  IMAD.X R47, RZ, RZ, R49, P0 ;  /* 0x000000ffff2f7224 */ /* 0x000fe200000e0631 */
[----:B------:R-:W-:Y:S01]  /*e3c0*/  MOV R103, R26 ;  /* 0x0000001a00677202 */ /* 0x000fe20000000f00 */
[----:B------:R-:W-:Y:S01]  /*e3d0*/  VIADD R26, R19, UR41 ;  /* 0x00000029131a7c36 */ /* 0x000fe20008000000 */
[----:B------:R-:W-:Y:S02]  /*e3e0*/  SHF.R.U64 R25, R25, 0x3, RZ ;  /* 0x0000000319197819 */ /* 0x000fe400000012ff */
[----:B------:R-:W-:Y:S02]  /*e3f0*/  LOP3.LUT R30, R37, 0x380, RZ, 0xc0, !PT ;  /* 0x00000380251e7812 */ /* 0x000fe400078ec0ff */
[----:B------:R-:W-:Y:S02]  /*e400*/  LOP3.LUT R46, R25, R46, RZ, 0x3c, !PT ;  /* 0x0000002e192e7212 */ /* 0x000fe400078e3cff */
[----:B------:R-:W-:Y:S01]  /*e410*/  SHF.R.U64 R30, R30, 0x3, RZ ;  /* 0x000000031e1e7819 */ /* 0x000fe200000012ff */
[----:B------:R-:W0:Y:S01]  /*e420*/  @P1 LDC R25, c[0x0][0xbec] ;  /* 0x0002fb00ff191b82 */ /* 0x000e220000000800 */
[----:B------:R-:W-:Y:S01]  /*e430*/  MOV R150, R50 ;  /* 0x0000003200967202 */ /* 0x000fe20000000f00 */
[----:B------:R-:W-:Y:S01]  /*e440*/  IMAD.MOV.U32 R50, RZ, RZ, R26 ;  /* 0x000000ffff327224 */ /* 0x000fe200078e001a */
[----:B------:R-:W-:-:S02]  /*e450*/  LOP3.LUT R74, R30, R37, RZ, 0x3c, !PT ;  /* 0x000000251e4a7212 */ /* 0x000fc400078e3cff */
[----:B------:R-:W-:Y:S02]  /*e460*/  LOP3.LUT R30, R31, 0x380, RZ, 0xc0, !PT ;  /* 0x000003801f1e7812 */ /* 0x000fe400078ec0ff */
[----:B------:R-:W-:Y:S01]  /*e470*/  MOV R66, R66 ;  /* 0x0000004200427202 */ /* 0x000fe20000000f00 */
[----:B------:R-:W1:Y:S01]  /*e480*/  @P1 LDC R27, c[0x0][0xbf0] ;  /* 0x0002fc00ff1b1b82 */ /* 0x000e620000000800 */
[----:B------:R-:W-:Y:S01]  /*e490*/  SHF.R.U64 R30, R30, 0x3, RZ ;  /* 0x000000031e1e7819 */ /* 0x000fe200000012ff */
[----:B------:R0:W-:Y:S01]  /*e4a0*/  STSM.16.M88.4 [R151], R4 ;  /* 0x0000000497007844 */ /* 0x0001e20000000200 */
[----:B------:R-:W-:Y:S02]  /*e4b0*/  MOV R82, R82 ;  /* 0x0000005200527202 */ /* 0x000fe40000000f00 */
[----:B------:R-:W-:Y:S02]  /*e4c0*/  LOP3.LUT R86, R30, R31, RZ, 0x3c, !PT ;  /* 0x0000001f1e567212 */ /* 0x000fe400078e3cff */
[----:B------:R-:W-:Y:S01]  /*e4d0*/  IADD3 R39, P3, R48, 0x7000, RZ ;  /* 0x0000700030277810 */ /* 0x000fe20007f7e0ff */
[----:B------:R-:W2:Y:S01]  /*e4e0*/  @P1 LDC R53, c[0x0][0xbf0] ;  /* 0x0002fc00ff351b82 */ /* 0x000ea20000000800 */
[----:B------:R-:W-:-:S02]  /*e4f0*/  MOV R86, R86 ;  /* 0x0000005600567202 */ /* 0x000fc40000000f00 */
[----:B------:R-:W-:Y:S02]  /*e500*/  IADD3 R37, P2, R48, 0x6000, RZ ;  /* 0x0000600030257810 */ /* 0x000fe40007f5e0ff */
[----:B------:R-:W-:Y:S02]  /*e510*/  LOP3.LUT R38, R39, 0x380, RZ, 0xc0, !PT ;  /* 0x0000038027267812 */ /* 0x000fe400078ec0ff */
[----:B------:R-:W-:Y:S02]  /*e520*/  MOV R78, R78 ;  /* 0x0000004e004e7202 */ /* 0x000fe40000000f00 */
[----:B------:R-:W-:Y:S01]  /*e530*/  LOP3.LUT R36, R37, 0x380, RZ, 0xc0, !PT ;  /* 0x0000038025247812 */ /* 0x000fe200078ec0ff */
[----:B0-----:R-:W-:Y:S01]  /*e540*/  @P1 IMAD.HI.U32 R4, R26, R25, RZ ;  /* 0x000000191a041227 */ /* 0x001fe200078e00ff */
[----:B------:R-:W-:Y:S02]  /*e550*/  F2FP.BF16.F32.PACK_AB R5, R149, R134 ;  /* 0x000000869505723e */ /* 0x000fe400000010ff */
[----:B------:R-:W-:-:S02]  /*e560*/  F2FP.BF16.F32.PACK_AB R6, R120, R3 ;  /* 0x000000037806723e */ /* 0x000fc400000010ff */
[----:B------:R-:W-:Y:S02]  /*e570*/  F2FP.BF16.F32.PACK_AB R7, R148, R133 ;  /* 0x000000859407723e */ /* 0x000fe400000010ff */
[----:B-1----:R-:W-:Y:S02]  /*e580*/  @P1 SHF.R.U32.HI R50, RZ, R27, R4 ;  /* 0x0000001bff321219 */ /* 0x002fe40000011604 */
[----:B------:R-:W-:Y:S02]  /*e590*/  F2FP.BF16.F32.PACK_AB R4, R122, R9 ;  /* 0x000000097a04723e */ /* 0x000fe400000010ff */
[----:B------:R-:W-:Y:S01]  /*e5a0*/  F2FP.BF16.F32.PACK_AB R9, R147, R132 ;  /* 0x000000849309723e */ /* 0x000fe200000010ff */
[----:B------:R-:W-:Y:S01]  /*e5b0*/  IMAD.MOV R3, RZ, RZ, -R50 ;  /* 0x000000ffff037224 */ /* 0x000fe200078e0a32 */
[----:B------:R-:W-:Y:S01]  /*e5c0*/  F2FP.BF16.F32.PACK_AB R25, R143, R128 ;  /* 0x000000808f19723e */ /* 0x000fe200000010ff */
[----:B------:R0:W-:Y:S01]  /*e5d0*/  STSM.16.M88.4 [R66], R4 ;  /* 0x0000000442007844 */ /* 0x0001e20000000200 */
[----:B------:R-:W-:Y:S01]  /*e5e0*/  F2FP.BF16.F32.PACK_AB R27, R142, R127 ;  /* 0x0000007f8e1b723e */ /* 0x000fe200000010ff */
[----:B------:R-:W-:Y:S01]  /*e5f0*/  IMAD R3, R52, R3, R26 ;  /* 0x0000000334037224 */ /* 0x000fe200078e021a */
[----:B------:R-:W-:Y:S01]  /*e600*/  F2FP.BF16.F32.PACK_AB R26, R61, R60 ;  /* 0x0000003c3d1a723e */ /* 0x000fe200000010ff */
[----:B------:R1:W-:Y:S01]  /*e610*/  STSM.16.M88.4 [R86], R8 ;  /* 0x0000000856007844 */ /* 0x0003e20000000200 */
[----:B------:R-:W-:-:S02]  /*e620*/  MOV R74, R74 ;  /* 0x0000004a004a7202 */ /* 0x000fc40000000f00 */
[----:B------:R-:W-:Y:S01]  /*e630*/  SHF.R.U64 R38, R38, 0x3, RZ ;  /* 0x0000000326267819 */ /* 0x000fe200000012ff */
[----:B------:R3:W-:Y:S01]  /*e640*/  STSM.16.M88.4 [R82], R12 ;  /* 0x0000000c52007844 */ /* 0x0007e20000000200 */
[----:B------:R-:W-:Y:S02]  /*e650*/  SHF.R.U64 R36, R36, 0x3, RZ ;  /* 0x0000000324247819 */ /* 0x000fe400000012ff */
[----:B------:R-:W-:Y:S01]  /*e660*/  LOP3.LUT R38, R38, R39, RZ, 0x3c, !PT ;  /* 0x0000002726267212 */ /* 0x000fe200078e3cff */
[----:B------:R-:W-:Y:S01]  /*e670*/  STSM.16.M88.4 [R78], R24 ;  /* 0x000000184e007844 */ /* 0x000fe20000000200 */
[--C-:B------:R-:W-:Y:S01]  /*e680*/  IMAD.X R39, RZ, RZ, R49.reuse, P3 ;  /* 0x000000ffff277224 */ /* 0x100fe200018e0631 */
[----:B------:R-:W-:Y:S01]  /*e690*/  LOP3.LUT R36, R36, R37, RZ, 0x3c, !PT ;  /* 0x0000002524247212 */ /* 0x000fe200078e3cff */
[----:B------:R-:W-:Y:S01]  /*e6a0*/  IMAD.X R37, RZ, RZ, R49, P2 ;  /* 0x000000ffff257224 */ /* 0x000fe200010e0631 */
[----:B0-----:R-:W-:Y:S02]  /*e6b0*/  F2FP.BF16.F32.PACK_AB R4, R65, R64 ;  /* 0x000000404104723e */ /* 0x001fe400000010ff */
[----:B------:R-:W-:Y:S01]  /*e6c0*/  F2FP.BF16.F32.PACK_AB R5, R141, R126 ;  /* 0x0000007e8d05723e */ /* 0x000fe200000010ff */
[----:B-1----:R-:W-:Y:S01]  /*e6d0*/  IMAD.U32 R10, RZ, RZ, UR5 ;  /* 0x00000005ff0a7e24 */ /* 0x002fe2000f8e00ff */
[----:B------:R-:W-:Y:S01]  /*e6e0*/  SHF.R.S32.HI R9, RZ, 0x1f, R50 ;  /* 0x0000001fff097819 */ /* 0x000fe20000011432 */
[----:B------:R-:W-:Y:S01]  /*e6f0*/  ULDC UR5, c[0x0][0xa88] ;  /* 0x0002a20000057ab9 */ /* 0x000fe20000000800 */
[----:B------:R-:W-:Y:S01]  /*e700*/  SHF.R.S32.HI R8, RZ, 0x1f, R3 ;  /* 0x0000001fff087819 */ /* 0x000fe20000011403 */
[----:B---3--:R-:W-:Y:S01]  /*e710*/  VIADD R14, R201, UR41 ;  /* 0x00000029c90e7c36 */ /* 0x008fe20008000000 */
[----:B------:R-:W-:-:S02]  /*e720*/  IADD3 R12, P0, R50, UR6, RZ ;  /* 0x00000006320c7c10 */ /* 0x000fc4000ff1e0ff */
[----:B------:R-:W-:Y:S02]  /*e730*/  F2FP.BF16.F32.PACK_AB R6, R69, R68 ;  /* 0x000000444506723e */ /* 0x000fe400000010ff */
[----:B------:R-:W-:Y:S01]  /*e740*/  IADD3.X R13, R9, UR7, R10, P0, !PT ;  /* 0x00000007090d7c10 */ /* 0x000fe200087fe40a */
[----:B------:R-:W-:Y:S01]  /*e750*/  ULDC.64 UR6, c[0x0][0xb88] ;  /* 0x0002e20000067ab9 */ /* 0x000fe20000000a00 */
[----:B------:R-:W-:Y:S01]  /*e760*/  F2FP.BF16.F32.PACK_AB R7, R140, R125 ;  /* 0x0000007d8c07723e */ /* 0x000fe200000010ff */
[----:B------:R-:W-:Y:S01]  /*e770*/  IMAD R8, R8, UR6, RZ ;  /* 0x0000000608087c24 */ /* 0x000fe2000f8e02ff */
[----:B------:R-:W-:Y:S01]  /*e780*/  LOP3.LUT P0, RZ, R198, 0x3, RZ, 0xc0, !PT ;  /* 0x00000003c6ff7812 */ /* 0x000fe2000780c0ff */
[----:B------:R-:W-:Y:S01]  /*e790*/  IMAD.WIDE.U32 R12, R3, UR6, R12 ;  /* 0x00000006030c7c25 */ /* 0x000fe2000f8e000c */
[----:B------:R-:W-:Y:S01]  /*e7a0*/  MOV R70, R70 ;  /* 0x0000004600467202 */ /* 0x000fe20000000f00 */
[----:B------:R0:W-:Y:S01]  /*e7b0*/  STSM.16.M88.4 [R74], R4 ;  /* 0x000000044a007844 */ /* 0x0001e20000000200 */
[----:B------:R-:W-:Y:S01]  /*e7c0*/  F2FP.BF16.F32.PACK_AB R9, R139, R124 ;  /* 0x0000007c8b09723e */ /* 0x000fe200000010ff */
[----:B------:R-:W-:Y:S01]  /*e7d0*/  IMAD R15, R3, UR7, R8 ;  /* 0x00000007030f7c24 */ /* 0x000fe2000f8e0208 */
[----:B------:R-:W-:Y:S01]  /*e7e0*/  ULDC.64 UR6, c[0x0][0xb50] ;  /* 0x0002d40000067ab9 */ /* 0x000fe20000000a00 */
[----:B------:R-:W-:Y:S01]  /*e7f0*/  IMAD R3, R52, UR5, RZ ;  /* 0x0000000534037c24 */ /* 0x000fe2000f8e02ff */
[----:B------:R-:W-:-:S02]  /*e800*/  F2FP.BF16.F32.PACK_AB R8, R73, R72 ;  /* 0x000000484908723e */ /* 0x000fc400000010ff */
[----:B------:R-:W-:Y:S02]  /*e810*/  F2FP.BF16.F32.PACK_AB R10, R77, R76 ;  /* 0x0000004c4d0a723e */ /* 0x000fe400000010ff */
[----:B------:R-:W-:Y:S02]  /*e820*/  ISETP.GE.OR P2, PT, R14, R3, P0 ;  /* 0x000000030e00720c */ /* 0x000fe40000746670 */
[----:B------:R-:W-:Y:S02]  /*e830*/  F2FP.BF16.F32.PACK_AB R11, R138, R123 ;  /* 0x0000007b8a0b723e */ /* 0x000fe400000010ff */
[----:B------:R-:W-:Y:S02]  /*e840*/  MOV R62, R62 ;  /* 0x0000003e003e7202 */ /* 0x000fe40000000f00 */
[----:B------:R-:W-:Y:S01]  /*e850*/  MOV R58, R58 ;  /* 0x0000003a003a7202 */ /* 0x000fe20000000f00 */
[----:B0-----:R-:W-:Y:S01]  /*e860*/  VIADD R4, R14, 0x8 ;  /* 0x000000080e047836 */ /* 0x001fe20000000000 */
[----:B------:R-:W-:Y:S01]  /*e870*/  F2FP.BF16.F32.PACK_AB R6, R85, R84 ;  /* 0x000000545506723e */ /* 0x000fe200000010ff */
[----:B------:R-:W-:Y:S01]  /*e880*/  IMAD.IADD R5, R13, 0x1, R15 ;  /* 0x000000010d057824 */ /* 0x000fe200078e020f */
[----:B------:R-:W-:Y:S01]  /*e890*/  LEA R13, P3, R12, UR6, 0x2 ;  /* 0x000000060c0d7c11 */ /* 0x000fe2000f8610ff */
[----:B------:R-:W-:Y:S01]  /*e8a0*/  STSM.16.M88.4 [R70], R8 ;  /* 0x0000000846007844 */ /* 0x000fe20000000200 */
[----:B------:R-:W-:-:S02]  /*e8b0*/  ISETP.GE.OR P0, PT, R4, R3, P0 ;  /* 0x000000030400720c */ /* 0x000fc40000706670 */
[----:B------:R-:W-:Y:S01]  /*e8c0*/  LEA.HI.X R12, R12, UR7, R5, 0x2, P3 ;  /* 0x000000070c0c7c11 */ /* 0x000fe200098f1405 */
[----:B------:R-:W-:Y:S01]  /*e8d0*/  SHFL.IDX PT, R64, R13, RZ, 0x1c1f ;  /* 0x001c1fff0d407589 */ /* 0x000fe200000e0000 */
[----:B------:R-:W-:Y:S02]  /*e8e0*/  F2FP.BF16.F32.PACK_AB R4, R81, R80 ;  /* 0x000000505104723e */ /* 0x000fe400000010ff */
[----:B------:R-:W-:Y:S01]  /*e8f0*/  F2FP.BF16.F32.PACK_AB R5, R136, R121 ;  /* 0x000000798805723e */ /* 0x000fe200000010ff */
[----:B------:R-:W0:Y:S01]  /*e900*/  SHFL.IDX PT, R65, R12, RZ, 0x1c1f ;  /* 0x001c1fff0c417589 */ /* 0x000e2200000e0000 */
[----:B------:R-:W-:Y:S02]  /*e910*/  F2FP.BF16.F32.PACK_AB R7, R135, R56 ;  /* 0x000000388707723e */ /* 0x000fe400000010ff */
[----:B------:R-:W-:Y:S01]  /*e920*/  F2FP.BF16.F32.PACK_AB R90, R93, R92 ;  /* 0x0000005c5d5a723e */ /* 0x000fe200000010ff */
[----:B------:R-:W-:Y:S01]  /*e930*/  SHFL.IDX PT, R66, R13, 0x1, 0x1c1f ;  /* 0x003c1f000d427f89 */ /* 0x000fe200000e0000 */
[----:B------:R-:W-:-:S02]  /*e940*/  F2FP.BF16.F32.PACK_AB R91, R94, R91 ;  /* 0x0000005b5e5b723e */ /* 0x000fc400000010ff */
[----:B------:R-:W-:Y:S01]  /*e950*/  F2FP.BF16.F32.PACK_AB R97, R95, R98 ;  /* 0x000000625f61723e */ /* 0x000fe200000010ff */
[----:B------:R-:W-:Y:S01]  /*e960*/  STSM.16.M88.4 [R62], R4 ;  /* 0x000000043e007844 */ /* 0x000fe20000000200 */
[----:B------:R-:W-:Y:S02]  /*e970*/  F2FP.BF16.F32.PACK_AB R104, R105, R104 ;  /* 0x000000686968723e */ /* 0x000fe400000010ff */
[----:B------:R-:W-:Y:S01]  /*e980*/  MOV R54, R54 ;  /* 0x0000003600367202 */ /* 0x000fe20000000f00 */
[----:B------:R-:W-:Y:S01]  /*e990*/  STSM.16.M88.4 [R58], R88 ;  /* 0x000000583a007844 */ /* 0x000fe20000000200 */
[----:B------:R-:W-:Y:S02]  /*e9a0*/  F2FP.BF16.F32.PACK_AB R98, R101, R100 ;  /* 0x000000646562723e */ /* 0x000fe400000010ff */
[----:B------:R-:W-:Y:S01]  /*e9b0*/  F2FP.BF16.F32.PACK_AB R99, R102, R99 ;  /* 0x000000636663723e */ /* 0x000fe200000010ff */
[----:B------:R-:W1:Y:S01]  /*e9c0*/  SHFL.IDX PT, R67, R12, 0x1, 0x1c1f ;  /* 0x003c1f000c437f89 */ /* 0x000e6200000e0000 */
        /* <DEDUP_REMOVED lines=10> */
[----:B------:R-:W-:Y:S01]  /*ea70*/  IADD3 R29, P5, R48, 0x2000, RZ ;  /* 0x00002000301d7810 */ /* 0x000fe20007fbe0ff */
[----:B------:R-:W-:Y:S01]  /*ea80*/  STSM.16.M88.4 [R103], R112 ;  /* 0x0000007067007844 */ /* 0x000fe20000000200 */
[----:B------:R-:W-:Y:S02]  /*ea90*/  SHF.R.U64 R32, R32, 0x3, RZ ;  /* 0x0000000320207819 */ /* 0x000fe400000012ff */
[----:B------:R-:W-:Y:S01]  /*eaa0*/  LOP3.LUT R28, R29, 0x380, RZ, 0xc0, !PT ;  /* 0x000003801d1c7812 */ /* 0x000fe200078ec0ff */
[----:B------:R-:W-:Y:S01]  /*eab0*/  BAR.SYNC.DEFER_BLOCKING 0x1, 0x100 ;  /* 0x0044000000007b1d */ /* 0x000fe20000010000 */
[----:B------:R-:W-:Y:S01]  /*eac0*/  LOP3.LUT R32, R32, R21, RZ, 0x3c, !PT ;  /* 0x0000001520207212 */ /* 0x000fe200078e3cff */
[----:B------:R-:W-:Y:S01]  /*ead0*/  IMAD.X R21, RZ, RZ, R49, P4 ;  /* 0x000000ffff157224 */ /* 0x000fe200020e0631 */
[----:B------:R-:W-:-:S02]  /*eae0*/  SHF.R.U64 R28, R28, 0x3, RZ ;  /* 0x000000031c1c7819 */ /* 0x000fc400000012ff */
[----:B------:R-:W-:Y:S02]  /*eaf0*/  IADD3 R31, P6, R48, 0x3000, RZ ;  /* 0x00003000301f7810 */ /* 0x000fe40007fde0ff */
[----:B------:R-:W-:Y:S01]  /*eb00*/  LOP3.LUT R28, R28, R29, RZ, 0x3c, !PT ;  /* 0x0000001d1c1c7212 */ /* 0x000fe200078e3cff */
[----:B------:R-:W-:Y:S01]  /*eb10*/  IMAD.X R29, RZ, RZ, R49, P5 ;  /* 0x000000ffff1d7224 */ /* 0x000fe200028e0631 */
[----:B------:R-:W-:Y:S02]  /*eb20*/  LOP3.LUT R30, R31, 0x380, RZ, 0xc0, !PT ;  /* 0x000003801f1e7812 */ /* 0x000fe400078ec0ff */
[----:B------:R-:W-:Y:S02]  /*eb30*/  IADD3 R43, P5, R48, 0x9000, RZ ;  /* 0x00009000302b7810 */ /* 0x000fe40007fbe0ff */
[----:B------:R-:W-:Y:S01]  /*eb40*/  SHF.R.U64 R30, R30, 0x3, RZ ;  /* 0x000000031e1e7819 */ /* 0x000fe200000012ff */
[----:B------:R-:W-:Y:S01]  /*eb50*/  UIMAD UR5, UR10, UR8, URZ ;  /* 0x000000080a0572a4 */ /* 0x000fe2000f8e023f */
[----:B------:R-:W-:-:S02]  /*eb60*/  LOP3.LUT R42, R43, 0x380, RZ, 0xc0, !PT ;  /* 0x000003802b2a7812 */ /* 0x000fc400078ec0ff */
[----:B------:R-:W-:Y:S01]  /*eb70*/  LOP3.LUT R30, R30, R31, RZ, 0x3c, !PT ;  /* 0x0000001f1e1e7212 */ /* 0x000fe200078e3cff */
[--C-:B------:R-:W-:Y:S01]  /*eb80*/  IMAD.X R31, RZ, RZ, R49.reuse, P6 ;  /* 0x000000ffff1f7224 */ /* 0x100fe200030e0631 */
[----:B------:R-:W-:Y:S01]  /*eb90*/  SHF.R.U64 R42, R42, 0x3, RZ ;  /* 0x000000032a2a7819 */ /* 0x000fe200000012ff */
[----:B0-----:R0:W-:Y:S01]  /*eba0*/  @!P2 ST.E desc[UR36][R64.64], R0 ;  /* 0x000000004000a985 */ /* 0x0011e2000c101924 */
[C---:B------:R-:W-:Y:S01]  /*ebb0*/  IADD3 R41, P4, R48.reuse, 0x8000, RZ ;  /* 0x0000800030297810 */ /* 0x040fe20007f9e0ff */
[----:B------:R-:W-:Y:S01]  /*ebc0*/  UIMAD.WIDE.U32 UR6, UR11, UR8, URZ ;  /* 0x000000080b0672a5 */ /* 0x000fe2000f8e003f */
[----:B------:R-:W-:Y:S01]  /*ebd0*/  IADD3 R45, P6, R48, 0xa000, RZ ;  /* 0x0000a000302d7810 */ /* 0x000fe20007fde0ff */
[----:B-1----:R1:W-:Y:S01]  /*ebe0*/  @!P0 ST.E desc[UR36][R66.64], R2 ;  /* 0x0000000242008985 */ /* 0x0023e2000c101924 */
[----:B------:R-:W-:Y:S01]  /*ebf0*/  UIMAD UR5, UR11, UR9, UR5 ;  /* 0x000000090b0572a4 */ /* 0x000fe2000f8e0205 */
[----:B------:R-:W-:Y:S02]  /*ec00*/  LOP3.LUT R42, R42, R43, RZ, 0x3c, !PT ;  /* 0x0000002b2a2a7212 */ /* 0x000fe400078e3cff */
[----:B------:R3:W5:Y:S01]  /*ec10*/  LD.E.128 R12, desc[UR36][R20.64] ;  /* 0x00000024140c7980 */ /* 0x000762000c101d00 */
[----:B------:R-:W-:Y:S01]  /*ec20*/  ULDC.64 UR10, c[0x0][0xaf0] ;  /* 0x0002bc00000a7ab9 */ /* 0x000fe20000000a00 */
[----:B------:R-:W-:Y:S01]  /*ec30*/  LOP3.LUT R40, R41, 0x380, RZ, 0xc0, !PT ;  /* 0x0000038029287812 */ /* 0x000fe200078ec0ff */
[----:B0-----:R-:W-:Y:S01]  /*ec40*/  IMAD R0, R193, 0x20, R196 ;  /* 0x00000020c1007824 */ /* 0x001fe200078e02c4 */
[----:B------:R-:W-:Y:S01]  /*ec50*/  LOP3.LUT R44, R45, 0x380, RZ, 0xc0, !PT ;  /* 0x000003802d2c7812 */ /* 0x000fe200078ec0ff */
[----:B------:R-:W-:Y:S01]  /*ec60*/  UIADD3 UR7, UR7, UR5, URZ ;  /* 0x0000000507077290 */ /* 0x000fe2000fffe03f */
[----:B------:R-:W-:Y:S01]  /*ec70*/  LOP3.LUT R43, R48, 0x380, RZ, 0xc0, !PT ;  /* 0x00000380302b7812 */ /* 0x000fe200078ec0ff */
[----:B------:R0:W5:Y:S01]  /*ec80*/  LD.E.128 R8, desc[UR36][R28.64] ;  /* 0x000000241c087980 */ /* 0x000162000c101d00 */
[----:B---3--:R-:W3:Y:S01]  /*ec90*/  @P1 LDC R21, c[0x0][0xbec] ;  /* 0x0002fb00ff151b82 */ /* 0x008ee20000000800 */
[----:B-1----:R-:W-:Y:S01]  /*eca0*/  VIADD R2, R0, UR41 ;  /* 0x0000002900027c36 */ /* 0x002fe20008000000 */
[----:B------:R-:W-:Y:S01]  /*ecb0*/  UIMAD UR8, UR12, UR10, URZ ;  /* 0x0000000a0c0872a4 */ /* 0x000fe2000f8e023f */
[----:B------:R-:W-:Y:S01]  /*ecc0*/  SHF.R.U64 R40, R40, 0x3, RZ ;  /* 0x0000000328287819 */ /* 0x000fe200000012ff */
[----:B------:R-:W-:Y:S01]  /*ecd0*/  UIMAD.WIDE.U32 UR6, UR13, UR10, UR6 ;  /* 0x0000000a0d0672a5 */ /* 0x000fe2000f8e0006 */
[----:B------:R-:W-:Y:S01]  /*ece0*/  SHF.R.U64 R44, R44, 0x3, RZ ;  /* 0x000000032c2c7819 */ /* 0x000fe200000012ff */
[----:B------:R-:W-:Y:S01]  /*ecf0*/  UIMAD UR5, UR13, UR11, UR8 ;  /* 0x0000000b0d0572a4 */ /* 0x000fe2000f8e0208 */
[----:B------:R-:W-:Y:S01]  /*ed00*/  SHF.R.U64 R43, R43, 0x3, RZ ;  /* 0x000000032b2b7819 */ /* 0x000fe200000012ff */
[----:B0-----:R-:W-:Y:S01]  /*ed10*/  IMAD.MOV.U32 R29, RZ, RZ, R2 ;  /* 0x000000ffff1d7224 */ /* 0x001fe200078e0002 */
[----:B------:R0:W5:Y:S01]  /*ed20*/  LD.E.128 R4, desc[UR36][R30.64] ;  /* 0x000000241e047980 */ /* 0x000162000c101d00 */
[----:B------:R-:W-:Y:S01]  /*ed30*/  LOP3.LUT R40, R40, R41, RZ, 0x3c, !PT ;  /* 0x0000002928287212 */ /* 0x000fe200078e3cff */
[----:B------:R-:W-:Y:S01]  /*ed40*/  UIADD3 UR5, UR7, UR5, URZ ;  /* 0x0000000507057290 */ /* 0x000fe2000fffe03f */
[----:B------:R-:W-:Y:S01]  /*ed50*/  LOP3.LUT R44, R44, R45, RZ, 0x3c, !PT ;  /* 0x0000002d2c2c7212 */ /* 0x000fe200078e3cff */
[--C-:B------:R-:W-:Y:S01]  /*ed60*/  IMAD.X R41, RZ, RZ, R49.reuse, P4 ;  /* 0x000000ffff297224 */ /* 0x100fe200020e0631 */
[----:B------:R-:W-:Y:S01]  /*ed70*/  LOP3.LUT R48, R43, R48, RZ, 0x3c, !PT ;  /* 0x000000302b307212 */ /* 0x000fe200078e3cff */
[--C-:B------:R-:W-:Y:S01]  /*ed80*/  IMAD.X R43, RZ, RZ, R49.reuse, P5 ;  /* 0x000000ffff2b7224 */ /* 0x100fe200028e0631 */
[----:B------:R-:W-:Y:S01]  /*ed90*/  ULDC.64 UR8, c[0x0][0xae0] ;  /* 0x0002b80000087ab9 */ /* 0x000fe20000000a00 */
[----:B------:R-:W-:Y:S01]  /*eda0*/  IMAD.X R45, RZ, RZ, R49, P6 ;  /* 0x000000ffff2d7224 */ /* 0x000fe200030e0631 */
[----:B------:R1:W5:Y:S04]  /*edb0*/  LD.E.128 R68, desc[UR36][R32.64] ;  /* 0x0000002420447980 */ /* 0x000368000c101d00 */
[----:B------:R4:W5:Y:S01]  /*edc0*/  LD.E.128 R60, desc[UR36][R34.64] ;  /* 0x00000024223c7980 */ /* 0x000962000c101d00 */
[----:B---3--:R-:W-:-:S03]  /*edd0*/  @P1 IMAD.HI.U32 R0, R2, R21, RZ ;  /* 0x0000001502001227 */ /* 0x008fc600078e00ff */
[----:B------:R-:W5:Y:S02]  /*ede0*/  LD.E.128 R48, desc[UR36][R48.64] ;  /* 0x0000002430307980 */ /* 0x000f64000c101d00 */
[----:B--2---:R-:W-:Y:S02]  /*edf0*/  @P1 SHF.R.U32.HI R29, RZ, R53, R0 ;  /* 0x00000035ff1d1219 */ /* 0x004fe40000011600 */
[----:B------:R2:W5:Y:S02]  /*ee00*/  LD.E.128 R56, desc[UR36][R36.64] ;  /* 0x0000002424387980 */ /* 0x000564000c101d00 */
[--C-:B------:R-:W-:Y:S01]  /*ee10*/  SHF.R.S32.HI R0, RZ, 0x1f, R29.reuse ;  /* 0x0000001fff007819 */ /* 0x100fe2000001141d */
[----:B0-----:R-:W-:Y:S01]  /*ee20*/  IMAD.MOV R31, RZ, RZ, -R29 ;  /* 0x000000ffff1f7224 */ /* 0x001fe200078e0a1d */
[----:B------:R2:W5:Y:S01]  /*ee30*/  LD.E.128 R24, desc[UR36][R38.64] ;  /* 0x0000002426187980 */ /* 0x000562000c101d00 */
[----:B------:R-:W-:Y:S02]  /*ee40*/  IMAD.U32 R21, RZ, RZ, UR7 ;  /* 0x00000007ff157e24 */ /* 0x000fe4000f8e00ff */
[----:B------:R-:W-:Y:S01]  /*ee50*/  IMAD R0, R0, UR8, RZ ;  /* 0x0000000800007c24 */ /* 0x000fe2000f8e02ff */
[----:B------:R2:W5:Y:S01]  /*ee60*/  LD.E.128 R80, desc[UR36][R40.64] ;  /* 0x0000002428507980 */ /* 0x000562000c101d00 */
[----:B------:R-:W-:-:S02]  /*ee70*/  IMAD R31, R52, R31, R2 ;  /* 0x0000001f341f7224 */ /* 0x000fc400078e0202 */
[----:B------:R-:W-:Y:S01]  /*ee80*/  IMAD.U32 R20, RZ, RZ, UR6 ;  /* 0x00000006ff147e24 */ /* 0x000fe2000f8e00ff */
[----:B------:R2:W5:Y:S01]  /*ee90*/  LD.E.128 R76, desc[UR36][R42.64] ;  /* 0x000000242a4c7980 */ /* 0x000562000c101d00 */
[----:B------:R-:W-:Y:S01]  /*eea0*/  IMAD.U32 R21, RZ, RZ, UR5 ;  /* 0x00000005ff157e24 */ /* 0x000fe2000f8e00ff */
[----:B------:R-:W-:Y:S02]  /*eeb0*/  ULDC.64 UR6, c[0x0][0xad8] ;  /* 0x0002b60000067ab9 */ /* 0x000fe40000000a00 */
[----:B------:R2:W5:Y:S01]  /*eec0*/  LD.E.128 R72, desc[UR36][R44.64] ;  /* 0x000000242c487980 */ /* 0x000562000c101d00 */
[----:B-1----:R-:W-:-:S03]  /*eed0*/  IMAD R33, R29, UR9, R0 ;  /* 0x000000091d217c24 */ /* 0x002fc6000f8e0200 */
[----:B------:R2:W5:Y:S01]  /*eee0*/  LD.E.128 R64, desc[UR36][R46.64] ;  /* 0x000000242e407980 */ /* 0x000562000c101d00 */
[----:B------:R-:W-:Y:S01]  /*eef0*/  SHF.R.S32.HI R0, RZ, 0x1f, R31 ;  /* 0x0000001fff007819 */ /* 0x000fe2000001141f */
[----:B------:R-:W-:Y:S01]  /*ef00*/  @!PT LDS RZ, [RZ] ;  /* 0x00000000fffff984 */ /* 0x000fe20000000800 */
[----:B------:R-:W-:Y:S01]  /*ef10*/  @!PT LDS RZ, [RZ] ;  /* 0x00000000fffff984 */ /* 0x000fe20000000800 */
[----:B------:R-:W-:Y:S01]  /*ef20*/  @!PT LDS RZ, [RZ] ;  /* 0x00000000fffff984 */ /* 0x000fe20000000800 */
[----:B------:R-:W-:Y:S01]  /*ef30*/  @!PT LDS RZ, [RZ] ;  /* 0x00000000fffff984 */ /* 0x000fe20000000800 */
[----:B------:R0:W-:Y:S06]  /*ef40*/  MEMBAR.ALL.CTA ;  /* 0x0000000000007992 */ /* 0x0001ec0000008000 */
[----:B0-----:R-:W0:Y:S01]  /*ef50*/  FENCE.VIEW.ASYNC.S ;  /* 0x00000000000073c6 */ /* 0x001e220000000000 */
[----:B------:R-:W-:-:S04]  /*ef60*/  IMAD.WIDE.U32 R20, R29, UR8, R20 ;  /* 0x000000081d147c25 */ /* 0x000fc8000f8e0014 */
[----:B------:R-:W-:Y:S02]  /*ef70*/  IMAD.IADD R21, R21, 0x1, R33 ;  /* 0x0000000115157824 */ /* 0x000fe400078e0221 */
[----:B------:R-:W-:Y:S02]  /*ef80*/  IMAD R2, R0, UR6, RZ ;  /* 0x0000000600027c24 */ /* 0x000fe4000f8e02ff */
[----:B----4-:R-:W-:Y:S02]  /*ef90*/  VIADD R34, R196, UR41 ;  /* 0x00000029c4227c36 */ /* 0x010fe40008000000 */
[C---:B------:R-:W-:Y:S02]  /*efa0*/  IMAD R29, R31.reuse, UR7, R2 ;  /* 0x000000071f1d7c24 */ /* 0x040fe4000f8e0202 */
[----:B------:R-:W-:Y:S01]  /*efb0*/  IMAD.WIDE.U32 R20, R31, UR6, R20 ;  /* 0x000000061f147c25 */ /* 0x000fe2000f8e0014 */
[----:B------:R-:W-:Y:S01]  /*efc0*/  ISETP.GE.AND P2, PT, R34, R3, PT ;  /* 0x000000032200720c */ /* 0x000fe20003f46270 */
[----:B------:R-:W-:-:S02]  /*efd0*/  ULDC.64 UR6, c[0x0][0xa80] ;  /* 0x0002a00000067ab9 */ /* 0x000fc40000000a00 */
[----:B------:R-:W-:Y:S01]  /*efe0*/  VIADD R17, R17, 0x30820 ;  /* 0x0003082011117836 */ /* 0x000fe20000000000 */
[----:B------:R-:W-:Y:S01]  /*eff0*/  LEA R2, P3, R20, UR6, 0x1 ;  /* 0x0000000614027c11 */ /* 0x000fe2000f8608ff */
[----:B------:R-:W-:Y:S02]  /*f000*/  IMAD.IADD R21, R21, 0x1, R29 ;  /* 0x0000000115157824 */ /* 0x000fe400078e021d */
[----:B------:R-:W-:Y:S01]  /*f010*/  VIADD R0, R34, 0x20 ;  /* 0x0000002022007836 */ /* 0x000fe20000000000 */
[----:B------:R-:W-:Y:S02]  /*f020*/  PRMT R17, RZ, 0x654, R17 ;  /* 0x00000654ff117816 */ /* 0x000fe40000000011 */
[----:B------:R-:W-:Y:S02]  /*f030*/  LEA.HI.X R32, R20, UR7, R21, 0x1, P3 ;  /* 0x0000000714207c11 */ /* 0x000fe400098f0c15 */
[-C--:B------:R-:W-:Y:S01]  /*f040*/  ISETP.GE.AND P1, PT, R0, R3.reuse, PT ;  /* 0x000000030000720c */ /* 0x080fe20003f26270 */
[----:B------:R-:W-:Y:S01]  /*f050*/  VIADD R0, R34, 0x40 ;  /* 0x0000004022007836 */ /* 0x000fe20000000000 */
[----:B0-----:R0:W-:Y:S01]  /*f060*/  SYNCS.ARRIVE.TRANS64.RED.A1T0 RZ, [R17+URZ], RZ ;  /* 0x000000ff11ff79a7 */ /* 0x0011e2000810043f */
[----:B------:R2:W1:Y:S01]  /*f070*/  SHFL.IDX PT, R31, R2, RZ, 0x181f ;  /* 0x00181fff021f7589 */ /* 0x00046200000e0000 */
[----:B------:R-:W-:Y:S02]  /*f080*/  BSSY B1, `(.L_x_1052) ;  /* 0x0000011000017945 */ /* 0x000fe40003800000 */
[----:B------:R-:W-:Y:S01]  /*f090*/  ISETP.GE.AND P0, PT, R0, R3, PT ;  /* 0x000000030000720c */ /* 0x000fe20003f06270 */
[----:B0-----:R2:W0:Y:S01]  /*f0a0*/  SHFL.IDX PT, R17, R32, RZ, 0x181f ;  /* 0x00181fff20117589 */ /* 0x00142200000e0000 */
[----:B------:R-:W-:Y:S11]  /*f0b0*/  @P2 BRA `(.L_x_1053) ;  /* 0x0000000000342947 */ /* 0x000ff60003800000 */
[----:B------:R-:W-:Y:S02]  /*f0c0*/  ULDC UR5, c[0x0][0xac8] ;  /* 0x0002b20000057ab9 */ /* 0x000fe40000000800 */
[----:B------:R-:W-:Y:S02]  /*f0d0*/  ISETP.GE.AND P4, PT, R22, UR5, PT ;  /* 0x0000000516007c0c */ /* 0x000fe4000bf86270 */
[----:B------:R-:W-:Y:S02]  /*f0e0*/  ISETP.GE.AND P3, PT, R23, UR5, PT ;  /* 0x0000000517007c0c */ /* 0x000fe4000bf66270 */
[----:B------:R-:W-:-:S09]  /*f0f0*/  ISETP.GE.AND P2, PT, R192, UR5, PT ;  /* 0x00000005c0007c0c */ /* 0x000fd2000bf46270 */
[CC--:B-1----:R-:W-:Y:S02]  /*f100*/  @!P4 LEA R20, P6, R22.reuse, R31.reuse, 0x1 ;  /* 0x0000001f1614c211 */ /* 0x0c2fe400078c08ff */
[C---:B------:R-:W-:Y:S02]  /*f110*/  @!P3 LEA R28, P5, R23.reuse, R31, 0x1 ;  /* 0x0000001f171cb211 */ /* 0x040fe400078a08ff */
[----:B0-----:R-:W-:Y:S02]  /*f120*/  @!P4 LEA.HI.X R21, R22, R17, R206, 0x1, P6 ;  /* 0x000000111615c211 */ /* 0x001fe400030f0cce */
[C---:B------:R-:W-:Y:S02]  /*f130*/  @!P2 LEA R30, P6, R192.reuse, R31, 0x1 ;  /* 0x0000001fc01ea211 */ /* 0x040fe400078c08ff */
[-C--:B------:R-:W-:Y:S01]  /*f140*/  @!P3 LEA.HI.X R29, R23, R17.reuse, R205, 0x1, P5 ;  /* 0x00000011171db211 */ /* 0x080fe200028f0ccd */
[----:B-----5:R3:W-:Y:S01]  /*f150*/  @!P4 ST.E.128 desc[UR36][R20.64], R48 ;  /* 0x000000301400c985 */ /* 0x0207e2000c101d24 */
[----:B------:R-:W-:-:S03]  /*f160*/  @!P2 LEA.HI.X R31, R192, R17, R204, 0x1, P6 ;  /* 0x00000011c01fa211 */ /* 0x000fc600030f0ccc */
[----:B------:R3:W-:Y:S04]  /*f170*/  @!P3 ST.E.128 desc[UR36][R28.64], R68 ;  /* 0x000000441c00b985 */ /* 0x0007e8000c101d24 */
[----:B------:R3:W-:Y:S02]  /*f180*/  @!P2 ST.E.128 desc[UR36][R30.64], R80 ;  /* 0x000000501e00a985 */ /* 0x0007e4000c101d24 */
.L_x_1053:
[----:B------:R-:W-:Y:S05]  /*f190*/  BSYNC B1 ;  /* 0x0000000000017941 */ /* 0x000fea0003800000 */
.L_x_1052:
[----:B0-----:R0:W4:Y:S01]  /*f1a0*/  SHFL.IDX PT, R17, R32, 0x1, 0x181f ;  /* 0x00381f0020117f89 */ /* 0x00112200000e0000 */
        /* <DEDUP_REMOVED lines=13> */
[----:B-----5:R3:W-:Y:S04]  /*f280*/  @!P4 ST.E.128 desc[UR36][R20.64], R12 ;  /* 0x0000000c1400c985 */ /* 0x0207e8000c101d24 */
[----:B------:R3:W-:Y:S04]  /*f290*/  @!P5 ST.E.128 desc[UR36][R28.64], R60 ;  /* 0x0000003c1c00d985 */ /* 0x0007e8000c101d24 */
[----:B------:R3:W-:Y:S02]  /*f2a0*/  @!P6 ST.E.128 desc[UR36][R30.64], R76 ;  /* 0x0000004c1e00e985 */ /* 0x0007e4000c101d24 */
.L_x_1055:
[----:B------:R-:W-:Y:S05]  /*f2b0*/  BSYNC B1 ;  /* 0x0000000000017941 */ /* 0x000fea0003800000 */
.L_x_1054:
        /* <DEDUP_REMOVED lines=8> */
[-C--:B---3-5:R-:W-:Y:S02]  /*f340*/  @!P3 LEA R12, P0, R22, R21.reuse, 0x1 ;  /* 0x00000015160cb211 */ /* 0x0a8fe400078008ff */
        /* <DEDUP_REMOVED lines=8> */
.L_x_1057:
[----:B------:R-:W-:Y:S05]  /*f3d0*/  BSYNC B1 ;  /* 0x0000000000017941 */ /* 0x000fea0003800000 */
.L_x_1056:
[----:B------:R-:W-:Y:S01]  /*f3e0*/  VIADD R0, R34, 0x60 ;  /* 0x0000006022007836 */ /* 0x000fe20000000000 */
[----:B0----5:R0:W0:Y:S04]  /*f3f0*/  SHFL.IDX PT, R11, R32, 0x3, 0x181f ;  /* 0x00781f00200b7f89 */ /* 0x02102800000e0000 */
[----:B------:R-:W-:Y:S01]  /*f400*/  ISETP.GE.AND P0, PT, R0, R3, PT ;  /* 0x000000030000720c */ /* 0x000fe20003f06270 */
[----:B------:R0:W0:-:S12]  /*f410*/  SHFL.IDX PT, R13, R2, 0x3, 0x181f ;  /* 0x00781f00020d7f89 */ /* 0x00001800000e0000 */
[----:B------:R-:W-:Y:S05]  /*f420*/  @P0 BRA `(.L_x_1058) ;  /* 0x0000000800e80947 */ /* 0x000fea0003800000 */
[----:B------:R-:W-:Y:S02]  /*f430*/  ULDC UR5, c[0x0][0xac8] ;  /* 0x0002b20000057ab9 */ /* 0x000fe40000000800 */
[----:B------:R-:W-:Y:S02]  /*f440*/  ISETP.GE.AND P2, PT, R22, UR5, PT ;  /* 0x0000000516007c0c */ /* 0x000fe4000bf46270 */
[----:B------:R-:W-:-:S11]  /*f450*/  ISETP.GE.AND P3, PT, R23, UR5, PT ;  /* 0x0000000517007c0c */ /* 0x000fd6000bf66270 */
[CC--:B0-2-4-:R-:W-:Y:S02]  /*f460*/  @!P2 LEA R2, P0, R22.reuse, R13.reuse, 0x1 ;  /* 0x0000000d1602a211 */ /* 0x0d5fe400078008ff */
[C---:B------:R-:W-:Y:S02]  /*f470*/  @!P3 LEA R8, P1, R23.reuse, R13, 0x1 ;  /* 0x0000000d1708b211 */ /* 0x040fe400078208ff */
[-C--:B------:R-:W-:Y:S02]  /*f480*/  @!P2 LEA.HI.X R3, R22, R11.reuse, R206, 0x1, P0 ;  /* 0x0000000b1603a211 */ /* 0x080fe400000f0cce */
        /* <DEDUP_REMOVED lines=9> */
.L_x_1051:
[----:B------:R-:W0:Y:S01]  /*f520*/  LDC R8, c[0x0][0xbe8] ;  /* 0x0002fa00ff087b82 */ /* 0x000e220000000800 */
[----:B------:R-:W-:Y:S01]  /*f530*/  R2UR UR6, R194 ;  /* 0x00000000c20672ca */ /* 0x000fe200000e0000 */
[----:B------:R-:W-:Y:S01]  /*f540*/  BSSY B1, `(.L_x_1059) ;  /* 0x0000034000017945 */ /* 0x000fe20003800000 */
[----:B------:R-:W-:Y:S01]  /*f550*/  R2UR UR5, R195 ;  /* 0x00000000c30572ca */ /* 0x000fe200000e0000 */
[----:B------:R-:W-:Y:S01]  /*f560*/  IMAD R6, R193, 0x20, R196 ;  /* 0x00000020c1067824 */ /* 0x000fe200078e02c4 */
[----:B------:R-:W-:-:S09]  /*f570*/  ISETP.GE.AND P0, PT, R207, 0x80, PT ;  /* 0x00000080cf00780c */ /* 0x000fd20003f06270 */
[----:B------:R-:W-:Y:S02]  /*f580*/  USHF.R.S32.HI UR8, URZ, 0x1f, UR6 ;  /* 0x0000001f3f087899 */ /* 0x000fe40008011406 */
[----:B------:R-:W-:Y:S01]  /*f590*/  USHF.R.S32.HI UR9, URZ, 0x1f, UR5 ;  /* 0x0000001f3f097899 */ /* 0x000fe20008011405 */
[----:B0-----:R-:W-:-:S13]  /*f5a0*/  ISETP.NE.AND P1, PT, R8, 0x1, PT ;  /* 0x000000010800780c */ /* 0x001fda0003f25270 */
[----:B------:R-:W0:Y:S08]  /*f5b0*/  @P1 LDC R9, c[0x0][0xbec] ;  /* 0x0002fb00ff091b82 */ /* 0x000e300000000800 */
[----:B------:R-:W1:Y:S01]  /*f5c0*/  @P1 LDC R11, c[0x0][0xbf0] ;  /* 0x0002fc00ff0b1b82 */ /* 0x000e620000000800 */
[----:B------:R-:W-:Y:S05]  /*f5d0*/  @P0 BRA `(.L_x_1060) ;  /* 0x0000000000a80947 */ /* 0x000fea0003800000 */
[----:B------:R-:W2:Y:S01]  /*f5e0*/  S2R R4, SR_TID.X ;  /* 0x0000000000047919 */ /* 0x000ea20000002100 */
[----:B------:R-:W3:Y:S01]  /*f5f0*/  LDC R3, c[0x0][0xbe8] ;  /* 0x0002fa00ff037b82 */ /* 0x000ee20000000800 */
[----:B------:R-:W-:Y:S01]  /*f600*/  IMAD.U32 R7, RZ, RZ, UR41 ;  /* 0x00000029ff077e24 */ /* 0x000fe2000f8e00ff */
[----:B------:R-:W-:Y:S02]  /*f610*/  ULDC UR5, c[0x0][0xa88] ;  /* 0x0002a20000057ab9 */ /* 0x000fe40000000800 */
[----:B---3--:R-:W-:Y:S02]  /*f620*/  IMAD R5, R3, UR5, RZ ;  /* 0x0000000503057c24 */ /* 0x008fe4000f8e02ff */
[----:B--2---:R-:W-:-:S04]  /*f630*/  IADD3 R4, R7, -0x80, R4 ;  /* 0xffffff8007047810 */ /* 0x004fc80007ffe004 */
[----:B------:R-:W-:-:S13]  /*f640*/  ISETP.GE.AND P0, PT, R4, R5, PT ;  /* 0x000000050400720c */ /* 0x000fda0003f06270 */
[----:B------:R-:W-:Y:S05]  /*f650*/  @P0 BRA `(.L_x_1060) ;  /* 0x0000000000880947 */ /* 0x000fea0003800000 */
[----:B------:R-:W-:Y:S01]  /*f660*/  ISETP.NE.AND P0, PT, R3, 0x1, PT ;  /* 0x000000010300780c */ /* 0x000fe20003f05270 */
[----:B------:R-:W-:Y:S01]  /*f670*/  ULDC.64 UR10, c[0x0][0xb90] ;  /* 0x0002e400000a7ab9 */ /* 0x000fe20000000a00 */
[----:B------:R-:W-:Y:S01]  /*f680*/  R2UR UR13, R194 ;  /* 0x00000000c20d72ca */ /* 0x000fe200000e0000 */
[----:B------:R-:W-:Y:S01]  /*f690*/  UIMAD UR5, UR8, UR10, URZ ;  /* 0x0000000a080572a4 */ /* 0x000fe2000f8e023f */
[----:B------:R-:W-:Y:S01]  /*f6a0*/  R2UR UR12, R195 ;  /* 0x00000000c30c72ca */ /* 0x000fe200000e0000 */
[----:B------:R-:W-:-:S08]  /*f6b0*/  IMAD.MOV.U32 R2, RZ, RZ, R4 ;  /* 0x000000ffff027224 */ /* 0x000fd000078e0004 */
[----:B------:R-:W2:Y:S02]  /*f6c0*/  @P0 LDC R5, c[0x0][0xbec] ;  /* 0x0002fb00ff050b82 */ /* 0x000ea40000000800 */
[----:B------:R-:W-:Y:S02]  /*f6d0*/  UIMAD.WIDE.U32 UR6, UR13, UR10, URZ ;  /* 0x0000000a0d0672a5 */ /* 0x000fe4000f8e003f */
[----:B------:R-:W-:-:S03]  /*f6e0*/  UIMAD UR5, UR13, UR11, UR5 ;  /* 0x0000000b0d0572a4 */ /* 0x000fc6000f8e0205 */
[----:B------:R-:W-:Y:S01]  /*f6f0*/  ULDC.64 UR10, c[0x0][0xb98] ;  /* 0x0002e600000a7ab9 */ /* 0x000fe20000000a00 */
[----:B------:R-:W3:Y:S01]  /*f700*/  @P0 LDC R7, c[0x0][0xbf0] ;  /* 0x0002fc00ff070b82 */ /* 0x000ee20000000800 */
[----:B------:R-:W-:Y:S02]  /*f710*/  UIADD3 UR7, UR7, UR5, URZ ;  /* 0x0000000507077290 */ /* 0x000fe4000fffe03f */
[----:B------:R-:W-:Y:S02]  /*f720*/  UIMAD UR5, UR9, UR10, URZ ;  /* 0x0000000a090572a4 */ /* 0x000fe4000f8e023f */
[----:B------:R-:W-:Y:S02]  /*f730*/  UIMAD.WIDE.U32 UR6, UR12, UR10, UR6 ;  /* 0x0000000a0c0672a5 */ /* 0x000fe4000f8e0006 */
[----:B------:R-:W-:-:S03]  /*f740*/  UIMAD UR5, UR12, UR11, UR5 ;  /* 0x0000000b0c0572a4 */ /* 0x000fc6000f8e0205 */
[----:B------:R-:W-:Y:S01]  /*f750*/  ULDC.64 UR10, c[0x0][0xb88] ;  /* 0x0002e200000a7ab9 */ /* 0x000fe20000000a00 */
[----:B--2---:R-:W-:-:S05]  /*f760*/  @P0 IMAD.HI.U32 R0, R4, R5, RZ ;  /* 0x0000000504000227 */ /* 0x004fca00078e00ff */
[----:B---3--:R-:W-:-:S05]  /*f770*/  @P0 SHF.R.U32.HI R2, RZ, R7, R0 ;  /* 0x00000007ff020219 */ /* 0x008fca0000011600 */
[----:B------:R-:W-:-:S04]  /*f780*/  IMAD.MOV R5, RZ, RZ, -R2 ;  /* 0x000000ffff057224 */ /* 0x000fc800078e0a02 */
[----:B------:R-:W-:Y:S01]  /*f790*/  IMAD R5, R3, R5, R4 ;  /* 0x0000000503057224 */ /* 0x000fe200078e0204 */
[----:B------:R-:W-:Y:S01]  /*f7a0*/  SHF.R.S32.HI R3, RZ, 0x1f, R2 ;  /* 0x0000001fff037819 */ /* 0x000fe20000011402 */
[----:B------:R-:W-:Y:S01]  /*f7b0*/  IMAD.U32 R4, RZ, RZ, UR5 ;  /* 0x00000005ff047e24 */ /* 0x000fe2000f8e00ff */
[----:B------:R-:W-:Y:S02]  /*f7c0*/  IADD3 R2, P0, R2, UR6, RZ ;  /* 0x0000000602027c10 */ /* 0x000fe4000ff1e0ff */
[----:B------:R-:W-:Y:S02]  /*f7d0*/  SHF.R.S32.HI R0, RZ, 0x1f, R5 ;  /* 0x0000001fff007819 */ /* 0x000fe40000011405 */
[----:B------:R-:W-:Y:S01]  /*f7e0*/  IADD3.X R3, R3, UR7, R4, P0, !PT ;  /* 0x0000000703037c10 */ /* 0x000fe200087fe404 */
[----:B------:R-:W-:Y:S02]  /*f7f0*/  ULDC.64 UR6, c[0x0][0xb50] ;  /* 0x0002d40000067ab9 */ /* 0x000fe40000000a00 */
[----:B------:R-:W-:-:S02]  /*f800*/  IMAD R0, R0, UR10, RZ ;  /* 0x0000000a00007c24 */ /* 0x000fc4000f8e02ff */
[----:B------:R-:W-:-:S04]  /*f810*/  IMAD.WIDE.U32 R2, R5, UR10, R2 ;  /* 0x0000000a05027c25 */ /* 0x000fc8000f8e0002 */
[----:B------:R-:W-:Y:S01]  /*f820*/  IMAD R7, R5, UR11, R0 ;  /* 0x0000000b05077c24 */ /* 0x000fe2000f8e0200 */
[----:B------:R-:W-:-:S03]  /*f830*/  LEA R4, P0, R2, UR6, 0x2 ;  /* 0x0000000602047c11 */ /* 0x000fc6000f8010ff */
[----:B------:R-:W-:-:S05]  /*f840*/  IMAD.IADD R3, R3, 0x1, R7 ;  /* 0x0000000103037824 */ /* 0x000fca00078e0207 */
[----:B------:R-:W-:Y:S01]  /*f850*/  LEA.HI.X R5, R2, UR7, R3, 0x2, P0 ;  /* 0x0000000702057c11 */ /* 0x000fe200080f1403 */
[----:B------:R-:W-:-:S05]  /*f860*/  IMAD.MOV.U32 R3, RZ, RZ, -0x800000 ;  /* 0xff800000ff037424 */ /* 0x000fca00078e00ff */
[----:B------:R2:W-:Y:S02]  /*f870*/  STG.E desc[UR36][R4.64], R3 ;  /* 0x0000000304007986 */ /* 0x0005e4000c101924 */
.L_x_1060:
[----:B------:R-:W-:Y:S05]  /*f880*/  BSYNC B1 ;  /* 0x0000000000017941 */ /* 0x000fea0003800000 */
.L_x_1059:
[----:B------:R-:W-:Y:S01]  /*f890*/  R2UR UR13, R194 ;  /* 0x00000000c20d72ca */ /* 0x000fe200000e0000 */
[----:B------:R-:W-:Y:S01]  /*f8a0*/  ULDC.64 UR10, c[0x0][0xae8] ;  /* 0x0002ba00000a7ab9 */ /* 0x000fe20000000a00 */
[----:B------:R-:W-:Y:S01]  /*f8b0*/  R2UR UR12, R195 ;  /* 0x00000000c30c72ca */ /* 0x000fe200000e0000 */
[----:B------:R-:W-:Y:S01]  /*f8c0*/  UIMAD UR5, UR8, UR10, URZ ;  /* 0x0000000a080572a4 */ /* 0x000fe2000f8e023f */
[----:B------:R-:W-:Y:S01]  /*f8d0*/  VIADD R6, R6, UR41 ;  /* 0x0000002906067c36 */ /* 0x000fe20008000000 */
[----:B------:R-:W-:Y:S03]  /*f8e0*/  BSSY B1, `(.L_x_1061) ;  /* 0x0000038000017945 */ /* 0x000fe60003800000 */
[----:B0-----:R-:W-:-:S04]  /*f8f0*/  @P1 IMAD.HI.U32 R0, R6, R9, RZ ;  /* 0x0000000906001227 */ /* 0x001fc800078e00ff */
[----:B--2---:R-:W-:Y:S01]  /*f900*/  IMAD.MOV.U32 R5, RZ, RZ, R6 ;  /* 0x000000ffff057224 */ /* 0x004fe200078e0006 */
[----:B------:R-:W-:Y:S01]  /*f910*/  UIMAD.WIDE.U32 UR6, UR13, UR10, URZ ;  /* 0x0000000a0d0672a5 */ /* 0x000fe2000f8e003f */
[----:B-1----:R-:W-:Y:S01]  /*f920*/  @P1 SHF.R.U32.HI R5, RZ, R11, R0 ;  /* 0x0000000bff051219 */ /* 0x002fe20000011600 */
[----:B------:R-:W-:-:S03]  /*f930*/  UIMAD UR5, UR13, UR11, UR5 ;  /* 0x0000000b0d0572a4 */ /* 0x000fc6000f8e0205 */
[----:B------:R-:W-:Y:S01]  /*f940*/  ULDC.64 UR10, c[0x0][0xaf0] ;  /* 0x0002bc00000a7ab9 */ /* 0x000fe20000000a00 */
[----:B------:R-:W-:Y:S01]  /*f950*/  UIADD3 UR7, UR7, UR5, URZ ;  /* 0x0000000507077290 */ /* 0x000fe2000fffe03f */
[--C-:B------:R-:W-:Y:S01]  /*f960*/  SHF.R.S32.HI R0, RZ, 0x1f, R5.reuse ;  /* 0x0000001fff007819 */ /* 0x100fe20000011405 */
[----:B------:R-:W-:Y:S01]  /*f970*/  UIMAD UR5, UR9, UR10, URZ ;  /* 0x0000000a090572a4 */ /* 0x000fe2000f8e023f */
[----:B------:R-:W-:Y:S01]  /*f980*/  IMAD.MOV R7, RZ, RZ, -R5 ;  /* 0x000000ffff077224 */ /* 0x000fe200078e0a05 */
[----:B------:R-:W-:Y:S02]  /*f990*/  UIMAD.WIDE.U32 UR6, UR12, UR10, UR6 ;  /* 0x0000000a0c0672a5 */ /* 0x000fe4000f8e0006 */
[----:B------:R-:W-:Y:S01]  /*f9a0*/  UIMAD UR5, UR12, UR11, UR5 ;  /* 0x0000000b0c0572a4 */ /* 0x000fe2000f8e0205 */
[----:B------:R-:W-:Y:S01]  /*f9b0*/  IMAD R7, R8, R7, R6 ;  /* 0x0000000708077224 */ /* 0x000fe200078e0206 */
[----:B------:R-:W-:Y:S01]  /*f9c0*/  ULDC.64 UR8, c[0x0][0xae0] ;  /* 0x0002b80000087ab9 */ /* 0x000fe20000000a00 */
[----:B------:R-:W-:Y:S01]  /*f9d0*/  VIADD R6, R196, UR41 ;  /* 0x00000029c4067c36 */ /* 0x000fe20008000000 */
[----:B------:R-:W-:Y:S01]  /*f9e0*/  UIADD3 UR5, UR7, UR5, URZ ;  /* 0x0000000507057290 */ /* 0x000fe2000fffe03f */
[----:B------:R-:W-:-:S02]  /*f9f0*/  IMAD R0, R0, UR8, RZ ;  /* 0x0000000800007c24 */ /* 0x000fc4000f8e02ff */
[----:B------:R-:W-:Y:S02]  /*fa00*/  IMAD.U32 R3, RZ, RZ, UR7 ;  /* 0x00000007ff037e24 */ /* 0x000fe4000f8e00ff */
[----:B------:R-:W-:Y:S01]  /*fa10*/  IMAD.U32 R2, RZ, RZ, UR6 ;  /* 0x00000006ff027e24 */ /* 0x000fe2000f8e00ff */
[----:B------:R-:W-:Y:S01]  /*fa20*/  ULDC.64 UR6, c[0x0][0xad8] ;  /* 0x0002b60000067ab9 */ /* 0x000fe20000000a00 */
[----:B------:R-:W-:Y:S01]  /*fa30*/  IMAD.U32 R3, RZ, RZ, UR5 ;  /* 0x00000005ff037e24 */ /* 0x000fe2000f8e00ff */
[----:B------:R-:W-:Y:S01]  /*fa40*/  ULDC UR5, c[0x0][0xa88] ;  /* 0x0002a20000057ab9 */ /* 0x000fe20000000800 */
[C---:B------:R-:W-:Y:S01]  /*fa50*/  IMAD R9, R5.reuse, UR9, R0 ;  /* 0x0000000905097c24 */ /* 0x040fe2000f8e0200 */
[----:B------:R-:W-:Y:S01]  /*fa60*/  SHF.R.S32.HI R0, RZ, 0x1f, R7 ;  /* 0x0000001fff007819 */ /* 0x000fe20000011407 */
[----:B------:R-:W-:-:S04]  /*fa70*/  IMAD.WIDE.U32 R2, R5, UR8, R2 ;  /* 0x0000000805027c25 */ /* 0x000fc8000f8e0002 */
[----:B------:R-:W-:Y:S02]  /*fa80*/  IMAD.IADD R3, R3, 0x1, R9 ;  /* 0x0000000103037824 */ /* 0x000fe400078e0209 */
[----:B------:R-:W-:Y:S02]  /*fa90*/  IMAD R4, R0, UR6, RZ ;  /* 0x0000000600047c24 */ /* 0x000fe4000f8e02ff */
[----:B------:R-:W-:Y:S02]  /*faa0*/  IMAD R9, R8, UR5, RZ ;  /* 0x0000000508097c24 */ /* 0x000fe4000f8e02ff */
[C---:B------:R-:W-:Y:S02]  /*fab0*/  IMAD R5, R7.reuse, UR7, R4 ;  /* 0x0000000707057c24 */ /* 0x040fe4000f8e0204 */
[----:B------:R-:W-:Y:S01]  /*fac0*/  IMAD.WIDE.U32 R2, R7, UR6, R2 ;  /* 0x0000000607027c25 */ /* 0x000fe2000f8e0002 */
[----:B------:R-:W-:Y:S01]  /*fad0*/  ISETP.GE.AND P2, PT, R6, R9, PT ;  /* 0x000000090600720c */ /* 0x000fe20003f46270 */
[----:B------:R-:W-:-:S02]  /*fae0*/  ULDC.64 UR6, c[0x0][0xa80] ;  /* 0x0002a00000067ab9 */ /* 0x000fc40000000a00 */
[----:B------:R-:W-:Y:S01]  /*faf0*/  IMAD.IADD R3, R3, 0x1, R5 ;  /* 0x0000000103037824 */ /* 0x000fe200078e0205 */
[----:B------:R-:W-:Y:S01]  /*fb00*/  LEA R4, P3, R2, UR6, 0x1 ;  /* 0x0000000602047c11 */ /* 0x000fe2000f8608ff */
[----:B------:R-:W-:-:S03]  /*fb10*/  VIADD R0, R6, 0x20 ;  /* 0x0000002006007836 */ /* 0x000fc60000000000 */
[----:B------:R-:W-:Y:S01]  /*fb20*/  LEA.HI.X R5, R2, UR7, R3, 0x1, P3 ;  /* 0x0000000702057c11 */ /* 0x000fe200098f0c03 */
[----:B------:R0:W1:Y:S01]  /*fb30*/  SHFL.IDX PT, R7, R4, RZ, 0x181f ;  /* 0x00181fff04077589 */ /* 0x00006200000e0000 */
[-C--:B------:R-:W-:Y:S01]  /*fb40*/  ISETP.GE.AND P1, PT, R0, R9.reuse, PT ;  /* 0x000000090000720c */ /* 0x080fe20003f26270 */
[----:B------:R-:W-:Y:S02]  /*fb50*/  VIADD R0, R6, 0x40 ;  /* 0x0000004006007836 */ /* 0x000fe40000000000 */
[----:B------:R0:W2:Y:S03]  /*fb60*/  SHFL.IDX PT, R3, R5, RZ, 0x181f ;  /* 0x00181fff05037589 */ /* 0x0000a600000e0000 */
[----:B------:R-:W-:Y:S01]  /*fb70*/  ISETP.GE.AND P0, PT, R0, R9, PT ;  /* 0x000000090000720c */ /* 0x000fe20003f06270 */
[----:B------:R-:W-:-:S12]  /*fb80*/  @P2 BRA `(.L_x_1062) ;  /* 0x0000000000342947 */ /* 0x000fd80003800000 */
[----:B------:R-:W-:Y:S02]  /*fb90*/  ULDC UR5, c[0x0][0xac8] ;  /* 0x0002b20000057ab9 */ /* 0x000fe40000000800 */
[----:B------:R-:W-:Y:S02]  /*fba0*/  ISETP.GE.AND P4, PT, R22, UR5, PT ;  /* 0x0000000516007c0c */ /* 0x000fe4000bf86270 */
[----:B------:R-:W-:Y:S02]  /*fbb0*/  ISETP.GE.AND P3, PT, R23, UR5, PT ;  /* 0x0000000517007c0c */ /* 0x000fe4000bf66270 */
[----:B------:R-:W-:-:S09]  /*fbc0*/  ISETP.GE.AND P2, PT, R192, UR5, PT ;  /* 0x00000005c0007c0c */ /* 0x000fd2000bf46270 */
[CC--:B-1----:R-:W-:Y:S02]  /*fbd0*/  @!P4 LEA R10, P6, R22.reuse, R7.reuse, 0x1 ;  /* 0x00000007160ac211 */ /* 0x0c2fe400078c08ff */
[C---:B------:R-:W-:Y:S02]  /*fbe0*/  @!P3 LEA R12, P5, R23.reuse, R7, 0x1 ;  /* 0x00000007170cb211 */ /* 0x040fe400078a08ff */
[----:B--2---:R-:W-:Y:S02]  /*fbf0*/  @!P4 LEA.HI.X R11, R22, R3, R206, 0x1, P6 ;  /* 0x00000003160bc211 */ /* 0x004fe400030f0cce */
[C---:B------:R-:W-:Y:S02]  /*fc00*/  @!P2 LEA R2, P6, R192.reuse, R7, 0x1 ;  /* 0x00000007c002a211 */ /* 0x040fe400078c08ff */
[-C--:B------:R-:W-:Y:S01]  /*fc10*/  @!P3 LEA.HI.X R13, R23, R3.reuse, R205, 0x1, P5 ;  /* 0x00000003170db211 */ /* 0x080fe200028f0ccd */
[----:B------:R3:W-:Y:S01]  /*fc20*/  @!P4 ST.E.128 desc[UR36][R10.64], RZ ;  /* 0x000000ff0a00c985 */ /* 0x0007e2000c101d24 */
[----:B------:R-:W-:-:S03]  /*fc30*/  @!P2 LEA.HI.X R3, R192, R3, R204, 0x1, P6 ;  /* 0x00000003c003a211 */ /* 0x000fc600030f0ccc */
[----:B------:R3:W-:Y:S04]  /*fc40*/  @!P3 ST.E.128 desc[UR36][R12.64], RZ ;  /* 0x000000ff0c00b985 */ /* 0x0007e8000c101d24 */
[----:B------:R3:W-:Y:S02]  /*fc50*/  @!P2 ST.E.128 desc[UR36][R2.64], RZ ;  /* 0x000000ff0200a985 */ /* 0x0007e4000c101d24 */
.L_x_1062:
[----:B------:R-:W-:Y:S05]  /*fc60*/  BSYNC B1 ;  /* 0x0000000000017941 */ /* 0x000fea0003800000 */
.L_x_1061:
[----:B--23--:R2:W3:Y:S01]  /*fc70*/  SHFL.IDX PT, R3, R5, 0x1, 0x181f ;  /* 0x00381f0005037f89 */ /* 0x00c4e200000e0000 */
        /* <DEDUP_REMOVED lines=10> */
[-C--:B---3--:R-:W-:Y:S02]  /*fd20*/  @!P4 LEA.HI.X R11, R22, R3.reuse, R206, 0x1, P1 ;  /* 0x00000003160bc211 */ /* 0x088fe400008f0cce */
[-C--:B------:R-:W-:Y:S02]  /*fd30*/  @!P5 LEA.HI.X R13, R23, R3.reuse, R205, 0x1, P2 ;  /* 0x00000003170dd211 */ /* 0x080fe400010f0ccd */
[----:B------:R-:W-:Y:S01]  /*fd40*/  @!P6 LEA.HI.X R3, R192, R3, R204, 0x1, P3 ;  /* 0x00000003c003e211 */ /* 0x000fe200018f0ccc */
[----:B------:R4:W-:Y:S04]  /*fd50*/  @!P4 ST.E.128 desc[UR36][R10.64], RZ ;  /* 0x000000ff0a00c985 */ /* 0x0009e8000c101d24 */
[----:B------:R4:W-:Y:S04]  /*fd60*/  @!P5 ST.E.128 desc[UR36][R12.64], RZ ;  /* 0x000000ff0c00d985 */ /* 0x0009e8000c101d24 */
[----:B------:R4:W-:Y:S02]  /*fd70*/  @!P6 ST.E.128 desc[UR36][R2.64], RZ ;  /* 0x000000ff0200e985 */ /* 0x0009e4000c101d24 */
.L_x_1064:
[----:B------:R-:W-:Y:S05]  /*fd80*/  BSYNC B1 ;  /* 0x0000000000017941 */ /* 0x000fea0003800000 */
.L_x_1063:
        /* <DEDUP_REMOVED lines=17> */
.L_x_1066:
[----:B------:R-:W-:Y:S05]  /*fea0*/  BSYNC B1 ;  /* 0x0000000000017941 */ /* 0x000fea0003800000 */
.L_x_1065:
[----:B------:R-:W-:Y:S01]  /*feb0*/  VIADD R0, R6, 0x60 ;  /* 0x0000006006007836 */ /* 0x000fe20000000000 */
[----:B0-23--:R-:W0:Y:S04]  /*fec0*/  SHFL.IDX PT, R5, R5, 0x3, 0x181f ;  /* 0x00781f0005057f89 */ /* 0x00de2800000e0000 */
[----:B------:R-:W-:Y:S01]  /*fed0*/  ISETP.GE.AND P0, PT, R0, R9, PT ;  /* 0x000000090000720c */ /* 0x000fe20003f06270 */
[----:B-1--4-:R1:W2:-:S12]  /*fee0*/  SHFL.IDX PT, R3, R4, 0x3, 0x181f ;  /* 0x00781f0004037f89 */ /* 0x01229800000e0000 */
        /* <DEDUP_REMOVED lines=14> */
.L_x_1058:
[----:B------:R-:W-:Y:S05]  /*ffd0*/  BSYNC B0 ;  /* 0x0000000000007941 */ /* 0x000fea0003800000 */
.L_x_1050:
[----:B------:R-:W-:Y:S02]  /*ffe0*/  ULDC UR5, c[0x0][0xc38] ;  /* 0x00030e0000057ab9 */ /* 0x000fe40000000800 */
[----:B------:R-:W-:-:S06]  /*fff0*/  UISETP.GE.AND UP0, UPT, UR4, UR5, UPT ;  /* 0x000000050400728c */ /* 0x000fcc000bf06270 */
[----:B------:R-:W-:-:S13]  /*10000*/  PLOP3.LUT P0, PT, PT, PT, UP0, 0x80, 0x0 ;  /* 0x000000000000781c */ /* 0x000fda0003f0f008 */
[----:B------:R-:W-:Y:S05]  /*10010*/  @!P0 BRA `(.L_x_1067) ;  /* 0xffffff0c003c8947 */ /* 0x000fea000383ffff */
[----:B------:R-:W-:Y:S05]  /*10020*/  EXIT ;  /* 0x000000000000794d */ /* 0x000fea0003800000 */
.L_x_961:
[----:B------:R-:W-:-:S08]  /*10030*/  NOP ;  /* 0x0000000000007918 */ /* 0x000fd00000000000 */
[----:B0-----:R-:W0:-:S00]  /*10040*/  USETMAXREG.DEALLOC.CTAPOOL 0x28 ;  /* 0x00000028000079c8 */ /* 0x001e0000080e0500 */
[----:B0-----:R-:W-:-:S06]  /*10050*/  LOP3.LUT R0, R0, 0x3, RZ, 0xc0, !PT ;  /* 0x0000000300007812 */ /* 0x001fcc00078ec0ff */
[----:B------:R-:W0:Y:S01]  /*10060*/  S2UR UR10, SR_CTAID.X ;  /* 0x00000000000a79c3 */ /* 0x000e220000002500 */
[----:B------:R-:W-:Y:S01]  /*10070*/  LOP3.LUT R16, R16, 0xffffefff, RZ, 0xc0, !PT ;  /* 0xffffefff10107812 */ /* 0x000fe200078ec0ff */
[----:B------:R-:W-:Y:S01]  /*10080*/  STL [R1], RZ ;  /* 0x000000ff01007387 */ /* 0x000fe20000100800 */
[----:B------:R-:W-:Y:S02]  /*10090*/  IMAD.MOV.U32 R23, RZ, RZ, RZ ;  /* 0x000000ffff177224 */ /* 0x000fe400078e00ff */
[----:B------:R-:W-:Y:S01]  /*100a0*/  IMAD.MOV.U32 R26, RZ, RZ, 0x1 ;  /* 0x00000001ff1a7424 */ /* 0x000fe200078e00ff */
[----:B------:R1:W2:Y:S02]  /*100b0*/  SHFL.IDX PT, R2, R0, RZ, 0x1f ;  /* 0x00001fff00027589 */ /* 0x0002a400000e0000 */
[----:B-1----:R-:W0:Y:S01]  /*100c0*/  LDC R0, c[0x0][0xc38] ;  /* 0x00030e00ff007b82 */ /* 0x002e220000000800 */
[----:B--2---:R-:W-:-:S13]  /*100d0*/  ISETP.NE.AND P0, PT, R2, RZ, PT ;  /* 0x000000ff0200720c */ /* 0x004fda0003f05270 */
[----:B------:R-:W-:Y:S01]  /*100e0*/  @P0 LOP3.LUT R16, R16, 0x1000, RZ, 0xfc, !PT ;  /* 0x0000100010100812 */ /* 0x000fe200078efcff */
[----:B------:R-:W-:Y:S06]  /*100f0*/  @P0 BAR.ARV 0x4, 0x180 ;  /* 0x0106000000000b1d */ /* 0x000fec0000002000 */
[----:B0-----:R-:W-:-:S13]  /*10100*/  ISETP.LE.AND P0, PT, R0, UR10, PT ;  /* 0x0000000a00007c0c */ /* 0x001fda000bf03270 */
[----:B------:R-:W-:Y:S05]  /*10110*/  @P0 BRA `(.L_x_1068) ;  /* 0x00000040005c0947 */ /* 0x000fea0003800000 */
[----:B------:R-:W2:Y:S01]  /*10120*/  LDL R4, [R1+0x4] ;  /* 0x0000040001047983 */ /* 0x000ea20000100800 */
[----:B------:R-:W-:Y:S01]  /*10130*/  IMAD.SHL.U32 R37, R3, 0x8, RZ ;  /* 0x0000000803257824 */ /* 0x000fe200078e00ff */
[----:B------:R-:W-:Y:S01]  /*10140*/  ULDC UR9, c[0x0][0x2b8] ;  /* 0x0000ae0000097ab9 */ /* 0x000fe20000000800 */
[----:B------:R-:W-:Y:S01]  /*10150*/  LOP3.LUT R16, R16, 0xfffffffd, RZ, 0xc0, !PT ;  /* 0xfffffffd10107812 */ /* 0x000fe200078ec0ff */
[----:B------:R-:W0:Y:S01]  /*10160*/  S2UR UR8, SR_CgaCtaId ;  /* 0x00000000000879c3 */ /* 0x000e220000008800 */
[----:B------:R-:W-:Y:S01]  /*10170*/  ULDC.64 UR4, c[0x0][0x418] ;  /* 0x0001060000047ab9 */ /* 0x000fe20000000a00 */
[C---:B------:R-:W-:Y:S01]  /*10180*/  LOP3.LUT R0, R37.reuse, 0x1f8, RZ, 0xc0, !PT ;  /* 0x000001f825007812 */ /* 0x040fe200078ec0ff */
[----:B------:R-:W-:Y:S01]  /*10190*/  UISETP.NE.U32.AND UP0, UPT, UR4, URZ, UPT ;  /* 0x0000003f0400728c */ /* 0x000fe2000bf05070 */
[----:B------:R1:W-:Y:S01]  /*101a0*/  STL [R1], RZ ;  /* 0x000000ff01007387 */ /* 0x0003e20000100800 */
[----:B------:R-:W-:Y:S01]  /*101b0*/  ULDC UR40, c[0x0][0x288] ;  /* 0x0000a20000287ab9 */ /* 0x000fe20000000800 */
[----:B------:R-:W-:Y:S01]  /*101c0*/  LOP3.LUT R0, R0, 0x38, R3, 0x78, !PT ;  /* 0x0000003800007812 */ /* 0x000fe200078e7803 */
[----:B------:R-:W-:Y:S01]  /*101d0*/  UISETP.NE.AND.EX UP0, UPT, UR5, URZ, UPT, UP0 ;  /* 0x0000003f0500728c */ /* 0x000fe2000bf05300 */
[----:B------:R-:W-:Y:S01]  /*101e0*/  IMAD.U32 R34, RZ, RZ, UR10 ;  /* 0x0000000aff227e24 */ /* 0x000fe2000f8e00ff */
[----:B------:R-:W-:Y:S01]  /*101f0*/  ULDC UR4, c[0x0][0x424] ;  /* 0x0001090000047ab9 */ /* 0x000fe20000000800 */
[----:B------:R-:W-:Y:S01]  /*10200*/  LOP3.LUT R30, R0, 0x200, R37, 0xf8, !PT ;  /* 0x00000200001e7812 */ /* 0x000fe200078ef825 */
[----:B------:R-:W-:Y:S01]  /*10210*/  USEL UR4, UR4, 0x1, UP0 ;  /* 0x0000000104047887 */ /* 0x000fe20008000000 */
[----:B------:R-:W-:Y:S01]  /*10220*/  LOP3.LUT R37, R37, 0x38, RZ, 0xc0, !PT ;  /* 0x0000003825257812 */ /* 0x000fe200078ec0ff */
[----:B------:R-:W-:Y:S01]  /*10230*/  UMOV UR5, 0x400 ;  /* 0x0000040000057882 */ /* 0x000fe20000000000 */
[----:B------:R-:W-:Y:S01]  /*10240*/  ULDC UR39, c[0x0][0x448] ;  /* 0x0001120000277ab9 */ /* 0x000fe20000000800 */
[----:B------:R-:W-:Y:S01]  /*10250*/  IMAD.MOV.U32 R26, RZ, RZ, 0x1 ;  /* 0x00000001ff1a7424 */ /* 0x000fe200078e00ff */
[C---:B------:R-:W-:Y:S01]  /*10260*/  LOP3.LUT R0, R37.reuse, 0x40, RZ, 0xfc, !PT ;  /* 0x0000004025007812 */ /* 0x040fe200078efcff */
[----:B------:R-:W-:Y:S01]  /*10270*/  IMAD.MOV.U32 R23, RZ, RZ, RZ ;  /* 0x000000ffff177224 */ /* 0x000fe200078e00ff */
[----:B------:R-:W-:Y:S01]  /*10280*/  LOP3.LUT R2, R37, 0x80, RZ, 0xfc, !PT ;  /* 0x0000008025027812 */ /* 0x000fe200078efcff */
[----:B------:R-:W-:Y:S01]  /*10290*/  UIMAD UR39, UR39, UR40, URZ ;  /* 0x00000028272772a4 */ /* 0x000fe2000f8e023f */
[----:B------:R-:W-:Y:S01]  /*102a0*/  ISETP.GE.AND P1, PT, R0, UR9, PT ;  /* 0x0000000900007c0c */ /* 0x000fe2000bf26270 */
[----:B------:R-:W-:Y:S01]  /*102b0*/  ULDC UR47, c[0x0][0xc] ;  /* 0x00000300002f7ab9 */ /* 0x000fe20000000800 */
[----:B0-----:R-:W-:-:S06]  /*102c0*/  ULEA UR8, UR8, UR5, 0x18 ;  /* 0x0000000508087291 */ /* 0x001fcc000f8ec03f */
[----:B------:R-:W-:-:S04]  /*102d0*/  IMAD.U32 R17, RZ, RZ, UR8 ;  /* 0x00000008ff117e24 */ /* 0x000fc8000f8e00ff */
[----:B------:R-:W-:Y:S01]  /*102e0*/  IMAD R31, R30, 0x2, R17 ;  /* 0x000000021e1f7824 */ /* 0x000fe200078e0211 */
[----:B--2---:R-:W-:Y:S02]  /*102f0*/  R2UR UR6, R4 ;  /* 0x00000000040672ca */ /* 0x004fe400000e0000 */
[C---:B------:R-:W-:Y:S01]  /*10300*/  LOP3.LUT R4, R3.reuse, 0x7f, RZ, 0xc0, !PT ;  /* 0x0000007f03047812 */ /* 0x040fe200078ec0ff */
[----:B------:R-:W-:-:S03]  /*10310*/  IMAD.SHL.U32 R3, R3, 0x10, RZ ;  /* 0x0000001003037824 */ /* 0x000fc600078e00ff */
[----:B------:R-:W-:-:S07]  /*10320*/  SHF.R.U32.HI R36, RZ, 0x3, R4 ;  /* 0x00000003ff247819 */ /* 0x000fce0000011604 */
[----:B------:R-:W-:-:S03]  /*10330*/  ULOP3.LUT UR48, UR6, 0x2, URZ, 0xfc, !UPT ;  /* 0x0000000206307892 */ /* 0x000fc6000f8efc3f */
[----:B------:R-:W-:Y:S02]  /*10340*/  ULDC.64 UR6, c[0x0][0x2f0] ;  /* 0x0000bc0000067ab9 */ /* 0x000fe40000000a00 */
[----:B------:R-:W-:Y:S01]  /*10350*/  ISETP.GE.AND P0, PT, R0, UR7, PT ;  /* 0x0000000700007c0c */ /* 0x000fe2000bf06270 */
[----:B------:R-:W-:Y:S01]  /*10360*/  UIMAD UR38, UR4, UR6, URZ ;  /* 0x00000006042672a4 */ /* 0x000fe2000f8e023f */
[----:B------:R-:W-:-:S03]  /*10370*/  ISETP.GE.AND P2, PT, R2, UR7, PT ;  /* 0x0000000702007c0c */ /* 0x000fc6000bf46270 */
[----:B------:R-:W-:Y:S02]  /*10380*/  UIADD3 UR4, UR38, 0x5f, URZ ;  /* 0x0000005f26047890 */ /* 0x000fe4000fffe03f */
[----:B------:R-:W-:Y:S02]  /*10390*/  UIADD3 UR49, UR38, 0x1, -UR40 ;  /* 0x0000000126317890 */ /* 0x000fe4000fffe828 */
[----:B------:R-:W-:Y:S02]  /*103a0*/  UIMAD.WIDE UR4, UR4, 0x2aaaaaab, URZ ;  /* 0x2aaaaaab040478a5 */ /* 0x000fe4000f8e023f */
[----:B------:R-:W-:Y:S02]  /*103b0*/  UIADD3 UR40, UR38, -UR40, URZ ;  /* 0x8000002826287290 */ /* 0x000fe4000fffe03f */
[----:B------:R-:W-:Y:S01]  /*103c0*/  @P0 LOP3.LUT R16, R16, 0x2, RZ, 0xfc, !PT ;  /* 0x0000000210100812 */ /* 0x000fe200078efcff */
[----:B------:R-:W-:Y:S01]  /*103d0*/  USHF.R.U32.HI UR41, URZ, 0x1f, UR5 ;  /* 0x0000001f3f297899 */ /* 0x000fe20008011605 */
[----:B------:R-:W-:-:S02]  /*103e0*/  ISETP.GE.AND P0, PT, R0, UR7, PT ;  /* 0x0000000700007c0c */ /* 0x000fc4000bf06270 */
[----:B------:R-:W-:Y:S01]  /*103f0*/  LOP3.LUT R16, R16, 0xfffffbff, RZ, 0xc0, !PT ;  /* 0xfffffbff10107812 */ /* 0x000fe200078ec0ff */
[----:B------:R-:W-:Y:S01]  /*10400*/  ULEA.HI.SX32 UR41, UR5, UR41, 0x1c ;  /* 0x0000002905297291 */ /* 0x000fe2000f8fe23f */
[----:B------:R-:W-:Y:S02]  /*10410*/  LOP3.LUT R0, R36, 0x70, R3, 0xf8, !PT ;  /* 0x0000007024007812 */ /* 0x000fe400078ef803 */
[----:B------:R-:W-:Y:S02]  /*10420*/  @P1 LOP3.LUT R16, R16, 0x400, RZ, 0xfc, !PT ;  /* 0x0000040010101812 */ /* 0x000fe400078efcff */
[----:B------:R-:W-:Y:S02]  /*10430*/  ISETP.GE.AND P1, PT, R2, UR9, PT ;  /* 0x0000000902007c0c */ /* 0x000fe4000bf26270 */
[----:B------:R-:W-:-:S04]  /*10440*/  LOP3.LUT R16, R16, 0xffffffef, RZ, 0xc0, !PT ;  /* 0xffffffef10107812 */ /* 0x000fc800078ec0ff */
        /* <DEDUP_REMOVED lines=12> */
[----:B------:R-:W-:-:S04]  /*10510*/  @P2 LOP3.LUT R16, R16, 0x4, RZ, 0xfc, !PT ;  /* 0x0000000410102812 */ /* 0x000fc800078efcff */
[----:B------:R-:W-:-:S04]  /*10520*/  LOP3.LUT R16, R16, 0xfffff7ff, RZ, 0xc0, !PT ;  /* 0xfffff7ff10107812 */ /* 0x000fc800078ec0ff */
[----:B------:R-:W-:-:S04]  /*10530*/  LOP3.LUT R16, R16, 0xffffffdf, RZ, 0xc0, !PT ;  /* 0xffffffdf10107812 */ /* 0x000fc800078ec0ff */
[----:B------:R-:W-:-:S04]  /*10540*/  @P1 LOP3.LUT R16, R16, 0x20, RZ, 0xfc, !PT ;  /* 0x0000002010101812 */ /* 0x000fc800078efcff */
[----:B-1----:R-:W-:-:S07]  /*10550*/  @P0 LOP3.LUT R16, R16, 0x800, RZ, 0xfc, !PT ;  /* 0x0000080010100812 */ /* 0x002fce00078efcff */
.L_x_1123:
[----:B------:R-:W-:Y:S01]  /*10560*/  ULDC UR7, c[0x0][0xc60] ;  /* 0x0003180000077ab9 */ /* 0x000fe20000000800 */
[C---:B------:R-:W-:Y:S01]  /*10570*/  R2UR UR42, R34.reuse ;  /* 0x00000000222a72ca */ /* 0x040fe200000e0000 */
[----:B------:R-:W-:Y:S01]  /*10580*/  UISETP.NE.AND UP0, UPT, UR7, 0x1, UPT ;  /* 0x000000010700788c */ /* 0x000fe2000bf05270 */
[----:B------:R-:W-:-:S10]  /*10590*/  R2UR UR6, R34 ;  /* 0x00000000220672ca */ /* 0x000fd400000e0000 */
        /* <DEDUP_REMOVED lines=9> */
[----:B0----5:R-:W-:Y:S05]  /*10630*/  @P0 BRA `(.L_x_1069) ;  /* 0x0000000000200947 */ /* 0x021fea0003800000 */
        /* <DEDUP_REMOVED lines=8> */
.L_x_1069:
[----:B------:R-:W-:Y:S01]  /*106c0*/  ULDC UR8, c[0x0][0xc54] ;  /* 0x0003150000087ab9 */ /* 0x000fe20000000800 */
[----:B------:R-:W-:Y:S01]  /*106d0*/  UMOV UR6, UR7 ;  /* 0x0000000700067c82 */ /* 0x000fe20008000000 */
[----:B------:R-:W-:-:S11]  /*106e0*/  UISETP.NE.AND UP0, UPT, UR8, 0x1, UPT ;  /* 0x000000010800788c */ /* 0x000fd6000bf05270 */
[----:B------:R-:W-:Y:S02]  /*106f0*/  @UP0 ULDC.64 UR10, c[0x0][0xc58] ;  /* 0x00031600000a0ab9 */ /* 0x000fe40000000a00 */
[----:B------:R-:W-:-:S04]  /*10700*/  UIMAD.WIDE.U32 UR4, UR7, UR10, URZ ;  /* 0x0000000a070472a5 */ /* 0x000fc8000f8e003f */
[----:B------:R-:W-:-:S04]  /*10710*/  @UP0 USHF.R.U32.HI UR6, URZ, UR11, UR5 ;  /* 0x0000000b3f060299 */ /* 0x000fc80008011605 */
[----:B------:R-:W-:-:S12]  /*10720*/  UIMAD UR4, UR6, UR8, URZ ;  /* 0x00000008060472a4 */ /* 0x000fd8000f8e023f */
.L_x_1070:
[----:B------:R-:W-:Y:S01]  /*10730*/  ULDC UR5, c[0x0][0xc48] ;  /* 0x0003120000057ab9 */ /* 0x000fe20000000800 */
[----:B------:R-:W-:Y:S01]  /*10740*/  ULDC.64 UR8, c[0x0][0xa28] ;  /* 0x00028a0000087ab9 */ /* 0x000fe20000000a00 */
[----:B------:R-:W-:Y:S01]  /*10750*/  UISETP.NE.AND UP1, UPT, UR5, 0x1, UPT ;  /* 0x000000010500788c */ /* 0x000fe2000bf25270 */
[----:B------:R-:W-:Y:S01]  /*10760*/  IMAD.MOV.U32 R32, RZ, RZ, RZ ;  /* 0x000000ffff207224 */ /* 0x000fe200078e00ff */
[----:B------:R-:W-:Y:S02]  /*10770*/  UIADD3 UR4, UR7, -UR4, URZ ;  /* 0x8000000407047290 */ /* 0x000fe4000fffe03f */
[----:B------:R-:W-:Y:S01]  /*10780*/  UISETP.NE.U32.AND UP0, UPT, UR8, URZ, UPT ;  /* 0x0000003f0800728c */ /* 0x000fe2000bf05070 */
[----:B------:R-:W-:Y:S02]  /*10790*/  ULDC UR5, c[0x0][0xc54] ;  /* 0x0003150000057ab9 */ /* 0x000fe40000000800 */
[----:B------:R-:W-:Y:S02]  /*107a0*/  UIMAD UR42, UR42, UR5, UR4 ;  /* 0x000000052a2a72a4 */ /* 0x000fe4000f8e0204 */
[----:B------:R-:W-:-:S02]  /*107b0*/  UISETP.NE.AND.EX UP0, UPT, UR9, URZ, UPT, UP0 ;  /* 0x0000003f0900728c */ /* 0x000fc4000bf05300 */
[----:B------:R-:W-:Y:S01]  /*107c0*/  @UP1 ULDC UR4, c[0x0][0xc4c] ;  /* 0x0003130000041ab9 */ /* 0x000fe20000000800 */
[----:B------:R-:W-:Y:S01]  /*107d0*/  @UP1 ULDC UR7, c[0x0][0xc50] ;  /* 0x0003140000071ab9 */ /* 0x000fe20000000800 */
[----:B------:R-:W-:Y:S02]  /*107e0*/  UIMAD.WIDE.U32 UR4, UR42, UR4, URZ ;  /* 0x000000042a0472a5 */ /* 0x000fe4000f8e003f */
[----:B------:R-:W-:Y:S01]  /*107f0*/  UMOV UR43, UR42 ;  /* 0x0000002a002b7c82 */ /* 0x000fe20008000000 */
[----:B------:R-:W-:Y:S01]  /*10800*/  ULOP3.LUT UR6, UR6, 0x1ffffff, URZ, 0x3c, !UPT ;  /* 0x01ffffff06067892 */ /* 0x000fe2000f8e3c3f */
[----:B------:R-:W-:Y:S01]  /*10810*/  PLOP3.LUT P0, PT, PT, PT, UP0, 0x80, 0x0 ;  /* 0x000000000000781c */ /* 0x000fe20003f0f008 */
[----:B------:R-:W-:-:S03]  /*10820*/  @UP1 USHF.R.U32.HI UR43, URZ, UR7, UR5 ;  /* 0x000000073f2b1299 */ /* 0x000fc60008011605 */
[----:B------:R-:W-:Y:S02]  /*10830*/  @UP0 ULDC.64 UR4, c[0x0][0xa28] ;  /* 0x00028a0000040ab9 */ /* 0x000fe40000000a00 */
[----:B------:R-:W-:-:S06]  /*10840*/  @UP0 UIMAD.WIDE UR4, UR43, 0x4, UR4 ;  /* 0x000000042b0408a5 */ /* 0x000fcc000f8e0204 */
[----:B------:R-:W-:Y:S01]  /*10850*/  IMAD.U32 R3, RZ, RZ, UR5 ;  /* 0x00000005ff037e24 */ /* 0x000fe2000f8e00ff */
[----:B------:R-:W-:Y:S01]  /*10860*/  ULDC UR5, c[0x0][0x448] ;  /* 0x0001120000057ab9 */ /* 0x000fe20000000800 */
[----:B------:R-:W-:Y:S01]  /*10870*/  IMAD.U32 R2, RZ, RZ, UR4 ;  /* 0x00000004ff027e24 */ /* 0x000fe2000f8e00ff */
[----:B------:R-:W-:Y:S01]  /*10880*/  ULDC UR4, c[0x0][0xc3c] ;  /* 0x00030f0000047ab9 */ /* 0x000fe20000000800 */
[----:B------:R-:W-:Y:S02]  /*10890*/  UISETP.NE.AND UP2, UPT, UR5, 0x1, UPT ;  /* 0x000000010500788c */ /* 0x000fe4000bf45270 */
[----:B------:R-:W-:Y:S01]  /*108a0*/  UIADD3 UR6, UR6, UR4, URZ ;  /* 0x0000000406067290 */ /* 0x000fe2000fffe03f */
[----:B------:R0:W5:Y:S01]  /*108b0*/  @P0 LDG.E R32, desc[UR36][R2.64] ;  /* 0x0000002402200981 */ /* 0x000162000c1e1900 */
[----:B------:R-:W-:Y:S02]  /*108c0*/  UP2UR UR50, UPR, URZ, 0x4 ;  /* 0x000000043f327883 */ /* 0x000fe40008000000 */
[----:B------:R-:W-:-:S04]  /*108d0*/  USHF.L.U32 UR44, UR6, 0x7, URZ ;  /* 0x00000007062c7899 */ /* 0x000fc8000800063f */
[----:B------:R-:W-:Y:S01]  /*108e0*/  UIADD3 UR6, UR44, 0x7f, URZ ;  /* 0x0000007f2c067890 */ /* 0x000fe2000fffe03f */
[----:B------:R-:W-:Y:S01]  /*108f0*/  @UP2 ULDC UR4, c[0x0][0x44c] ;  /* 0x0001130000042ab9 */ /* 0x000fe20000000800 */
[----:B------:R-:W-:Y:S02]  /*10900*/  @UP2 ULDC UR7, c[0x0][0x450] ;  /* 0x0001140000072ab9 */ /* 0x000fe40000000800 */
[----:B------:R-:W-:-:S04]  /*10910*/  UIMAD.WIDE.U32 UR4, UR6, UR4, URZ ;  /* 0x00000004060472a5 */ /* 0x000fc8000f8e003f */
[----:B------:R-:W-:-:S03]  /*10920*/  @UP2 USHF.R.U32.HI UR6, URZ, UR7, UR5 ;  /* 0x000000073f062299 */ /* 0x000fc60008011605 */
[----:B------:R-:W-:Y:S01]  /*10930*/  ULDC.64 UR4, c[0x0][0x9e0] ;  /* 0x0002780000047ab9 */ /* 0x000fe20000000a00 */
[----:B------:R-:W-:Y:S02]  /*10940*/  UIADD3 UR6, UR49, UR6, URZ ;  /* 0x0000000631067290 */ /* 0x000fe4000fffe03f */
[----:B------:R-:W-:Y:S02]  /*10950*/  UISETP.GE.AND UP0, UPT, UR5, 0x1, UPT ;  /* 0x000000010500788c */ /* 0x000fe4000bf06270 */
[----:B------:R-:W-:-:S04]  /*10960*/  UIADD3 UR4, UR6, UR4, URZ ;  /* 0x0000000406047290 */ /* 0x000fc8000fffe03f */
[----:B------:R-:W-:-:S13]  /*10970*/  PLOP3.LUT P0, PT, PT, PT, UP0, 0x40, 0x0 ;  /* 0x000000000000781c */ /* 0x000fda0003f0e808 */
[----:B0-----:R-:W-:Y:S05]  /*10980*/  @P0 BRA `(.L_x_1071) ;  /* 0x0000000000440947 */ /* 0x001fea0003800000 */
[----:B------:R-:W-:Y:S01]  /*10990*/  ISETP.LT.AND P0, PT, RZ, UR6, PT ;  /* 0x00000006ff007c0c */ /* 0x000fe2000bf01270 */
[----:B------:R-:W-:-:S12]  /*109a0*/  UIADD3 UR8, UR6, -0x1, URZ ;  /* 0xffffffff06087890 */ /* 0x000fd8000fffe03f */
[----:B------:R-:W-:Y:S05]  /*109b0*/  @P0 BRA `(.L_x_1072) ;  /* 0x00000000001c0947 */ /* 0x000fea0003800000 */
[----:B------:R-:W-:Y:S02]  /*109c0*/  UISETP.NE.AND UP1, UPT, UR5, 0x1, UPT ;  /* 0x000000010500788c */ /* 0x000fe4000bf25270 */
[----:B------:R-:W-:-:S09]  /*109d0*/  UIADD3 UR8, -UR6, URZ, URZ ;  /* 0x0000003f06087290 */ /* 0x000fd2000fffe13f */
[----:B------:R-:W-:Y:S02]  /*109e0*/  @UP1 ULDC.64 UR10, c[0x0][0x9e8] ;  /* 0x00027a00000a1ab9 */ /* 0x000fe40000000a00 */
[----:B------:R-:W-:-:S04]  /*109f0*/  UIMAD.WIDE.U32 UR6, UR8, UR10, URZ ;  /* 0x0000000a080672a5 */ /* 0x000fc8000f8e003f */
[----:B------:R-:W-:-:S04]  /*10a00*/  @UP1 USHF.R.U32.HI UR8, URZ, UR11, UR7 ;  /* 0x0000000b3f081299 */ /* 0x000fc80008011607 */
[----:B------:R-:W-:Y:S01]  /*10a10*/  ULOP3.LUT UR8, URZ, UR8, URZ, 0x33, !UPT ;  /* 0x000000083f087292 */ /* 0x000fe2000f8e333f */
[----:B------:R-:W-:Y:S11]  /*10a20*/  BRA `(.L_x_1073) ;  /* 0x0000000000107947 */ /* 0x000ff60003800000 */
.L_x_1072:
[----:B------:R-:W-:-:S11]  /*10a30*/  UISETP.NE.AND UP1, UPT, UR5, 0x1, UPT ;  /* 0x000000010500788c */ /* 0x000fd6000bf25270 */
[----:B------:R-:W-:Y:S02]  /*10a40*/  @UP1 ULDC.64 UR10, c[0x0][0x9e8] ;  /* 0x00027a00000a1ab9 */ /* 0x000fe40000000a00 */
[----:B------:R-:W-:-:S04]  /*10a50*/  UIMAD.WIDE.U32 UR6, UR8, UR10, URZ ;  /* 0x0000000a080672a5 */ /* 0x000fc8000f8e003f */
[----:B------:R-:W-:-:S12]  /*10a60*/  @UP1 USHF.R.U32.HI UR8, URZ, UR11, UR7 ;  /* 0x0000000b3f081299 */ /* 0x000fd80008011607 */
.L_x_1073:
[----:B------:R-:W-:-:S04]  /*10a70*/  UIMAD UR8, UR8, UR5, UR5 ;  /* 0x00000005080872a4 */ /* 0x000fc8000f8e0205 */
[----:B------:R-:W-:-:S04]  /*10a80*/  UISETP.LT.AND UP1, UPT, UR4, UR8, UPT ;  /* 0x000000080400728c */ /* 0x000fc8000bf21270 */
[----:B------:R-:W-:-:S12]  /*10a90*/  USEL UR4, UR4, UR8, UP1 ;  /* 0x0000000804047287 */ /* 0x000fd80008800000 */
.L_x_1071:
[----:B------:R-:W-:Y:S01]  /*10aa0*/  UISETP.NE.AND UP1, UPT, UR50, URZ, UPT ;  /* 0x0000003f3200728c */ /* 0x000fe2000bf25270 */
[----:B------:R-:W-:Y:S01]  /*10ab0*/  PLOP3.LUT P0, PT, PT, PT, UP0, 0x40, 0x0 ;  /* 0x000000000000781c */ /* 0x000fe20003f0e808 */
[----:B------:R-:W-:Y:S01]  /*10ac0*/  UIADD3 UR6, UR4, 0x5f, URZ ;  /* 0x0000005f04067890 */ /* 0x000fe2000fffe03f */
[----:B------:R-:W-:-:S03]  /*10ad0*/  UMOV UR10, UR44 ;  /* 0x0000002c000a7c82 */ /* 0x000fc60008000000 */
[----:B------:R-:W-:-:S04]  /*10ae0*/  UIMAD.WIDE UR6, UR6, 0x2aaaaaab, URZ ;  /* 0x2aaaaaab060678a5 */ /* 0x000fc8000f8e023f */
[----:B------:R-:W-:Y:S01]  /*10af0*/  USHF.R.U32.HI UR4, URZ, 0x1f, UR7 ;  /* 0x0000001f3f047899 */ /* 0x000fe20008011607 */
[----:B------:R-:W-:Y:S02]  /*10b00*/  @UP1 ULDC UR8, c[0x0][0x44c] ;  /* 0x0001130000081ab9 */ /* 0x000fe40000000800 */
[----:B------:R-:W-:Y:S01]  /*10b10*/  @UP1 ULDC UR6, c[0x0][0x450] ;  /* 0x0001140000061ab9 */ /* 0x000fe20000000800 */
[----:B------:R-:W-:Y:S02]  /*10b20*/  UIMAD.WIDE.U32 UR8, UR44, UR8, URZ ;  /* 0x000000082c0872a5 */ /* 0x000fe4000f8e003f */
[----:B------:R-:W-:Y:S02]  /*10b30*/  ULEA.HI.SX32 UR4, UR7, UR4, 0x1c ;  /* 0x0000000407047291 */ /* 0x000fe4000f8fe23f */
[----:B------:R-:W-:Y:S02]  /*10b40*/  @UP1 USHF.R.U32.HI UR10, URZ, UR6, UR9 ;  /* 0x000000063f0a1299 */ /* 0x000fe40008011609 */
[----:B------:R-:W-:-:S02]  /*10b50*/  UISETP.LT.AND UP1, UPT, UR41, UR4, UPT ;  /* 0x000000042900728c */ /* 0x000fc4000bf21270 */
[----:B------:R-:W-:Y:S01]  /*10b60*/  UIADD3 UR6, UR40, UR10, URZ ;  /* 0x0000000a28067290 */ /* 0x000fe2000fffe03f */
[----:B------:R-:W-:Y:S01]  /*10b70*/  ULDC UR8, c[0x0][0x9dc] ;  /* 0x0002770000087ab9 */ /* 0x000fe20000000800 */
[----:B------:R-:W-:Y:S02]  /*10b80*/  USEL UR45, UR41, UR4, UP1 ;  /* 0x00000004292d7287 */ /* 0x000fe40008800000 */
[----:B------:R-:W-:Y:S01]  /*10b90*/  UIADD3 UR8, UR6, -UR8, URZ ;  /* 0x8000000806087290 */ /* 0x000fe2000fffe03f */
[----:B------:R-:W-:Y:S11]  /*10ba0*/  @P0 BRA `(.L_x_1074) ;  /* 0x0000000000480947 */ /* 0x000ff60003800000 */
[----:B------:R-:W-:Y:S02]  /*10bb0*/  UMOV UR4, UR6 ;  /* 0x0000000600047c82 */ /* 0x000fe40008000000 */
[----:B------:R-:W-:-:S06]  /*10bc0*/  UISETP.GT.AND UP0, UPT, UR4, -0x1, UPT ;  /* 0xffffffff0400788c */ /* 0x000fcc000bf04270 */
[----:B------:R-:W-:-:S13]  /*10bd0*/  PLOP3.LUT P0, PT, PT, PT, UP0, 0x80, 0x0 ;  /* 0x000000000000781c */ /* 0x000fda0003f0f008 */
[----:B------:R-:W-:Y:S05]  /*10be0*/  @P0 BRA `(.L_x_1075) ;  /* 0x00000000001c0947 */ /* 0x000fea0003800000 */
[----:B------:R-:W-:Y:S02]  /*10bf0*/  UISETP.NE.AND UP0, UPT, UR5, 0x1, UPT ;  /* 0x000000010500788c */ /* 0x000fe4000bf05270 */
[----:B------:R-:W-:-:S09]  /*10c00*/  ULOP3.LUT UR4, URZ, UR4, URZ, 0x33, !UPT ;  /* 0x000000043f047292 */ /* 0x000fd2000f8e333f */
[----:B------:R-:W-:Y:S02]  /*10c10*/  @UP0 ULDC.64 UR10, c[0x0][0x9e8] ;  /* 0x00027a00000a0ab9 */ /* 0x000fe40000000a00 */
[----:B------:R-:W-:-:S04]  /*10c20*/  UIMAD.WIDE.U32 UR6, UR4, UR10, URZ ;  /* 0x0000000a040672a5 */ /* 0x000fc8000f8e003f */
[----:B------:R-:W-:-:S04]  /*10c30*/  @UP0 USHF.R.U32.HI UR4, URZ, UR11, UR7 ;  /* 0x0000000b3f040299 */ /* 0x000fc80008011607 */
[----:B------:R-:W-:Y:S01]  /*10c40*/  ULOP3.LUT UR4, URZ, UR4, URZ, 0x33, !UPT ;  /* 0x000000043f047292 */ /* 0x000fe2000f8e333f */
[----:B------:R-:W-:Y:S11]  /*10c50*/  BRA `(.L_x_1076) ;  /* 0x0000000000107947 */ /* 0x000ff60003800000 */
.L_x_1075:
[----:B------:R-:W-:-:S11]  /*10c60*/  UISETP.NE.AND UP0, UPT, UR5, 0x1, UPT ;  /* 0x000000010500788c */ /* 0x000fd6000bf05270 */
[----:B------:R-:W-:Y:S02]  /*10c70*/  @UP0 ULDC.64 UR10, c[0x0][0x9e8] ;  /* 0x00027a00000a0ab9 */ /* 0x000fe40000000a00 */
[----:B------:R-:W-:-:S04]  /*10c80*/  UIMAD.WIDE.U32 UR6, UR4, UR10, URZ ;  /* 0x0000000a040672a5 */ /* 0x000fc8000f8e003f */
[----:B------:R-:W-:-:S12]  /*10c90*/  @UP0 USHF.R.U32.HI UR4, URZ, UR11, UR7 ;  /* 0x0000000b3f040299 */ /* 0x000fd80008011607 */
.L_x_1076:
[----:B------:R-:W-:-:S04]  /*10ca0*/  UIMAD UR4, UR4, UR5, URZ ;  /* 0x00000005040472a4 */ /* 0x000fc8000f8e023f */
[----:B------:R-:W-:-:S04]  /*10cb0*/  UISETP.LT.AND UP0, UPT, UR8, UR4, UPT ;  /* 0x000000040800728c */ /* 0x000fc8000bf01270 */
[----:B------:R-:W-:-:S12]  /*10cc0*/  USEL UR8, UR8, UR4, !UP0 ;  /* 0x0000000408087287 */ /* 0x000fd8000c000000 */
.L_x_1074:
[----:B------:R-:W-:Y:S01]  /*10cd0*/  UIMAD.WIDE UR4, UR8, 0x2aaaaaab, URZ ;  /* 0x2aaaaaab080478a5 */ /* 0x000fe2000f8e023f */
[----:B------:R-:W-:Y:S03]  /*10ce0*/  BSSY B7, `(.L_x_1077) ;  /* 0x0000341000077945 */ /* 0x000fe60003800000 */
[----:B------:R-:W-:-:S04]  /*10cf0*/  USHF.R.U32.HI UR4, URZ, 0x1f, UR5 ;  /* 0x0000001f3f047899 */ /* 0x000fc80008011605 */
[----:B------:R-:W-:-:S04]  /*10d00*/  ULEA.HI.SX32 UR4, UR5, UR4, 0x1c ;  /* 0x0000000405047291 */ /* 0x000fc8000f8fe23f */
[----:B------:R-:W-:-:S04]  /*10d10*/  UISETP.LT.AND UP0, UPT, URZ, UR4, UPT ;  /* 0x000000043f00728c */ /* 0x000fc8000bf01270 */
[----:B------:R-:W-:-:S04]  /*10d20*/  USEL UR46, URZ, UR4, !UP0 ;  /* 0x000000043f2e7287 */ /* 0x000fc8000c000000 */
[----:B------:R-:W-:-:S06]  /*10d30*/  UISETP.GT.AND UP0, UPT, UR45, UR46, UPT ;  /* 0x0000002e2d00728c */ /* 0x000fcc000bf04270 */
[----:B------:R-:W-:-:S13]  /*10d40*/  PLOP3.LUT P0, PT, PT, PT, UP0, 0x80, 0x0 ;  /* 0x000000000000781c */ /* 0x000fda0003f0f008 */
[----:B------:R-:W-:Y:S05]  /*10d50*/  @P0 BRA `(.L_x_1078) ;  /* 0x0000000000440947 */ /* 0x000fea0003800000 */
[----:B------:R-:W0:Y:S02]  /*10d60*/  S2R R0, SR_TID.X ;  /* 0x0000000000007919 */ /* 0x000e240000002100 */
[----:B0-----:R-:W-:-:S04]  /*10d70*/  LOP3.LUT R0, R0, 0x7f, RZ, 0xc0, !PT ;  /* 0x0000007f00007812 */ /* 0x001fc800078ec0ff */
[----:B------:R-:W-:-:S13]  /*10d80*/  ISETP.NE.AND P2, PT, R0, RZ, PT ;  /* 0x000000ff0000720c */ /* 0x000fda0003f45270 */
[----:B------:R-:W-:Y:S05]  /*10d90*/  @P2 BRA `(.L_x_1079) ;  /* 0x0000003000d42947 */ /* 0x000fea0003800000 */
[----:B------:R-:W0:Y:S01]  /*10da0*/  S2R R7, SR_LANEID ;  /* 0x0000000000077919 */ /* 0x000e220000000000 */
[----:B------:R-:W-:Y:S01]  /*10db0*/  VOTEU.ANY UR4, UPT, PT ;  /* 0x0000000000047886 */ /* 0x000fe200038e0100 */
[----:B------:R-:W1:Y:S01]  /*10dc0*/  LDC.64 R2, c[0x0][0xc80] ;  /* 0x00032000ff027b82 */ /* 0x000e620000000a00 */
[----:B------:R-:W0:Y:S08]  /*10dd0*/  FLO.U32 R0, UR4 ;  /* 0x0000000400007d00 */ /* 0x000e3000080e0000 */
[----:B------:R-:W1:Y:S01]  /*10de0*/  POPC R5, UR4 ;  /* 0x0000000400057d09 */ /* 0x000e620008000000 */
[----:B0-----:R-:W-:-:S13]  /*10df0*/  ISETP.EQ.U32.AND P0, PT, R0, R7, PT ;  /* 0x000000070000720c */ /* 0x001fda0003f02070 */
[----:B-1----:R-:W2:Y:S01]  /*10e00*/  @P0 ATOMG.E.ADD.STRONG.GPU PT, R3, desc[UR36][R2.64], R5 ;  /* 0x00000005020309a8 */ /* 0x002ea200081ee1e4 */
[----:B------:R-:W0:Y:S02]  /*10e10*/  S2R R4, SR_LTMASK ;  /* 0x0000000000047919 */ /* 0x000e240000003900 */
[----:B0-----:R-:W-:-:S04]  /*10e20*/  LOP3.LUT R4, R4, UR4, RZ, 0xc0, !PT ;  /* 0x0000000404047c12 */ /* 0x001fc8000f8ec0ff */
[----:B------:R-:W0:Y:S01]  /*10e30*/  POPC R7, R4 ;  /* 0x0000000400077309 */ /* 0x000e220000000000 */
[----:B--2---:R-:W0:Y:S02]  /*10e40*/  SHFL.IDX PT, R0, R3, R0, 0x1f ;  /* 0x00001f0003007589 */ /* 0x004e2400000e0000 */
[----:B0-----:R-:W-:Y:S01]  /*10e50*/  IADD3 R34, R0, UR47, R7 ;  /* 0x0000002f00227c10 */ /* 0x001fe2000fffe007 */
[----:B------:R-:W-:Y:S06]  /*10e60*/  BRA `(.L_x_1079) ;  /* 0x0000003000a07947 */ /* 0x000fec0003800000 */
.L_x_1078:
[----:B------:R-:W-:Y:S01]  /*10e70*/  VIADD R0, R17, 0x1e400 ;  /* 0x0001e40011007836 */ /* 0x000fe20000000000 */
[----:B------:R-:W-:Y:S04]  /*10e80*/  BSSY B6, `(.L_x_1080) ;  /* 0x0000013000067945 */ /* 0x000fe80003800000 */
[----:B------:R-:W-:-:S13]  /*10e90*/  LOP3.LUT P0, RZ, R0, 0x3ff, RZ, 0xc0, !PT ;  /* 0x000003ff00ff7812 */ /* 0x000fda000780c0ff */
[----:B------:R-:W-:Y:S05]  /*10ea0*/  @!P0 BRA `(.L_x_1081) ;  /* 0x0000000000408947 */ /* 0x000fea0003800000 */
[----:B------:R-:W-:Y:S01]  /*10eb0*/  MOV R2, 0x0 ;  /* 0x0000000000027802 */ /* 0x000fe20000000f00 */
[----:B------:R-:W-:Y:S01]  /*10ec0*/  ULDC.64 UR4, c[0x4][0x88] ;  /* 0x0100220000047ab9 */ /* 0x000fe20000000a00 */
[----:B------:R-:W-:Y:S01]  /*10ed0*/  ULDC.64 UR6, c[0x4][0x90] ;  /* 0x0100240000067ab9 */ /* 0x000fe20000000a00 */
[----:B------:R-:W-:Y:S02]  /*10ee0*/  IMAD.U32 R4, RZ, RZ, UR4 ;  /* 0x00000004ff047e24 */ /* 0x000fe4000f8e00ff */
[----:B------:R-:W-:Y:S01]  /*10ef0*/  IMAD.U32 R5, RZ, RZ, UR5 ;  /* 0x00000005ff057e24 */ /* 0x000fe2000f8e00ff */
[----:B------:R-:W0:Y:S01]  /*10f00*/  LDC.64 R2, c[0x4][R2] ;  /* 0x0100000002027b82 */ /* 0x000e220000000a00 */
[----:B------:R-:W-:Y:S01]  /*10f10*/  ULDC.64 UR4, c[0x4][0x8] ;  /* 0x0100020000047ab9 */ /* 0x000fe20000000a00 */
[----:B------:R-:W-:Y:S02]  /*10f20*/  IMAD.U32 R6, RZ, RZ, UR6 ;  /* 0x00000006ff067e24 */ /* 0x000fe4000f8e00ff */
[----:B------:R-:W-:-:S02]  /*10f30*/  IMAD.U32 R7, RZ, RZ, UR7 ;  /* 0x00000007ff077e24 */ /* 0x000fc4000f8e00ff */
[----:B------:R-:W-:Y:S02]  /*10f40*/  IMAD.U32 R10, RZ, RZ, UR4 ;  /* 0x00000004ff0a7e24 */ /* 0x000fe4000f8e00ff */
[----:B------:R-:W-:Y:S02]  /*10f50*/  IMAD.U32 R11, RZ, RZ, UR5 ;  /* 0x00000005ff0b7e24 */ /* 0x000fe4000f8e00ff */
[----:B------:R-:W-:Y:S02]  /*10f60*/  IMAD.MOV.U32 R8, RZ, RZ, 0x70 ;  /* 0x00000070ff087424 */ /* 0x000fe400078e00ff */
[----:B------:R-:W-:Y:S02]  /*10f70*/  IMAD.MOV.U32 R12, RZ, RZ, 0x1 ;  /* 0x00000001ff0c7424 */ /* 0x000fe400078e00ff */
[----:B------:R-:W-:-:S07]  /*10f80*/  IMAD.MOV.U32 R13, RZ, RZ, RZ ;  /* 0x000000ffff0d7224 */ /* 0x000fce00078e00ff */
[----:B------:R-:W-:-:S07]  /*10f90*/  LEPC R20, `(.L_x_1081) ;  /* 0x000000001014794e */ /* 0x000fce0000000000 */
[----:B0----5:R-:W-:Y:S05]  /*10fa0*/  CALL.ABS.NOINC R2 ;  /* 0x0000000002007343 */ /* 0x021fea0003c00000 */
.L_x_1081:
[----:B------:R-:W-:Y:S05]  /*10fb0*/  BSYNC B6 ;  /* 0x0000000000067941 */ /* 0x000fea0003800000 */
.L_x_1080:
        /* <DEDUP_REMOVED lines=20> */
.L_x_1084:
[----:B------:R0:W1:Y:S01]  /*11100*/  LDC.64 R2, c[0x4][R18] ;  /* 0x0100000012027b82 */ /* 0x0000620000000a00 */
[----:B------:R-:W-:Y:S01]  /*11110*/  ULDC.64 UR4, c[0x4][0x88] ;  /* 0x0100220000047ab9 */ /* 0x000fe20000000a00 */
[----:B------:R-:W-:Y:S01]  /*11120*/  ULDC.64 UR6, c[0x4][0x90] ;  /* 0x0100240000067ab9 */ /* 0x000fe20000000a00 */
[----:B------:R-:W-:Y:S02]  /*11130*/  IMAD.U32 R4, RZ, RZ, UR4 ;  /* 0x00000004ff047e24 */ /* 0x000fe4000f8e00ff */
        /* <DEDUP_REMOVED lines=11> */
.L_x_1083:
[----:B------:R-:W-:Y:S05]  /*111f0*/  BSYNC B6 ;  /* 0x0000000000067941 */ /* 0x000fea0003800000 */
.L_x_1082:
[----:B------:R-:W-:Y:S01]  /*11200*/  ULDC.64 UR4, c[0x0][0x9f8] ;  /* 0x00027e0000047ab9 */ /* 0x000fe20000000a00 */
[----:B------:R-:W-:Y:S01]  /*11210*/  IMAD.U32 R29, RZ, RZ, UR43 ;  /* 0x0000002bff1d7e24 */ /* 0x000fe2000f8e00ff */
[----:B------:R-:W-:Y:S01]  /*11220*/  UISETP.NE.U32.AND UP0, UPT, UR4, URZ, UPT ;  /* 0x0000003f0400728c */ /* 0x000fe2000bf05070 */
[----:B------:R-:W0:Y:S03]  /*11230*/  LDC R10, c[0x0][0x430] ;  /* 0x00010c00ff0a7b82 */ /* 0x000e260000000800 */
[----:B------:R-:W-:-:S06]  /*11240*/  UISETP.NE.AND.EX UP0, UPT, UR5, URZ, UPT, UP0 ;  /* 0x0000003f0500728c */ /* 0x000fcc000bf05300 */
[----:B------:R-:W-:-:S05]  /*11250*/  PLOP3.LUT P0, PT, PT, PT, UP0, 0x80, 0x0 ;  /* 0x000000000000781c */ /* 0x000fca0003f0f008 */
[----:B------:R-:W-:Y:S02]  /*11260*/  @UP0 ULDC.64 UR4, c[0x0][0x9f8] ;  /* 0x00027e0000040ab9 */ /* 0x000fe40000000a00 */
[----:B------:R-:W-:-:S06]  /*11270*/  @UP0 UIMAD.WIDE UR4, UR43, 0x4, UR4 ;  /* 0x000000042b0408a5 */ /* 0x000fcc000f8e0204 */
[----:B------:R-:W-:Y:S01]  /*11280*/  IMAD.U32 R2, RZ, RZ, UR4 ;  /* 0x00000004ff027e24 */ /* 0x000fe2000f8e00ff */
[----:B------:R-:W-:Y:S01]  /*11290*/  ULDC UR4, c[0x0][0xc48] ;  /* 0x0003120000047ab9 */ /* 0x000fe20000000800 */
[----:B------:R-:W-:-:S05]  /*112a0*/  IMAD.U32 R3, RZ, RZ, UR5 ;  /* 0x00000005ff037e24 */ /* 0x000fca000f8e00ff */
[----:B------:R1:W5:Y:S01]  /*112b0*/  @P0 LDG.E R29, desc[UR36][R2.64] ;  /* 0x00000024021d0981 */ /* 0x000362000c1e1900 */
[----:B------:R-:W-:Y:S01]  /*112c0*/  UMOV UR5, 0xffffffff ;  /* 0xffffffff00057882 */ /* 0x000fe20000000000 */
[----:B------:R-:W-:Y:S02]  /*112d0*/  IMAD.U32 R22, RZ, RZ, UR4 ;  /* 0x00000004ff167e24 */ /* 0x000fe4000f8e00ff */
[----:B------:R-:W-:Y:S05]  /*112e0*/  BRA.DIV UR5, `(.L_x_1085) ;  /* 0x0000003605ac7947 */ /* 0x000fea000b800000 */
.L_x_1139:
[----:B------:R-:W2:Y:S01]  /*112f0*/  S2R R8, SR_TID.X ;  /* 0x0000000000087919 */ /* 0x000ea20000002100 */
[----:B------:R-:W-:Y:S01]  /*11300*/  UIADD3 UR4, UR45, -0x1, URZ ;  /* 0xffffffff2d047890 */ /* 0x000fe2000fffe03f */
[----:B0-----:R-:W-:Y:S02]  /*11310*/  ISETP.NE.AND P1, PT, R10, 0x1, PT ;  /* 0x000000010a00780c */ /* 0x001fe40003f25270 */
[----:B-----5:R-:W-:Y:S02]  /*11320*/  SHF.R.S32.HI R33, RZ, 0x1f, R29 ;  /* 0x0000001fff217819 */ /* 0x020fe4000001141d */
[----:B------:R-:W-:Y:S01]  /*11330*/  LOP3.LUT R16, R16, 0xfffffeff, RZ, 0xc0, !PT ;  /* 0xfffffeff10107812 */ /* 0x000fe200078ec0ff */
[----:B------:R-:W-:-:S08]  /*11340*/  IMAD.U32 R7, RZ, RZ, UR4 ;  /* 0x00000004ff077e24 */ /* 0x000fd0000f8e00ff */
[----:B-1----:R-:W0:Y:S01]  /*11350*/  @P1 LDC R3, c[0x0][0x434] ;  /* 0x00010d00ff031b82 */ /* 0x002e220000000800 */
[----:B------:R-:W-:-:S07]  /*11360*/  @P1 LOP3.LUT R16, R16, 0x100, RZ, 0xfc, !PT ;  /* 0x0000010010101812 */ /* 0x000fce00078efcff */
[----:B------:R-:W1:Y:S01]  /*11370*/  @P1 LDC R5, c[0x0][0x438] ;  /* 0x00010e00ff051b82 */ /* 0x000e620000000800 */
[----:B--2---:R-:W-:-:S05]  /*11380*/  IMAD.SHL.U32 R8, R8, 0x10, RZ ;  /* 0x0000001008087824 */ /* 0x004fca00078e00ff */
[----:B------:R-:W-:-:S05]  /*11390*/  LOP3.LUT R8, R36, 0x70, R8, 0xf8, !PT ;  /* 0x0000007024087812 */ /* 0x000fca00078ef808 */
[----:B------:R-:W-:-:S04]  /*113a0*/  IMAD R7, R7, 0x60, R8 ;  /* 0x0000006007077824 */ /* 0x000fc800078e0208 */
[C---:B------:R-:W-:Y:S01]  /*113b0*/  IMAD.IADD R0, R7.reuse, 0x1, R32 ;  /* 0x0000000107007824 */ /* 0x040fe200078e0220 */
[----:B------:R-:W-:-:S03]  /*113c0*/  ISETP.GE.AND P0, PT, R7, UR38, PT ;  /* 0x0000002607007c0c */ /* 0x000fc6000bf06270 */
[----:B0-----:R-:W-:Y:S01]  /*113d0*/  @P1 IMAD.HI.U32 R2, R0, R3, RZ ;  /* 0x0000000300021227 */ /* 0x001fe200078e00ff */
[----:B------:R-:W-:-:S03]  /*113e0*/  ISETP.GT.U32.OR P0, PT, R8, 0x5f, P0 ;  /* 0x0000005f0800780c */ /* 0x000fc60000704470 */
[----:B------:R-:W-:Y:S01]  /*113f0*/  IMAD.MOV.U32 R9, RZ, RZ, R0 ;  /* 0x000000ffff097224 */ /* 0x000fe200078e0000 */
[----:B-1----:R-:W-:-:S09]  /*11400*/  @P1 SHF.R.U32.HI R9, RZ, R5, R2 ;  /* 0x00000005ff091219 */ /* 0x002fd20000011602 */
[----:B------:R-:W0:Y:S01]  /*11410*/  @!P0 LDC.64 R6, c[0x0][0x428] ;  /* 0x00010a00ff068b82 */ /* 0x000e220000000a00 */
[----:B------:R-:W-:-:S07]  /*11420*/  @!P0 SHF.R.S32.HI R3, RZ, 0x1f, R9 ;  /* 0x0000001fff038819 */ /* 0x000fce0000011409 */
[----:B------:R-:W1:Y:S01]  /*11430*/  @!P0 LDC.64 R4, c[0x0][0x418] ;  /* 0x00010600ff048b82 */ /* 0x000e620000000a00 */
[----:B0-----:R-:W-:-:S04]  /*11440*/  @!P0 IMAD R2, R33, R6, RZ ;  /* 0x0000000621028224 */ /* 0x001fc800078e02ff */
[----:B------:R-:W-:Y:S02]  /*11450*/  @!P0 IMAD R7, R29, R7, R2 ;  /* 0x000000071d078224 */ /* 0x000fe400078e0202 */
[----:B------:R-:W-:-:S04]  /*11460*/  @!P0 IMAD.MOV.U32 R2, RZ, RZ, R9 ;  /* 0x000000ffff028224 */ /* 0x000fc800078e0009 */
[----:B------:R-:W-:-:S04]  /*11470*/  @!P0 IMAD.WIDE.U32 R2, R29, R6, R2 ;  /* 0x000000061d028225 */ /* 0x000fc800078e0002 */
[----:B------:R-:W-:Y:S01]  /*11480*/  @!P0 IMAD.IADD R3, R3, 0x1, R7 ;  /* 0x0000000103038824 */ /* 0x000fe200078e0207 */
[----:B-1----:R-:W-:Y:S01]  /*11490*/  @!P0 LEA R4, P1, R2, R4, 0x2 ;  /* 0x0000000402048211 */ /* 0x002fe200078210ff */
[----:B------:R-:W-:-:S03]  /*114a0*/  IMAD.MOV.U32 R6, RZ, RZ, RZ ;  /* 0x000000ffff067224 */ /* 0x000fc600078e00ff */
[----:B------:R-:W-:Y:S01]  /*114b0*/  @!P0 LEA.HI.X R5, R2, R5, R3, 0x2, P1 ;  /* 0x0000000502058211 */ /* 0x000fe200008f1403 */
[----:B------:R-:W-:-:S04]  /*114c0*/  IMAD.MOV R7, RZ, RZ, -R9 ;  /* 0x000000ffff077224 */ /* 0x000fc800078e0a09 */
[----:B------:R0:W5:Y:S01]  /*114d0*/  @!P0 LDG.E R6, desc[UR36][R4.64] ;  /* 0x0000002404068981 */ /* 0x000162000c1e1900 */
[----:B------:R-:W-:Y:S01]  /*114e0*/  ISETP.GT.U32.AND P0, PT, R8, 0x5f, PT ;  /* 0x0000005f0800780c */ /* 0x000fe20003f04070 */
[----:B------:R-:W-:Y:S01]  /*114f0*/  IMAD R3, RZ, RZ, -UR43 ;  /* 0x8000002bff037e24 */ /* 0x000fe2000f8e02ff */
[----:B------:R-:W-:Y:S01]  /*11500*/  LOP3.LUT R16, R16, 0xffffff7f, RZ, 0xc0, !PT ;  /* 0xffffff7f10107812 */ /* 0x000fe200078ec0ff */
[----:B------:R-:W-:Y:S02]  /*11510*/  IMAD.U32 R24, RZ, RZ, UR4 ;  /* 0x00000004ff187e24 */ /* 0x000fe4000f8e00ff */
[----:B------:R-:W-:Y:S02]  /*11520*/  IMAD R22, R22, R3, UR42 ;  /* 0x0000002a16167e24 */ /* 0x000fe4000f8e0203 */
[----:B0-----:R-:W-:-:S03]  /*11530*/  IMAD R5, R10, R7, R0 ;  /* 0x000000070a057224 */ /* 0x001fc600078e0200 */
[----:B------:R-:W-:Y:S01]  /*11540*/  SHF.R.S32.HI R28, RZ, 0x1f, R22 ;  /* 0x0000001fff1c7819 */ /* 0x000fe20000011416 */
[----:B------:R-:W-:-:S05]  /*11550*/  IMAD.U32 R0, RZ, RZ, UR48 ;  /* 0x00000030ff007e24 */ /* 0x000fca000f8e00ff */
[----:B------:R-:W-:-:S13]  /*11560*/  ISETP.NE.AND P2, PT, R0, 0x3, PT ;  /* 0x000000030000780c */ /* 0x000fda0003f45270 */
[----:B------:R-:W-:-:S04]  /*11570*/  @P2 LOP3.LUT R16, R16, 0x80, RZ, 0xfc, !PT ;  /* 0x0000008010102812 */ /* 0x000fc800078efcff */
[----:B------:R-:W-:-:S04]  /*11580*/  LOP3.LUT R16, R16, 0xffffffbf, RZ, 0xc0, !PT ;  /* 0xffffffbf10107812 */ /* 0x000fc800078ec0ff */
[----:B------:R-:W-:Y:S01]  /*11590*/  @P0 LOP3.LUT R16, R16, 0x40, RZ, 0xfc, !PT ;  /* 0x0000004010100812 */ /* 0x000fe200078efcff */
[----:B------:R-:W-:Y:S06]  /*115a0*/  @!P2 BRA `(.L_x_1086) ;  /* 0x000000000004a947 */ /* 0x000fec0003800000 */
[----:B------:R-:W-:Y:S01]  /*115b0*/  BPT.TRAP 0x1 ;  /* 0x000000040000795c */ /* 0x000fe20000300000 */
.L_x_1086:
[----:B------:R-:W-:Y:S01]  /*115c0*/  SHF.R.S32.HI R7, RZ, 0x1f, R5 ;  /* 0x0000001fff077819 */ /* 0x000fe20000011405 */
[----:B------:R-:W-:Y:S01]  /*115d0*/  ULDC.64 UR4, c[0x0][0x328] ;  /* 0x0000ca0000047ab9 */ /* 0x000fe20000000a00 */
[----:B-----5:R-:W-:Y:S01]  /*115e0*/  SHF.R.S32.HI R4, RZ, 0x1f, R6 ;  /* 0x0000001fff047819 */ /* 0x020fe20000011406 */
[----:B------:R-:W-:Y:S01]  /*115f0*/  IMAD.WIDE.U32 R2, R5, UR4, RZ ;  /* 0x0000000405027c25 */ /* 0x000fe2000f8e00ff */
[----:B------:R-:W-:Y:S03]  /*11600*/  BSSY B0, `(.L_x_1087) ;  /* 0x0000015000007945 */ /* 0x000fe60003800000 */
[----:B------:R-:W-:-:S04]  /*11610*/  IMAD R0, R7, UR4, RZ ;  /* 0x0000000407007c24 */ /* 0x000fc8000f8e02ff */
[----:B------:R-:W-:Y:S01]  /*11620*/  IMAD R9, R5, UR5, R0 ;  /* 0x0000000505097c24 */ /* 0x000fe2000f8e0200 */
[----:B------:R-:W-:Y:S01]  /*11630*/  ULDC.64 UR4, c[0x0][0x338] ;  /* 0x0000ce0000047ab9 */ /* 0x000fe20000000a00 */
[----:B------:R-:W-:Y:S02]  /*11640*/  IMAD R0, R23, 0x8, R17 ;  /* 0x0000000817007824 */ /* 0x000fe400078e0211 */
        /* <DEDUP_REMOVED lines=12> */
[----:B------:R-:W-:-:S04]  /*11710*/  SHF.L.U32 R3, R26, 0x1f, RZ ;  /* 0x0000001f1a037819 */ /* 0x000fc800000006ff */
[----:B------:R-:W-:-:S06]  /*11720*/  LEA.HI.X R19, R2, UR5, R19, 0x1, P0 ;  /* 0x0000000502137c11 */ /* 0x000fcc00080f0c13 */
[----:B------:R-:W0:Y:S02]  /*11730*/  SYNCS.PHASECHK.TRANS64.TRYWAIT P0, [R0+URZ+0x30840], R3 ;  /* 0x03084003000075a7 */ /* 0x000e24000800017f */
[----:B0-----:R-:W-:Y:S05]  /*11740*/  @!P0 BRA `(.L_x_1088) ;  /* 0x0000003000c08947 */ /* 0x001fea0003800000 */
.L_x_1140:
[----:B------:R-:W-:Y:S05]  /*11750*/  BSYNC B0 ;  /* 0x0000000000007941 */ /* 0x000fea0003800000 */
.L_x_1087:
        /* <DEDUP_REMOVED lines=12> */
[----:B------:R-:W-:Y:S01]  /*11820*/  ULDC.64 UR4, c[0x0][0x308] ;  /* 0x0000c20000047ab9 */ /* 0x000fe20000000a00 */
[----:B------:R-:W-:Y:S02]  /*11830*/  IMAD.MOV.U32 R7, RZ, RZ, -0x60 ;  /* 0xffffffa0ff077424 */ /* 0x000fe400078e00ff */
[----:B------:R-:W-:Y:S02]  /*11840*/  IMAD.IADD R3, R3, 0x1, R5 ;  /* 0x0000000103037824 */ /* 0x000fe400078e0205 */
[----:B------:R-:W-:Y:S02]  /*11850*/  IMAD R5, R28, UR4, RZ ;  /* 0x000000041c057c24 */ /* 0x000fe4000f8e02ff */
[----:B------:R-:W-:-:S04]  /*11860*/  IMAD.WIDE.U32 R2, R22, UR4, R2 ;  /* 0x0000000416027c25 */ /* 0x000fc8000f8e0002 */
[----:B------:R-:W-:Y:S01]  /*11870*/  IMAD R5, R22, UR5, R5 ;  /* 0x0000000516057c24 */ /* 0x000fe2000f8e0205 */
[----:B------:R-:W-:Y:S01]  /*11880*/  ULDC.64 UR4, c[0x0][0x2e8] ;  /* 0x0000ba0000047ab9 */ /* 0x000fe20000000a00 */
[----:B------:R-:W-:Y:S01]  /*11890*/  IMAD R7, R24, R7, UR38 ;  /* 0x0000002618077e24 */ /* 0x000fe2000f8e0207 */
[C---:B------:R-:W-:Y:S01]  /*118a0*/  LEA R4, P0, R2.reuse, UR4, 0x1 ;  /* 0x0000000402047c11 */ /* 0x040fe2000f8008ff */
[----:B------:R-:W-:Y:S01]  /*118b0*/  IMAD.IADD R3, R3, 0x1, R5 ;  /* 0x0000000103037824 */ /* 0x000fe200078e0205 */
[----:B------:R-:W-:Y:S01]  /*118c0*/  UMOV UR4, 0xffffffff ;  /* 0xffffffff00047882 */ /* 0x000fe20000000000 */
[----:B------:R-:W-:Y:S02]  /*118d0*/  IMAD.IADD R7, R7, 0x1, -R36 ;  /* 0x0000000107077824 */ /* 0x000fe400078e0a24 */
[----:B------:R-:W-:Y:S01]  /*118e0*/  IMAD R5, R23, 0x4800, R30 ;  /* 0x0000480017057824 */ /* 0x000fe200078e021e */
[----:B------:R-:W-:Y:S02]  /*118f0*/  LEA.HI.X R6, R2, UR5, R3, 0x1, P0 ;  /* 0x0000000502067c11 */ /* 0x000fe400080f0c03 */
[----:B------:R-:W-:Y:S01]  /*11900*/  ISETP.GE.AND P0, PT, R7, 0x1, PT ;  /* 0x000000010700780c */ /* 0x000fe20003f06270 */
[----:B------:R-:W-:-:S12]  /*11910*/  BRA.DIV UR4, `(.L_x_1089) ;  /* 0x0000003204607947 */ /* 0x000fd8000b800000 */
[----:B------:R-:W0:Y:S01]  /*11920*/  SHFL.IDX PT, R14, R4, RZ, 0x181f ;  /* 0x00181fff040e7589 */ /* 0x000e2200000e0000 */
[----:B------:R-:W-:-:S03]  /*11930*/  @P0 IMAD R9, R5, 0x2, R17 ;  /* 0x0000000205090824 */ /* 0x000fc600078e0211 */
[----:B------:R-:W1:Y:S04]  /*11940*/  SHFL.IDX PT, R2, R6, RZ, 0x181f ;  /* 0x00181fff06027589 */ /* 0x000e6800000e0000 */
[----:B------:R-:W-:Y:S01]  /*11950*/  SHFL.IDX PT, R8, R6, 0x1, 0x181f ;  /* 0x00381f0006087f89 */ /* 0x000fe200000e0000 */
[----:B0-----:R-:W-:-:S05]  /*11960*/  @P0 LEA R14, P1, R37, R14, 0x1 ;  /* 0x0000000e250e0211 */ /* 0x001fca00078208ff */
[----:B-1----:R-:W-:Y:S02]  /*11970*/  @P0 IMAD.X R3, RZ, RZ, R2, P1 ;  /* 0x000000ffff030224 */ /* 0x002fe400008e0602 */
[----:B------:R-:W-:Y:S02]  /*11980*/  @P0 IMAD.MOV.U32 R2, RZ, RZ, R14 ;  /* 0x000000ffff020224 */ /* 0x000fe400078e000e */
[----:B------:R-:W0:Y:S04]  /*11990*/  SHFL.IDX PT, R14, R4, 0x1, 0x181f ;  /* 0x00381f00040e7f89 */ /* 0x000e2800000e0000 */
[----:B------:R-:W-:Y:S04]  /*119a0*/  @P0 LDGSTS.E.BYPASS.LTC128B.128 [R9+0x1e400], desc[UR36][R2.64], !P4 ;  /* 0x1e40000002090fae */ /* 0x000fe8000e101d64 */
[----:B------:R-:W-:Y:S04]  /*119b0*/  @P0 LDGSTS.E.BYPASS.LTC128B.128 [R9+0x21400], desc[UR36][R2.64+0x80], !P3 ;  /* 0x2140008002090fae */ /* 0x000fe8000d901d64 */
[----:B------:R1:W-:Y:S01]  /*119c0*/  @P0 LDGSTS.E.BYPASS.LTC128B.128 [R9+0x24400], desc[UR36][R2.64+0x100], !P2 ;  /* 0x2440010002090fae */ /* 0x0003e2000d101d64 */
[----:B------:R-:W-:-:S13]  /*119d0*/  ISETP.GE.AND P0, PT, R7, 0x11, PT ;  /* 0x000000110700780c */ /* 0x000fda0003f06270 */
[----:B0-----:R-:W-:Y:S01]  /*119e0*/  @P0 LEA R14, P1, R37, R14, 0x1 ;  /* 0x0000000e250e0211 */ /* 0x001fe200078208ff */
[----:B------:R-:W-:-:S04]  /*119f0*/  @P0 IMAD R25, R5, 0x2, R17 ;  /* 0x0000000205190824 */ /* 0x000fc800078e0211 */
[----:B------:R-:W-:Y:S02]  /*11a00*/  @P0 IMAD.X R21, RZ, RZ, R8, P1 ;  /* 0x000000ffff150224 */ /* 0x000fe400008e0608 */
[----:B-1----:R-:W-:Y:S01]  /*11a10*/  @P0 IMAD.MOV.U32 R2, RZ, RZ, R14 ;  /* 0x000000ffff020224 */ /* 0x002fe200078e000e */
[----:B------:R-:W-:Y:S01]  /*11a20*/  SHFL.IDX PT, R8, R6, 0x2, 0x181f ;  /* 0x00581f0006087f89 */ /* 0x000fe200000e0000 */
[----:B------:R-:W-:-:S03]  /*11a30*/  @P0 IMAD.MOV.U32 R3, RZ, RZ, R21 ;  /* 0x000000ffff030224 */ /* 0x000fc600078e0015 */
        /* <DEDUP_REMOVED lines=31> */
[----:B------:R0:W1:Y:S01]  /*11c30*/  SHFL.IDX PT, R8, R6, 0x5, 0x181f ;  /* 0x00b81f0006087f89 */ /* 0x00006200000e0000 */
[----:B------:R-:W-:-:S03]  /*11c40*/  @P0 IMAD.MOV.U32 R3, RZ, RZ, R9 ;  /* 0x000000ffff030224 */ /* 0x000fc600078e0009 */
[----:B------:R0:W2:Y:S04]  /*11c50*/  SHFL.IDX PT, R14, R4, 0x5, 0x181f ;  /* 0x00b81f00040e7f89 */ /* 0x0000a800000e0000 */
[----:B------:R0:W-:Y:S04]  /*11c60*/  @P0 LDGSTS.E.BYPASS.LTC128B.128 [R21+0x20400], desc[UR36][R2.64], !P4 ;  /* 0x2040000002150fae */ /* 0x0001e8000e101d64 */
[----:B------:R0:W-:Y:S04]  /*11c70*/  @P0 LDGSTS.E.BYPASS.LTC128B.128 [R21+0x23400], desc[UR36][R2.64+0x80], !P3 ;  /* 0x2340008002150fae */ /* 0x0001e8000d901d64 */
[----:B------:R0:W-:Y:S02]  /*11c80*/  @P0 LDGSTS.E.BYPASS.LTC128B.128 [R21+0x26400], desc[UR36][R2.64+0x100], !P2 ;  /* 0x2640010002150fae */ /* 0x0001e4000d101d64 */
.L_x_1154:
[----:B------:R-:W-:-:S13]  /*11c90*/  ISETP.GE.AND P0, PT, R7, 0x51, PT ;  /* 0x000000510700780c */ /* 0x000fda0003f06270 */
[----:B0-2---:R-:W-:Y:S01]  /*11ca0*/  @P0 LEA R2, P1, R37, R14, 0x1 ;  /* 0x0000000e25020211 */ /* 0x005fe200078208ff */
[----:B------:R-:W-:-:S04]  /*11cb0*/  @P0 IMAD R5, R5, 0x2, R17 ;  /* 0x0000000205050824 */ /* 0x000fc800078e0211 */
[----:B-1----:R-:W-:-:S05]  /*11cc0*/  @P0 IMAD.X R3, RZ, RZ, R8, P1 ;  /* 0x000000ffff030224 */ /* 0x002fca00008e0608 */
        /* <DEDUP_REMOVED lines=8> */
.L_x_1090:
        /* <DEDUP_REMOVED lines=10> */
.L_x_1091:
[----:B------:R1:W-:Y:S02]  /*11df0*/  SYNCS.ARRIVE.TRANS64.A1T0 RZ, [R0+URZ+0x30830], RZ ;  /* 0x030830ff00ff79a7 */ /* 0x0003e4000810003f */
[----:B------:R-:W-:Y:S05]  /*11e00*/  WARPSYNC.ALL ;  /* 0x0000000000007948 */ /* 0x000fea0003800000 */
[----:B------:R-:W-:Y:S01]  /*11e10*/  BSSY B6, `(.L_x_1092) ;  /* 0x0000015000067945 */ /* 0x000fe20003800000 */
[----:B-1----:R-:W-:Y:S01]  /*11e20*/  VIADD R0, R17, 0x12400 ;  /* 0x0001240011007836 */ /* 0x002fe20000000000 */
[----:B------:R-:W-:Y:S04]  /*11e30*/  BAR.SYNC.DEFER_BLOCKING 0x8, 0x180 ;  /* 0x0206000000007b1d */ /* 0x000fe80000010000 */
[----:B------:R-:W-:-:S13]  /*11e40*/  LOP3.LUT P0, RZ, R0, 0x3ff, RZ, 0xc0, !PT ;  /* 0x000003ff00ff7812 */ /* 0x000fda000780c0ff */
[----:B------:R-:W-:Y:S05]  /*11e50*/  @!P0 BRA `(.L_x_1093) ;  /* 0x0000000000408947 */ /* 0x000fea0003800000 */
[----:B0-----:R-:W-:Y:S01]  /*11e60*/  MOV R2, 0x0 ;  /* 0x0000000000027802 */ /* 0x001fe20000000f00 */
[----:B------:R-:W-:Y:S01]  /*11e70*/  ULDC.64 UR6, c[0x4][0x88] ;  /* 0x0100220000067ab9 */ /* 0x000fe20000000a00 */
[----:B------:R-:W-:Y:S01]  /*11e80*/  ULDC.64 UR8, c[0x4][0x90] ;  /* 0x0100240000087ab9 */ /* 0x000fe20000000a00 */
[----:B------:R-:W-:Y:S01]  /*11e90*/  ULDC.64 UR4, c[0x4][0x20] ;  /* 0x0100080000047ab9 */ /* 0x000fe20000000a00 */
[----:B------:R-:W-:Y:S02]  /*11ea0*/  IMAD.U32 R4, RZ, RZ, UR6 ;  /* 0x00000006ff047e24 */ /* 0x000fe4000f8e00ff */
[----:B------:R-:W0:Y:S01]  /*11eb0*/  LDC.64 R2, c[0x4][R2] ;  /* 0x0100000002027b82 */ /* 0x000e220000000a00 */
[----:B------:R-:W-:Y:S02]  /*11ec0*/  IMAD.U32 R5, RZ, RZ, UR7 ;  /* 0x00000007ff057e24 */ /* 0x000fe4000f8e00ff */
        /* <DEDUP_REMOVED lines=8> */
[----:B0-----:R-:W-:Y:S05]  /*11f50*/  CALL.ABS.NOINC R2 ;  /* 0x0000000002007343 */ /* 0x001fea0003c00000 */
.L_x_1093:
[----:B------:R-:W-:Y:S05]  /*11f60*/  BSYNC B6 ;  /* 0x0000000000067941 */ /* 0x000fea0003800000 */
.L_x_1092:
[----:B0-----:R-:W0:Y:S01]  /*11f70*/  S2R R2, SR_TID.X ;  /* 0x0000000000027919 */ /* 0x001e220000002100 */
[----:B------:R-:W-:Y:S01]  /*11f80*/  UISETP.NE.AND UP0, UPT, UR50, URZ, UPT ;  /* 0x0000003f3200728c */ /* 0x000fe2000bf05270 */
[----:B------:R-:W-:Y:S01]  /*11f90*/  R2UR UR6, R28 ;  /* 0x000000001c0672ca */ /* 0x000fe200000e0000 */
[----:B------:R-:W-:Y:S01]  /*11fa0*/  ULDC.64 UR8, c[0x0][0x2d8] ;  /* 0x0000b60000087ab9 */ /* 0x000fe20000000a00 */
[----:B------:R-:W-:Y:S02]  /*11fb0*/  R2UR UR7, R22 ;  /* 0x00000000160772ca */ /* 0x000fe400000e0000 */
[C---:B------:R-:W-:Y:S02]  /*11fc0*/  LOP3.LUT P3, RZ, R16.reuse, 0x800, RZ, 0xc0, !PT ;  /* 0x0000080010ff7812 */ /* 0x040fe4000786c0ff */
[----:B------:R-:W-:Y:S02]  /*11fd0*/  PLOP3.LUT P0, PT, PT, PT, UP0, 0x80, 0x0 ;  /* 0x000000000000781c */ /* 0x000fe40003f0f008 */
[----:B------:R-:W-:-:S02]  /*11fe0*/  LOP3.LUT P4, RZ, R16, 0x400, RZ, 0xc0, !PT ;  /* 0x0000040010ff7812 */ /* 0x000fc4000788c0ff */
[----:B------:R-:W-:Y:S01]  /*11ff0*/  @UP0 ULDC UR4, c[0x0][0x44c] ;  /* 0x0001130000040ab9 */ /* 0x000fe20000000800 */
[----:B------:R-:W-:Y:S02]  /*12000*/  LOP3.LUT P5, RZ, R16, 0x200, RZ, 0xc0, !PT ;  /* 0x0000020010ff7812 */ /* 0x000fe400078ac0ff */
[----:B------:R-:W-:-:S04]  /*12010*/  UIMAD UR6, UR6, UR8, URZ ;  /* 0x00000008060672a4 */ /* 0x000fc8000f8e023f */
[----:B------:R-:W-:Y:S02]  /*12020*/  UIMAD UR7, UR7, UR9, UR6 ;  /* 0x00000009070772a4 */ /* 0x000fe4000f8e0206 */
[----:B------:R-:W-:Y:S01]  /*12030*/  USHF.R.S32.HI UR6, URZ, 0x1f, UR43 ;  /* 0x0000001f3f067899 */ /* 0x000fe2000801142b */
[----:B0-----:R-:W-:-:S05]  /*12040*/  IMAD.SHL.U32 R2, R2, 0x10, RZ ;  /* 0x0000001002027824 */ /* 0x001fca00078e00ff */
[----:B------:R-:W-:-:S05]  /*12050*/  LOP3.LUT R2, R36, 0x70, R2, 0xf8, !PT ;  /* 0x0000007024027812 */ /* 0x000fca00078ef802 */
[----:B------:R-:W-:-:S04]  /*12060*/  VIADD R0, R2, UR44 ;  /* 0x0000002c02007c36 */ /* 0x000fc80008000000 */
[----:B------:R-:W-:Y:S01]  /*12070*/  @P0 IMAD.HI.U32 R3, R0, UR4, RZ ;  /* 0x0000000400030c27 */ /* 0x000fe2000f8e00ff */
[----:B------:R-:W-:Y:S01]  /*12080*/  PLOP3.LUT P0, PT, PT, PT, UP0, 0x80, 0x0 ;  /* 0x000000000000781c */ /* 0x000fe20003f0f008 */
[----:B------:R-:W-:Y:S02]  /*12090*/  @UP0 ULDC UR4, c[0x0][0x450] ;  /* 0x0001140000040ab9 */ /* 0x000fe40000000800 */
[----:B------:R-:W-:-:S10]  /*120a0*/  IMAD.MOV.U32 R2, RZ, RZ, R0 ;  /* 0x000000ffff027224 */ /* 0x000fd400078e0000 */
[----:B------:R-:W-:Y:S02]  /*120b0*/  @P0 SHF.R.U32.HI R2, RZ, UR4, R3 ;  /* 0x00000004ff020c19 */ /* 0x000fe40008011603 */
[----:B------:R-:W-:-:S03]  /*120c0*/  R2UR UR4, R22 ;  /* 0x00000000160472ca */ /* 0x000fc600000e0000 */
[----:B------:R-:W-:-:S10]  /*120d0*/  IMAD.MOV R5, RZ, RZ, -R2 ;  /* 0x000000ffff057224 */ /* 0x000fd400078e0a02 */
[----:B------:R-:W-:-:S03]  /*120e0*/  UIMAD.WIDE.U32 UR4, UR4, UR8, URZ ;  /* 0x00000008040472a5 */ /* 0x000fc6000f8e003f */
[----:B------:R-:W-:Y:S01]  /*120f0*/  ULDC.64 UR8, c[0x0][0x2e0] ;  /* 0x0000b80000087ab9 */ /* 0x000fe20000000a00 */
[----:B------:R-:W-:Y:S02]  /*12100*/  UIADD3 UR5, UR5, UR7, URZ ;  /* 0x0000000705057290 */ /* 0x000fe4000fffe03f */
[----:B------:R-:W-:Y:S01]  /*12110*/  UIMAD UR6, UR6, UR8, URZ ;  /* 0x00000008060672a4 */ /* 0x000fe2000f8e023f */
[----:B------:R-:W-:Y:S01]  /*12120*/  ULDC UR7, c[0x0][0x448] ;  /* 0x0001120000077ab9 */ /* 0x000fe20000000800 */
[----:B------:R-:W-:Y:S01]  /*12130*/  UIMAD.WIDE.U32 UR4, UR43, UR8, UR4 ;  /* 0x000000082b0472a5 */ /* 0x000fe2000f8e0004 */
[----:B------:R-:W-:Y:S01]  /*12140*/  IMAD R5, R5, UR7, R0 ;  /* 0x0000000705057c24 */ /* 0x000fe2000f8e0200 */
[----:B------:R-:W-:Y:S01]  /*12150*/  UIMAD UR6, UR43, UR9, UR6 ;  /* 0x000000092b0672a4 */ /* 0x000fe2000f8e0206 */
[----:B------:R-:W-:Y:S02]  /*12160*/  SHF.R.S32.HI R0, RZ, 0x1f, R2 ;  /* 0x0000001fff007819 */ /* 0x000fe40000011402 */
[----:B------:R-:W-:Y:S01]  /*12170*/  ULDC.64 UR8, c[0x0][0x2d0] ;  /* 0x0000b40000087ab9 */ /* 0x000fe20000000a00 */
[----:B------:R-:W-:Y:S01]  /*12180*/  UIADD3 UR5, UR5, UR6, URZ ;  /* 0x0000000605057290 */ /* 0x000fe2000fffe03f */
[----:B------:R-:W-:-:S02]  /*12190*/  IMAD.U32 R9, RZ, RZ, UR8 ;  /* 0x00000008ff097e24 */ /* 0x000fc4000f8e00ff */
[----:B------:R-:W-:Y:S01]  /*121a0*/  IMAD R3, R0, UR8, RZ ;  /* 0x0000000800037c24 */ /* 0x000fe2000f8e02ff */
[----:B------:R-:W-:-:S03]  /*121b0*/  SHF.R.S32.HI R0, RZ, 0x1f, R5 ;  /* 0x0000001fff007819 */ /* 0x000fc60000011405 */
[C---:B------:R-:W-:Y:S02]  /*121c0*/  IMAD R7, R2.reuse, UR9, R3 ;  /* 0x0000000902077c24 */ /* 0x040fe4000f8e0203 */
[----:B------:R-:W-:Y:S01]  /*121d0*/  IMAD.WIDE.U32 R2, R2, R9, UR4 ;  /* 0x0000000402027e25 */ /* 0x000fe2000f8e0009 */
        /* <DEDUP_REMOVED lines=12> */
[----:B------:R-:W-:-:S03]  /*122a0*/  VIADD R4, R36, UR44 ;  /* 0x0000002c24047c36 */ /* 0x000fc60008000000 */
[----:B------:R-:W1:Y:S01]  /*122b0*/  SHFL.IDX PT, R2, R5, RZ, 0x181f ;  /* 0x00181fff05027589 */ /* 0x000e6200000e0000 */
[C---:B------:R-:W-:Y:S01]  /*122c0*/  VIADD R7, R4.reuse, 0x10 ;  /* 0x0000001004077836 */ /* 0x040fe20000000000 */
[----:B------:R-:W-:Y:S02]  /*122d0*/  ISETP.GE.AND P0, PT, R4, UR39, PT ;  /* 0x0000002704007c0c */ /* 0x000fe4000bf06270 */
[----:B------:R-:W-:Y:S11]  /*122e0*/  SHFL.IDX PT, R6, R5, 0x1, 0x181f ;  /* 0x00381f0005067f89 */ /* 0x000ff600000e0000 */
[----:B0-----:R-:W-:-:S05]  /*122f0*/  @!P0 LEA R14, P1, R37, R14, 0x1 ;  /* 0x0000000e250e8211 */ /* 0x001fca00078208ff */
[----:B-1----:R-:W-:Y:S02]  /*12300*/  @!P0 IMAD.X R3, RZ, RZ, R2, P1 ;  /* 0x000000ffff038224 */ /* 0x002fe400008e0602 */
[----:B------:R-:W-:Y:S02]  /*12310*/  @!P0 IMAD.MOV.U32 R2, RZ, RZ, R14 ;  /* 0x000000ffff028224 */ /* 0x000fe400078e000e */
        /* <DEDUP_REMOVED lines=8> */
[----:B------:R-:W-:Y:S01]  /*123a0*/  SHFL.IDX PT, R6, R5, 0x2, 0x181f ;  /* 0x00581f0005067f89 */ /* 0x000fe200000e0000 */
[----:B------:R-:W-:Y:S02]  /*123b0*/  @!P0 IMAD.MOV.U32 R3, RZ, RZ, R7 ;  /* 0x000000ffff038224 */ /* 0x000fe400078e0007 */
        /* <DEDUP_REMOVED lines=53> */
[----:B------:R0:W1:Y:S01]  /*12710*/  SHFL.IDX PT, R6, R5, 0x7, 0x181f ;  /* 0x00f81f0005067f89 */ /* 0x00006200000e0000 */
[----:B------:R-:W-:-:S03]  /*12720*/  @!P0 IMAD.MOV.U32 R3, RZ, RZ, R7 ;  /* 0x000000ffff038224 */ /* 0x000fc600078e0007 */
[----:B------:R0:W2:Y:S04]  /*12730*/  SHFL.IDX PT, R14, R0, 0x7, 0x181f ;  /* 0x00f81f00000e7f89 */ /* 0x0000a800000e0000 */
[----:B------:R0:W-:Y:S04]  /*12740*/  @!P0 LDGSTS.E.BYPASS.LTC128B.128 [R31+0x15400], desc[UR36][R2.64], !P3 ;  /* 0x15400000021f8fae */ /* 0x0001e8000d901d64 */
[----:B------:R0:W-:Y:S04]  /*12750*/  @!P0 LDGSTS.E.BYPASS.LTC128B.128 [R31+0x19400], desc[UR36][R2.64+0x80], !P4 ;  /* 0x19400080021f8fae */ /* 0x0001e8000e101d64 */
[----:B------:R0:W-:Y:S02]  /*12760*/  @!P0 LDGSTS.E.BYPASS.LTC128B.128 [R31+0x1d400], desc[UR36][R2.64+0x100], !P5 ;  /* 0x1d400100021f8fae */ /* 0x0001e4000e901d64 */
.L_x_1171:
[----:B------:R-:W-:-:S05]  /*12770*/  VIADD R4, R4, 0x70 ;  /* 0x0000007004047836 */ /* 0x000fca0000000000 */
[----:B------:R-:W-:-:S13]  /*12780*/  ISETP.GE.AND P0, PT, R4, UR39, PT ;  /* 0x0000002704007c0c */ /* 0x000fda000bf06270 */
[----:B0-2---:R-:W-:-:S05]  /*12790*/  @!P0 LEA R2, P1, R37, R14, 0x1 ;  /* 0x0000000e25028211 */ /* 0x005fca00078208ff */
[----:B-1----:R-:W-:-:S05]  /*127a0*/  @!P0 IMAD.X R3, RZ, RZ, R6, P1 ;  /* 0x000000ffff038224 */ /* 0x002fca00008e0606 */
[----:B------:R-:W-:Y:S01]  /*127b0*/  @!PT LDS RZ, [RZ] ;  /* 0x00000000fffff984 */ /* 0x000fe20000000800 */
[----:B------:R-:W-:Y:S01]  /*127c0*/  @!PT LDS RZ, [RZ] ;  /* 0x00000000fffff984 */ /* 0x000fe20000000800 */
[----:B------:R-:W-:Y:S01]  /*127d0*/  @!PT LDS RZ, [RZ] ;  /* 0x00000000fffff984 */ /* 0x000fe20000000800 */
[----:B------:R0:W-:Y:S04]  /*127e0*/  @!P0 LDGSTS.E.BYPASS.LTC128B.128 [R31+0x15c00], desc[UR36][R2.64], !P3 ;  /* 0x15c00000021f8fae */ /* 0x0001e8000d901d64 */
[----:B------:R0:W-:Y:S04]  /*127f0*/  @!P0 LDGSTS.E.BYPASS.LTC128B.128 [R31+0x19c00], desc[UR36][R2.64+0x80], !P4 ;  /* 0x19c00080021f8fae */ /* 0x0001e8000e101d64 */
[----:B------:R0:W-:Y:S01]  /*12800*/  @!P0 LDGSTS.E.BYPASS.LTC128B.128 [R31+0x1dc00], desc[UR36][R2.64+0x100], !P5 ;  /* 0x1dc00100021f8fae */ /* 0x0001e2000e901d64 */
[----:B------:R-:W-:Y:S01]  /*12810*/  PLOP3.LUT P0, PT, PT, PT, PT, 0x80, 0x0 ;  /* 0x000000000000781c */ /* 0x000fe20003f0f070 */
[----:B------:R-:W-:-:S12]  /*12820*/  NOP ;  /* 0x0000000000007918 */ /* 0x000fd80000000000 */
.L_x_1095:
[----:B------:R-:W-:Y:S02]  /*12830*/  PLOP3.LUT P1, PT, P1, P0, PT, 0xa2, 0x0 ;  /* 0x000000000000781c */ /* 0x000fe40000f21472 */
[----:B------:R-:W-:-:S08]  /*12840*/  @P0 R2UR P1, UR4, R17 ;  /* 0x00000000110402ca */ /* 0x000fd00000020000 */
[----:B------:R-:W-:-:S05]  /*12850*/  @P0 PLOP3.LUT P0, PT, P1, PT, PT, 0x80, 0x0 ;  /* 0x000000000000081c */ /* 0x000fca0000f0f070 */
[----:B------:R-:W-:Y:S01]  /*12860*/  @!P1 SYNCS.ARRIVE.TRANS64.RED.A0T1 RZ, [UR4+0x30800], RZ ;  /* 0x030800ffffff99a7 */ /* 0x000fe20008200404 */
[----:B------:R-:W-:Y:S07]  /*12870*/  @!P1 ARRIVES.LDGSTSBAR.64.TRANSCNT [UR4+0x30800] ;  /* 0x03080000ff0099b0 */ /* 0x000fee0008000a84 */
[----:B------:R-:W-:Y:S05]  /*12880*/  @P0 BRA.U.ANY `(.L_x_1095) ;  /* 0xfffffffd00e80947 */ /* 0x000fea000393ffff */
[----:B0-----:R-:W2:Y:S02]  /*12890*/  LDL.LU R2, [R1] ;  /* 0x0000000001027983 */ /* 0x001ea40000300800 */
[----:B--2---:R-:W-:-:S05]  /*128a0*/  VIADD R2, R2, 0x1 ;  /* 0x0000000102027836 */ /* 0x004fca0000000000 */
[----:B------:R0:W-:Y:S01]  /*128b0*/  STL [R1], R2 ;  /* 0x0000000201007387 */ /* 0x0001e20000100800 */
        /* <DEDUP_REMOVED lines=9> */
.L_x_1172:
[----:B------:R-:W-:Y:S05]  /*12950*/  BSYNC B0 ;  /* 0x0000000000007941 */ /* 0x000fea0003800000 */
.L_x_1096:
[----:B------:R-:W-:-:S04]  /*12960*/  UIADD3 UR4, UR45, -0x2, URZ ;  /* 0xfffffffe2d047890 */ /* 0x000fc8000fffe03f */
[----:B------:R-:W-:-:S06]  /*12970*/  UISETP.GE.AND UP0, UPT, UR4, UR46, UPT ;  /* 0x0000002e0400728c */ /* 0x000fcc000bf06270 */
[----:B------:R-:W-:-:S13]  /*12980*/  PLOP3.LUT P0, PT, PT, PT, UP0, 0x40, 0x0 ;  /* 0x000000000000781c */ /* 0x000fda0003f0e808 */
[----:B------:R-:W-:Y:S05]  /*12990*/  @P0 BRA `(.L_x_1098) ;  /* 0x0000000c00f80947 */ /* 0x000fea0003800000 */
[----:B------:R-:W-:Y:S01]  /*129a0*/  BSSY B0, `(.L_x_1098) ;  /* 0x00000fd000007945 */ /* 0x000fe20003800000 */
[----:B------:R-:W-:Y:S02]  /*129b0*/  IMAD.MOV.U32 R9, RZ, RZ, R23 ;  /* 0x000000ffff097224 */ /* 0x000fe400078e0017 */
[----:B------:R-:W-:Y:S02]  /*129c0*/  IMAD.MOV.U32 R20, RZ, RZ, R26 ;  /* 0x000000ffff147224 */ /* 0x000fe400078e001a */
[----:B------:R-:W-:Y:S02]  /*129d0*/  IMAD.MOV.U32 R27, RZ, RZ, R24 ;  /* 0x000000ffff1b7224 */ /* 0x000fe400078e0018 */
[----:B------:R-:W-:-:S07]  /*129e0*/  IMAD.U32 R8, RZ, RZ, UR4 ;  /* 0x00000004ff087e24 */ /* 0x000fce000f8e00ff */
.L_x_1111:
[----:B------:R-:W1:Y:S01]  /*129f0*/  LDC R3, c[0x0][0x430] ;  /* 0x00010c00ff037b82 */ /* 0x000e620000000800 */
[----:B0-----:R-:W0:Y:S01]  /*12a00*/  S2R R0, SR_TID.X ;  /* 0x0000000000007919 */ /* 0x001e220000002100 */
[----:B------:R-:W-:Y:S01]  /*12a10*/  IMAD R10, R8, 0x60, R32 ;  /* 0x00000060080a7824 */ /* 0x000fe200078e0220 */
[----:B------:R-:W-:Y:S01]  /*12a20*/  LOP3.LUT P1, RZ, R16, 0x80, RZ, 0xc0, !PT ;  /* 0x0000008010ff7812 */ /* 0x000fe2000782c0ff */
[----:B------:R-:W-:Y:S01]  /*12a30*/  VIADD R23, R9, 0x1 ;  /* 0x0000000109177836 */ /* 0x000fe20000000000 */
[----:B-1----:R-:W-:Y:S01]  /*12a40*/  ISETP.NE.AND P0, PT, R3, 0x1, PT ;  /* 0x000000010300780c */ /* 0x002fe20003f05270 */
[----:B0-----:R-:W-:-:S12]  /*12a50*/  IMAD.SHL.U32 R0, R0, 0x10, RZ ;  /* 0x0000001000007824 */ /* 0x001fd800078e00ff */
[----:B------:R-:W0:Y:S01]  /*12a60*/  @P0 LDC R3, c[0x0][0x434] ;  /* 0x00010d00ff030b82 */ /* 0x000e220000000800 */
[----:B------:R-:W-:-:S04]  /*12a70*/  LOP3.LUT R0, R36, 0x70, R0, 0xf8, !PT ;  /* 0x0000007024007812 */ /* 0x000fc800078ef800 */
[C---:B------:R-:W-:Y:S01]  /*12a80*/  ISETP.GT.U32.AND P2, PT, R0.reuse, 0x5f, PT ;  /* 0x0000005f0000780c */ /* 0x040fe20003f44070 */
[----:B------:R-:W-:Y:S02]  /*12a90*/  IMAD.IADD R10, R0, 0x1, R10 ;  /* 0x00000001000a7824 */ /* 0x000fe400078e020a */
[----:B------:R-:W1:Y:S02]  /*12aa0*/  @P0 LDC R5, c[0x0][0x438] ;  /* 0x00010e00ff050b82 */ /* 0x000e640000000800 */
[----:B------:R-:W-:-:S08]  /*12ab0*/  IMAD.MOV.U32 R11, RZ, RZ, R10 ;  /* 0x000000ffff0b7224 */ /* 0x000fd000078e000a */
[----:B------:R-:W2:Y:S01]  /*12ac0*/  @!P2 LDC.64 R6, c[0x0][0x428] ;  /* 0x00010a00ff06ab82 */ /* 0x000ea20000000a00 */
[----:B0-----:R-:W-:-:S05]  /*12ad0*/  @P0 IMAD.HI.U32 R0, R10, R3, RZ ;  /* 0x000000030a000227 */ /* 0x001fca00078e00ff */
[----:B-1----:R-:W-:Y:S02]  /*12ae0*/  @P0 SHF.R.U32.HI R11, RZ, R5, R0 ;  /* 0x00000005ff0b0219 */ /* 0x002fe40000011600 */
[----:B------:R-:W0:Y:S02]  /*12af0*/  @!P2 LDC.64 R4, c[0x0][0x418] ;  /* 0x00010600ff04ab82 */ /* 0x000e240000000a00 */
[--C-:B------:R-:W-:Y:S01]  /*12b00*/  @!P2 SHF.R.S32.HI R3, RZ, 0x1f, R11.reuse ;  /* 0x0000001fff03a819 */ /* 0x100fe2000001140b */
[----:B------:R-:W-:Y:S02]  /*12b10*/  @!P2 IMAD.MOV.U32 R2, RZ, RZ, R11 ;  /* 0x000000ffff02a224 */ /* 0x000fe400078e000b */
[-C--:B--2---:R-:W-:Y:S02]  /*12b20*/  @!P2 IMAD R0, R33, R6.reuse, RZ ;  /* 0x000000062100a224 */ /* 0x084fe400078e02ff */
[----:B------:R-:W-:-:S04]  /*12b30*/  @!P2 IMAD.WIDE.U32 R2, R29, R6, R2 ;  /* 0x000000061d02a225 */ /* 0x000fc800078e0002 */
[----:B------:R-:W-:-:S04]  /*12b40*/  @!P2 IMAD R7, R29, R7, R0 ;  /* 0x000000071d07a224 */ /* 0x000fc800078e0200 */
[----:B------:R-:W-:Y:S01]  /*12b50*/  @!P2 IMAD.IADD R0, R7, 0x1, R3 ;  /* 0x000000010700a824 */ /* 0x000fe200078e0203 */
[----:B0-----:R-:W-:-:S04]  /*12b60*/  @!P2 LEA R4, P0, R2, R4, 0x2 ;  /* 0x000000040204a211 */ /* 0x001fc800078010ff */
[----:B------:R-:W-:Y:S01]  /*12b70*/  @!P2 LEA.HI.X R5, R2, R5, R0, 0x2, P0 ;  /* 0x000000050205a211 */ /* 0x000fe200000f1400 */
[----:B------:R-:W-:Y:S01]  /*12b80*/  IMAD.MOV.U32 R0, RZ, RZ, RZ ;  /* 0x000000ffff007224 */ /* 0x000fe200078e00ff */
[C---:B------:R-:W-:Y:S01]  /*12b90*/  ISETP.NE.AND P0, PT, R23.reuse, 0x2, PT ;  /* 0x000000021700780c */ /* 0x040fe20003f05270 */
[----:B------:R-:W-:Y:S01]  /*12ba0*/  IMAD.MOV R7, RZ, RZ, -R11 ;  /* 0x000000ffff077224 */ /* 0x000fe200078e0a0b */
[----:B------:R-:W-:Y:S05]  /*12bb0*/  YIELD ;  /* 0x0000000000007946 */ /* 0x000fea0003800000 */
[----:B------:R-:W-:Y:S01]  /*12bc0*/  ULDC UR4, c[0x0][0x430] ;  /* 0x00010c0000047ab9 */ /* 0x000fe20000000800 */
[----:B------:R-:W-:Y:S01]  /*12bd0*/  SEL R3, RZ, 0x1, P0 ;  /* 0x00000001ff037807 */ /* 0x000fe20000000000 */
[----:B------:R0:W5:Y:S01]  /*12be0*/  @!P2 LDG.E R0, desc[UR36][R4.64] ;  /* 0x000000240400a981 */ /* 0x000162000c1e1900 */
[----:B------:R-:W-:Y:S01]  /*12bf0*/  SEL R23, R23, RZ, P0 ;  /* 0x000000ff17177207 */ /* 0x000fe20000000000 */
[----:B------:R-:W-:Y:S01]  /*12c00*/  IMAD.MOV.U32 R24, RZ, RZ, R8 ;  /* 0x000000ffff187224 */ /* 0x000fe200078e0008 */
[----:B------:R-:W-:Y:S01]  /*12c10*/  LOP3.LUT R26, R20, R3, RZ, 0x3c, !PT ;  /* 0x00000003141a7212 */ /* 0x000fe200078e3cff */
[----:B0-----:R-:W-:Y:S01]  /*12c20*/  IMAD R5, R7, UR4, R10 ;  /* 0x0000000407057c24 */ /* 0x001fe2000f8e020a */
[----:B------:R-:W-:Y:S06]  /*12c30*/  @!P1 BRA `(.L_x_1099) ;  /* 0x0000000000049947 */ /* 0x000fec0003800000 */
[----:B------:R-:W-:Y:S01]  /*12c40*/  BPT.TRAP 0x1 ;  /* 0x000000040000795c */ /* 0x000fe20000300000 */
.L_x_1099:
[----:B------:R-:W-:Y:S01]  /*12c50*/  IMAD R6, R23, 0x8, R17 ;  /* 0x0000000817067824 */ /* 0x000fe200078e0211 */
[----:B------:R-:W-:Y:S01]  /*12c60*/  SHF.L.U32 R3, R26, 0x1f, RZ ;  /* 0x0000001f1a037819 */ /* 0x000fe200000006ff */
[----:B------:R-:W-:Y:S03]  /*12c70*/  BSSY B1, `(.L_x_1100) ;  /* 0x0000003000017945 */ /* 0x000fe60003800000 */
[----:B------:R-:W0:Y:S02]  /*12c80*/  SYNCS.PHASECHK.TRANS64.TRYWAIT P0, [R6+URZ+0x30840], R3 ;  /* 0x03084003060075a7 */ /* 0x000e24000800017f */
[----:B0-----:R-:W-:Y:S05]  /*12c90*/  @!P0 BRA `(.L_x_1101) ;  /* 0x0000003000248947 */ /* 0x001fea0003800000 */
.L_x_1173:
[----:B------:R-:W-:Y:S05]  /*12ca0*/  BSYNC B1 ;  /* 0x0000000000017941 */ /* 0x000fea0003800000 */
.L_x_1100:
[----:B------:R-:W-:Y:S01]  /*12cb0*/  SHF.R.S32.HI R21, RZ, 0x1f, R5 ;  /* 0x0000001fff157819 */ /* 0x000fe20000011405 */
[----:B------:R-:W-:Y:S01]  /*12cc0*/  ULDC.64 UR4, c[0x0][0x300] ;  /* 0x0000c00000047ab9 */ /* 0x000fe20000000a00 */
[----:B-----5:R-:W-:Y:S01]  /*12cd0*/  SHF.R.S32.HI R25, RZ, 0x1f, R0 ;  /* 0x0000001fff197819 */ /* 0x020fe20000011400 */
[----:B------:R-:W-:Y:S01]  /*12ce0*/  IMAD R8, R23, 0x4800, R30 ;  /* 0x0000480017087824 */ /* 0x000fe200078e021e */
        /* <DEDUP_REMOVED lines=16> */
[----:B------:R-:W-:-:S03]  /*12df0*/  ULDC.64 UR4, c[0x0][0x2e8] ;  /* 0x0000ba0000047ab9 */ /* 0x000fc60000000a00 */
[----:B------:R-:W-:Y:S01]  /*12e00*/  IMAD.IADD R3, R7, 0x1, R3 ;  /* 0x0000000107037824 */ /* 0x000fe200078e0203 */
[----:B------:R-:W-:Y:S01]  /*12e10*/  LEA R7, P0, R2, UR4, 0x1 ;  /* 0x0000000402077c11 */ /* 0x000fe2000f8008ff */
[----:B------:R-:W-:-:S03]  /*12e20*/  UMOV UR4, 0xffffffff ;  /* 0xffffffff00047882 */ /* 0x000fc60000000000 */
[----:B------:R-:W-:Y:S01]  /*12e30*/  LEA.HI.X R10, R2, UR5, R3, 0x1, P0 ;  /* 0x00000005020a7c11 */ /* 0x000fe200080f0c03 */
[----:B------:R-:W-:Y:S08]  /*12e40*/  BRA.DIV UR4, `(.L_x_1102) ;  /* 0x0000002e04cc7947 */ /* 0x000ff0000b800000 */
[----:B------:R-:W0:Y:S01]  /*12e50*/  SHFL.IDX PT, R14, R7, RZ, 0x181f ;  /* 0x00181fff070e7589 */ /* 0x000e2200000e0000 */
[----:B------:R-:W-:Y:S02]  /*12e60*/  IMAD.SHL.U32 R4, R37, 0x2, RZ ;  /* 0x0000000225047824 */ /* 0x000fe400078e00ff */
[----:B------:R-:W-:Y:S01]  /*12e70*/  IMAD R8, R8, 0x2, R17 ;  /* 0x0000000208087824 */ /* 0x000fe200078e0211 */
[----:B------:R-:W1:Y:S04]  /*12e80*/  SHFL.IDX PT, R3, R10, RZ, 0x181f ;  /* 0x00181fff0a037589 */ /* 0x000e6800000e0000 */
[----:B------:R-:W-:Y:S01]  /*12e90*/  SHFL.IDX PT, R35, R10, 0x2, 0x181f ;  /* 0x00581f000a237f89 */ /* 0x000fe200000e0000 */
[----:B0-----:R-:W-:-:S03]  /*12ea0*/  IADD3 R2, P0, R14, R4, RZ ;  /* 0x000000040e027210 */ /* 0x001fc60007f1e0ff */
[----:B------:R-:W0:Y:S02]  /*12eb0*/  SHFL.IDX PT, R14, R7, 0x1, 0x181f ;  /* 0x00381f00070e7f89 */ /* 0x000e2400000e0000 */
[----:B-1----:R-:W-:-:S05]  /*12ec0*/  IMAD.X R3, RZ, RZ, R3, P0 ;  /* 0x000000ffff037224 */ /* 0x002fca00000e0603 */
        /* <DEDUP_REMOVED lines=25> */
[----:B------:R0:W2:Y:S03]  /*13060*/  SHFL.IDX PT, R14, R7, 0x5, 0x181f ;  /* 0x00b81f00070e7f89 */ /* 0x0000a600000e0000 */
[----:B-1----:R-:W-:Y:S02]  /*13070*/  IMAD.X R3, RZ, RZ, R35, P0 ;  /* 0x000000ffff037224 */ /* 0x002fe400000e0623 */
[----:B------:R0:W1:Y:S04]  /*13080*/  SHFL.IDX PT, R35, R10, 0x5, 0x181f ;  /* 0x00b81f000a237f89 */ /* 0x00006800000e0000 */
[----:B------:R0:W-:Y:S04]  /*13090*/  LDGSTS.E.BYPASS.LTC128B.128 [R8+0x20400], desc[UR36][R2.64], !P3 ;  /* 0x2040000002087fae */ /* 0x0001e8000d901d64 */
[----:B------:R0:W-:Y:S04]  /*130a0*/  LDGSTS.E.BYPASS.LTC128B.128 [R8+0x23400], desc[UR36][R2.64+0x80], !P2 ;  /* 0x2340008002087fae */ /* 0x0001e8000d101d64 */
[----:B------:R0:W-:Y:S02]  /*130b0*/  LDGSTS.E.BYPASS.LTC128B.128 [R8+0x26400], desc[UR36][R2.64+0x100], !P1 ;  /* 0x2640010002087fae */ /* 0x0001e4000c901d64 */
.L_x_1187:
        /* <DEDUP_REMOVED lines=10> */
.L_x_1103:
        /* <DEDUP_REMOVED lines=10> */
.L_x_1104:
[----:B------:R1:W-:Y:S01]  /*13200*/  SYNCS.ARRIVE.TRANS64.A1T0 RZ, [R6+URZ+0x30830], RZ ;  /* 0x030830ff06ff79a7 */ /* 0x0003e2000810003f */
[----:B------:R-:W-:Y:S05]  /*13210*/  @!P2 BRA `(.L_x_1105) ;  /* 0x000000000004a947 */ /* 0x000fea0003800000 */
[----:B------:R-:W-:Y:S01]  /*13220*/  BPT.TRAP 0x1 ;  /* 0x000000040000795c */ /* 0x000fe20000300000 */
.L_x_1105:
[----:B0-----:R-:W-:Y:S01]  /*13230*/  SHF.L.U32 R3, R20, 0x1f, RZ ;  /* 0x0000001f14037819 */ /* 0x001fe200000006ff */
[----:B-1----:R-:W-:Y:S01]  /*13240*/  IMAD R6, R9, 0x8, R17 ;  /* 0x0000000809067824 */ /* 0x002fe200078e0211 */
[----:B------:R-:W-:Y:S03]  /*13250*/  BSSY B1, `(.L_x_1106) ;  /* 0x0000003000017945 */ /* 0x000fe60003800000 */
[----:B------:R-:W0:Y:S02]  /*13260*/  SYNCS.PHASECHK.TRANS64.TRYWAIT P0, [R6+URZ+0x30860], R3 ;  /* 0x03086003060075a7 */ /* 0x000e24000800017f */
[----:B0-----:R-:W-:Y:S05]  /*13270*/  @!P0 BRA `(.L_x_1107) ;  /* 0x0000003000788947 */ /* 0x001fea0003800000 */
.L_x_1188:
[----:B------:R-:W-:Y:S05]  /*13280*/  BSYNC B1 ;  /* 0x0000000000017941 */ /* 0x000fea0003800000 */
.L_x_1106:
[----:B------:R-:W-:Y:S01]  /*13290*/  IMAD.MOV.U32 R2, RZ, RZ, -0x60 ;  /* 0xffffffa0ff027424 */ /* 0x000fe200078e00ff */
[----:B------:R-:W-:Y:S01]  /*132a0*/  UMOV UR4, 0xffffffff ;  /* 0xffffffff00047882 */ /* 0x000fe20000000000 */
[C---:B------:R-:W-:Y:S01]  /*132b0*/  LOP3.LUT P3, RZ, R16.reuse, 0x20, RZ, 0xc0, !PT ;  /* 0x0000002010ff7812 */ /* 0x040fe2000786c0ff */
[----:B------:R-:W-:Y:S01]  /*132c0*/  IMAD R7, R9, 0x4800, R30 ;  /* 0x0000480009077824 */ /* 0x000fe200078e021e */
[C---:B------:R-:W-:Y:S01]  /*132d0*/  LOP3.LUT P2, RZ, R16.reuse, 0x10, RZ, 0xc0, !PT ;  /* 0x0000001010ff7812 */ /* 0x040fe2000784c0ff */
[----:B0-----:R-:W-:Y:S01]  /*132e0*/  IMAD R3, R27, R2, UR38 ;  /* 0x000000261b037e24 */ /* 0x001fe2000f8e0202 */
[----:B------:R-:W-:-:S03]  /*132f0*/  LOP3.LUT P1, RZ, R16, 0x8, RZ, 0xc0, !PT ;  /* 0x0000000810ff7812 */ /* 0x000fc6000782c0ff */
[----:B------:R-:W-:Y:S01]  /*13300*/  IMAD.IADD R8, R3, 0x1, -R36 ;  /* 0x0000000103087824 */ /* 0x000fe200078e0a24 */
[----:B------:R-:W-:Y:S09]  /*13310*/  BRA.DIV UR4, `(.L_x_1108) ;  /* 0x0000003204647947 */ /* 0x000ff2000b800000 */
[----:B------:R-:W0:Y:S01]  /*13320*/  SHFL.IDX PT, R14, R18, RZ, 0x181f ;  /* 0x00181fff120e7589 */ /* 0x000e2200000e0000 */
[----:B------:R-:W-:-:S03]  /*13330*/  IMAD R7, R7, 0x2, R17 ;  /* 0x0000000207077824 */ /* 0x000fc600078e0211 */
[----:B------:R-:W1:Y:S01]  /*13340*/  SHFL.IDX PT, R3, R19, RZ, 0x181f ;  /* 0x00181fff13037589 */ /* 0x000e6200000e0000 */
[----:B0-----:R-:W-:-:S03]  /*13350*/  IADD3 R2, P0, R14, R4, RZ ;  /* 0x000000040e027210 */ /* 0x001fc60007f1e0ff */
[----:B------:R-:W0:Y:S02]  /*13360*/  SHFL.IDX PT, R14, R18, 0x1, 0x181f ;  /* 0x00381f00120e7f89 */ /* 0x000e2400000e0000 */
[----:B-1----:R-:W-:Y:S01]  /*13370*/  IMAD.X R3, RZ, RZ, R3, P0 ;  /* 0x000000ffff037224 */ /* 0x002fe200000e0603 */
[----:B------:R-:W-:-:S13]  /*13380*/  ISETP.LT.OR P0, PT, R8, 0x1, P3 ;  /* 0x000000010800780c */ /* 0x000fda0001f01670 */
[----:B------:R-:W-:Y:S01]  /*13390*/  LDGSTS.E.BYPASS.LTC128B.128 [R7+0x400], desc[UR36][R2.64], !P0 ;  /* 0x0040000002077fae */ /* 0x000fe2000c101d64 */
[----:B------:R-:W-:-:S13]  /*133a0*/  ISETP.LT.OR P0, PT, R8, 0x1, P2 ;  /* 0x000000010800780c */ /* 0x000fda0001701670 */
[----:B------:R-:W-:Y:S01]  /*133b0*/  LDGSTS.E.BYPASS.LTC128B.128 [R7+0x3400], desc[UR36][R2.64+0x80], !P0 ;  /* 0x0340008002077fae */ /* 0x000fe2000c101d64 */
[----:B------:R-:W-:-:S13]  /*133c0*/  ISETP.LT.OR P0, PT, R8, 0x1, P1 ;  /* 0x000000010800780c */ /* 0x000fda0000f01670 */
[----:B------:R1:W-:Y:S04]  /*133d0*/  LDGSTS.E.BYPASS.LTC128B.128 [R7+0x6400], desc[UR36][R2.64+0x100], !P0 ;  /* 0x0640010002077fae */ /* 0x0003e8000c101d64 */
[----:B-1----:R-:W1:Y:S01]  /*133e0*/  SHFL.IDX PT, R3, R19, 0x1, 0x181f ;  /* 0x00381f0013037f89 */ /* 0x002e6200000e0000 */
        /* <DEDUP_REMOVED lines=31> */
[----:B------:R-:W2:Y:S04]  /*135e0*/  SHFL.IDX PT, R19, R19, 0x5, 0x181f ;  /* 0x00b81f0013137f89 */ /* 0x000ea800000e0000 */
[----:B------:R3:W4:Y:S01]  /*135f0*/  SHFL.IDX PT, R14, R18, 0x5, 0x181f ;  /* 0x00b81f00120e7f89 */ /* 0x00072200000e0000 */
[----:B-1----:R-:W-:Y:S01]  /*13600*/  IMAD.X R3, RZ, RZ, R3, P0 ;  /* 0x000000ffff037224 */ /* 0x002fe200000e0603 */
[----:B------:R-:W-:-:S13]  /*13610*/  ISETP.LT.OR P0, PT, R8, 0x41, P3 ;  /* 0x000000410800780c */ /* 0x000fda0001f01670 */
[----:B------:R3:W-:Y:S01]  /*13620*/  LDGSTS.E.BYPASS.LTC128B.128 [R7+0x2400], desc[UR36][R2.64], !P0 ;  /* 0x0240000002077fae */ /* 0x0007e2000c101d64 */
[----:B------:R-:W-:-:S13]  /*13630*/  ISETP.LT.OR P0, PT, R8, 0x41, P2 ;  /* 0x000000410800780c */ /* 0x000fda0001701670 */
[----:B------:R3:W-:Y:S01]  /*13640*/  LDGSTS.E.BYPASS.LTC128B.128 [R7+0x5400], desc[UR36][R2.64+0x80], !P0 ;  /* 0x0540008002077fae */ /* 0x0007e2000c101d64 */
[----:B------:R-:W-:-:S13]  /*13650*/  ISETP.LT.OR P0, PT, R8, 0x41, P1 ;  /* 0x000000410800780c */ /* 0x000fda0000f01670 */
[----:B--2-4-:R3:W-:Y:S02]  /*13660*/  LDGSTS.E.BYPASS.LTC128B.128 [R7+0x8400], desc[UR36][R2.64+0x100], !P0 ;  /* 0x0840010002077fae */ /* 0x0147e4000c101d64 */
.L_x_1202:
        /* <DEDUP_REMOVED lines=31> */
.L_x_1109:
        /* <DEDUP_REMOVED lines=10> */
.L_x_1110:
[C---:B------:R-:W-:Y:S01]  /*13900*/  ISETP.GT.AND P0, PT, R24.reuse, UR46, PT ;  /* 0x0000002e18007c0c */ /* 0x040fe2000bf04270 */
[----:B------:R1:W-:Y:S01]  /*13910*/  SYNCS.ARRIVE.TRANS64.A1T0 RZ, [R6+URZ+0x30850], RZ ;  /* 0x030850ff06ff79a7 */ /* 0x0003e2000810003f */
[----:B------:R-:W-:Y:S02]  /*13920*/  VIADD R8, R24, 0xffffffff ;  /* 0xffffffff18087836 */ /* 0x000fe40000000000 */
[----:B------:R-:W-:Y:S02]  /*13930*/  IMAD.MOV.U32 R9, RZ, RZ, R23 ;  /* 0x000000ffff097224 */ /* 0x000fe400078e0017 */
[----:B------:R-:W-:Y:S02]  /*13940*/  IMAD.MOV.U32 R20, RZ, RZ, R26 ;  /* 0x000000ffff147224 */ /* 0x000fe400078e001a */
[----:B------:R-:W-:-:S05]  /*13950*/  IMAD.MOV.U32 R27, RZ, RZ, R24 ;  /* 0x000000ffff1b7224 */ /* 0x000fca00078e0018 */
[----:B-1----:R-:W-:Y:S05]  /*13960*/  @P0 BRA `(.L_x_1111) ;  /* 0xfffffff000200947 */ /* 0x002fea000383ffff */
[----:B------:R-:W-:Y:S05]  /*13970*/  BSYNC B0 ;  /* 0x0000000000007941 */ /* 0x000fea0003800000 */
.L_x_1098:
[----:B0-----:R-:W0:Y:S01]  /*13980*/  S2R R0, SR_TID.X ;  /* 0x0000000000007919 */ /* 0x001e220000002100 */
[----:B------:R-:W-:Y:S01]  /*13990*/  BSSY B0, `(.L_x_1112) ;  /* 0x0000010000007945 */ /* 0x000fe20003800000 */
        /* <DEDUP_REMOVED lines=14> */
[----:B0-----:R-:W-:-:S07]  /*13a80*/  IADD3 R34, R0, UR47, R7 ;  /* 0x0000002f00227c10 */ /* 0x001fce000fffe007 */
.L_x_1113:
[----:B------:R-:W-:Y:S05]  /*13a90*/  BSYNC B0 ;  /* 0x0000000000007941 */ /* 0x000fea0003800000 */
.L_x_1112:
[----:B------:R-:W-:-:S13]  /*13aa0*/  LOP3.LUT P0, RZ, R16, 0x80, RZ, 0xc0, !PT ;  /* 0x0000008010ff7812 */ /* 0x000fda000780c0ff */
[----:B------:R-:W-:Y:S05]  /*13ab0*/  @!P0 BRA `(.L_x_1114) ;  /* 0x0000000000048947 */ /* 0x000fea0003800000 */
[----:B------:R-:W-:Y:S01]  /*13ac0*/  BPT.TRAP 0x1 ;  /* 0x000000040000795c */ /* 0x000fe20000300000 */
.L_x_1114:
[----:B------:R-:W-:Y:S01]  /*13ad0*/  IMAD R4, R23, 0x8, R17 ;  /* 0x0000000817047824 */ /* 0x000fe200078e0211 */
[----:B------:R-:W-:Y:S01]  /*13ae0*/  SHF.L.U32 R3, R26, 0x1f, RZ ;  /* 0x0000001f1a037819 */ /* 0x000fe200000006ff */
[----:B------:R-:W-:Y:S01]  /*13af0*/  IMAD.MOV.U32 R5, RZ, RZ, -0x60 ;  /* 0xffffffa0ff057424 */ /* 0x000fe200078e00ff */
[----:B------:R-:W-:Y:S02]  /*13b00*/  BSSY B0, `(.L_x_1115) ;  /* 0x0000004000007945 */ /* 0x000fe40003800000 */
[----:B------:R-:W0:Y:S01]  /*13b10*/  SYNCS.PHASECHK.TRANS64.TRYWAIT P0, [R4+URZ+0x30860], R3 ;  /* 0x03086003040075a7 */ /* 0x000e22000800017f */
[----:B------:R-:W-:Y:S01]  /*13b20*/  IMAD R5, R24, R5, UR38 ;  /* 0x0000002618057e24 */ /* 0x000fe2000f8e0205 */
[----:B0-----:R-:W-:Y:S06]  /*13b30*/  @!P0 BRA `(.L_x_1116) ;  /* 0x0000003000588947 */ /* 0x001fec0003800000 */
.L_x_1203:
[----:B------:R-:W-:Y:S05]  /*13b40*/  BSYNC B0 ;  /* 0x0000000000007941 */ /* 0x000fea0003800000 */
.L_x_1115:
        /* <DEDUP_REMOVED lines=8> */
[----:B------:R-:W-:-:S03]  /*13bd0*/  IMAD.SHL.U32 R6, R37, 0x2, RZ ;  /* 0x0000000225067824 */ /* 0x000fc600078e00ff */
[----:B------:R-:W0:Y:S04]  /*13be0*/  SHFL.IDX PT, R0, R19, RZ, 0x181f ;  /* 0x00181fff13007589 */ /* 0x000e2800000e0000 */
[----:B------:R-:W-:Y:S01]  /*13bf0*/  SHFL.IDX PT, R7, R19, 0x1, 0x181f ;  /* 0x00381f0013077f89 */ /* 0x000fe200000e0000 */
[----:B-1----:R-:W-:-:S03]  /*13c00*/  IADD3 R2, P0, R14, R6, RZ ;  /* 0x000000060e027210 */ /* 0x002fc60007f1e0ff */
[----:B------:R-:W1:Y:S02]  /*13c10*/  SHFL.IDX PT, R14, R18, 0x1, 0x181f ;  /* 0x00381f00120e7f89 */ /* 0x000e6400000e0000 */
[----:B0-----:R-:W-:Y:S01]  /*13c20*/  IMAD.X R3, RZ, RZ, R0, P0 ;  /* 0x000000ffff037224 */ /* 0x001fe200000e0600 */
[----:B------:R-:W-:Y:S01]  /*13c30*/  ISETP.LT.OR P0, PT, R5, 0x1, P4 ;  /* 0x000000010500780c */ /* 0x000fe20002701670 */
[----:B------:R-:W-:-:S12]  /*13c40*/  IMAD R0, R8, 0x2, R17 ;  /* 0x0000000208007824 */ /* 0x000fd800078e0211 */
[----:B------:R-:W-:Y:S01]  /*13c50*/  LDGSTS.E.BYPASS.LTC128B.128 [R0+0x400], desc[UR36][R2.64], !P0 ;  /* 0x0040000002007fae */ /* 0x000fe2000c101d64 */
[----:B------:R-:W-:-:S13]  /*13c60*/  ISETP.LT.OR P0, PT, R5, 0x1, P3 ;  /* 0x000000010500780c */ /* 0x000fda0001f01670 */
[----:B------:R-:W-:Y:S01]  /*13c70*/  LDGSTS.E.BYPASS.LTC128B.128 [R0+0x3400], desc[UR36][R2.64+0x80], !P0 ;  /* 0x0340008002007fae */ /* 0x000fe2000c101d64 */
[----:B------:R-:W-:-:S13]  /*13c80*/  ISETP.LT.OR P0, PT, R5, 0x1, P1 ;  /* 0x000000010500780c */ /* 0x000fda0000f01670 */
[----:B------:R1:W-:Y:S02]  /*13c90*/  LDGSTS.E.BYPASS.LTC128B.128 [R0+0x6400], desc[UR36][R2.64+0x100], !P0 ;  /* 0x0640010002007fae */ /* 0x0003e4000c101d64 */
[----:B-1----:R-:W-:Y:S02]  /*13ca0*/  IADD3 R2, P0, R14, R6, RZ ;  /* 0x000000060e027210 */ /* 0x002fe40007f1e0ff */
[----:B------:R-:W0:Y:S03]  /*13cb0*/  SHFL.IDX PT, R14, R18, 0x2, 0x181f ;  /* 0x00581f00120e7f89 */ /* 0x000e2600000e0000 */
[----:B------:R-:W-:Y:S01]  /*13cc0*/  IMAD.X R3, RZ, RZ, R7, P0 ;  /* 0x000000ffff037224 */ /* 0x000fe200000e0607 */
[----:B------:R-:W-:Y:S01]  /*13cd0*/  ISETP.LT.OR P0, PT, R5, 0x11, P4 ;  /* 0x000000110500780c */ /* 0x000fe20002701670 */
[----:B------:R-:W1:-:S12]  /*13ce0*/  SHFL.IDX PT, R7, R19, 0x2, 0x181f ;  /* 0x00581f0013077f89 */ /* 0x000e5800000e0000 */
[----:B------:R-:W-:Y:S01]  /*13cf0*/  LDGSTS.E.BYPASS.LTC128B.128 [R0+0xc00], desc[UR36][R2.64], !P0 ;  /* 0x00c0000002007fae */ /* 0x000fe2000c101d64 */
[----:B------:R-:W-:-:S13]  /*13d00*/  ISETP.LT.OR P0, PT, R5, 0x11, P3 ;  /* 0x000000110500780c */ /* 0x000fda0001f01670 */
[----:B------:R-:W-:Y:S01]  /*13d10*/  LDGSTS.E.BYPASS.LTC128B.128 [R0+0x3c00], desc[UR36][R2.64+0x80], !P0 ;  /* 0x03c0008002007fae */ /* 0x000fe2000c101d64 */
[----:B------:R-:W-:-:S13]  /*13d20*/  ISETP.LT.OR P0, PT, R5, 0x11, P1 ;  /* 0x000000110500780c */ /* 0x000fda0000f01670 */
[----:B------:R0:W-:Y:S02]  /*13d30*/  LDGSTS.E.BYPASS.LTC128B.128 [R0+0x6c00], desc[UR36][R2.64+0x100], !P0 ;  /* 0x06c0010002007fae */ /* 0x0001e4000c101d64 */
[----:B0-----:R-:W-:Y:S02]  /*13d40*/  IADD3 R2, P0, R14, R6, RZ ;  /* 0x000000060e027210 */ /* 0x001fe40007f1e0ff */
[----:B------:R-:W0:Y:S03]  /*13d50*/  SHFL.IDX PT, R14, R18, 0x3, 0x181f ;  /* 0x00781f00120e7f89 */ /* 0x000e2600000e0000 */
[----:B-1----:R-:W-:Y:S01]  /*13d60*/  IMAD.X R3, RZ, RZ, R7, P0 ;  /* 0x000000ffff037224 */ /* 0x002fe200000e0607 */
        /* <DEDUP_REMOVED lines=18> */
[----:B------:R2:W3:Y:S03]  /*13e90*/  SHFL.IDX PT, R14, R18, 0x5, 0x181f ;  /* 0x00b81f00120e7f89 */ /* 0x0004e600000e0000 */
[----:B-1----:R-:W-:Y:S01]  /*13ea0*/  IMAD.X R3, RZ, RZ, R7, P0 ;  /* 0x000000ffff037224 */ /* 0x002fe200000e0607 */
[----:B------:R-:W-:Y:S01]  /*13eb0*/  ISETP.LT.OR P0, PT, R5, 0x41, P4 ;  /* 0x000000410500780c */ /* 0x000fe20002701670 */
[----:B------:R2:W1:-:S12]  /*13ec0*/  SHFL.IDX PT, R7, R19, 0x5, 0x181f ;  /* 0x00b81f0013077f89 */ /* 0x00045800000e0000 */
[----:B------:R2:W-:Y:S01]  /*13ed0*/  LDGSTS.E.BYPASS.LTC128B.128 [R0+0x2400], desc[UR36][R2.64], !P0 ;  /* 0x0240000002007fae */ /* 0x0005e2000c101d64 */
[----:B------:R-:W-:-:S13]  /*13ee0*/  ISETP.LT.OR P0, PT, R5, 0x41, P3 ;  /* 0x000000410500780c */ /* 0x000fda0001f01670 */
[----:B------:R2:W-:Y:S01]  /*13ef0*/  LDGSTS.E.BYPASS.LTC128B.128 [R0+0x5400], desc[UR36][R2.64+0x80], !P0 ;  /* 0x0540008002007fae */ /* 0x0005e2000c101d64 */
[----:B------:R-:W-:-:S13]  /*13f00*/  ISETP.LT.OR P0, PT, R5, 0x41, P1 ;  /* 0x000000410500780c */ /* 0x000fda0000f01670 */
[----:B-1-3--:R2:W-:Y:S02]  /*13f10*/  LDGSTS.E.BYPASS.LTC128B.128 [R0+0x8400], desc[UR36][R2.64+0x100], !P0 ;  /* 0x0840010002007fae */ /* 0x00a5e4000c101d64 */
.L_x_1217:
[----:B0-2---:R-:W-:-:S05]  /*13f20*/  IADD3 R2, P0, R14, R6, RZ ;  /* 0x000000060e027210 */ /* 0x005fca0007f1e0ff */
        /* <DEDUP_REMOVED lines=12> */
.L_x_1118:
        /* <DEDUP_REMOVED lines=10> */
.L_x_1119:
[----:B------:R1:W-:Y:S01]  /*14090*/  SYNCS.ARRIVE.TRANS64.A1T0 RZ, [R4+URZ+0x30850], RZ ;  /* 0x030850ff04ff79a7 */ /* 0x0003e2000810003f */
[----:B------:R-:W-:-:S05]  /*140a0*/  VIADD R23, R23, 0x1 ;  /* 0x0000000117177836 */ /* 0x000fca0000000000 */
[----:B------:R-:W-:-:S04]  /*140b0*/  ISETP.NE.AND P0, PT, R23, 0x2, PT ;  /* 0x000000021700780c */ /* 0x000fc80003f05270 */
[----:B0-----:R-:W-:Y:S02]  /*140c0*/  SEL R3, RZ, 0x1, P0 ;  /* 0x00000001ff037807 */ /* 0x001fe40000000000 */
[----:B------:R-:W-:Y:S02]  /*140d0*/  SEL R23, R23, RZ, P0 ;  /* 0x000000ff17177207 */ /* 0x000fe40000000000 */
[----:B-1----:R-:W-:-:S07]  /*140e0*/  LOP3.LUT R26, R26, R3, RZ, 0x3c, !PT ;  /* 0x000000031a1a7212 */ /* 0x002fce00078e3cff */
.L_x_1079:
[----:B------:R-:W-:Y:S05]  /*140f0*/  BSYNC B7 ;  /* 0x0000000000077941 */ /* 0x000fea0003800000 */
.L_x_1077:
[----:B------:R-:W-:-:S13]  /*14100*/  LOP3.LUT P0, RZ, R16, 0x1000, RZ, 0xc0, !PT ;  /* 0x0000100010ff7812 */ /* 0x000fda000780c0ff */
[----:B------:R-:W-:Y:S05]  /*14110*/  @!P0 BRA `(.L_x_1120) ;  /* 0x0000000000248947 */ /* 0x000fea0003800000 */
[----:B------:R-:W-:Y:S05]  /*14120*/  WARPSYNC.ALL ;  /* 0x0000000000007948 */ /* 0x000fea0003800000 */
[----:B------:R-:W0:Y:S08]  /*14130*/  S2UR UR5, SR_CgaCtaId ;  /* 0x00000000000579c3 */ /* 0x000e300000008800 */
[----:B------:R-:W-:Y:S06]  /*14140*/  BAR.SYNC.DEFER_BLOCKING 0x5, 0x180 ;  /* 0x0146000000007b1d */ /* 0x000fec0000010000 */
[----:B------:R-:W-:-:S02]  /*14150*/  UMOV UR4, 0x400 ;  /* 0x0000040000047882 */ /* 0x000fc40000000000 */
[----:B0-----:R-:W-:-:S06]  /*14160*/  ULEA UR4, UR5, UR4, 0x18 ;  /* 0x0000000405047291 */ /* 0x001fcc000f8ec03f */
[----:B------:R-:W-:-:S05]  /*14170*/  IMAD.U32 R17, RZ, RZ, UR4 ;  /* 0x00000004ff117e24 */ /* 0x000fca000f8e00ff */
[----:B------:R0:W1:Y:S01]  /*14180*/  LDS R34, [R17+0x308d0] ;  /* 0x0308d00011227984 */ /* 0x0000620000000800 */
[----:B------:R-:W-:Y:S06]  /*14190*/  BAR.ARV 0x4, 0x180 ;  /* 0x0106000000007b1d */ /* 0x000fec0000002000 */
[----:B------:R-:W-:Y:S05]  /*141a0*/  BRA `(.L_x_1121) ;  /* 0x00000000002c7947 */ /* 0x000fea0003800000 */
.L_x_1120:
[----:B------:R-:W-:-:S03]  /*141b0*/  UMOV UR4, 0xffffffff ;  /* 0xffffffff00047882 */ /* 0x000fc60000000000 */
[----:B------:R-:W-:Y:S05]  /*141c0*/  BRA.DIV UR4, `(.L_x_1122) ;  /* 0x0000003204f87947 */ /* 0x000fea000b800000 */
[----:B------:R0:W1:Y:S02]  /*141d0*/  SHFL.IDX PT, R14, R34, RZ, 0x1f ;  /* 0x00001fff220e7589 */ /* 0x00006400000e0000 */
.L_x_1220:
[----:B------:R-:W2:Y:S01]  /*141e0*/  @!P2 S2R R3, SR_CgaCtaId ;  /* 0x000000000003a919 */ /* 0x000ea20000008800 */
[----:B------:R-:W-:Y:S05]  /*141f0*/  WARPSYNC.ALL ;  /* 0x0000000000007948 */ /* 0x000fea0003800000 */
[----:B------:R-:W-:Y:S01]  /*14200*/  BAR.SYNC.DEFER_BLOCKING 0x4, 0x180 ;  /* 0x0106000000007b1d */ /* 0x000fe20000010000 */
[----:B------:R-:W-:-:S04]  /*14210*/  @!P2 MOV R0, 0x400 ;  /* 0x000004000000a802 */ /* 0x000fc80000000f00 */
[----:B--2---:R-:W-:-:S05]  /*14220*/  @!P2 LEA R17, R3, R0, 0x18 ;  /* 0x000000000311a211 */ /* 0x004fca00078ec0ff */
[----:B------:R0:W-:Y:S02]  /*14230*/  @!P2 STS [R17+0x308d0], R34 ;  /* 0x0308d0221100a388 */ /* 0x0001e40000000800 */
[----:B01----:R-:W-:Y:S01]  /*14240*/  IMAD.MOV.U32 R34, RZ, RZ, R14 ;  /* 0x000000ffff227224 */ /* 0x003fe200078e000e */
[----:B------:R-:W-:Y:S06]  /*14250*/  BAR.ARV 0x5, 0x180 ;  /* 0x0146000000007b1d */ /* 0x000fec0000002000 */
.L_x_1121:
[----:B------:R-:W-:Y:S02]  /*14260*/  ULDC UR4, c[0x0][0xc38] ;  /* 0x00030e0000047ab9 */ /* 0x000fe40000000800 */
[----:B-1----:R-:W-:-:S13]  /*14270*/  ISETP.GE.AND P0, PT, R34, UR4, PT ;  /* 0x0000000422007c0c */ /* 0x002fda000bf06270 */
[----:B------:R-:W-:Y:S05]  /*14280*/  @!P0 BRA `(.L_x_1123) ;  /* 0xffffffc000b48947 */ /* 0x000fea000383ffff */
.L_x_1068:
[----:B------:R-:W2:Y:S01]  /*14290*/  LDL.LU R0, [R1] ;  /* 0x0000000001007983 */ /* 0x000ea20000300800 */
[----:B------:R-:W-:Y:S01]  /*142a0*/  BSSY B0, `(.L_x_1124) ;  /* 0x000000b000007945 */ /* 0x000fe20003800000 */
[----:B------:R-:W1:Y:S01]  /*142b0*/  S2R R5, SR_CgaCtaId ;  /* 0x0000000000057919 */ /* 0x000e620000008800 */
[----:B--2---:R-:W-:-:S05]  /*142c0*/  VIADD R0, R0, 0x1 ;  /* 0x0000000100007836 */ /* 0x004fca0000000000 */
[----:B------:R-:W-:-:S04]  /*142d0*/  LEA.HI R2, R0, R0, RZ, 0x1 ;  /* 0x0000000000027211 */ /* 0x000fc800078f08ff */
[----:B------:R-:W-:Y:S02]  /*142e0*/  LOP3.LUT R3, R2, 0xfffffffe, RZ, 0xc0, !PT ;  /* 0xfffffffe02037812 */ /* 0x000fe400078ec0ff */
[----:B------:R-:W-:-:S03]  /*142f0*/  MOV R2, 0x400 ;  /* 0x0000040000027802 */ /* 0x000fc60000000f00 */
[----:B------:R-:W-:Y:S01]  /*14300*/  IMAD.IADD R0, R0, 0x1, -R3 ;  /* 0x0000000100007824 */ /* 0x000fe200078e0a03 */
[----:B-1----:R-:W-:-:S04]  /*14310*/  LEA R4, R5, R2, 0x18 ;  /* 0x0000000205047211 */ /* 0x002fc800078ec0ff */
[----:B------:R-:W-:-:S04]  /*14320*/  SHF.L.U32 R0, R0, 0x1f, RZ ;  /* 0x0000001f00007819 */ /* 0x000fc800000006ff */
[----:B------:R-:W1:Y:S02]  /*14330*/  SYNCS.PHASECHK.TRANS64.TRYWAIT P0, [R4+URZ+0x30820], R0 ;  /* 0x03082000040075a7 */ /* 0x000e64000800017f */
[----:B-1----:R-:W-:Y:S05]  /*14340*/  @!P0 BRA `(.L_x_1125) ;  /* 0x0000003000c08947 */ /* 0x002fea0003800000 */
.L_x_1221:
[----:B------:R-:W-:Y:S05]  /*14350*/  BSYNC B0 ;  /* 0x0000000000007941 */ /* 0x000fea0003800000 */
.L_x_1124:
[----:B------:R-:W-:-:S03]  /*14360*/  UMOV UR4, 0xffffffff ;  /* 0xffffffff00047882 */ /* 0x000fc60000000000 */
[----:B------:R-:W-:Y:S05]  /*14370*/  BRA.DIV UR4, `(.L_x_1126) ;  /* 0x0000003204c87947 */ /* 0x000fea000b800000 */
[----:B-1----:R-:W1:Y:S02]  /*14380*/  S2R R0, SR_TID.X ;  /* 0x0000000000007919 */ /* 0x002e640000002100 */
[----:B-1----:R-:W-:-:S04]  /*14390*/  SHF.R.U32.HI R0, RZ, 0x5, R0 ;  /* 0x00000005ff007819 */ /* 0x002fc80000011600 */
[----:B------:R-:W-:-:S05]  /*143a0*/  LOP3.LUT R0, R0, 0x3, RZ, 0xc0, !PT ;  /* 0x0000000300007812 */ /* 0x000fca00078ec0ff */
[----:B------:R1:W2:Y:S02]  /*143b0*/  SHFL.IDX PT, R14, R0, RZ, 0x1f ;  /* 0x00001fff000e7589 */ /* 0x0002a400000e0000 */
.L_x_1224:
[----:B--2---:R-:W-:Y:S01]  /*143c0*/  ISETP.NE.AND P0, PT, R14, RZ, PT ;  /* 0x000000ff0e00720c */ /* 0x004fe20003f05270 */
[----:B------:R-:W-:-:S12]  /*143d0*/  BSSY B0, `(.L_x_1127) ;  /* 0x0000026000007945 */ /* 0x000fd80003800000 */
[----:B------:R-:W-:Y:S05]  /*143e0*/  @P0 BRA `(.L_x_1128) ;  /* 0x0000000000900947 */ /* 0x000fea0003800000 */
[----:B------:R-:W-:-:S03]  /*143f0*/  UMOV UR4, 0xffffffff ;  /* 0xffffffff00047882 */ /* 0x000fc60000000000 */
[----:B------:R-:W-:Y:S05]  /*14400*/  BRA.DIV UR4, `(.L_x_1129) ;  /* 0x0000003204d87947 */ /* 0x000fea000b800000 */
[----:B------:R-:W-:-:S13]  /*14410*/  ELECT P6, URZ, PT ;  /* 0x00000000003f782f */ /* 0x000fda00038c0000 */
.L_x_1227:
[----:B------:R-:W-:Y:S05]  /*14420*/  @!P6 BRA `(.L_x_1128) ;  /* 0x000000000080e947 */ /* 0x000fea0003800000 */
[----:B-1----:R-:W2:Y:S02]  /*14430*/  LDL R0, [R1+0x4] ;  /* 0x0000040001007983 */ /* 0x002ea40000100800 */
[----:B--2---:R-:W-:-:S13]  /*14440*/  R2UR UR4, R0 ;  /* 0x00000000000472ca */ /* 0x004fda00000e0000 */
[----:B------:R-:W-:-:S06]  /*14450*/  ULOP3.LUT UR4, UR4, 0x2, URZ, 0xfc, !UPT ;  /* 0x0000000204047892 */ /* 0x000fcc000f8efc3f */
[----:B------:R-:W-:-:S05]  /*14460*/  IMAD.U32 R0, RZ, RZ, UR4 ;  /* 0x00000004ff007e24 */ /* 0x000fca000f8e00ff */
[----:B------:R-:W-:-:S13]  /*14470*/  ISETP.NE.AND P0, PT, R0, 0x3, PT ;  /* 0x000000030000780c */ /* 0x000fda0003f05270 */
[----:B------:R-:W-:Y:S05]  /*14480*/  @!P0 BRA `(.L_x_1130) ;  /* 0x0000000000048947 */ /* 0x000fea0003800000 */
[----:B------:R-:W-:Y:S01]  /*14490*/  BPT.TRAP 0x1 ;  /* 0x000000040000795c */ /* 0x000fe20000300000 */
.L_x_1130:
[C---:B------:R-:W-:Y:S01]  /*144a0*/  IMAD R5, R23.reuse, 0x8, R4 ;  /* 0x0000000817057824 */ /* 0x040fe200078e0204 */
[----:B------:R-:W-:Y:S01]  /*144b0*/  SHF.L.U32 R0, R26, 0x1f, RZ ;  /* 0x0000001f1a007819 */ /* 0x000fe200000006ff */
[----:B------:R-:W-:-:S03]  /*144c0*/  VIADD R23, R23, 0x1 ;  /* 0x0000000117177836 */ /* 0x000fc60000000000 */
[----:B------:R-:W1:Y:S02]  /*144d0*/  SYNCS.PHASECHK.TRANS64.TRYWAIT P1, [R5+URZ+0x30840], R0 ;  /* 0x03084000050075a7 */ /* 0x000e64000802017f */
[----:B------:R-:W-:-:S04]  /*144e0*/  ISETP.NE.AND P2, PT, R23, 0x2, PT ;  /* 0x000000021700780c */ /* 0x000fc80003f45270 */
[----:B------:R-:W-:Y:S01]  /*144f0*/  SEL R3, RZ, 0x1, P2 ;  /* 0x00000001ff037807 */ /* 0x000fe20001000000 */
[----:B-1----:R-:W-:Y:S08]  /*14500*/  @!P1 BRA `(.L_x_1131) ;  /* 0x0000003000b89947 */ /* 0x002ff00003800000 */
.L_x_1228:
[----:B------:R-:W-:Y:S02]  /*14510*/  SEL R23, R23, RZ, P2 ;  /* 0x000000ff17177207 */ /* 0x000fe40001000000 */
[----:B------:R-:W-:Y:S01]  /*14520*/  LOP3.LUT R2, R26, R3, RZ, 0x3c, !PT ;  /* 0x000000031a027212 */ /* 0x000fe200078e3cff */
[----:B------:R-:W-:Y:S06]  /*14530*/  @!P0 BRA `(.L_x_1132) ;  /* 0x0000000000048947 */ /* 0x000fec0003800000 */
[----:B------:R-:W-:Y:S01]  /*14540*/  BPT.TRAP 0x1 ;  /* 0x000000040000795c */ /* 0x000fe20000300000 */
.L_x_1132:
[----:B------:R-:W-:Y:S01]  /*14550*/  IMAD R23, R23, 0x8, R4 ;  /* 0x0000000817177824 */ /* 0x000fe200078e0204 */
[----:B------:R-:W-:-:S04]  /*14560*/  SHF.L.U32 R2, R2, 0x1f, RZ ;  /* 0x0000001f02027819 */ /* 0x000fc800000006ff */
[----:B------:R-:W2:Y:S02]  /*14570*/  SYNCS.PHASECHK.TRANS64.TRYWAIT P1, [R23+URZ+0x30840], R2 ;  /* 0x03084002170075a7 */ /* 0x000ea4000802017f */
[----:B--2---:R-:W-:Y:S05]  /*14580*/  @!P1 BRA `(.L_x_1133) ;  /* 0x0000003000ac9947 */ /* 0x004fea0003800000 */
.L_x_1229:
[----:B------:R-:W-:Y:S05]  /*14590*/  @!P0 BRA `(.L_x_1134) ;  /* 0x0000000000048947 */ /* 0x000fea0003800000 */
[----:B------:R-:W-:Y:S01]  /*145a0*/  BPT.TRAP 0x1 ;  /* 0x000000040000795c */ /* 0x000fe20000300000 */
.L_x_1134:
[----:B------:R-:W3:Y:S02]  /*145b0*/  SYNCS.PHASECHK.TRANS64.TRYWAIT P1, [R5+URZ+0x30860], R0 ;  /* 0x03086000050075a7 */ /* 0x000ee4000802017f */
[----:B---3--:R-:W-:Y:S05]  /*145c0*/  @!P1 BRA `(.L_x_1135) ;  /* 0x0000003000b09947 */ /* 0x008fea0003800000 */
.L_x_1230:
[----:B------:R-:W-:Y:S05]  /*145d0*/  @!P0 BRA `(.L_x_1136) ;  /* 0x0000000000048947 */ /* 0x000fea0003800000 */
[----:B------:R-:W-:Y:S01]  /*145e0*/  BPT.TRAP 0x1 ;  /* 0x000000040000795c */ /* 0x000fe20000300000 */
.L_x_1136:
[----:B----4-:R4:W0:Y:S02]  /*145f0*/  SYNCS.PHASECHK.TRANS64.TRYWAIT P0, [R23+URZ+0x30860], R2 ;  /* 0x03086002170075a7 */ /* 0x010824000800017f */
[----:B0-----:R-:W-:Y:S05]  /*14600*/  @!P0 NANOSLEEP.SYNCS 0x989680 ;  /* 0x009896800000895d */ /* 0x001fea0003900000 */
[----:B------:R-:W0:Y:S02]  /*14610*/  @!P0 SYNCS.PHASECHK.TRANS64 P0, [R23+URZ+0x30860], R2 ;  /* 0x03086002170085a7 */ /* 0x000e24000800007f */
[----:B0-----:R-:W-:Y:S05]  /*14620*/  @!P0 BRA `(.L_x_1136) ;  /* 0xfffffffc00f08947 */ /* 0x001fea000383ffff */
.L_x_1128:
[----:B------:R-:W-:Y:S05]  /*14630*/  BSYNC B0 ;  /* 0x0000000000007941 */ /* 0x000fea0003800000 */
.L_x_1127:
[----:B------:R-:W-:Y:S05]  /*14640*/  EXIT ;  /* 0x000000000000794d */ /* 0x000fea0003800000 */
.L_x_973:
[----:B0-----:R-:W-:-:S04]  /*14650*/  IMAD.U32 R3, RZ, RZ, UR40 ;  /* 0x00000028ff037e24 */ /* 0x001fc8000f8e00ff */
[----:B------:R0:W1:Y:S03]  /*14660*/  SYNCS.PHASECHK.TRANS64.TRYWAIT P1, [R3+URZ+0x30800], R0 ;  /* 0x03080000030075a7 */ /* 0x000066000802017f */
[----:B-1----:R-:W-:Y:S05]  /*14670*/  @!P1 NANOSLEEP.SYNCS 0x989680 ;  /* 0x009896800000995d */ /* 0x002fea0003900000 */
[----:B------:R-:W1:Y:S02]  /*14680*/  @!P1 SYNCS.PHASECHK.TRANS64 P1, [R3+URZ+0x30800], R0 ;  /* 0x03080000030095a7 */ /* 0x000e64000802007f */
[----:B-1----:R-:W-:Y:S05]  /*14690*/  @!P1 BRA `(.L_x_973) ;  /* 0xfffffffc00ec9947 */ /* 0x002fea000383ffff */
[----:B------:R-:W-:Y:S05]  /*146a0*/  BRA `(.L_x_1137) ;  /* 0xfffffed400287947 */ /* 0x000fea000383ffff */
.L_x_977:
[----:B-1----:R1:W2:Y:S02]  /*146b0*/  SYNCS.PHASECHK.TRANS64.TRYWAIT P1, [R3+URZ+0x30830], R0 ;  /* 0x03083000030075a7 */ /* 0x0022a4000802017f */
[----:B--2---:R-:W-:Y:S05]  /*146c0*/  @!P1 NANOSLEEP.SYNCS 0x989680 ;  /* 0x009896800000995d */ /* 0x004fea0003900000 */
[----:B------:R-:W2:Y:S02]  /*146d0*/  @!P1 SYNCS.PHASECHK.TRANS64 P1, [R3+URZ+0x30830], R0 ;  /* 0x03083000030095a7 */ /* 0x000ea4000802007f */
[----:B--2---:R-:W-:Y:S05]  /*146e0*/  @!P1 BRA `(.L_x_977) ;  /* 0xfffffffc00f09947 */ /* 0x004fea000383ffff */
[----:B------:R-:W-:Y:S05]  /*146f0*/  BRA `(.L_x_976) ;  /* 0xfffffed400447947 */ /* 0x000fea000383ffff */
.L_x_994:
[----:B-1----:R-:W-:-:S04]  /*14700*/  IMAD.U32 R4, RZ, RZ, UR6 ;  /* 0x00000006ff047e24 */ /* 0x002fc8000f8e00ff */
[----:B------:R1:W2:Y:S03]  /*14710*/  SYNCS.PHASECHK.TRANS64.TRYWAIT P1, [R4+URZ+0x30830], R3 ;  /* 0x03083003040075a7 */ /* 0x0002a6000802017f */
[----:B--2---:R-:W-:Y:S05]  /*14720*/  @!P1 NANOSLEEP.SYNCS 0x989680 ;  /* 0x009896800000995d */ /* 0x004fea0003900000 */
[----:B------:R-:W2:Y:S02]  /*14730*/  @!P1 SYNCS.PHASECHK.TRANS64 P1, [R4+URZ+0x30830], R3 ;  /* 0x03083003040095a7 */ /* 0x000ea4000802007f */
[----:B--2---:R-:W-:Y:S05]  /*14740*/  @!P1 BRA `(.L_x_994) ;  /* 0xfffffffc00ec9947 */ /* 0x004fea000383ffff */
[----:B------:R-:W-:Y:S05]  /*14750*/  BRA `(.L_x_993) ;  /* 0xffffff0000987947 */ /* 0x000fea000383ffff */
.L_x_998:
[----:B01----:R-:W-:-:S04]  /*14760*/  IMAD.U32 R3, RZ, RZ, UR5 ;  /* 0x00000005ff037e24 */ /* 0x003fc8000f8e00ff */
[----:B------:R0:W1:Y:S03]  /*14770*/  SYNCS.PHASECHK.TRANS64.TRYWAIT P1, [R3+URZ+0x30850], R0 ;  /* 0x03085000030075a7 */ /* 0x000066000802017f */
[----:B-1----:R-:W-:Y:S05]  /*14780*/  @!P1 NANOSLEEP.SYNCS 0x989680 ;  /* 0x009896800000995d */ /* 0x002fea0003900000 */
[----:B------:R-:W1:Y:S02]  /*14790*/  @!P1 SYNCS.PHASECHK.TRANS64 P1, [R3+URZ+0x30850], R0 ;  /* 0x03085000030095a7 */ /* 0x000e64000802007f */
[----:B-1----:R-:W-:Y:S05]  /*147a0*/  @!P1 BRA `(.L_x_998) ;  /* 0xfffffffc00ec9947 */ /* 0x002fea000383ffff */
[----:B------:R-:W-:Y:S05]  /*147b0*/  BRA `(.L_x_997) ;  /* 0xffffff0c00407947 */ /* 0x000fea000383ffff */
.L_x_1017:
[----:B-1----:R-:W-:-:S04]  /*147c0*/  IMAD.U32 R4, RZ, RZ, UR6 ;  /* 0x00000006ff047e24 */ /* 0x002fc8000f8e00ff */
[----:B------:R1:W2:Y:S03]  /*147d0*/  SYNCS.PHASECHK.TRANS64.TRYWAIT P1, [R4+URZ+0x30830], R3 ;  /* 0x03083003040075a7 */ /* 0x0002a6000802017f */
[----:B--2---:R-:W-:Y:S05]  /*147e0*/  @!P1 NANOSLEEP.SYNCS 0x989680 ;  /* 0x009896800000995d */ /* 0x004fea0003900000 */
[----:B------:R-:W2:Y:S02]  /*147f0*/  @!P1 SYNCS.PHASECHK.TRANS64 P1, [R4+URZ+0x30830], R3 ;  /* 0x03083003040095a7 */ /* 0x000ea4000802007f */
[----:B--2---:R-:W-:Y:S05]  /*14800*/  @!P1 BRA `(.L_x_1017) ;  /* 0xfffffffc00ec9947 */ /* 0x004fea000383ffff */
[----:B------:R-:W-:Y:S05]  /*14810*/  BRA `(.L_x_1016) ;  /* 0xffffff3400407947 */ /* 0x000fea000383ffff */
.L_x_1021:
[----:B01----:R-:W-:-:S04]  /*14820*/  IMAD.U32 R3, RZ, RZ, UR5 ;  /* 0x00000005ff037e24 */ /* 0x003fc8000f8e00ff */
[----:B------:R0:W1:Y:S03]  /*14830*/  SYNCS.PHASECHK.TRANS64.TRYWAIT P1, [R3+URZ+0x30850], R0 ;  /* 0x03085000030075a7 */ /* 0x000066000802017f */
[----:B-1----:R-:W-:Y:S05]  /*14840*/  @!P1 NANOSLEEP.SYNCS 0x989680 ;  /* 0x009896800000995d */ /* 0x002fea0003900000 */
[----:B------:R-:W1:Y:S02]  /*14850*/  @!P1 SYNCS.PHASECHK.TRANS64 P1, [R3+URZ+0x30850], R0 ;  /* 0x03085000030095a7 */ /* 0x000e64000802007f */
[----:B-1----:R-:W-:Y:S05]  /*14860*/  @!P1 BRA `(.L_x_1021) ;  /* 0xfffffffc00ec9947 */ /* 0x002fea000383ffff */
[----:B------:R-:W-:Y:S05]  /*14870*/  BRA `(.L_x_1020) ;  /* 0xffffff3c00e87947 */ /* 0x000fea000383ffff */
.L_x_1029:
[----:B-1----:R-:W-:-:S04]  /*14880*/  IMAD.U32 R4, RZ, RZ, UR5 ;  /* 0x00000005ff047e24 */ /* 0x002fc8000f8e00ff */
[----:B------:R1:W2:Y:S03]  /*14890*/  SYNCS.PHASECHK.TRANS64.TRYWAIT P1, [R4+URZ+0x30830], R3 ;  /* 0x03083003040075a7 */ /* 0x0002a6000802017f */
[----:B--2---:R-:W-:Y:S05]  /*148a0*/  @!P1 NANOSLEEP.SYNCS 0x989680 ;  /* 0x009896800000995d */ /* 0x004fea0003900000 */
[----:B------:R-:W2:Y:S02]  /*148b0*/  @!P1 SYNCS.PHASECHK.TRANS64 P1, [R4+URZ+0x30830], R3 ;  /* 0x03083003040095a7 */ /* 0x000ea4000802007f */
[----:B--2---:R-:W-:Y:S05]  /*148c0*/  @!P1 BRA `(.L_x_1029) ;  /* 0xfffffffc00ec9947 */ /* 0x004fea000383ffff */
[----:B------:R-:W-:Y:S05]  /*148d0*/  BRA `(.L_x_1028) ;  /* 0xffffff5000b47947 */ /* 0x000fea000383ffff */
.L_x_1033:
[----:B01----:R-:W-:-:S04]  /*148e0*/  IMAD.U32 R3, RZ, RZ, UR5 ;  /* 0x00000005ff037e24 */ /* 0x003fc8000f8e00ff */
[----:B------:R0:W1:Y:S03]  /*148f0*/  SYNCS.PHASECHK.TRANS64.TRYWAIT P1, [R3+URZ+0x30850], R0 ;  /* 0x03085000030075a7 */ /* 0x000066000802017f */
[----:B-1----:R-:W-:Y:S05]  /*14900*/  @!P1 NANOSLEEP.SYNCS 0x989680 ;  /* 0x009896800000995d */ /* 0x002fea0003900000 */
[----:B------:R-:W1:Y:S02]  /*14910*/  @!P1 SYNCS.PHASECHK.TRANS64 P1, [R3+URZ+0x30850], R0 ;  /* 0x03085000030095a7 */ /* 0x000e64000802007f */
[----:B-1----:R-:W-:Y:S05]  /*14920*/  @!P1 BRA `(.L_x_1033) ;  /* 0xfffffffc00ec9947 */ /* 0x002fea000383ffff */
[----:B------:R-:W-:Y:S05]  /*14930*/  BRA `(.L_x_1032) ;  /* 0xffffff5c005c7947 */ /* 0x000fea000383ffff */
.L_x_1048:
[----:B-1----:R-:W-:-:S04]  /*14940*/  IMAD.U32 R7, RZ, RZ, UR5 ;  /* 0x00000005ff077e24 */ /* 0x002fc8000f8e00ff */
[----:B------:R1:W2:Y:S03]  /*14950*/  SYNCS.PHASECHK.TRANS64.TRYWAIT P1, [R7+URZ+0x30850], R0 ;  /* 0x03085000070075a7 */ /* 0x0002a6000802017f */
[----:B--2---:R-:W-:Y:S05]  /*14960*/  @!P1 NANOSLEEP.SYNCS 0x989680 ;  /* 0x009896800000995d */ /* 0x004fea0003900000 */
[----:B------:R-:W2:Y:S02]  /*14970*/  @!P1 SYNCS.PHASECHK.TRANS64 P1, [R7+URZ+0x30850], R0 ;  /* 0x03085000070095a7 */ /* 0x000ea4000802007f */
[----:B--2---:R-:W-:Y:S05]  /*14980*/  @!P1 BRA `(.L_x_1048) ;  /* 0xfffffffc00ec9947 */ /* 0x004fea000383ffff */
[----:B------:R-:W-:Y:S05]  /*14990*/  BRA `(.L_x_1047) ;  /* 0xffffff8800107947 */ /* 0x000fea000383ffff */
.L_x_1085:
[----:B------:R-:W2:Y:S01]  /*149a0*/  S2R R18, SR_TID.X ;  /* 0x0000000000127919 */ /* 0x000ea20000002100 */
[----:B------:R-:W-:Y:S02]  /*149b0*/  IMAD.MOV.U32 R12, RZ, RZ, RZ ;  /* 0x000000ffff0c7224 */ /* 0x000fe400078e00ff */
[----:B------:R-:W-:Y:S02]  /*149c0*/  IMAD.MOV.U32 R11, RZ, RZ, 0x1f ;  /* 0x0000001fff0b7424 */ /* 0x000fe400078e00ff */
[----:B------:R-:W-:Y:S01]  /*149d0*/  IMAD.MOV.U32 R15, RZ, RZ, -0x1 ;  /* 0xffffffffff0f7424 */ /* 0x000fe200078e00ff */
[----:B--2---:R-:W-:-:S04]  /*149e0*/  SHF.R.U32.HI R18, RZ, 0x5, R18 ;  /* 0x00000005ff127819 */ /* 0x004fc80000011612 */
[----:B------:R-:W-:-:S05]  /*149f0*/  LOP3.LUT R18, R18, 0x3, RZ, 0xc0, !PT ;  /* 0x0000000312127812 */ /* 0x000fca00078ec0ff */
[----:B------:R-:W-:-:S07]  /*14a00*/  IMAD.MOV.U32 R13, RZ, RZ, R18 ;  /* 0x000000ffff0d7224 */ /* 0x000fce00078e0012 */
[----:B01---5:R-:W-:Y:S05]  /*14a10*/  WARPSYNC.COLLECTIVE R15, `(.L_x_1138) ;  /* 0x000000000f087348 */ /* 0x023fea0003c00000 */
[----:B------:R2:W3:Y:S02]  /*14a20*/  SHFL.IDX P6, R14, R13, R12, R11 ;  /* 0x0000000c0d0e7389 */ /* 0x0004e400000c000b */
[----:B0123-5:R-:W-:Y:S01]  /*14a30*/  ENDCOLLECTIVE ;  /* 0x000000000000791b */ /* 0x02ffe20003800000 */
.L_x_1138:
[----:B------:R-:W-:Y:S05]  /*14a40*/  BRA `(.L_x_1139) ;  /* 0xffffffc800287947 */ /* 0x000fea000383ffff */
.L_x_1088:
[----:B0-----:R0:W1:Y:S02]  /*14a50*/  SYNCS.PHASECHK.TRANS64.TRYWAIT P0, [R0+URZ+0x30840], R3 ;  /* 0x03084003000075a7 */ /* 0x001064000800017f */
[----:B-1----:R-:W-:Y:S05]  /*14a60*/  @!P0 NANOSLEEP.SYNCS 0x989680 ;  /* 0x009896800000895d */ /* 0x002fea0003900000 */
[----:B------:R-:W1:Y:S02]  /*14a70*/  @!P0 SYNCS.PHASECHK.TRANS64 P0, [R0+URZ+0x30840], R3 ;  /* 0x03084003000085a7 */ /* 0x000e64000800007f */
[----:B-1----:R-:W-:Y:S05]  /*14a80*/  @!P0 BRA `(.L_x_1088) ;  /* 0xfffffffc00f08947 */ /* 0x002fea000383ffff */
[----:B------:R-:W-:Y:S05]  /*14a90*/  BRA `(.L_x_1140) ;  /* 0xffffffcc002c7947 */ /* 0x000fea000383ffff */
.L_x_1089:
        /* <DEDUP_REMOVED lines=8> */
.L_x_1142:
[----:B------:R-:W-:Y:S05]  /*14b20*/  BSYNC B0 ;  /* 0x0000000000007941 */ /* 0x000fea0003800000 */
.L_x_1141:
[----:B------:R-:W-:Y:S02]  /*14b30*/  IMAD.MOV.U32 R13, RZ, RZ, R4 ;  /* 0x000000ffff0d7224 */ /* 0x000fe400078e0004 */
[----:B------:R-:W-:Y:S02]  /*14b40*/  IMAD.MOV.U32 R12, RZ, RZ, RZ ;  /* 0x000000ffff0c7224 */ /* 0x000fe400078e00ff */
[----:B------:R-:W-:Y:S02]  /*14b50*/  IMAD.MOV.U32 R11, RZ, RZ, 0x181f ;  /* 0x0000181fff0b7424 */ /* 0x000fe400078e00ff */
[----:B------:R-:W-:Y:S02]  /*14b60*/  IMAD.MOV.U32 R15, RZ, RZ, -0x1 ;  /* 0xffffffffff0f7424 */ /* 0x000fe400078e00ff */
[----:B------:R-:W-:Y:S02]  /*14b70*/  IMAD.MOV.U32 R2, RZ, RZ, R14 ;  /* 0x000000ffff027224 */ /* 0x000fe400078e000e */
[----:B------:R-:W-:-:S07]  /*14b80*/  @P0 IMAD R9, R5, 0x2, R17 ;  /* 0x0000000205090824 */ /* 0x000fce00078e0211 */
[----:B------:R-:W-:Y:S05]  /*14b90*/  WARPSYNC.COLLECTIVE R15, `(.L_x_1143) ;  /* 0x000000000f087348 */ /* 0x000fea0003c00000 */
[----:B------:R0:W1:Y:S02]  /*14ba0*/  SHFL.IDX P6, R14, R13, R12, R11 ;  /* 0x0000000c0d0e7389 */ /* 0x00006400000c000b */
[----:B01----:R-:W-:Y:S01]  /*14bb0*/  ENDCOLLECTIVE ;  /* 0x000000000000791b */ /* 0x003fe20003800000 */
.L_x_1143:
[----:B------:R-:W-:Y:S02]  /*14bc0*/  IMAD.MOV.U32 R13, RZ, RZ, R6 ;  /* 0x000000ffff0d7224 */ /* 0x000fe400078e0006 */
[----:B------:R-:W-:Y:S01]  /*14bd0*/  IMAD.MOV.U32 R12, RZ, RZ, 0x1 ;  /* 0x00000001ff0c7424 */ /* 0x000fe200078e00ff */
[----:B------:R-:W-:-:S05]  /*14be0*/  @P0 LEA R14, P1, R37, R14, 0x1 ;  /* 0x0000000e250e0211 */ /* 0x000fca00078208ff */
[----:B------:R-:W-:Y:S02]  /*14bf0*/  @P0 IMAD.X R3, RZ, RZ, R2, P1 ;  /* 0x000000ffff030224 */ /* 0x000fe400008e0602 */
[----:B------:R-:W-:-:S07]  /*14c00*/  @P0 IMAD.MOV.U32 R2, RZ, RZ, R14 ;  /* 0x000000ffff020224 */ /* 0x000fce00078e000e */
[----:B------:R-:W-:Y:S05]  /*14c10*/  WARPSYNC.COLLECTIVE R15, `(.L_x_1144) ;  /* 0x000000000f087348 */ /* 0x000fea0003c00000 */
[----:B------:R0:W1:Y:S02]  /*14c20*/  SHFL.IDX P6, R14, R13, R12, R11 ;  /* 0x0000000c0d0e7389 */ /* 0x00006400000c000b */
[----:B01----:R-:W-:Y:S01]  /*14c30*/  ENDCOLLECTIVE ;  /* 0x000000000000791b */ /* 0x003fe20003800000 */
.L_x_1144:
        /* <DEDUP_REMOVED lines=12> */
.L_x_1145:
[----:B------:R-:W-:Y:S02]  /*14d00*/  @P0 IMAD R25, R5, 0x2, R17 ;  /* 0x0000000205190824 */ /* 0x000fe400078e0211 */
[----:B------:R-:W-:Y:S02]  /*14d10*/  IMAD.MOV.U32 R13, RZ, RZ, R6 ;  /* 0x000000ffff0d7224 */ /* 0x000fe400078e0006 */
[----:B------:R-:W-:Y:S01]  /*14d20*/  IMAD.MOV.U32 R12, RZ, RZ, 0x2 ;  /* 0x00000002ff0c7424 */ /* 0x000fe200078e00ff */
[----:B------:R-:W-:-:S05]  /*14d30*/  @P0 LEA R14, P1, R37, R14, 0x1 ;  /* 0x0000000e250e0211 */ /* 0x000fca00078208ff */
[----:B------:R-:W-:-:S08]  /*14d40*/  @P0 IMAD.MOV.U32 R2, RZ, RZ, R14 ;  /* 0x000000ffff020224 */ /* 0x000fd000078e000e */
[----:B------:R-:W-:Y:S05]  /*14d50*/  WARPSYNC.COLLECTIVE R15, `(.L_x_1146) ;  /* 0x000000000f087348 */ /* 0x000fea0003c00000 */
[----:B------:R0:W1:Y:S02]  /*14d60*/  SHFL.IDX P6, R14, R13, R12, R11 ;  /* 0x0000000c0d0e7389 */ /* 0x00006400000c000b */
[----:B01----:R-:W-:Y:S01]  /*14d70*/  ENDCOLLECTIVE ;  /* 0x000000000000791b */ /* 0x003fe20003800000 */
.L_x_1146:
        /* <DEDUP_REMOVED lines=9> */
[----:B------:R-:W-:Y:S01]  /*14e10*/  ISETP.GE.AND P0, PT, R7, 0x21, PT ;  /* 0x000000210700780c */ /* 0x000fe20003f06270 */
[----:B------:R-:W-:-:S12]  /*14e20*/  IMAD.MOV.U32 R8, RZ, RZ, R14 ;  /* 0x000000ffff087224 */ /* 0x000fd800078e000e */
[----:B0-----:R-:W-:Y:S05]  /*14e30*/  WARPSYNC.COLLECTIVE R15, `(.L_x_1147) ;  /* 0x000000000f087348 */ /* 0x001fea0003c00000 */
[----:B------:R1:W2:Y:S02]  /*14e40*/  SHFL.IDX P6, R14, R13, R12, R11 ;  /* 0x0000000c0d0e7389 */ /* 0x0002a400000c000b */
[----:B012---:R-:W-:Y:S01]  /*14e50*/  ENDCOLLECTIVE ;  /* 0x000000000000791b */ /* 0x007fe20003800000 */
.L_x_1147:
        /* <DEDUP_REMOVED lines=8> */
.L_x_1148:
        /* <DEDUP_REMOVED lines=14> */
.L_x_1149:
        /* <DEDUP_REMOVED lines=8> */
.L_x_1150:
        /* <DEDUP_REMOVED lines=14> */
.L_x_1151:
        /* <DEDUP_REMOVED lines=8> */
.L_x_1152:
        /* <DEDUP_REMOVED lines=13> */
.L_x_1153:
[----:B------:R-:W-:Y:S05]  /*15270*/  BRA `(.L_x_1154) ;  /* 0xffffffc800847947 */ /* 0x000fea000383ffff */
.L_x_1094:
[----:B------:R-:W-:Y:S02]  /*15280*/  IMAD.MOV.U32 R13, RZ, RZ, R5 ;  /* 0x000000ffff0d7224 */ /* 0x000fe400078e0005 */
[----:B------:R-:W-:Y:S02]  /*15290*/  IMAD.MOV.U32 R12, RZ, RZ, RZ ;  /* 0x000000ffff0c7224 */ /* 0x000fe400078e00ff */
[----:B------:R-:W-:Y:S02]  /*152a0*/  IMAD.MOV.U32 R11, RZ, RZ, 0x181f ;  /* 0x0000181fff0b7424 */ /* 0x000fe400078e00ff */
[----:B------:R-:W-:Y:S02]  /*152b0*/  IMAD.MOV.U32 R15, RZ, RZ, -0x1 ;  /* 0xffffffffff0f7424 */ /* 0x000fe400078e00ff */
[----:B------:R-:W-:-:S07]  /*152c0*/  VIADD R4, R36, UR44 ;  /* 0x0000002c24047c36 */ /* 0x000fce0008000000 */
[----:B------:R-:W-:Y:S05]  /*152d0*/  WARPSYNC.COLLECTIVE R15, `(.L_x_1155) ;  /* 0x000000000f087348 */ /* 0x000fea0003c00000 */
[----:B------:R0:W1:Y:S02]  /*152e0*/  SHFL.IDX P6, R14, R13, R12, R11 ;  /* 0x0000000c0d0e7389 */ /* 0x00006400000c000b */
[----:B01----:R-:W-:Y:S01]  /*152f0*/  ENDCOLLECTIVE ;  /* 0x000000000000791b */ /* 0x003fe20003800000 */
.L_x_1155:
[C---:B------:R-:W-:Y:S01]  /*15300*/  VIADD R6, R4.reuse, 0x10 ;  /* 0x0000001004067836 */ /* 0x040fe20000000000 */
[----:B------:R-:W-:Y:S01]  /*15310*/  ISETP.GE.AND P0, PT, R4, UR39, PT ;  /* 0x0000002704007c0c */ /* 0x000fe2000bf06270 */
[----:B------:R-:W-:Y:S02]  /*15320*/  IMAD.MOV.U32 R13, RZ, RZ, R0 ;  /* 0x000000ffff0d7224 */ /* 0x000fe400078e0000 */
[----:B------:R-:W-:-:S10]  /*15330*/  IMAD.MOV.U32 R2, RZ, RZ, R14 ;  /* 0x000000ffff027224 */ /* 0x000fd400078e000e */
[----:B------:R-:W-:Y:S05]  /*15340*/  WARPSYNC.COLLECTIVE R15, `(.L_x_1156) ;  /* 0x000000000f087348 */ /* 0x000fea0003c00000 */
[----:B------:R0:W1:Y:S02]  /*15350*/  SHFL.IDX P6, R14, R13, R12, R11 ;  /* 0x0000000c0d0e7389 */ /* 0x00006400000c000b */
[----:B01----:R-:W-:Y:S01]  /*15360*/  ENDCOLLECTIVE ;  /* 0x000000000000791b */ /* 0x003fe20003800000 */
.L_x_1156:
        /* <DEDUP_REMOVED lines=8> */
.L_x_1157:
[----:B------:R-:W-:Y:S01]  /*153f0*/  @!PT LDS RZ, [RZ] ;  /* 0x00000000fffff984 */ /* 0x000fe20000000800 */
[----:B------:R-:W-:Y:S01]  /*15400*/  @!PT LDS RZ, [RZ] ;  /* 0x00000000fffff984 */ /* 0x000fe20000000800 */
[----:B------:R-:W-:Y:S01]  /*15410*/  @!PT LDS RZ, [RZ] ;  /* 0x00000000fffff984 */ /* 0x000fe20000000800 */
[----:B------:R0:W-:Y:S04]  /*15420*/  @!P0 LDGSTS.E.BYPASS.LTC128B.128 [R31+0x12400], desc[UR36][R2.64], !P3 ;  /* 0x12400000021f8fae */ /* 0x0001e8000d901d64 */
[----:B------:R0:W-:Y:S04]  /*15430*/  @!P0 LDGSTS.E.BYPASS.LTC128B.128 [R31+0x16400], desc[UR36][R2.64+0x80], !P4 ;  /* 0x16400080021f8fae */ /* 0x0001e8000e101d64 */
[----:B------:R0:W-:Y:S01]  /*15440*/  @!P0 LDGSTS.E.BYPASS.LTC128B.128 [R31+0x1a400], desc[UR36][R2.64+0x100], !P5 ;  /* 0x1a400100021f8fae */ /* 0x0001e2000e901d64 */
[----:B------:R-:W-:Y:S01]  /*15450*/  ISETP.GE.AND P0, PT, R6, UR39, PT ;  /* 0x0000002706007c0c */ /* 0x000fe2000bf06270 */
[----:B------:R-:W-:-:S02]  /*15460*/  IMAD.MOV.U32 R13, RZ, RZ, R0 ;  /* 0x000000ffff0d7224 */ /* 0x000fc400078e0000 */
[----:B------:R-:W-:-:S10]  /*15470*/  IMAD.MOV.U32 R6, RZ, RZ, R14 ;  /* 0x000000ffff067224 */ /* 0x000fd400078e000e */
[----:B0-----:R-:W-:Y:S05]  /*15480*/  WARPSYNC.COLLECTIVE R15, `(.L_x_1158) ;  /* 0x000000000f087348 */ /* 0x001fea0003c00000 */
[----:B------:R1:W2:Y:S02]  /*15490*/  SHFL.IDX P6, R14, R13, R12, R11 ;  /* 0x0000000c0d0e7389 */ /* 0x0002a400000c000b */
[----:B012---:R-:W-:Y:S01]  /*154a0*/  ENDCOLLECTIVE ;  /* 0x000000000000791b */ /* 0x007fe20003800000 */
.L_x_1158:
[----:B------:R-:W-:Y:S02]  /*154b0*/  IMAD.MOV.U32 R13, RZ, RZ, R5 ;  /* 0x000000ffff0d7224 */ /* 0x000fe400078e0005 */
[----:B------:R-:W-:Y:S01]  /*154c0*/  IMAD.MOV.U32 R12, RZ, RZ, 0x2 ;  /* 0x00000002ff0c7424 */ /* 0x000fe200078e00ff */
[----:B------:R-:W-:-:S05]  /*154d0*/  @!P0 LEA R14, P1, R37, R14, 0x1 ;  /* 0x0000000e250e8211 */ /* 0x000fca00078208ff */
[----:B------:R-:W-:-:S08]  /*154e0*/  @!P0 IMAD.MOV.U32 R2, RZ, RZ, R14 ;  /* 0x000000ffff028224 */ /* 0x000fd000078e000e */
[----:B------:R-:W-:Y:S05]  /*154f0*/  WARPSYNC.COLLECTIVE R15, `(.L_x_1159) ;  /* 0x000000000f087348 */ /* 0x000fea0003c00000 */
[----:B------:R0:W1:Y:S02]  /*15500*/  SHFL.IDX P6, R14, R13, R12, R11 ;  /* 0x0000000c0d0e7389 */ /* 0x00006400000c000b */
[----:B01----:R-:W-:Y:S01]  /*15510*/  ENDCOLLECTIVE ;  /* 0x000000000000791b */ /* 0x003fe20003800000 */
.L_x_1159:
[----:B------:R-:W-:Y:S02]  /*15520*/  @!P0 IMAD.X R7, RZ, RZ, R6, P1 ;  /* 0x000000ffff078224 */ /* 0x000fe400008e0606 */
[----:B------:R-:W-:Y:S02]  /*15530*/  VIADD R6, R4, 0x20 ;  /* 0x0000002004067836 */ /* 0x000fe40000000000 */
[----:B------:R-:W-:-:S05]  /*15540*/  @!P0 IMAD.MOV.U32 R3, RZ, RZ, R7 ;  /* 0x000000ffff038224 */ /* 0x000fca00078e0007 */
[----:B------:R-:W-:Y:S01]  /*15550*/  @!PT LDS RZ, [RZ] ;  /* 0x00000000fffff984 */ /* 0x000fe20000000800 */
[----:B------:R-:W-:Y:S01]  /*15560*/  @!PT LDS RZ, [RZ] ;  /* 0x00000000fffff984 */ /* 0x000fe20000000800 */
[----:B------:R-:W-:Y:S01]  /*15570*/  @!PT LDS RZ, [RZ] ;  /* 0x00000000fffff984 */ /* 0x000fe20000000800 */
[----:B------:R0:W-:Y:S01]  /*15580*/  @!P0 LDGSTS.E.BYPASS.LTC128B.128 [R31+0x12c00], desc[UR36][R2.64], !P3 ;  /* 0x12c00000021f8fae */ /* 0x0001e2000d901d64 */
[----:B------:R-:W-:-:S03]  /*15590*/  IMAD.MOV.U32 R13, RZ, RZ, R0 ;  /* 0x000000ffff0d7224 */ /* 0x000fc600078e0000 */
[----:B------:R0:W-:Y:S04]  /*155a0*/  @!P0 LDGSTS.E.BYPASS.LTC128B.128 [R31+0x16c00], desc[UR36][R2.64+0x80], !P4 ;  /* 0x16c00080021f8fae */ /* 0x0001e8000e101d64 */
[----:B------:R0:W-:Y:S01]  /*155b0*/  @!P0 LDGSTS.E.BYPASS.LTC128B.128 [R31+0x1ac00], desc[UR36][R2.64+0x100], !P5 ;  /* 0x1ac00100021f8fae */ /* 0x0001e2000e901d64 */
[----:B------:R-:W-:Y:S01]  /*155c0*/  ISETP.GE.AND P0, PT, R6, UR39, PT ;  /* 0x0000002706007c0c */ /* 0x000fe2000bf06270 */
[----:B------:R-:W-:-:S12]  /*155d0*/  IMAD.MOV.U32 R6, RZ, RZ, R14 ;  /* 0x000000ffff067224 */ /* 0x000fd800078e000e */
[----:B0-----:R-:W-:Y:S05]  /*155e0*/  WARPSYNC.COLLECTIVE R15, `(.L_x_1160) ;  /* 0x000000000f087348 */ /* 0x001fea0003c00000 */
[----:B------:R1:W2:Y:S02]  /*155f0*/  SHFL.IDX P6, R14, R13, R12, R11 ;  /* 0x0000000c0d0e7389 */ /* 0x0002a400000c000b */
[----:B012---:R-:W-:Y:S01]  /*15600*/  ENDCOLLECTIVE ;  /* 0x000000000000791b */ /* 0x007fe20003800000 */
.L_x_1160:
[----:B------:R-:W-:Y:S02]  /*15610*/  IMAD.MOV.U32 R13, RZ, RZ, R5 ;  /* 0x000000ffff0d7224 */ /* 0x000fe400078e0005 */
[----:B------:R-:W-:Y:S01]  /*15620*/  IMAD.MOV.U32 R12, RZ, RZ, 0x3 ;  /* 0x00000003ff0c7424 */ /* 0x000fe200078e00ff */
[----:B------:R-:W-:-:S05]  /*15630*/  @!P0 LEA R14, P1, R37, R14, 0x1 ;  /* 0x0000000e250e8211 */ /* 0x000fca00078208ff */
[----:B------:R-:W-:-:S08]  /*15640*/  @!P0 IMAD.MOV.U32 R2, RZ, RZ, R14 ;  /* 0x000000ffff028224 */ /* 0x000fd000078e000e */
[----:B------:R-:W-:Y:S05]  /*15650*/  WARPSYNC.COLLECTIVE R15, `(.L_x_1161) ;  /* 0x000000000f087348 */ /* 0x000fea0003c00000 */
[----:B------:R0:W1:Y:S02]  /*15660*/  SHFL.IDX P6, R14, R13, R12, R11 ;  /* 0x0000000c0d0e7389 */ /* 0x00006400000c000b */
[----:B01----:R-:W-:Y:S01]  /*15670*/  ENDCOLLECTIVE ;  /* 0x000000000000791b */ /* 0x003fe20003800000 */
.L_x_1161:
        /* <DEDUP_REMOVED lines=15> */
.L_x_1162:
[----:B------:R-:W-:Y:S02]  /*15770*/  IMAD.MOV.U32 R13, RZ, RZ, R5 ;  /* 0x000000ffff0d7224 */ /* 0x000fe400078e0005 */
[----:B------:R-:W-:Y:S01]  /*15780*/  IMAD.MOV.U32 R12, RZ, RZ, 0x4 ;  /* 0x00000004ff0c7424 */ /* 0x000fe200078e00ff */
[----:B------:R-:W-:-:S05]  /*15790*/  @!P0 LEA R14, P1, R37, R14, 0x1 ;  /* 0x0000000e250e8211 */ /* 0x000fca00078208ff */
[----:B------:R-:W-:-:S08]  /*157a0*/  @!P0 IMAD.MOV.U32 R2, RZ, RZ, R14 ;  /* 0x000000ffff028224 */ /* 0x000fd000078e000e */
[----:B------:R-:W-:Y:S05]  /*157b0*/  WARPSYNC.COLLECTIVE R15, `(.L_x_1163) ;  /* 0x000000000f087348 */ /* 0x000fea0003c00000 */
[----:B------:R0:W1:Y:S02]  /*157c0*/  SHFL.IDX P6, R14, R13, R12, R11 ;  /* 0x0000000c0d0e7389 */ /* 0x00006400000c000b */
[----:B01----:R-:W-:Y:S01]  /*157d0*/  ENDCOLLECTIVE ;  /* 0x000000000000791b */ /* 0x003fe20003800000 */
.L_x_1163:
        /* <DEDUP_REMOVED lines=15> */
.L_x_1164:
[----:B------:R-:W-:Y:S02]  /*158d0*/  IMAD.MOV.U32 R13, RZ, RZ, R5 ;  /* 0x000000ffff0d7224 */ /* 0x000fe400078e0005 */
[----:B------:R-:W-:Y:S01]  /*158e0*/  IMAD.MOV.U32 R12, RZ, RZ, 0x5 ;  /* 0x00000005ff0c7424 */ /* 0x000fe200078e00ff */
[----:B------:R-:W-:-:S05]  /*158f0*/  @!P0 LEA R14, P1, R37, R14, 0x1 ;  /* 0x0000000e250e8211 */ /* 0x000fca00078208ff */
[----:B------:R-:W-:-:S08]  /*15900*/  @!P0 IMAD.MOV.U32 R2, RZ, RZ, R14 ;  /* 0x000000ffff028224 */ /* 0x000fd000078e000e */
[----:B------:R-:W-:Y:S05]  /*15910*/  WARPSYNC.COLLECTIVE R15, `(.L_x_1165) ;  /* 0x000000000f087348 */ /* 0x000fea0003c00000 */
[----:B------:R0:W1:Y:S02]  /*15920*/  SHFL.IDX P6, R14, R13, R12, R11 ;  /* 0x0000000c0d0e7389 */ /* 0x00006400000c000b */
[----:B01----:R-:W-:Y:S01]  /*15930*/  ENDCOLLECTIVE ;  /* 0x000000000000791b */ /* 0x003fe20003800000 */
.L_x_1165:
        /* <DEDUP_REMOVED lines=15> */
.L_x_1166:
[----:B------:R-:W-:Y:S02]  /*15a30*/  IMAD.MOV.U32 R13, RZ, RZ, R5 ;  /* 0x000000ffff0d7224 */ /* 0x000fe400078e0005 */
[----:B------:R-:W-:Y:S01]  /*15a40*/  IMAD.MOV.U32 R12, RZ, RZ, 0x6 ;  /* 0x00000006ff0c7424 */ /* 0x000fe200078e00ff */
[----:B------:R-:W-:-:S05]  /*15a50*/  @!P0 LEA R14, P1, R37, R14, 0x1 ;  /* 0x0000000e250e8211 */ /* 0x000fca00078208ff */
[----:B------:R-:W-:-:S08]  /*15a60*/  @!P0 IMAD.MOV.U32 R2, RZ, RZ, R14 ;  /* 0x000000ffff028224 */ /* 0x000fd000078e000e */
[----:B------:R-:W-:Y:S05]  /*15a70*/  WARPSYNC.COLLECTIVE R15, `(.L_x_1167) ;  /* 0x000000000f087348 */ /* 0x000fea0003c00000 */
[----:B------:R0:W1:Y:S02]  /*15a80*/  SHFL.IDX P6, R14, R13, R12, R11 ;  /* 0x0000000c0d0e7389 */ /* 0x00006400000c000b */
[----:B01----:R-:W-:Y:S01]  /*15a90*/  ENDCOLLECTIVE ;  /* 0x000000000000791b */ /* 0x003fe20003800000 */
.L_x_1167:
        /* <DEDUP_REMOVED lines=15> */
.L_x_1168:
[----:B------:R-:W-:Y:S02]  /*15b90*/  IMAD.MOV.U32 R13, RZ, RZ, R5 ;  /* 0x000000ffff0d7224 */ /* 0x000fe400078e0005 */
[----:B------:R-:W-:Y:S01]  /*15ba0*/  IMAD.MOV.U32 R12, RZ, RZ, 0x7 ;  /* 0x00000007ff0c7424 */ /* 0x000fe200078e00ff */
[----:B------:R-:W-:-:S05]  /*15bb0*/  @!P0 LEA R14, P1, R37, R14, 0x1 ;  /* 0x0000000e250e8211 */ /* 0x000fca00078208ff */
[----:B------:R-:W-:-:S08]  /*15bc0*/  @!P0 IMAD.MOV.U32 R2, RZ, RZ, R14 ;  /* 0x000000ffff028224 */ /* 0x000fd000078e000e */
[----:B------:R-:W-:Y:S05]  /*15bd0*/  WARPSYNC.COLLECTIVE R15, `(.L_x_1169) ;  /* 0x000000000f087348 */ /* 0x000fea0003c00000 */
[----:B------:R0:W1:Y:S02]  /*15be0*/  SHFL.IDX P6, R14, R13, R12, R11 ;  /* 0x0000000c0d0e7389 */ /* 0x00006400000c000b */
[----:B01----:R-:W-:Y:S01]  /*15bf0*/  ENDCOLLECTIVE ;  /* 0x000000000000791b */ /* 0x003fe20003800000 */
.L_x_1169:
[----:B------:R-:W-:-:S04]  /*15c00*/  @!P0 IMAD.X R7, RZ, RZ, R6, P1 ;  /* 0x000000ffff078224 */ /* 0x000fc800008e0606 */
        /* <DEDUP_REMOVED lines=8> */
[----:B------:R-:W-:-:S07]  /*15c90*/  IMAD.MOV.U32 R6, RZ, RZ, R14 ;  /* 0x000000ffff067224 */ /* 0x000fce00078e000e */
[----:B0-----:R-:W-:Y:S05]  /*15ca0*/  WARPSYNC.COLLECTIVE R15, `(.L_x_1170) ;  /* 0x000000000f087348 */ /* 0x001fea0003c00000 */
[----:B------:R1:W2:Y:S02]  /*15cb0*/  SHFL.IDX P6, R14, R13, R12, R11 ;  /* 0x0000000c0d0e7389 */ /* 0x0002a400000c000b */
[----:B012---:R-:W-:Y:S01]  /*15cc0*/  ENDCOLLECTIVE ;  /* 0x000000000000791b */ /* 0x007fe20003800000 */
.L_x_1170:
[----:B------:R-:W-:Y:S05]  /*15cd0*/  BRA `(.L_x_1171) ;  /* 0xffffffc800a47947 */ /* 0x000fea000383ffff */
.L_x_1097:
[----:B0-----:R0:W1:Y:S02]  /*15ce0*/  SYNCS.PHASECHK.TRANS64.TRYWAIT P0, [R17+URZ+0x30820], R0 ;  /* 0x03082000110075a7 */ /* 0x001064000800017f */
[----:B-1----:R-:W-:Y:S05]  /*15cf0*/  @!P0 NANOSLEEP.SYNCS 0x989680 ;  /* 0x009896800000895d */ /* 0x002fea0003900000 */
[----:B------:R-:W1:Y:S02]  /*15d00*/  @!P0 SYNCS.PHASECHK.TRANS64 P0, [R17+URZ+0x30820], R0 ;  /* 0x03082000110085a7 */ /* 0x000e64000800007f */
[----:B-1----:R-:W-:Y:S05]  /*15d10*/  @!P0 BRA `(.L_x_1097) ;  /* 0xfffffffc00f08947 */ /* 0x002fea000383ffff */
[----:B------:R-:W-:Y:S05]  /*15d20*/  BRA `(.L_x_1172) ;  /* 0xffffffcc00087947 */ /* 0x000fea000383ffff */
.L_x_1101:
[----:B0-----:R0:W1:Y:S02]  /*15d30*/  SYNCS.PHASECHK.TRANS64.TRYWAIT P0, [R6+URZ+0x30840], R3 ;  /* 0x03084003060075a7 */ /* 0x001064000800017f */
[----:B-1----:R-:W-:Y:S05]  /*15d40*/  @!P0 NANOSLEEP.SYNCS 0x989680 ;  /* 0x009896800000895d */ /* 0x002fea0003900000 */
[----:B------:R-:W1:Y:S02]  /*15d50*/  @!P0 SYNCS.PHASECHK.TRANS64 P0, [R6+URZ+0x30840], R3 ;  /* 0x03084003060085a7 */ /* 0x000e64000800007f */
[----:B-1----:R-:W-:Y:S05]  /*15d60*/  @!P0 BRA `(.L_x_1101) ;  /* 0xfffffffc00f08947 */ /* 0x002fea000383ffff */
[----:B------:R-:W-:Y:S05]  /*15d70*/  BRA `(.L_x_1173) ;  /* 0xffffffcc00c87947 */ /* 0x000fea000383ffff */
.L_x_1102:
        /* <DEDUP_REMOVED lines=8> */
.L_x_1175:
[----:B------:R-:W-:Y:S05]  /*15e00*/  BSYNC B1 ;  /* 0x0000000000017941 */ /* 0x000fea0003800000 */
.L_x_1174:
        /* <DEDUP_REMOVED lines=9> */
.L_x_1176:
[----:B------:R-:W-:Y:S02]  /*15ea0*/  IMAD R8, R8, 0x2, R17 ;  /* 0x0000000208087824 */ /* 0x000fe400078e0211 */
[----:B------:R-:W-:Y:S02]  /*15eb0*/  IMAD.MOV.U32 R13, RZ, RZ, R10 ;  /* 0x000000ffff0d7224 */ /* 0x000fe400078e000a */
[----:B------:R-:W-:Y:S01]  /*15ec0*/  IMAD.MOV.U32 R12, RZ, RZ, 0x1 ;  /* 0x00000001ff0c7424 */ /* 0x000fe200078e00ff */
[----:B------:R-:W-:-:S13]  /*15ed0*/  IADD3 R2, P0, R14, R4, RZ ;  /* 0x000000040e027210 */ /* 0x000fda0007f1e0ff */
[----:B------:R-:W-:Y:S05]  /*15ee0*/  WARPSYNC.COLLECTIVE R15, `(.L_x_1177) ;  /* 0x000000000f087348 */ /* 0x000fea0003c00000 */
[----:B------:R0:W1:Y:S02]  /*15ef0*/  SHFL.IDX P6, R14, R13, R12, R11 ;  /* 0x0000000c0d0e7389 */ /* 0x00006400000c000b */
[----:B01----:R-:W-:Y:S01]  /*15f00*/  ENDCOLLECTIVE ;  /* 0x000000000000791b */ /* 0x003fe20003800000 */
.L_x_1177:
[----:B------:R-:W-:-:S05]  /*15f10*/  IMAD.X R3, RZ, RZ, R3, P0 ;  /* 0x000000ffff037224 */ /* 0x000fca00000e0603 */
[----:B------:R-:W-:Y:S01]  /*15f20*/  @!PT LDS RZ, [RZ] ;  /* 0x00000000fffff984 */ /* 0x000fe20000000800 */
[----:B------:R-:W-:Y:S01]  /*15f30*/  @!PT LDS RZ, [RZ] ;  /* 0x00000000fffff984 */ /* 0x000fe20000000800 */
[----:B------:R-:W-:Y:S01]  /*15f40*/  @!PT LDS RZ, [RZ] ;  /* 0x00000000fffff984 */ /* 0x000fe20000000800 */
[----:B------:R-:W-:Y:S04]  /*15f50*/  LDGSTS.E.BYPASS.LTC128B.128 [R8+0x1e400], desc[UR36][R2.64], !P3 ;  /* 0x1e40000002087fae */ /* 0x000fe8000d901d64 */
[----:B------:R-:W-:Y:S01]  /*15f60*/  LDGSTS.E.BYPASS.LTC128B.128 [R8+0x21400], desc[UR36][R2.64+0x80], !P2 ;  /* 0x2140008002087fae */ /* 0x000fe2000d101d64 */
[----:B------:R-:W-:-:S03]  /*15f70*/  IMAD.MOV.U32 R13, RZ, RZ, R7 ;  /* 0x000000ffff0d7224 */ /* 0x000fc600078e0007 */
[----:B------:R0:W-:Y:S02]  /*15f80*/  LDGSTS.E.BYPASS.LTC128B.128 [R8+0x24400], desc[UR36][R2.64+0x100], !P1 ;  /* 0x2440010002087fae */ /* 0x0001e4000c901d64 */
[----:B0-----:R-:W-:-:S07]  /*15f90*/  IMAD.MOV.U32 R3, RZ, RZ, R14 ;  /* 0x000000ffff037224 */ /* 0x001fce00078e000e */
[----:B------:R-:W-:Y:S05]  /*15fa0*/  WARPSYNC.COLLECTIVE R15, `(.L_x_1178) ;  /* 0x000000000f087348 */ /* 0x000fea0003c00000 */
[----:B------:R0:W1:Y:S02]  /*15fb0*/  SHFL.IDX P6, R14, R13, R12, R11 ;  /* 0x0000000c0d0e7389 */ /* 0x00006400000c000b */
[----:B01----:R-:W-:Y:S01]  /*15fc0*/  ENDCOLLECTIVE ;  /* 0x000000000000791b */ /* 0x003fe20003800000 */
.L_x_1178:
[----:B------:R-:W-:Y:S02]  /*15fd0*/  IMAD.MOV.U32 R13, RZ, RZ, R10 ;  /* 0x000000ffff0d7224 */ /* 0x000fe400078e000a */
[----:B------:R-:W-:Y:S01]  /*15fe0*/  IMAD.MOV.U32 R12, RZ, RZ, 0x2 ;  /* 0x00000002ff0c7424 */ /* 0x000fe200078e00ff */
[----:B------:R-:W-:-:S13]  /*15ff0*/  IADD3 R2, P0, R14, R4, RZ ;  /* 0x000000040e027210 */ /* 0x000fda0007f1e0ff */
[----:B------:R-:W-:Y:S05]  /*16000*/  WARPSYNC.COLLECTIVE R15, `(.L_x_1179) ;  /* 0x000000000f087348 */ /* 0x000fea0003c00000 */
[----:B------:R0:W1:Y:S02]  /*16010*/  SHFL.IDX P6, R14, R13, R12, R11 ;  /* 0x0000000c0d0e7389 */ /* 0x00006400000c000b */
[----:B01----:R-:W-:Y:S01]  /*16020*/  ENDCOLLECTIVE ;  /* 0x000000000000791b */ /* 0x003fe20003800000 */
.L_x_1179:
        /* <DEDUP_REMOVED lines=12> */
.L_x_1180:
[----:B------:R-:W-:Y:S02]  /*160f0*/  IMAD.MOV.U32 R13, RZ, RZ, R10 ;  /* 0x000000ffff0d7224 */ /* 0x000fe400078e000a */
[----:B------:R-:W-:Y:S01]  /*16100*/  IMAD.MOV.U32 R12, RZ, RZ, 0x3 ;  /* 0x00000003ff0c7424 */ /* 0x000fe200078e00ff */
[----:B------:R-:W-:-:S13]  /*16110*/  IADD3 R2, P0, R14, R4, RZ ;  /* 0x000000040e027210 */ /* 0x000fda0007f1e0ff */
[----:B------:R-:W-:Y:S05]  /*16120*/  WARPSYNC.COLLECTIVE R15, `(.L_x_1181) ;  /* 0x000000000f087348 */ /* 0x000fea0003c00000 */
[----:B------:R0:W1:Y:S02]  /*16130*/  SHFL.IDX P6, R14, R13, R12, R11 ;  /* 0x0000000c0d0e7389 */ /* 0x00006400000c000b */
[----:B01----:R-:W-:Y:S01]  /*16140*/  ENDCOLLECTIVE ;  /* 0x000000000000791b */ /* 0x003fe20003800000 */
.L_x_1181:
        /* <DEDUP_REMOVED lines=12> */
.L_x_1182:
[----:B------:R-:W-:Y:S02]  /*16210*/  IMAD.MOV.U32 R13, RZ, RZ, R10 ;  /* 0x000000ffff0d7224 */ /* 0x000fe400078e000a */
[----:B------:R-:W-:Y:S01]  /*16220*/  IMAD.MOV.U32 R12, RZ, RZ, 0x4 ;  /* 0x00000004ff0c7424 */ /* 0x000fe200078e00ff */
[----:B------:R-:W-:-:S13]  /*16230*/  IADD3 R2, P0, R14, R4, RZ ;  /* 0x000000040e027210 */ /* 0x000fda0007f1e0ff */
[----:B------:R-:W-:Y:S05]  /*16240*/  WARPSYNC.COLLECTIVE R15, `(.L_x_1183) ;  /* 0x000000000f087348 */ /* 0x000fea0003c00000 */
[----:B------:R0:W1:Y:S02]  /*16250*/  SHFL.IDX P6, R14, R13, R12, R11 ;  /* 0x0000000c0d0e7389 */ /* 0x00006400000c000b */
[----:B01----:R-:W-:Y:S01]  /*16260*/  ENDCOLLECTIVE ;  /* 0x000000000000791b */ /* 0x003fe20003800000 */
.L_x_1183:
        /* <DEDUP_REMOVED lines=12> */
.L_x_1184:
[----:B------:R-:W-:Y:S02]  /*16330*/  IMAD.MOV.U32 R13, RZ, RZ, R10 ;  /* 0x000000ffff0d7224 */ /* 0x000fe400078e000a */
[----:B------:R-:W-:Y:S01]  /*16340*/  IMAD.MOV.U32 R12, RZ, RZ, 0x5 ;  /* 0x00000005ff0c7424 */ /* 0x000fe200078e00ff */
[----:B------:R-:W-:-:S13]  /*16350*/  IADD3 R2, P0, R14, R4, RZ ;  /* 0x000000040e027210 */ /* 0x000fda0007f1e0ff */
[----:B------:R-:W-:Y:S05]  /*16360*/  WARPSYNC.COLLECTIVE R15, `(.L_x_1185) ;  /* 0x000000000f087348 */ /* 0x000fea0003c00000 */
[----:B------:R0:W1:Y:S02]  /*16370*/  SHFL.IDX P6, R14, R13, R12, R11 ;  /* 0x0000000c0d0e7389 */ /* 0x00006400000c000b */
[----:B01----:R-:W-:Y:S01]  /*16380*/  ENDCOLLECTIVE ;  /* 0x000000000000791b */ /* 0x003fe20003800000 */
.L_x_1185:
        /* <DEDUP_REMOVED lines=12> */
.L_x_1186:
[----:B------:R-:W-:Y:S05]  /*16450*/  BRA `(.L_x_1187) ;  /* 0xffffffcc00187947 */ /* 0x000fea000383ffff */
.L_x_1107:
[----:B0-----:R0:W1:Y:S02]  /*16460*/  SYNCS.PHASECHK.TRANS64.TRYWAIT P0, [R6+URZ+0x30860], R3 ;  /* 0x03086003060075a7 */ /* 0x001064000800017f */
[----:B-1----:R-:W-:Y:S05]  /*16470*/  @!P0 NANOSLEEP.SYNCS 0x989680 ;  /* 0x009896800000895d */ /* 0x002fea0003900000 */
[----:B------:R-:W1:Y:S02]  /*16480*/  @!P0 SYNCS.PHASECHK.TRANS64 P0, [R6+URZ+0x30860], R3 ;  /* 0x03086003060085a7 */ /* 0x000e64000800007f */
[----:B-1----:R-:W-:Y:S05]  /*16490*/  @!P0 BRA `(.L_x_1107) ;  /* 0xfffffffc00f08947 */ /* 0x002fea000383ffff */
[----:B------:R-:W-:Y:S05]  /*164a0*/  BRA `(.L_x_1188) ;  /* 0xffffffcc00747947 */ /* 0x000fea000383ffff */
.L_x_1108:
        /* <DEDUP_REMOVED lines=8> */
.L_x_1190:
[----:B------:R-:W-:Y:S05]  /*16530*/  BSYNC B1 ;  /* 0x0000000000017941 */ /* 0x000fea0003800000 */
.L_x_1189:
        /* <DEDUP_REMOVED lines=9> */
.L_x_1191:
[----:B------:R-:W-:Y:S02]  /*165d0*/  IMAD.MOV.U32 R13, RZ, RZ, R19 ;  /* 0x000000ffff0d7224 */ /* 0x000fe400078e0013 */
[----:B------:R-:W-:Y:S01]  /*165e0*/  IMAD.MOV.U32 R12, RZ, RZ, 0x1 ;  /* 0x00000001ff0c7424 */ /* 0x000fe200078e00ff */
[----:B------:R-:W-:-:S13]  /*165f0*/  IADD3 R2, P0, R14, R4, RZ ;  /* 0x000000040e027210 */ /* 0x000fda0007f1e0ff */
[----:B------:R-:W-:Y:S05]  /*16600*/  WARPSYNC.COLLECTIVE R15, `(.L_x_1192) ;  /* 0x000000000f087348 */ /* 0x000fea0003c00000 */
[----:B------:R0:W1:Y:S02]  /*16610*/  SHFL.IDX P6, R14, R13, R12, R11 ;  /* 0x0000000c0d0e7389 */ /* 0x00006400000c000b */
[----:B01----:R-:W-:Y:S01]  /*16620*/  ENDCOLLECTIVE ;  /* 0x000000000000791b */ /* 0x003fe20003800000 */
.L_x_1192:
        /* <DEDUP_REMOVED lines=15> */
.L_x_1193:
[----:B------:R-:W-:Y:S02]  /*16720*/  IMAD.MOV.U32 R13, RZ, RZ, R19 ;  /* 0x000000ffff0d7224 */ /* 0x000fe400078e0013 */
[----:B------:R-:W-:Y:S01]  /*16730*/  IMAD.MOV.U32 R12, RZ, RZ, 0x2 ;  /* 0x00000002ff0c7424 */ /* 0x000fe200078e00ff */
[----:B------:R-:W-:-:S13]  /*16740*/  IADD3 R2, P0, R14, R4, RZ ;  /* 0x000000040e027210 */ /* 0x000fda0007f1e0ff */
[----:B------:R-:W-:Y:S05]  /*16750*/  WARPSYNC.COLLECTIVE R15, `(.L_x_1194) ;  /* 0x000000000f087348 */ /* 0x000fea0003c00000 */
[----:B------:R0:W1:Y:S02]  /*16760*/  SHFL.IDX P6, R14, R13, R12, R11 ;  /* 0x0000000c0d0e7389 */ /* 0x00006400000c000b */
[----:B01----:R-:W-:Y:S01]  /*16770*/  ENDCOLLECTIVE ;  /* 0x000000000000791b */ /* 0x003fe20003800000 */
.L_x_1194:
        /* <DEDUP_REMOVED lines=15> */
.L_x_1195:
[----:B------:R-:W-:Y:S02]  /*16870*/  IMAD.MOV.U32 R13, RZ, RZ, R19 ;  /* 0x000000ffff0d7224 */ /* 0x000fe400078e0013 */
[----:B------:R-:W-:Y:S01]  /*16880*/  IMAD.MOV.U32 R12, RZ, RZ, 0x3 ;  /* 0x00000003ff0c7424 */ /* 0x000fe200078e00ff */
[----:B------:R-:W-:-:S13]  /*16890*/  IADD3 R2, P0, R14, R4, RZ ;  /* 0x000000040e027210 */ /* 0x000fda0007f1e0ff */
[----:B------:R-:W-:Y:S05]  /*168a0*/  WARPSYNC.COLLECTIVE R15, `(.L_x_1196) ;  /* 0x000000000f087348 */ /* 0x000fea0003c00000 */
[----:B------:R0:W1:Y:S02]  /*168b0*/  SHFL.IDX P6, R14, R13, R12, R11 ;  /* 0x0000000c0d0e7389 */ /* 0x00006400000c000b */
[----:B01----:R-:W-:Y:S01]  /*168c0*/  ENDCOLLECTIVE ;  /* 0x000000000000791b */ /* 0x003fe20003800000 */
.L_x_1196:
        /* <DEDUP_REMOVED lines=15> */
.L_x_1197:
[----:B------:R-:W-:Y:S02]  /*169c0*/  IMAD.MOV.U32 R13, RZ, RZ, R19 ;  /* 0x000000ffff0d7224 */ /* 0x000fe400078e0013 */
[----:B------:R-:W-:Y:S01]  /*169d0*/  IMAD.MOV.U32 R12, RZ, RZ, 0x4 ;  /* 0x00000004ff0c7424 */ /* 0x000fe200078e00ff */
[----:B------:R-:W-:-:S13]  /*169e0*/  IADD3 R2, P0, R14, R4, RZ ;  /* 0x000000040e027210 */ /* 0x000fda0007f1e0ff */
[----:B------:R-:W-:Y:S05]  /*169f0*/  WARPSYNC.COLLECTIVE R15, `(.L_x_1198) ;  /* 0x000000000f087348 */ /* 0x000fea0003c00000 */
[----:B------:R0:W1:Y:S02]  /*16a00*/  SHFL.IDX P6, R14, R13, R12, R11 ;  /* 0x0000000c0d0e7389 */ /* 0x00006400000c000b */
[----:B01----:R-:W-:Y:S01]  /*16a10*/  ENDCOLLECTIVE ;  /* 0x000000000000791b */ /* 0x003fe20003800000 */
.L_x_1198:
        /* <DEDUP_REMOVED lines=15> */
.L_x_1199:
[----:B------:R-:W-:Y:S02]  /*16b10*/  IMAD.MOV.U32 R13, RZ, RZ, R19 ;  /* 0x000000ffff0d7224 */ /* 0x000fe400078e0013 */
[----:B------:R-:W-:Y:S01]  /*16b20*/  IMAD.MOV.U32 R12, RZ, RZ, 0x5 ;  /* 0x00000005ff0c7424 */ /* 0x000fe200078e00ff */
[----:B------:R-:W-:-:S13]  /*16b30*/  IADD3 R2, P0, R14, R4, RZ ;  /* 0x000000040e027210 */ /* 0x000fda0007f1e0ff */
[----:B------:R-:W-:Y:S05]  /*16b40*/  WARPSYNC.COLLECTIVE R15, `(.L_x_1200) ;  /* 0x000000000f087348 */ /* 0x000fea0003c00000 */
[----:B------:R0:W1:Y:S02]  /*16b50*/  SHFL.IDX P6, R14, R13, R12, R11 ;  /* 0x0000000c0d0e7389 */ /* 0x00006400000c000b */
[----:B01----:R-:W-:Y:S01]  /*16b60*/  ENDCOLLECTIVE ;  /* 0x000000000000791b */ /* 0x003fe20003800000 */
.L_x_1200:
        /* <DEDUP_REMOVED lines=12> */
.L_x_1201:
[----:B------:R-:W-:Y:S01]  /*16c30*/  @!PT LDS RZ, [RZ] ;  /* 0x00000000fffff984 */ /* 0x000fe20000000800 */
[----:B------:R-:W-:Y:S01]  /*16c40*/  @!PT LDS RZ, [RZ] ;  /* 0x00000000fffff984 */ /* 0x000fe20000000800 */
[----:B------:R-:W-:Y:S01]  /*16c50*/  @!PT LDS RZ, [RZ] ;  /* 0x00000000fffff984 */ /* 0x000fe20000000800 */
[----:B------:R0:W-:Y:S01]  /*16c60*/  LDGSTS.E.BYPASS.LTC128B.128 [R7+0x5400], desc[UR36][R2.64+0x80], !P0 ;  /* 0x0540008002077fae */ /* 0x0001e2000c101d64 */
[----:B------:R-:W-:-:S13]  /*16c70*/  ISETP.LT.OR P0, PT, R8, 0x41, P1 ;  /* 0x000000410800780c */ /* 0x000fda0000f01670 */
[----:B------:R0:W-:Y:S01]  /*16c80*/  LDGSTS.E.BYPASS.LTC128B.128 [R7+0x8400], desc[UR36][R2.64+0x100], !P0 ;  /* 0x0840010002077fae */ /* 0x0001e2000c101d64 */
[----:B------:R-:W-:Y:S05]  /*16c90*/  BRA `(.L_x_1202) ;  /* 0xffffffc800747947 */ /* 0x000fea000383ffff */
.L_x_1116:
[----:B0-----:R0:W1:Y:S02]  /*16ca0*/  SYNCS.PHASECHK.TRANS64.TRYWAIT P0, [R4+URZ+0x30860], R3 ;  /* 0x03086003040075a7 */ /* 0x001064000800017f */
[----:B-1----:R-:W-:Y:S05]  /*16cb0*/  @!P0 NANOSLEEP.SYNCS 0x989680 ;  /* 0x009896800000895d */ /* 0x002fea0003900000 */
[----:B------:R-:W1:Y:S02]  /*16cc0*/  @!P0 SYNCS.PHASECHK.TRANS64 P0, [R4+URZ+0x30860], R3 ;  /* 0x03086003040085a7 */ /* 0x000e64000800007f */
[----:B-1----:R-:W-:Y:S05]  /*16cd0*/  @!P0 BRA `(.L_x_1116) ;  /* 0xfffffffc00f08947 */ /* 0x002fea000383ffff */
[----:B------:R-:W-:Y:S05]  /*16ce0*/  BRA `(.L_x_1203) ;  /* 0xffffffcc00947947 */ /* 0x000fea000383ffff */
.L_x_1117:
        /* <DEDUP_REMOVED lines=8> */
.L_x_1205:
[----:B------:R-:W-:Y:S05]  /*16d70*/  BSYNC B0 ;  /* 0x0000000000007941 */ /* 0x000fea0003800000 */
.L_x_1204:
        /* <DEDUP_REMOVED lines=9> */
.L_x_1206:
[----:B------:R-:W-:Y:S02]  /*16e10*/  IMAD.MOV.U32 R13, RZ, RZ, R19 ;  /* 0x000000ffff0d7224 */ /* 0x000fe400078e0013 */
[----:B------:R-:W-:Y:S01]  /*16e20*/  IMAD.MOV.U32 R12, RZ, RZ, 0x1 ;  /* 0x00000001ff0c7424 */ /* 0x000fe200078e00ff */
[----:B------:R-:W-:-:S13]  /*16e30*/  IADD3 R2, P0, R14, R6, RZ ;  /* 0x000000060e027210 */ /* 0x000fda0007f1e0ff */
[----:B------:R-:W-:Y:S05]  /*16e40*/  WARPSYNC.COLLECTIVE R15, `(.L_x_1207) ;  /* 0x000000000f087348 */ /* 0x000fea0003c00000 */
[----:B------:R0:W1:Y:S02]  /*16e50*/  SHFL.IDX P6, R14, R13, R12, R11 ;  /* 0x0000000c0d0e7389 */ /* 0x00006400000c000b */
[----:B01----:R-:W-:Y:S01]  /*16e60*/  ENDCOLLECTIVE ;  /* 0x000000000000791b */ /* 0x003fe20003800000 */
.L_x_1207:
[----:B------:R-:W-:Y:S01]  /*16e70*/  IMAD.X R3, RZ, RZ, R0, P0 ;  /* 0x000000ffff037224 */ /* 0x000fe200000e0600 */
[----:B------:R-:W-:Y:S01]  /*16e80*/  ISETP.LT.OR P0, PT, R5, 0x1, P4 ;  /* 0x000000010500780c */ /* 0x000fe20002701670 */
[----:B------:R-:W-:Y:S02]  /*16e90*/  IMAD R0, R8, 0x2, R17 ;  /* 0x0000000208007824 */ /* 0x000fe400078e0211 */
[----:B------:R-:W-:-:S10]  /*16ea0*/  IMAD.MOV.U32 R13, RZ, RZ, R18 ;  /* 0x000000ffff0d7224 */ /* 0x000fd400078e0012 */
        /* <DEDUP_REMOVED lines=9> */
.L_x_1208:
        /* <DEDUP_REMOVED lines=12> */
.L_x_1209:
        /* <DEDUP_REMOVED lines=12> */
.L_x_1210:
        /* <DEDUP_REMOVED lines=12> */
.L_x_1211:
        /* <DEDUP_REMOVED lines=12> */
.L_x_1212:
        /* <DEDUP_REMOVED lines=12> */
.L_x_1213:
        /* <DEDUP_REMOVED lines=12> */
.L_x_1214:
        /* <DEDUP_REMOVED lines=12> */
.L_x_1215:
        /* <DEDUP_REMOVED lines=12> */
.L_x_1216:
[----:B------:R-:W-:Y:S01]  /*17540*/  @!PT LDS RZ, [RZ] ;  /* 0x00000000fffff984 */ /* 0x000fe20000000800 */
[----:B------:R-:W-:Y:S01]  /*17550*/  @!PT LDS RZ, [RZ] ;  /* 0x00000000fffff984 */ /* 0x000fe20000000800 */
[----:B------:R-:W-:Y:S01]  /*17560*/  @!PT LDS RZ, [RZ] ;  /* 0x00000000fffff984 */ /* 0x000fe20000000800 */
[----:B------:R0:W-:Y:S01]  /*17570*/  LDGSTS.E.BYPASS.LTC128B.128 [R0+0x5400], desc[UR36][R2.64+0x80], !P0 ;  /* 0x0540008002007fae */ /* 0x0001e2000c101d64 */
[----:B------:R-:W-:-:S13]  /*17580*/  ISETP.LT.OR P0, PT, R5, 0x41, P1 ;  /* 0x000000410500780c */ /* 0x000fda0000f01670 */
[----:B------:R0:W-:Y:S01]  /*17590*/  LDGSTS.E.BYPASS.LTC128B.128 [R0+0x8400], desc[UR36][R2.64+0x100], !P0 ;  /* 0x0840010002007fae */ /* 0x0001e2000c101d64 */
[----:B------:R-:W-:Y:S05]  /*175a0*/  BRA `(.L_x_1217) ;  /* 0xffffffc8005c7947 */ /* 0x000fea000383ffff */
.L_x_1122:
[----:B------:R-:W-:Y:S01]  /*175b0*/  BSSY B0, `(.L_x_1218) ;  /* 0x0000008000007945 */ /* 0x000fe20003800000 */
[----:B------:R-:W-:Y:S02]  /*175c0*/  IMAD.MOV.U32 R13, RZ, RZ, R34 ;  /* 0x000000ffff0d7224 */ /* 0x000fe400078e0022 */
[----:B------:R-:W-:Y:S02]  /*175d0*/  IMAD.MOV.U32 R12, RZ, RZ, RZ ;  /* 0x000000ffff0c7224 */ /* 0x000fe400078e00ff */
[----:B------:R-:W-:Y:S02]  /*175e0*/  IMAD.MOV.U32 R11, RZ, RZ, 0x1f ;  /* 0x0000001fff0b7424 */ /* 0x000fe400078e00ff */
[----:B------:R-:W-:-:S07]  /*175f0*/  IMAD.MOV.U32 R15, RZ, RZ, -0x1 ;  /* 0xffffffffff0f7424 */ /* 0x000fce00078e00ff */
[----:B-----5:R-:W-:Y:S05]  /*17600*/  WARPSYNC.COLLECTIVE R15, `(.L_x_1219) ;  /* 0x000000000f087348 */ /* 0x020fea0003c00000 */
[----:B------:R0:W1:Y:S02]  /*17610*/  SHFL.IDX P6, R14, R13, R12, R11 ;  /* 0x0000000c0d0e7389 */ /* 0x00006400000c000b */
[----:B01---5:R-:W-:Y:S01]  /*17620*/  ENDCOLLECTIVE ;  /* 0x000000000000791b */ /* 0x023fe20003800000 */
.L_x_1219:
[----:B------:R-:W-:Y:S05]  /*17630*/  BSYNC B0 ;  /* 0x0000000000007941 */ /* 0x000fea0003800000 */
.L_x_1218:
[----:B------:R-:W-:Y:S05]  /*17640*/  BRA `(.L_x_1220) ;  /* 0xffffffc800e47947 */ /* 0x000fea000383ffff */
.L_x_1125:
[----:B-1----:R1:W2:Y:S02]  /*17650*/  SYNCS.PHASECHK.TRANS64.TRYWAIT P0, [R4+URZ+0x30820], R0 ;  /* 0x03082000040075a7 */ /* 0x0022a4000800017f */
[----:B--2---:R-:W-:Y:S05]  /*17660*/  @!P0 NANOSLEEP.SYNCS 0x989680 ;  /* 0x009896800000895d */ /* 0x004fea0003900000 */
[----:B------:R-:W2:Y:S02]  /*17670*/  @!P0 SYNCS.PHASECHK.TRANS64 P0, [R4+URZ+0x30820], R0 ;  /* 0x03082000040085a7 */ /* 0x000ea4000800007f */
[----:B--2---:R-:W-:Y:S05]  /*17680*/  @!P0 BRA `(.L_x_1125) ;  /* 0xfffffffc00f08947 */ /* 0x004fea000383ffff */
[----:B------:R-:W-:Y:S05]  /*17690*/  BRA `(.L_x_1221) ;  /* 0xffffffcc002c7947 */ /* 0x000fea000383ffff */
.L_x_1126:
[----:B------:R-:W2:Y:S01]  /*176a0*/  S2R R2, SR_TID.X ;  /* 0x0000000000027919 */ /* 0x000ea20000002100 */
[----:B------:R-:W-:Y:S01]  /*176b0*/  BSSY B0, `(.L_x_1222) ;  /* 0x000000a000007945 */ /* 0x000fe20003800000 */
        /* <DEDUP_REMOVED lines=9> */
.L_x_1223:
[----:B------:R-:W-:Y:S05]  /*17750*/  BSYNC B0 ;  /* 0x0000000000007941 */ /* 0x000fea0003800000 */
.L_x_1222:
[----:B------:R-:W-:Y:S05]  /*17760*/  BRA `(.L_x_1224) ;  /* 0xffffffcc00147947 */ /* 0x000fea000383ffff */
.L_x_1129:
[----:B------:R-:W-:Y:S01]  /*17770*/  BSSY B1, `(.L_x_1225) ;  /* 0x0000006000017945 */ /* 0x000fe20003800000 */
[----:B------:R-:W-:-:S07]  /*17780*/  IMAD.MOV.U32 R15, RZ, RZ, -0x1 ;  /* 0xffffffffff0f7424 */ /* 0x000fce00078e00ff */
[----:B01---5:R-:W-:Y:S05]  /*17790*/  WARPSYNC.COLLECTIVE R15, `(.L_x_1226) ;  /* 0x000000000f0c7348 */ /* 0x023fea0003c00000 */
[----:B------:R-:W-:Y:S02]  /*177a0*/  ELECT P6, UR62, PT ;  /* 0x00000000003e782f */ /* 0x000fe400038c0000 */
[----:B------:R-:W-:Y:S01]  /*177b0*/  MOV R14, UR62 ;  /* 0x0000003e000e7c02 */ /* 0x000fe20008000f00 */
[----:B01---5:R-:W-:Y:S10]  /*177c0*/  ENDCOLLECTIVE ;  /* 0x000000000000791b */ /* 0x023ff40003800000 */
.L_x_1226:
[----:B------:R-:W-:Y:S05]  /*177d0*/  BSYNC B1 ;  /* 0x0000000000017941 */ /* 0x000fea0003800000 */
.L_x_1225:
[----:B------:R-:W-:Y:S05]  /*177e0*/  BRA `(.L_x_1227) ;  /* 0xffffffcc000c7947 */ /* 0x000fea000383ffff */
.L_x_1131:
[----:B-1----:R1:W2:Y:S02]  /*177f0*/  SYNCS.PHASECHK.TRANS64.TRYWAIT P1, [R5+URZ+0x30840], R0 ;  /* 0x03084000050075a7 */ /* 0x0022a4000802017f */
[----:B--2---:R-:W-:Y:S05]  /*17800*/  @!P1 NANOSLEEP.SYNCS 0x989680 ;  /* 0x009896800000995d */ /* 0x004fea0003900000 */
[----:B------:R-:W2:Y:S02]  /*17810*/  @!P1 SYNCS.PHASECHK.TRANS64 P1, [R5+URZ+0x30840], R0 ;  /* 0x03084000050095a7 */ /* 0x000ea4000802007f */
[----:B--2---:R-:W-:Y:S05]  /*17820*/  @!P1 BRA `(.L_x_1131) ;  /* 0xfffffffc00f09947 */ /* 0x004fea000383ffff */
[----:B------:R-:W-:Y:S05]  /*17830*/  BRA `(.L_x_1228) ;  /* 0xffffffcc00347947 */ /* 0x000fea000383ffff */
.L_x_1133:
[----:B--2---:R2:W3:Y:S02]  /*17840*/  SYNCS.PHASECHK.TRANS64.TRYWAIT P1, [R23+URZ+0x30840], R2 ;  /* 0x03084002170075a7 */ /* 0x0044e4000802017f */
[----:B---3--:R-:W-:Y:S05]  /*17850*/  @!P1 NANOSLEEP.SYNCS 0x989680 ;  /* 0x009896800000995d */ /* 0x008fea0003900000 */
[----:B------:R-:W3:Y:S02]  /*17860*/  @!P1 SYNCS.PHASECHK.TRANS64 P1, [R23+URZ+0x30840], R2 ;  /* 0x03084002170095a7 */ /* 0x000ee4000802007f */
[----:B---3--:R-:W-:Y:S05]  /*17870*/  @!P1 BRA `(.L_x_1133) ;  /* 0xfffffffc00f09947 */ /* 0x008fea000383ffff */
[----:B------:R-:W-:Y:S05]  /*17880*/  BRA `(.L_x_1229) ;  /* 0xffffffcc00407947 */ /* 0x000fea000383ffff */
.L_x_1135:
[----:B---3--:R3:W4:Y:S02]  /*17890*/  SYNCS.PHASECHK.TRANS64.TRYWAIT P1, [R5+URZ+0x30860], R0 ;  /* 0x03086000050075a7 */ /* 0x008724000802017f */
[----:B----4-:R-:W-:Y:S05]  /*178a0*/  @!P1 NANOSLEEP.SYNCS 0x989680 ;  /* 0x009896800000995d */ /* 0x010fea0003900000 */
[----:B------:R-:W4:Y:S02]  /*178b0*/  @!P1 SYNCS.PHASECHK.TRANS64 P1, [R5+URZ+0x30860], R0 ;  /* 0x03086000050095a7 */ /* 0x000f24000802007f */
[----:B----4-:R-:W-:Y:S05]  /*178c0*/  @!P1 BRA `(.L_x_1135) ;  /* 0xfffffffc00f09947 */ /* 0x010fea000383ffff */
[----:B------:R-:W-:Y:S05]  /*178d0*/  BRA `(.L_x_1230) ;  /* 0xffffffcc003c7947 */ /* 0x000fea000383ffff */
.L_x_1231:
        /* <DEDUP_REMOVED lines=10> */
.L_x_3235:


//--------------------- .text._ZN7cutlass13device_kernelIN5flash11enable_sm90INS1_16FlashAttnFwdSm90INS1_25CollectiveMainloopFwdSm90ILi2EN4cute5tupleIJNS5_1CILi1EEES8_S8_EEENS6_IJNS7_ILi128EEENS7_ILi96EEENS7_ILi192EEEEEELi192ENS_10bfloat16_tEfNS_4arch4Sm90ELb0ELb1ELb0ELb1ELb1ELb0ELb0ELb1ELb1ELb1ELb0ELb0EEENS1_21CollectiveEpilogueFwdINS6_IJSA_SC_SB_EEES9_SE_SG_Li256ELb1ELb1ELb0ELb0EEENS1_36VarlenDynamicPersistentTileSchedulerILi128ELi96ELi256ELi128ELb0ELb1ELb1ELb1ELb0ELb1EEEEEEEEEvNT_6ParamsE --------------------------
	.section	.text._ZN7cutlass13device_kernelIN5flash11enable_sm90INS1_16FlashAttnFwdSm90INS1_25CollectiveMainloopFwdSm90ILi2EN4cute5tupleIJNS5_1CILi1EEES8_S8_EEENS6_IJNS7_ILi128EEENS7_ILi96EEENS7_ILi192EEEEEELi192ENS_10bfloat16_tEfNS_4arch4Sm90ELb0ELb1ELb0ELb1ELb1ELb0ELb0ELb1ELb1ELb1ELb0ELb0EEENS1_21CollectiveEpilogueFwdINS6_IJSA_SC_SB_EEES9_SE_SG_Li256ELb1ELb1ELb0ELb0EEENS1_36VarlenDynamicPersistentTileSchedulerILi128ELi96ELi256ELi128ELb0ELb1ELb1ELb1ELb0ELb1EEEEEEEEEvNT_6ParamsE,"ax",@progbits
	.align	128
.text._ZN7cutlass13device_kernelIN5flash11enable_sm90INS1_16FlashAttnFwdSm90INS1_25CollectiveMainloopFwdSm90ILi2EN4cute5tupleIJNS5_1CILi1EEES8_S8_EEENS6_IJNS7_ILi128EEENS7_ILi96EEENS7_ILi192EEEEEELi192ENS_10bfloat16_tEfNS_4arch4Sm90ELb0ELb1ELb0ELb1ELb1ELb0ELb0ELb1ELb1ELb1ELb0ELb0EEENS1_21CollectiveEpilogueFwdINS6_IJSA_SC_SB_EEES9_SE_SG_Li256ELb1ELb1ELb0ELb0EEENS1_36VarlenDynamicPersistentTileSchedulerILi128ELi96ELi256ELi128ELb0ELb1ELb1ELb1ELb0ELb1EEEEEEEEEvNT_6ParamsE:
        .type           _ZN7cutlass13device_kernelIN5flash11enable_sm90INS1_16FlashAttnFwdSm90INS1_25CollectiveMainloopFwdSm90ILi2EN4cute5tupleIJNS5_1CILi1EEES8_S8_EEENS6_IJNS7_ILi128EEENS7_ILi96EEENS7_ILi192EEEEEELi192ENS_10bfloat16_tEfNS_4arch4Sm90ELb0ELb1ELb0ELb1ELb1ELb0ELb0ELb1ELb1ELb1ELb0ELb0EEENS1_21CollectiveEpilogueFwdINS6_IJSA_SC_SB_EEES9_SE_SG_Li256ELb1ELb1ELb0ELb0EEENS1_36VarlenDynamicPersistentTileSchedulerILi128ELi96ELi256ELi128ELb0ELb1ELb1ELb1ELb0ELb1EEEEEEEEEvNT_6ParamsE,@function
        .size           _ZN7cutlass13device_kernelIN5flash11enable_sm90INS1_16FlashAttnFwdSm90INS1_25CollectiveMainloopFwdSm90ILi2EN4cute5tupleIJNS5_1CILi1EEES8_S8_EEENS6_IJNS7_ILi128EEENS7_ILi96EEENS7_ILi192EEEEEELi192ENS_10bfloat16_tEfNS_4arch4Sm90ELb0ELb1ELb0ELb1ELb1ELb0ELb0ELb1ELb1ELb1ELb0ELb0EEENS1_21CollectiveEpilogueFwdINS6_IJSA_SC_SB_EEES9_SE_SG_Li256ELb1ELb1ELb0ELb0EEENS1_36VarlenDynamicPersistentTileSchedulerILi128ELi96ELi256ELi128ELb0ELb1ELb1ELb1ELb0ELb1EEEEEEEEEvNT_6ParamsE,(.L_x_3236 - _ZN7cutlass13device_kernelIN5flash11enable_sm90INS1_16FlashAttnFwdSm90INS1_25CollectiveMainloopFwdSm90ILi2EN4cute5tupleIJNS5_1CILi1EEES8_S8_EEENS6_IJNS7_ILi128EEENS7_ILi96EEENS7_ILi192EEEEEELi192ENS_10bfloat16_tEfNS_4arch4Sm90ELb0ELb1ELb0ELb1ELb1ELb0ELb0ELb1ELb1ELb1ELb0ELb0EEENS1_21CollectiveEpilogueFwdINS6_IJSA_SC_SB_EEES9_SE_SG_Li256ELb1ELb1ELb0ELb0EEENS1_36VarlenDynamicPersistentTileSchedulerILi128ELi96ELi256ELi128ELb0ELb1ELb1ELb1ELb0ELb1EEEEEEEEEvNT_6ParamsE)
        .other          _ZN7cutlass13device_kernelIN5flash11enable_sm90INS1_16FlashAttnFwdSm90INS1_25CollectiveMainloopFwdSm90ILi2EN4cute5tupleIJNS5_1CILi1EEES8_S8_EEENS6_IJNS7_ILi128EEENS7_ILi96EEENS7_ILi192EEEEEELi192ENS_10bfloat16_tEfNS_4arch4Sm90ELb0ELb1ELb0ELb1ELb1ELb0ELb0ELb1ELb1ELb1ELb0ELb0EEENS1_21CollectiveEpilogueFwdINS6_IJSA_SC_SB_EEES9_SE_SG_Li256ELb1ELb1ELb0ELb0EEENS1_36VarlenDynamicPersistentTileSchedulerILi128ELi96ELi256ELi128ELb0ELb1ELb1ELb1ELb0ELb1EEEEEEEEEvNT_6ParamsE,@"STO_CUDA_ENTRY STV_DEFAULT"
_ZN7cutlass13device_kernelIN5flash11enable_sm90INS1_16FlashAttnFwdSm90INS1_25CollectiveMainloopFwdSm90ILi2EN4cute5tupleIJNS5_1CILi1EEES8_S8_EEENS6_IJNS7_ILi128EEENS7_ILi96EEENS7_ILi192EEEEEELi192ENS_10bfloat16_tEfNS_4arch4Sm90ELb0ELb1ELb0ELb1ELb1ELb0ELb0ELb1ELb1ELb1ELb0ELb0EEENS1_21CollectiveEpilogueFwdINS6_IJSA_SC_SB_EEES9_SE_SG_Li256ELb1ELb1ELb0ELb0EEENS1_36VarlenDynamicPersistentTileSchedulerILi128ELi96ELi256ELi128ELb0ELb1ELb1ELb1ELb0ELb1EEEEEEEEEvNT_6ParamsE:
        /* <DEDUP_REMOVED lines=45> */
.L_x_1232:
        /* <DEDUP_REMOVED lines=22> */
.L_x_1233:
        /* <DEDUP_REMOVED lines=18> */
.L_x_1234:
        /* <DEDUP_REMOVED lines=22> */
.L_x_1235:
        /* <DEDUP_REMOVED lines=22> */
.L_x_1236:
[----:B------:R-:W-:Y:S01]  /*0810*/  ISETP.NE.AND P0, PT, R3, RZ, PT ;  /* 0x000000ff0300720c */ /* 0x000fe20003f05270 */
[----:B------:R-:W-:Y:S01]  /*0820*/  IMAD.MOV.U32 R3, RZ, RZ, 0x1 ;  /* 0x00000001ff037424 */ /* 0x000fe200078e00ff */
[----:B------:R-:W-:Y:S01]  /*0830*/  NOP ;  /* 0x0000000000007918 */ /* 0x000fe20000000000 */
[----:B------:R-:W-:-:S03]  /*0840*/  ULDC.64 UR36, c[0x0][0x208] ;  /* 0x0000820000247ab9 */ /* 0x000fc60000000a00 */
[----:B------:R-:W-:-:S05]  /*0850*/  SEL R3, R3, 0x2, !P0 ;  /* 0x0000000203037807 */ /* 0x000fca0004000000 */
[----:B------:R0:W-:Y:S02]  /*0860*/  STL [R1+0x10], R3 ;  /* 0x0000100301007387 */ /* 0x0001e40000100800 */
[----:B01234-:R-:W-:Y:S06]  /*0870*/  BAR.SYNC.DEFER_BLOCKING 0x0 ;  /* 0x0000000000007b1d */ /* 0x01ffec0000010000 */
[----:B------:R-:W-:Y:S05]  /*0880*/  @!P0 BRA `(.L_x_1237) ;  /* 0x000000f800108947 */ /* 0x000fea0003800000 */
.L_x_1238:
[----:B------:R-:W-:-:S08]  /*0890*/  NOP ;  /* 0x0000000000007918 */ /* 0x000fd00000000000 */
[----:B------:R-:W0:Y:S02]  /*08a0*/  USETMAXREG.TRY_ALLOC.CTAPOOL UP0, 0xe8 ;  /* 0x000000e8000079c8 */ /* 0x000e240008000600 */
[----:B0-----:R-:W-:-:S13]  /*08b0*/  PLOP3.LUT P0, PT, PT, PT, UP0, 0x80, 0x0 ;  /* 0x000000000000781c */ /* 0x001fda0003f0f008 */
[----:B------:R-:W-:Y:S05]  /*08c0*/  @!P0 BRA `(.L_x_1238) ;  /* 0xfffffffc00f08947 */ /* 0x000fea000383ffff */
[----:B------:R-:W0:Y:S08]  /*08d0*/  S2UR UR5, SR_CgaCtaId ;  /* 0x00000000000579c3 */ /* 0x000e300000008800 */
[----:B------:R-:W-:Y:S06]  /*08e0*/  BAR.ARV 0x8, 0x180 ;  /* 0x0206000000007b1d */ /* 0x000fec0000002000 */
[----:B------:R-:W-:-:S02]  /*08f0*/  UMOV UR4, 0x400 ;  /* 0x0000040000047882 */ /* 0x000fc40000000000 */
[----:B------:R-:W-:Y:S01]  /*0900*/  BAR.SYNC.DEFER_BLOCKING 0x5, 0x180 ;  /* 0x0146000000007b1d */ /* 0x000fe20000010000 */
[----:B0-----:R-:W-:-:S09]  /*0910*/  ULEA UR4, UR5, UR4, 0x18 ;  /* 0x0000000405047291 */ /* 0x001fd2000f8ec03f */
[----:B------:R-:W0:Y:S01]  /*0920*/  LDS.128 R40, [UR4+0x308d0] ;  /* 0x0308d004ff287984 */ /* 0x000e220008000c00 */
[----:B------:R-:W-:Y:S01]  /*0930*/  ULDC UR4, c[0x0][0xc3c] ;  /* 0x00030f0000047ab9 */ /* 0x000fe20000000800 */
[----:B------:R-:W-:Y:S06]  /*0940*/  BAR.ARV 0x4, 0x180 ;  /* 0x0106000000007b1d */ /* 0x000fec0000002000 */
[----:B0-----:R-:W-:-:S13]  /*0950*/  ISETP.GE.AND P0, PT, R43, UR4, PT ;  /* 0x000000042b007c0c */ /* 0x001fda000bf06270 */
[----:B------:R-:W-:Y:S05]  /*0960*/  @P0 EXIT ;  /* 0x000000000000094d */ /* 0x000fea0003800000 */
[----:B------:R-:W2:Y:S01]  /*0970*/  LDL.LU R10, [R1+0x10] ;  /* 0x00001000010a7983 */ /* 0x000ea20000300800 */
[----:B------:R-:W-:Y:S01]  /*0980*/  VIADD R210, R0, 0xffffff80 ;  /* 0xffffff8000d27836 */ /* 0x000fe20000000000 */
[----:B------:R-:W-:Y:S01]  /*0990*/  UMOV UR38, URZ ;  /* 0x0000003f00267c82 */ /* 0x000fe20008000000 */
[----:B------:R-:W-:Y:S01]  /*09a0*/  IMAD.MOV.U32 R201, RZ, RZ, RZ ;  /* 0x000000ffffc97224 */ /* 0x000fe200078e00ff */
[----:B------:R-:W-:Y:S02]  /*09b0*/  UMOV UR39, URZ ;  /* 0x0000003f00277c82 */ /* 0x000fe40008000000 */
[----:B------:R-:W-:-:S04]  /*09c0*/  SHF.R.S32.HI R3, RZ, 0x1f, R210 ;  /* 0x0000001fff037819 */ /* 0x000fc800000114d2 */
[CC--:B------:R-:W-:Y:S02]  /*09d0*/  LEA.HI R5, R3.reuse, R210.reuse, RZ, 0x7 ;  /* 0x000000d203057211 */ /* 0x0c0fe400078f38ff */
[-C--:B------:R-:W-:Y:S02]  /*09e0*/  LEA.HI R0, R3, R210.reuse, RZ, 0x4 ;  /* 0x000000d203007211 */ /* 0x080fe400078f20ff */
[----:B------:R-:W-:Y:S02]  /*09f0*/  LOP3.LUT R7, R5, 0xffffff80, RZ, 0xc0, !PT ;  /* 0xffffff8005077812 */ /* 0x000fe400078ec0ff */
[----:B------:R-:W-:Y:S02]  /*0a00*/  SHF.R.S32.HI R9, RZ, 0x4, R0 ;  /* 0x00000004ff097819 */ /* 0x000fe40000011400 */
[----:B------:R-:W-:Y:S01]  /*0a10*/  LEA.HI R2, R3, R210, RZ, 0x5 ;  /* 0x000000d203027211 */ /* 0x000fe200078f28ff */
[----:B------:R-:W-:Y:S01]  /*0a20*/  IMAD.IADD R202, R210, 0x1, -R7 ;  /* 0x00000001d2ca7824 */ /* 0x000fe200078e0a07 */
[----:B------:R-:W-:-:S02]  /*0a30*/  LOP3.LUT R7, R0, 0x3fffff0, RZ, 0xc0, !PT ;  /* 0x03fffff000077812 */ /* 0x000fc400078ec0ff */
[----:B------:R-:W-:Y:S01]  /*0a40*/  LEA.HI R0, R0, R9, RZ, 0x1 ;  /* 0x0000000900007211 */ /* 0x000fe200078f08ff */
[----:B------:R-:W-:Y:S01]  /*0a50*/  IMAD.SHL.U32 R2, R2, 0x20, RZ ;  /* 0x0000002002027824 */ /* 0x000fe200078e00ff */
[----:B------:R-:W-:Y:S01]  /*0a60*/  SHF.R.S32.HI R11, RZ, 0x1f, R202 ;  /* 0x0000001fff0b7819 */ /* 0x000fe200000114ca */
[----:B------:R-:W-:Y:S01]  /*0a70*/  IMAD.IADD R7, R210, 0x1, -R7 ;  /* 0x00000001d2077824 */ /* 0x000fe200078e0a07 */
[----:B------:R-:W-:Y:S02]  /*0a80*/  LOP3.LUT R0, R0, 0x1ffffffe, RZ, 0xc0, !PT ;  /* 0x1ffffffe00007812 */ /* 0x000fe400078ec0ff */
[----:B------:R-:W-:Y:S02]  /*0a90*/  LEA.HI R4, R11, R202, RZ, 0x2 ;  /* 0x000000ca0b047211 */ /* 0x000fe400078f10ff */
[----:B------:R-:W-:Y:S01]  /*0aa0*/  LEA.HI R8, R3, R210, RZ, 0x2 ;  /* 0x000000d203087211 */ /* 0x000fe200078f10ff */
[----:B------:R-:W-:Y:S01]  /*0ab0*/  IMAD.IADD R0, R9, 0x1, -R0 ;  /* 0x0000000109007824 */ /* 0x000fe200078e0a00 */
[----:B------:R-:W-:-:S02]  /*0ac0*/  SHF.R.S32.HI R6, RZ, 0x2, R4 ;  /* 0x00000002ff067819 */ /* 0x000fc40000011404 */
[----:B------:R-:W-:Y:S02]  /*0ad0*/  SHF.R.S32.HI R13, RZ, 0x1f, R4 ;  /* 0x0000001fff0d7819 */ /* 0x000fe40000011404 */
[----:B------:R-:W-:Y:S02]  /*0ae0*/  LOP3.LUT R9, R8, 0xfffffffc, RZ, 0xc0, !PT ;  /* 0xfffffffc08097812 */ /* 0x000fe400078ec0ff */
[----:B------:R-:W-:Y:S02]  /*0af0*/  LEA.HI R3, R3, R210, RZ, 0x3 ;  /* 0x000000d203037211 */ /* 0x000fe400078f18ff */
[----:B------:R-:W-:Y:S01]  /*0b00*/  LEA.HI R13, R13, R6, RZ, 0x3 ;  /* 0x000000060d0d7211 */ /* 0x000fe200078f18ff */
[----:B------:R-:W-:Y:S01]  /*0b10*/  IMAD.IADD R9, R210, 0x1, -R9 ;  /* 0x00000001d2097824 */ /* 0x000fe200078e0a09 */
[----:B------:R-:W-:Y:S02]  /*0b20*/  SHF.R.S32.HI R204, RZ, 0x7, R5 ;  /* 0x00000007ffcc7819 */ /* 0x000fe40000011405 */
[----:B------:R-:W-:-:S02]  /*0b30*/  LOP3.LUT R2, R2, 0xfffffc00, RZ, 0xc0, !PT ;  /* 0xfffffc0002027812 */ /* 0x000fc400078ec0ff */
[----:B------:R-:W-:Y:S02]  /*0b40*/  LOP3.LUT R197, R3, 0xfffffff8, RZ, 0xc0, !PT ;  /* 0xfffffff803c57812 */ /* 0x000fe400078ec0ff */
[----:B------:R-:W-:Y:S01]  /*0b50*/  LOP3.LUT R13, R13, 0xfffffff8, RZ, 0xc0, !PT ;  /* 0xfffffff80d0d7812 */ /* 0x000fe200078ec0ff */
[----:B------:R-:W-:Y:S01]  /*0b60*/  IMAD R7, R7, 0x40, R2 ;  /* 0x0000004007077824 */ /* 0x000fe200078e0202 */
[----:B------:R-:W-:Y:S01]  /*0b70*/  LEA.HI R11, R11, R202, RZ, 0x5 ;  /* 0x000000ca0b0b7211 */ /* 0x000fe200078f28ff */
[----:B------:R-:W-:Y:S01]  /*0b80*/  IMAD.IADD R197, R210, 0x1, -R197 ;  /* 0x00000001d2c57824 */ /* 0x000fe200078e0ac5 */
[----:B------:R-:W-:Y:S01]  /*0b90*/  LEA.HI R5, R5, R204, RZ, 0x1 ;  /* 0x000000cc05057211 */ /* 0x000fe200078f08ff */
[----:B------:R-:W-:Y:S01]  /*0ba0*/  IMAD.IADD R6, R6, 0x1, -R13 ;  /* 0x0000000106067824 */ /* 0x000fe200078e0a0d */
[----:B------:R-:W-:Y:S01]  /*0bb0*/  SHF.R.S32.HI R11, RZ, 0x5, R11 ;  /* 0x00000005ff0b7819 */ /* 0x000fe2000001140b */
[----:B------:R-:W-:Y:S01]  /*0bc0*/  IMAD.SHL.U32 R193, R197, 0x8, RZ ;  /* 0x00000008c5c17824 */ /* 0x000fe200078e00ff */
[----:B------:R-:W-:Y:S01]  /*0bd0*/  LEA.HI R2, R9, R9, RZ, 0x1 ;  /* 0x0000000909027211 */ /* 0x000fe200078f08ff */
[----:B------:R-:W-:Y:S01]  /*0be0*/  IMAD R206, R0, 0x8, R7 ;  /* 0x0000000800ce7824 */ /* 0x000fe200078e0207 */
[----:B------:R-:W-:Y:S01]  /*0bf0*/  LOP3.LUT R5, R5, 0x3fffffe, RZ, 0xc0, !PT ;  /* 0x03fffffe05057812 */ /* 0x000fe200078ec0ff */
[----:B------:R-:W-:Y:S01]  /*0c00*/  IMAD R6, R11, 0x10, R6 ;  /* 0x000000100b067824 */ /* 0x000fe200078e0206 */
[----:B------:R-:W-:Y:S01]  /*0c10*/  LOP3.LUT R2, R2, 0x1ffffffe, RZ, 0xc0, !PT ;  /* 0x1ffffffe02027812 */ /* 0x000fe200078ec0ff */
[C---:B------:R-:W-:Y:S01]  /*0c20*/  VIADD R195, R193.reuse, 0x40 ;  /* 0x00000040c1c37836 */ /* 0x040fe20000000000 */
[----:B------:R-:W-:Y:S01]  /*0c30*/  LOP3.LUT R23, R4, 0x7ffffffc, RZ, 0xc0, !PT ;  /* 0x7ffffffc04177812 */ /* 0x000fe200078ec0ff */
[----:B------:R-:W-:Y:S01]  /*0c40*/  IMAD.IADD R5, R204, 0x1, -R5 ;  /* 0x00000001cc057824 */ /* 0x000fe200078e0a05 */
[----:B------:R-:W-:Y:S01]  /*0c50*/  SHF.R.S32.HI R200, RZ, 0x3, R3 ;  /* 0x00000003ffc87819 */ /* 0x000fe20000011403 */
[----:B------:R-:W-:Y:S01]  /*0c60*/  VIADD R196, R193, 0x80 ;  /* 0x00000080c1c47836 */ /* 0x000fe20000000000 */
[----:B------:R-:W-:Y:S01]  /*0c70*/  SHF.R.S32.HI R209, RZ, 0x1f, R193 ;  /* 0x0000001fffd17819 */ /* 0x000fe200000114c1 */
[----:B------:R-:W-:Y:S01]  /*0c80*/  IMAD.IADD R2, R9, 0x1, -R2 ;  /* 0x0000000109027824 */ /* 0x000fe200078e0a02 */
[----:B------:R-:W-:Y:S01]  /*0c90*/  SHF.R.S32.HI R208, RZ, 0x1f, R195 ;  /* 0x0000001fffd07819 */ /* 0x000fe200000114c3 */
[----:B------:R-:W-:Y:S01]  /*0ca0*/  IMAD R205, R5, 0x40, R6 ;  /* 0x0000004005cd7824 */ /* 0x000fe200078e0206 */
[----:B------:R-:W-:Y:S01]  /*0cb0*/  SHF.R.S32.HI R207, RZ, 0x1f, R196 ;  /* 0x0000001fffcf7819 */ /* 0x000fe200000114c4 */
[----:B------:R-:W-:-:S02]  /*0cc0*/  IMAD.IADD R23, R202, 0x1, -R23 ;  /* 0x00000001ca177824 */ /* 0x000fc400078e0a17 */
[----:B------:R-:W-:Y:S01]  /*0cd0*/  IMAD R192, R2, 0x8, R205 ;  /* 0x0000000802c07824 */ /* 0x000fe200078e02cd */
[----:B--2---:R-:W-:-:S07]  /*0ce0*/  LOP3.LUT R19, R10, 0x1, RZ, 0xfc, !PT ;  /* 0x000000010a137812 */ /* 0x004fce00078efcff */
.L_x_1346:
[----:B0---4-:R-:W0:Y:S01]  /*0cf0*/  LDC.64 R2, c[0x0][0xa28] ;  /* 0x00028a00ff027b82 */ /* 0x011e220000000a00 */
[----:B------:R-:W-:Y:S01]  /*0d00*/  IMAD.MOV.U32 R0, RZ, RZ, RZ ;  /* 0x000000ffff007224 */ /* 0x000fe200078e00ff */
[----:B------:R-:W-:Y:S01]  /*0d10*/  ULDC.64 UR4, c[0x0][0x418] ;  /* 0x0001060000047ab9 */ /* 0x000fe20000000a00 */
[----:B------:R-:W-:-:S05]  /*0d20*/  ULDC.64 UR6, c[0x0][0xa20] ;  /* 0x0002880000067ab9 */ /* 0x000fca0000000a00 */
[----:B--23--:R-:W1:Y:S01]  /*0d30*/  LDC.64 R4, c[0x0][0xa18] ;  /* 0x00028600ff047b82 */ /* 0x00ce620000000a00 */
[----:B0-----:R-:W-:-:S04]  /*0d40*/  ISETP.NE.U32.AND P0, PT, R2, RZ, PT ;  /* 0x000000ff0200720c */ /* 0x001fc80003f05070 */
[----:B------:R-:W-:Y:S02]  /*0d50*/  ISETP.NE.AND.EX P0, PT, R3, RZ, PT, P0 ;  /* 0x000000ff0300720c */ /* 0x000fe40003f05300 */
[----:B-1----:R-:W-:-:S04]  /*0d60*/  ISETP.NE.U32.AND P1, PT, R4, RZ, PT ;  /* 0x000000ff0400720c */ /* 0x002fc80003f25070 */
[----:B------:R-:W-:-:S07]  /*0d70*/  ISETP.NE.AND.EX P1, PT, R5, RZ, PT, P1 ;  /* 0x000000ff0500720c */ /* 0x000fce0003f25310 */
[----:B------:R-:W0:Y:S08]  /*0d80*/  @P0 LDC.64 R2, c[0x0][0xa28] ;  /* 0x00028a00ff020b82 */ /* 0x000e300000000a00 */
[----:B------:R-:W1:Y:S01]  /*0d90*/  @P1 LDC.64 R4, c[0x0][0xa18] ;  /* 0x00028600ff041b82 */ /* 0x000e620000000a00 */
[----:B0-----:R-:W-:-:S05]  /*0da0*/  @P0 IMAD.WIDE R2, R43, 0x4, R2 ;  /* 0x000000042b020825 */ /* 0x001fca00078e0202 */
[----:B------:R0:W5:Y:S01]  /*0db0*/  @P0 LDG.E R0, desc[UR36][R2.64] ;  /* 0x0000002402000981 */ /* 0x000162000c1e1900 */
[----:B-1----:R-:W-:-:S05]  /*0dc0*/  @P1 IMAD.WIDE R4, R43, 0x4, R4 ;  /* 0x000000042b041825 */ /* 0x002fca00078e0204 */
[----:B------:R0:W5:Y:S01]  /*0dd0*/  @P1 LDG.E R18, desc[UR36][R4.64] ;  /* 0x0000002404121981 */ /* 0x000162000c1e1900 */
[----:B------:R-:W-:Y:S01]  /*0de0*/  UISETP.NE.U32.AND UP0, UPT, UR4, URZ, UPT ;  /* 0x0000003f0400728c */ /* 0x000fe2000bf05070 */
[----:B------:R-:W-:Y:S01]  /*0df0*/  ISETP.NE.U32.AND P2, PT, RZ, UR6, PT ;  /* 0x00000006ff007c0c */ /* 0x000fe2000bf45070 */
[----:B------:R-:W-:Y:S01]  /*0e00*/  IMAD.MOV.U32 R198, RZ, RZ, R42 ;  /* 0x000000ffffc67224 */ /* 0x000fe200078e002a */
[----:B------:R-:W-:Y:S01]  /*0e10*/  ULDC UR4, c[0x0][0x424] ;  /* 0x0001090000047ab9 */ /* 0x000fe20000000800 */
[----:B------:R-:W-:Y:S01]  /*0e20*/  UISETP.NE.AND.EX UP0, UPT, UR5, URZ, UPT, UP0 ;  /* 0x0000003f0500728c */ /* 0x000fe2000bf05300 */
[----:B------:R-:W-:Y:S02]  /*0e30*/  ISETP.NE.AND.EX P2, PT, RZ, UR7, PT, P2 ;  /* 0x00000007ff007c0c */ /* 0x000fe4000bf45320 */
[----:B------:R-:W-:Y:S01]  /*0e40*/  ULDC UR5, c[0x0][0x2f0] ;  /* 0x0000bc0000057ab9 */ /* 0x000fe20000000800 */
[----:B------:R-:W-:-:S04]  /*0e50*/  USEL UR4, UR4, 0x1, UP0 ;  /* 0x0000000104047887 */ /* 0x000fc80008000000 */
[----:B------:R-:W-:Y:S01]  /*0e60*/  UIMAD UR4, UR4, UR5, URZ ;  /* 0x00000005040472a4 */ /* 0x000fe2000f8e023f */
[----:B0-----:R-:W-:Y:S11]  /*0e70*/  @P1 BRA `(.L_x_1239) ;  /* 0x0000000000281947 */ /* 0x001ff60003800000 */
[----:B------:R-:W-:Y:S01]  /*0e80*/  ULDC.64 UR6, c[0x0][0xa00] ;  /* 0x0002800000067ab9 */ /* 0x000fe20000000a00 */
[----:B-----5:R-:W0:Y:S01]  /*0e90*/  LDC R18, c[0x0][0x288] ;  /* 0x0000a200ff127b82 */ /* 0x020e220000000800 */
[----:B------:R-:W-:-:S04]  /*0ea0*/  ISETP.NE.U32.AND P0, PT, RZ, UR6, PT ;  /* 0x00000006ff007c0c */ /* 0x000fc8000bf05070 */
[----:B------:R-:W-:-:S13]  /*0eb0*/  ISETP.NE.AND.EX P0, PT, RZ, UR7, PT, P0 ;  /* 0x00000007ff007c0c */ /* 0x000fda000bf05300 */
[----:B------:R-:W-:Y:S05]  /*0ec0*/  @!P0 BRA `(.L_x_1239) ;  /* 0x0000000000148947 */ /* 0x000fea0003800000 */
[----:B------:R-:W1:Y:S02]  /*0ed0*/  LDC.64 R2, c[0x0][0xa00] ;  /* 0x00028000ff027b82 */ /* 0x000e640000000a00 */
[----:B-1----:R-:W-:-:S05]  /*0ee0*/  IMAD.WIDE R2, R43, 0x4, R2 ;  /* 0x000000042b027825 */ /* 0x002fca00078e0202 */
[----:B0-----:R-:W2:Y:S04]  /*0ef0*/  LDG.E R18, desc[UR36][R2.64] ;  /* 0x0000002402127981 */ /* 0x001ea8000c1e1900 */
[----:B------:R-:W2:Y:S02]  /*0f00*/  LDG.E R5, desc[UR36][R2.64+0x4] ;  /* 0x0000042402057981 */ /* 0x000ea4000c1e1900 */
[----:B--2---:R-:W-:-:S07]  /*0f10*/  IMAD.IADD R18, R5, 0x1, -R18 ;  /* 0x0000000105127824 */ /* 0x004fce00078e0a12 */
.L_x_1239:
[----:B------:R-:W-:Y:S02]  /*0f20*/  IMAD.U32 R17, RZ, RZ, UR4 ;  /* 0x00000004ff117e24 */ /* 0x000fe4000f8e00ff */
[----:B------:R-:W-:Y:S01]  /*0f30*/  IMAD.MOV.U32 R199, RZ, RZ, R43 ;  /* 0x000000ffffc77224 */ /* 0x000fe200078e002b */
[----:B------:R-:W-:Y:S06]  /*0f40*/  @!P2 BRA `(.L_x_1240) ;  /* 0x000000000010a947 */ /* 0x000fec0003800000 */
[----:B------:R-:W1:Y:S02]  /*0f50*/  LDC.64 R2, c[0x0][0xa20] ;  /* 0x00028800ff027b82 */ /* 0x000e640000000a00 */
[----:B-1----:R-:W-:-:S05]  /*0f60*/  IMAD.WIDE R2, R43, 0x4, R2 ;  /* 0x000000042b027825 */ /* 0x002fca00078e0202 */
[----:B------:R1:W5:Y:S01]  /*0f70*/  LDG.E R17, desc[UR36][R2.64] ;  /* 0x0000002402117981 */ /* 0x000362000c1e1900 */
[----:B------:R-:W-:Y:S05]  /*0f80*/  BRA `(.L_x_1241) ;  /* 0x0000000000247947 */ /* 0x000fea0003800000 */
.L_x_1240:
[----:B------:R-:W-:Y:S02]  /*0f90*/  ULDC.64 UR4, c[0x0][0xa08] ;  /* 0x0002820000047ab9 */ /* 0x000fe40000000a00 */
[----:B------:R-:W-:-:S04]  /*0fa0*/  ISETP.NE.U32.AND P0, PT, RZ, UR4, PT ;  /* 0x00000004ff007c0c */ /* 0x000fc8000bf05070 */
[----:B------:R-:W-:-:S13]  /*0fb0*/  ISETP.NE.AND.EX P0, PT, RZ, UR5, PT, P0 ;  /* 0x00000005ff007c0c */ /* 0x000fda000bf05300 */
[----:B------:R-:W-:Y:S05]  /*0fc0*/  @!P0 BRA `(.L_x_1241) ;  /* 0x0000000000148947 */ /* 0x000fea0003800000 */
[----:B------:R-:W1:Y:S02]  /*0fd0*/  LDC.64 R2, c[0x0][0xa08] ;  /* 0x00028200ff027b82 */ /* 0x000e640000000a00 */
[----:B-1----:R-:W-:-:S05]  /*0fe0*/  IMAD.WIDE R2, R43, 0x4, R2 ;  /* 0x000000042b027825 */ /* 0x002fca00078e0202 */
[----:B------:R-:W2:Y:S04]  /*0ff0*/  LDG.E R17, desc[UR36][R2.64] ;  /* 0x0000002402117981 */ /* 0x000ea8000c1e1900 */
[----:B------:R-:W2:Y:S02]  /*1000*/  LDG.E R4, desc[UR36][R2.64+0x4] ;  /* 0x0000042402047981 */ /* 0x000ea4000c1e1900 */
[----:B--2---:R-:W-:-:S07]  /*1010*/  IMAD.IADD R17, R4, 0x1, -R17 ;  /* 0x0000000104117824 */ /* 0x004fce00078e0a11 */
.L_x_1241:
[----:B------:R-:W2:Y:S01]  /*1020*/  LDC R203, c[0x0][0x448] ;  /* 0x00011200ffcb7b82 */ /* 0x000ea20000000800 */
[----:B------:R-:W-:Y:S01]  /*1030*/  IMAD.SHL.U32 R22, R41, 0x80, RZ ;  /* 0x0000008029167824 */ /* 0x000fe200078e00ff */
[----:B------:R-:W-:Y:S01]  /*1040*/  LOP3.LUT R16, R16, 0xffefffff, RZ, 0xc0, !PT ;  /* 0xffefffff10107812 */ /* 0x000fe200078ec0ff */
[----:B-----5:R-:W-:Y:S02]  /*1050*/  IMAD.IADD R17, R17, 0x1, -R0 ;  /* 0x0000000111117824 */ /* 0x020fe400078e0a00 */
[----:B-1----:R-:W-:-:S03]  /*1060*/  VIADD R2, R22, 0x7f ;  /* 0x0000007f16027836 */ /* 0x002fc60000000000 */
[----:B------:R-:W1:Y:S01]  /*1070*/  LDC.64 R8, c[0x0][0x9e0] ;  /* 0x00027800ff087b82 */ /* 0x000e620000000a00 */
[----:B--2---:R-:W-:Y:S02]  /*1080*/  ISETP.NE.AND P2, PT, R203, 0x1, PT ;  /* 0x00000001cb00780c */ /* 0x004fe40003f45270 */
[----:B-1----:R-:W-:-:S11]  /*1090*/  ISETP.GE.AND P1, PT, R9, 0x1, PT ;  /* 0x000000010900780c */ /* 0x002fd60003f26270 */
[----:B------:R-:W1:Y:S01]  /*10a0*/  @P2 LDC R3, c[0x0][0x44c] ;  /* 0x00011300ff032b82 */ /* 0x000e620000000800 */
[----:B------:R-:W-:-:S04]  /*10b0*/  @P2 LOP3.LUT R16, R16, 0x100000, RZ, 0xfc, !PT ;  /* 0x0010000010102812 */ /* 0x000fc800078efcff */
[----:B------:R-:W-:-:S03]  /*10c0*/  LOP3.LUT R16, R16, 0xfff7ffff, RZ, 0xc0, !PT ;  /* 0xfff7ffff10107812 */ /* 0x000fc600078ec0ff */
[----:B------:R-:W2:Y:S01]  /*10d0*/  @P2 LDC R5, c[0x0][0x450] ;  /* 0x00011400ff052b82 */ /* 0x000ea20000000800 */
[----:B------:R-:W-:Y:S01]  /*10e0*/  @P1 LOP3.LUT R16, R16, 0x80000, RZ, 0xfc, !PT ;  /* 0x0008000010101812 */ /* 0x000fe200078efcff */
[----:B-1----:R-:W-:Y:S01]  /*10f0*/  @P2 IMAD.HI.U32 R0, R2, R3, RZ ;  /* 0x0000000302002227 */ /* 0x002fe200078e00ff */
[----:B0-----:R-:W-:-:S04]  /*1100*/  IADD3 R3, R17, 0x1, -R18 ;  /* 0x0000000111037810 */ /* 0x001fc80007ffe812 */
        /* <DEDUP_REMOVED lines=14> */
.L_x_1243:
[----:B------:R-:W-:-:S13]  /*11f0*/  ISETP.NE.AND P0, PT, R9, 0x1, PT ;  /* 0x000000010900780c */ /* 0x000fda0003f05270 */
[----:B------:R-:W0:Y:S02]  /*1200*/  @P0 LDC.64 R4, c[0x0][0x9e8] ;  /* 0x00027a00ff040b82 */ /* 0x000e240000000a00 */
[----:B0-----:R-:W-:-:S05]  /*1210*/  @P0 IMAD.HI.U32 R4, R2, R4, RZ ;  /* 0x0000000402040227 */ /* 0x001fca00078e00ff */
[----:B------:R-:W-:-:S07]  /*1220*/  @P0 SHF.R.U32.HI R2, RZ, R5, R4 ;  /* 0x00000005ff020219 */ /* 0x000fce0000011604 */
.L_x_1244:
[----:B------:R-:W-:-:S05]  /*1230*/  IMAD R3, R2, R9, R9 ;  /* 0x0000000902037224 */ /* 0x000fca00078e0209 */
[----:B------:R-:W-:-:S07]  /*1240*/  VIMNMX R0, R0, R3, PT ;  /* 0x0000000300007248 */ /* 0x000fce0003fe0100 */
.L_x_1242:
[----:B------:R-:W0:Y:S01]  /*1250*/  @P2 LDC R3, c[0x0][0x44c] ;  /* 0x00011300ff032b82 */ /* 0x000e220000000800 */
[----:B------:R-:W-:Y:S01]  /*1260*/  VIADD R2, R0, 0x5f ;  /* 0x0000005f00027836 */ /* 0x000fe20000000000 */
[----:B------:R-:W-:Y:S01]  /*1270*/  ULDC UR4, c[0x0][0x9dc] ;  /* 0x0002770000047ab9 */ /* 0x000fe20000000800 */
[----:B------:R-:W-:Y:S02]  /*1280*/  VIADD R0, R17, 0x5f ;  /* 0x0000005f11007836 */ /* 0x000fe40000000000 */
[----:B------:R-:W-:Y:S02]  /*1290*/  IMAD.MOV.U32 R7, RZ, RZ, R22 ;  /* 0x000000ffff077224 */ /* 0x000fe400078e0016 */
[----:B------:R-:W-:Y:S01]  /*12a0*/  IMAD.HI R0, R0, 0x2aaaaaab, RZ ;  /* 0x2aaaaaab00007827 */ /* 0x000fe200078e02ff */
[----:B------:R-:W1:Y:S03]  /*12b0*/  @P2 LDC R4, c[0x0][0x450] ;  /* 0x00011400ff042b82 */ /* 0x000e660000000800 */
[----:B------:R-:W-:-:S04]  /*12c0*/  IMAD.HI R2, R2, 0x2aaaaaab, RZ ;  /* 0x2aaaaaab02027827 */ /* 0x000fc800078e02ff */
[----:B------:R-:W-:Y:S01]  /*12d0*/  IMAD.IADD R74, R17, 0x1, -R18 ;  /* 0x00000001114a7824 */ /* 0x000fe200078e0a12 */
[----:B------:R-:W-:-:S04]  /*12e0*/  SHF.R.U32.HI R5, RZ, 0x1f, R2 ;  /* 0x0000001fff057819 */ /* 0x000fc80000011602 */
[----:B------:R-:W-:Y:S01]  /*12f0*/  LEA.HI.SX32 R72, R2, R5, 0x1c ;  /* 0x0000000502487211 */ /* 0x000fe200078fe2ff */
[----:B0-----:R-:W-:-:S05]  /*1300*/  @P2 IMAD.HI.U32 R3, R22, R3, RZ ;  /* 0x0000000316032227 */ /* 0x001fca00078e00ff */
[----:B-1----:R-:W-:Y:S02]  /*1310*/  @P2 SHF.R.U32.HI R7, RZ, R4, R3 ;  /* 0x00000004ff072219 */ /* 0x002fe40000011603 */
[----:B------:R-:W-:-:S04]  /*1320*/  SHF.R.U32.HI R3, RZ, 0x1f, R0 ;  /* 0x0000001fff037819 */ /* 0x000fc80000011600 */
[----:B------:R-:W-:Y:S01]  /*1330*/  LEA.HI.SX32 R3, R0, R3, 0x1c ;  /* 0x0000000300037211 */ /* 0x000fe200078fe2ff */
[----:B------:R-:W-:-:S03]  /*1340*/  IMAD.IADD R0, R74, 0x1, R7 ;  /* 0x000000014a007824 */ /* 0x000fc600078e0207 */
[----:B------:R-:W-:Y:S01]  /*1350*/  VIMNMX R72, R3, R72, PT ;  /* 0x0000004803487248 */ /* 0x000fe20003fe0100 */
[----:B------:R-:W-:Y:S01]  /*1360*/  VIADD R2, R0, -UR4 ;  /* 0x8000000400027c36 */ /* 0x000fe20008000000 */
[----:B------:R-:W-:Y:S06]  /*1370*/  @!P1 BRA `(.L_x_1245) ;  /* 0x00000000003c9947 */ /* 0x000fec0003800000 */
        /* <DEDUP_REMOVED lines=9> */
.L_x_1246:
[----:B------:R-:W-:-:S13]  /*1410*/  ISETP.NE.AND P0, PT, R9, 0x1, PT ;  /* 0x000000010900780c */ /* 0x000fda0003f05270 */
[----:B------:R-:W0:Y:S02]  /*1420*/  @P0 LDC.64 R4, c[0x0][0x9e8] ;  /* 0x00027a00ff040b82 */ /* 0x000e240000000a00 */
[----:B0-----:R-:W-:-:S05]  /*1430*/  @P0 IMAD.HI.U32 R4, R0, R4, RZ ;  /* 0x0000000400040227 */ /* 0x001fca00078e00ff */
[----:B------:R-:W-:-:S07]  /*1440*/  @P0 SHF.R.U32.HI R0, RZ, R5, R4 ;  /* 0x00000005ff000219 */ /* 0x000fce0000011604 */
.L_x_1247:
[----:B------:R-:W-:-:S05]  /*1450*/  IMAD R3, R0, R9, RZ ;  /* 0x0000000900037224 */ /* 0x000fca00078e02ff */
[----:B------:R-:W-:-:S07]  /*1460*/  VIMNMX R2, R2, R3, !PT ;  /* 0x0000000302027248 */ /* 0x000fce0007fe0100 */
.L_x_1245:
[----:B------:R-:W-:Y:S01]  /*1470*/  IMAD.HI R2, R2, 0x2aaaaaab, RZ ;  /* 0x2aaaaaab02027827 */ /* 0x000fe200078e02ff */
[----:B------:R-:W-:Y:S02]  /*1480*/  PLOP3.LUT P0, PT, PT, PT, PT, 0x80, 0x0 ;  /* 0x000000000000781c */ /* 0x000fe40003f0f070 */
[----:B------:R-:W-:Y:S02]  /*1490*/  CS2R R118, SRZ ;  /* 0x0000000000767805 */ /* 0x000fe4000001ff00 */
[----:B------:R-:W-:Y:S02]  /*14a0*/  CS2R R116, SRZ ;  /* 0x0000000000747805 */ /* 0x000fe4000001ff00 */
[----:B------:R-:W-:Y:S02]  /*14b0*/  CS2R R114, SRZ ;  /* 0x0000000000727805 */ /* 0x000fe4000001ff00 */
[----:B------:R-:W-:Y:S02]  /*14c0*/  SHF.R.U32.HI R5, RZ, 0x1f, R2 ;  /* 0x0000001fff057819 */ /* 0x000fe40000011602 */
[----:B------:R-:W-:-:S02]  /*14d0*/  CS2R R112, SRZ ;  /* 0x0000000000707805 */ /* 0x000fc4000001ff00 */
[----:B------:R-:W-:Y:S02]  /*14e0*/  CS2R R110, SRZ ;  /* 0x00000000006e7805 */ /* 0x000fe4000001ff00 */
[----:B------:R-:W-:Y:S02]  /*14f0*/  CS2R R108, SRZ ;  /* 0x00000000006c7805 */ /* 0x000fe4000001ff00 */
[----:B------:R-:W-:Y:S02]  /*1500*/  LEA.HI.SX32 R5, R2, R5, 0x1c ;  /* 0x0000000502057211 */ /* 0x000fe400078fe2ff */
[----:B------:R-:W-:Y:S02]  /*1510*/  CS2R R2, SRZ ;  /* 0x0000000000027805 */ /* 0x000fe4000001ff00 */
[----:B------:R-:W-:Y:S02]  /*1520*/  CS2R R106, SRZ ;  /* 0x00000000006a7805 */ /* 0x000fe4000001ff00 */
[----:B------:R-:W-:-:S02]  /*1530*/  CS2R R104, SRZ ;  /* 0x0000000000687805 */ /* 0x000fc4000001ff00 */
[----:B------:R-:W-:Y:S02]  /*1540*/  VIMNMX R194, RZ, R5, !PT ;  /* 0x00000005ffc27248 */ /* 0x000fe40007fe0100 */
[----:B------:R-:W-:Y:S02]  /*1550*/  CS2R R56, SRZ ;  /* 0x0000000000387805 */ /* 0x000fe4000001ff00 */
[----:B------:R-:W-:Y:S02]  /*1560*/  CS2R R98, SRZ ;  /* 0x0000000000627805 */ /* 0x000fe4000001ff00 */
[----:B------:R-:W-:Y:S02]  /*1570*/  CS2R R100, SRZ ;  /* 0x0000000000647805 */ /* 0x000fe4000001ff00 */
[----:B------:R-:W-:Y:S02]  /*1580*/  ISETP.GT.AND P1, PT, R72, R194, PT ;  /* 0x000000c24800720c */ /* 0x000fe40003f24270 */
        /* <DEDUP_REMOVED lines=11> */
[----:B------:R-:W-:Y:S01]  /*1640*/  CS2R R76, SRZ ;  /* 0x00000000004c7805 */ /* 0x000fe2000001ff00 */
[----:B------:R-:W-:Y:S01]  /*1650*/  IMAD.MOV.U32 R75, RZ, RZ, RZ ;  /* 0x000000ffff4b7224 */ /* 0x000fe200078e00ff */
[----:B------:R-:W-:Y:S01]  /*1660*/  CS2R R32, SRZ ;  /* 0x0000000000207805 */ /* 0x000fe2000001ff00 */
[----:B------:R-:W-:Y:S01]  /*1670*/  IMAD.MOV.U32 R73, RZ, RZ, RZ ;  /* 0x000000ffff497224 */ /* 0x000fe200078e00ff */
        /* <DEDUP_REMOVED lines=23> */
[----:B------:R-:W-:-:S02]  /*17f0*/  IMAD.MOV.U32 R28, RZ, RZ, RZ ;  /* 0x000000ffff1c7224 */ /* 0x000fc400078e00ff */
        /* <DEDUP_REMOVED lines=33> */
.L_x_1249:
[----:B------:R-:W-:Y:S02]  /*1a10*/  LEA.HI R0, R201, R201, RZ, 0x1 ;  /* 0x000000c9c9007211 */ /* 0x000fe400078f08ff */
[----:B------:R-:W-:Y:S02]  /*1a20*/  ISETP.NE.AND P0, PT, R19, 0x3, PT ;  /* 0x000000031300780c */ /* 0x000fe40003f05270 */
[----:B------:R-:W-:-:S05]  /*1a30*/  LOP3.LUT R0, R0, 0xfffffffe, RZ, 0xc0, !PT ;  /* 0xfffffffe00007812 */ /* 0x000fca00078ec0ff */
[----:B------:R-:W-:-:S05]  /*1a40*/  IMAD.IADD R0, R201, 0x1, -R0 ;  /* 0x00000001c9007824 */ /* 0x000fca00078e0a00 */
[----:B------:R-:W-:-:S04]  /*1a50*/  SHF.L.U32 R0, R0, 0x1f, RZ ;  /* 0x0000001f00007819 */ /* 0x000fc800000006ff */
[----:B------:R-:W0:Y:S02]  /*1a60*/  SYNCS.PHASECHK.TRANS64.TRYWAIT P1, [UR40+0x30800], R0 ;  /* 0x03080000ff0075a7 */ /* 0x000e240008020168 */
[----:B0-----:R-:W-:Y:S05]  /*1a70*/  @!P1 BRA `(.L_x_1250) ;  /* 0x0000014000a89947 */ /* 0x001fea0003800000 */
.L_x_1441:
[----:B------:R-:W-:Y:S05]  /*1a80*/  @!P0 BRA `(.L_x_1251) ;  /* 0x0000000000048947 */ /* 0x000fea0003800000 */
[----:B------:R-:W-:Y:S01]  /*1a90*/  BPT.TRAP 0x1 ;  /* 0x000000040000795c */ /* 0x000fe20000300000 */
.L_x_1251:
[----:B0-----:R-:W-:Y:S02]  /*1aa0*/  IMAD.U32 R3, RZ, RZ, UR39 ;  /* 0x00000027ff037e24 */ /* 0x001fe4000f8e00ff */
[----:B------:R-:W-:-:S03]  /*1ab0*/  IMAD.U32 R0, RZ, RZ, UR38 ;  /* 0x00000026ff007e24 */ /* 0x000fc6000f8e00ff */
[----:B------:R-:W-:Y:S02]  /*1ac0*/  LEA R3, R3, UR40, 0x3 ;  /* 0x0000002803037c11 */ /* 0x000fe4000f8e18ff */
[----:B------:R-:W-:-:S04]  /*1ad0*/  SHF.L.U32 R0, R0, 0x1f, RZ ;  /* 0x0000001f00007819 */ /* 0x000fc800000006ff */
[----:B------:R0:W1:Y:S01]  /*1ae0*/  SYNCS.PHASECHK.TRANS64.TRYWAIT P1, [R3+URZ+0x30830], R0 ;  /* 0x03083000030075a7 */ /* 0x000062000802017f */
[----:B------:R-:W-:Y:S05]  /*1af0*/  @!P0 BRA `(.L_x_1252) ;  /* 0x0000000000048947 */ /* 0x000fea0003800000 */
[----:B------:R-:W-:Y:S01]  /*1b00*/  BPT.TRAP 0x1 ;  /* 0x000000040000795c */ /* 0x000fe20000300000 */
.L_x_1252:
[----:B-1----:R-:W-:Y:S05]  /*1b10*/  @P1 BRA `(.L_x_1253) ;  /* 0x0000000000081947 */ /* 0x002fea0003800000 */
[----:B------:R-:W1:Y:S02]  /*1b20*/  SYNCS.PHASECHK.TRANS64.TRYWAIT P1, [R3+URZ+0x30830], R0 ;  /* 0x03083000030075a7 */ /* 0x000e64000802017f */
[----:B-1----:R-:W-:Y:S05]  /*1b30*/  @!P1 BRA `(.L_x_1254) ;  /* 0x0000014000909947 */ /* 0x002fea0003800000 */
.L_x_1253:
        /* <DEDUP_REMOVED lines=99> */
.L_x_1255:
[----:B------:R-:W-:Y:S01]  /*2170*/  ISETP.NE.AND P2, PT, R203, 0x1, PT ;  /* 0x00000001cb00780c */ /* 0x000fe20003f45270 */
[----:B01----:R-:W-:Y:S01]  /*2180*/  IMAD.IADD R0, R192, 0x1, R22 ;  /* 0x00000001c0007824 */ /* 0x003fe200078e0216 */
[----:B------:R-:W-:Y:S01]  /*2190*/  R2UR UR4, R3 ;  /* 0x00000000030472ca */ /* 0x000fe200000e0000 */
[----:B------:R-:W-:Y:S01]  /*21a0*/  ULDC UR43, c[0x0][0x9dc] ;  /* 0x00027700002b7ab9 */ /* 0x000fe20000000800 */
[----:B------:R-:W-:Y:S01]  /*21b0*/  LOP3.LUT P1, RZ, R16, 0x80000, RZ, 0xc0, !PT ;  /* 0x0008000010ff7812 */ /* 0x000fe2000782c0ff */
[----:B------:R-:W-:Y:S01]  /*21c0*/  IMAD.MOV.U32 R2, RZ, RZ, R0 ;  /* 0x000000ffff027224 */ /* 0x000fe200078e0000 */
[----:B------:R-:W-:-:S07]  /*21d0*/  ULDC UR5, c[0x0][0x9e0] ;  /* 0x0002780000057ab9 */ /* 0x000fce0000000800 */
[----:B------:R-:W0:Y:S02]  /*21e0*/  @P2 LDC R5, c[0x0][0x44c] ;  /* 0x00011300ff052b82 */ /* 0x000e240000000800 */
[----:B------:R-:W-:-:S04]  /*21f0*/  UIADD3 UR4, UR4, 0x30840, URZ ;  /* 0x0003084004047890 */ /* 0x000fc8000fffe03f */
[----:B------:R-:W-:Y:S02]  /*2200*/  UPRMT UR4, UR60, 0x654, UR4 ;  /* 0x000006543c047896 */ /* 0x000fe40008000004 */
[----:B------:R-:W1:Y:S07]  /*2210*/  @P2 LDC R4, c[0x0][0x450] ;  /* 0x00011400ff042b82 */ /* 0x000e6e0000000800 */
[----:B------:R-:W-:Y:S01]  /*2220*/  SYNCS.ARRIVE.TRANS64.RED.A1T0 RZ, [UR4], RZ ;  /* 0x000000ffffff79a7 */ /* 0x000fe20008100404 */
[----:B------:R-:W-:Y:S01]  /*2230*/  ULOP3.LUT UR4, URZ, UR43, URZ, 0x33, !UPT ;  /* 0x0000002b3f047292 */ /* 0x000fe2000f8e333f */
[----:B0-----:R-:W-:-:S04]  /*2240*/  @P2 IMAD.HI.U32 R3, R0, R5, RZ ;  /* 0x0000000500032227 */ /* 0x001fc800078e00ff */
[----:B------:R-:W-:Y:S01]  /*2250*/  IMAD R0, R72, -0x60, R17 ;  /* 0xffffffa048007824 */ /* 0x000fe200078e0211 */
[----:B-1----:R-:W-:Y:S01]  /*2260*/  @P2 SHF.R.U32.HI R2, RZ, R4, R3 ;  /* 0x00000004ff022219 */ /* 0x002fe20000011603 */
[----:B------:R-:W-:Y:S02]  /*2270*/  IMAD.MOV.U32 R3, RZ, RZ, -0x60 ;  /* 0xffffffa0ff037424 */ /* 0x000fe400078e00ff */
[----:B------:R-:W-:Y:S02]  /*2280*/  VIADD R0, R0, 0x60 ;  /* 0x0000006000007836 */ /* 0x000fe40000000000 */
[----:B------:R-:W0:Y:S01]  /*2290*/  SHFL.IDX PT, R15, R2, RZ, 0x1c1f ;  /* 0x001c1fff020f7589 */ /* 0x000e2200000e0000 */
[----:B------:R-:W-:Y:S02]  /*22a0*/  IMAD R4, R72, R3, 0x61 ;  /* 0x0000006148047424 */ /* 0x000fe400078e0203 */
[C---:B------:R-:W-:Y:S02]  /*22b0*/  IMAD R10, R23.reuse, -0x2, R0 ;  /* 0xfffffffe170a7824 */ /* 0x040fe400078e0200 */
[----:B------:R-:W-:-:S02]  /*22c0*/  IMAD R3, R23, -0x2, R4 ;  /* 0xfffffffe17037824 */ /* 0x000fc400078e0204 */
[----:B------:R-:W-:Y:S02]  /*22d0*/  VIADD R13, R4, 0xffffffff ;  /* 0xffffffff040d7836 */ /* 0x000fe40000000000 */
[----:B------:R-:W-:Y:S01]  /*22e0*/  VIADD R14, R3, 0xffffffff ;  /* 0xffffffff030e7836 */ /* 0x000fe20000000000 */
[----:B------:R-:W-:-:S05]  /*22f0*/  IADD3 R5, -R18, R3, R17 ;  /* 0x0000000312057210 */ /* 0x000fca0007ffe111 */
[C---:B------:R-:W-:Y:S02]  /*2300*/  VIADD R11, R5.reuse, UR5 ;  /* 0x00000005050b7c36 */ /* 0x040fe40008000000 */
[----:B------:R-:W-:-:S03]  /*2310*/  VIADD R12, R5, UR4 ;  /* 0x00000004050c7c36 */ /* 0x000fc60008000000 */
[----:B0-----:R-:W-:Y:S01]  /*2320*/  VIADDMNMX R0, R15, R11, R10, PT ;  /* 0x0000000b0f007246 */ /* 0x001fe2000380010a */
[----:B------:R-:W-:Y:S01]  /*2330*/  IMAD.IADD R3, R12, 0x1, R15 ;  /* 0x000000010c037824 */ /* 0x000fe200078e020f */
[----:B------:R-:W-:Y:S06]  /*2340*/  @!P1 BRA `(.L_x_1256) ;  /* 0x00000000005c9947 */ /* 0x000fec0003800000 */
[----:B------:R-:W-:Y:S01]  /*2350*/  IADD3 R5, -R18, R17, R15 ;  /* 0x0000001112057210 */ /* 0x000fe20007ffe10f */
        /* <DEDUP_REMOVED lines=12> */
.L_x_1258:
[----:B------:R-:W-:Y:S02]  /*2420*/  ULDC UR4, c[0x0][0x9e4] ;  /* 0x0002790000047ab9 */ /* 0x000fe40000000800 */
[----:B------:R-:W-:-:S05]  /*2430*/  IMAD.U32 R15, RZ, RZ, UR4 ;  /* 0x00000004ff0f7e24 */ /* 0x000fca000f8e00ff */
[----:B------:R-:W-:-:S13]  /*2440*/  ISETP.NE.AND P1, PT, R15, 0x1, PT ;  /* 0x000000010f00780c */ /* 0x000fda0003f25270 */
[----:B------:R-:W0:Y:S02]  /*2450*/  @P1 LDC.64 R20, c[0x0][0x9e8] ;  /* 0x00027a00ff141b82 */ /* 0x000e240000000a00 */
[----:B0-----:R-:W-:-:S05]  /*2460*/  @P1 IMAD.HI.U32 R4, R5, R20, RZ ;  /* 0x0000001405041227 */ /* 0x001fca00078e00ff */
[----:B------:R-:W-:-:S07]  /*2470*/  @P1 SHF.R.U32.HI R5, RZ, R21, R4 ;  /* 0x00000015ff051219 */ /* 0x000fce0000011604 */
.L_x_1259:
[----:B------:R-:W-:Y:S05]  /*2480*/  BSYNC B0 ;  /* 0x0000000000007941 */ /* 0x000fea0003800000 */
.L_x_1257:
[----:B------:R-:W-:-:S05]  /*2490*/  IMAD R5, R5, R15, R14 ;  /* 0x0000000f05057224 */ /* 0x000fca00078e020e */
[----:B------:R-:W-:Y:S02]  /*24a0*/  VIADDMNMX R0, R5, R15, R0, PT ;  /* 0x0000000f05007246 */ /* 0x000fe40003800100 */
[----:B------:R-:W-:-:S07]  /*24b0*/  VIMNMX R3, R3, R5, !PT ;  /* 0x0000000503037248 */ /* 0x000fce0007fe0100 */
.L_x_1256:
[C---:B------:R-:W-:Y:S02]  /*24c0*/  ISETP.GE.AND P6, PT, R13.reuse, 0x9, PT ;  /* 0x000000090d00780c */ /* 0x040fe40003fc6270 */
        /* <DEDUP_REMOVED lines=29> */
[C---:B------:R-:W-:Y:S02]  /*26a0*/  ISETP.LT.OR P2, PT, R0.reuse, 0x1a, P2 ;  /* 0x0000001a0000780c */ /* 0x040fe40001741670 */
        /* <DEDUP_REMOVED lines=81> */
[----:B------:R-:W-:Y:S02]  /*2bc0*/  ISETP.GT.AND P5, PT, R3, 0x59, !P5 ;  /* 0x000000590300780c */ /* 0x000fe40006fa4270 */
[----:B------:R-:W0:Y:S02]  /*2bd0*/  SHFL.IDX PT, R3, R2, 0x1, 0x1c1f ;  /* 0x003c1f0002037f89 */ /* 0x000e2400000e0000 */
[----:B------:R-:W-:-:S04]  /*2be0*/  ISETP.LT.OR P5, PT, R0, 0x5a, P5 ;  /* 0x0000005a0000780c */ /* 0x000fc80002fa1670 */
[----:B------:R-:W-:Y:S02]  /*2bf0*/  FSEL R69, R69, -INF , !P5 ;  /* 0xff80000045457808 */ /* 0x000fe40006800000 */
[----:B------:R-:W-:Y:S02]  /*2c00*/  LOP3.LUT P5, RZ, R16, 0x80000, RZ, 0xc0, !PT ;  /* 0x0008000010ff7812 */ /* 0x000fe400078ac0ff */
[----:B0-----:R-:W-:Y:S01]  /*2c10*/  VIADDMNMX R4, R3, R11, R10, PT ;  /* 0x0000000b03047246 */ /* 0x001fe2000380010a */
[----:B------:R-:W-:-:S10]  /*2c20*/  IMAD.IADD R10, R12, 0x1, R3 ;  /* 0x000000010c0a7824 */ /* 0x000fd400078e0203 */
[----:B------:R-:W-:Y:S05]  /*2c30*/  @!P5 BRA `(.L_x_1260) ;  /* 0x00000000005cd947 */ /* 0x000fea0003800000 */
        /* <DEDUP_REMOVED lines=13> */
.L_x_1262:
[----:B------:R-:W-:Y:S02]  /*2d10*/  ULDC UR4, c[0x0][0x9e4] ;  /* 0x0002790000047ab9 */ /* 0x000fe40000000800 */
[----:B------:R-:W-:-:S05]  /*2d20*/  IMAD.U32 R2, RZ, RZ, UR4 ;  /* 0x00000004ff027e24 */ /* 0x000fca000f8e00ff */
[----:B------:R-:W-:-:S13]  /*2d30*/  ISETP.NE.AND P5, PT, R2, 0x1, PT ;  /* 0x000000010200780c */ /* 0x000fda0003fa5270 */
[----:B------:R-:W0:Y:S02]  /*2d40*/  @P5 LDC.64 R12, c[0x0][0x9e8] ;  /* 0x00027a00ff0c5b82 */ /* 0x000e240000000a00 */
[----:B0-----:R-:W-:-:S05]  /*2d50*/  @P5 IMAD.HI.U32 R0, R3, R12, RZ ;  /* 0x0000000c03005227 */ /* 0x001fca00078e00ff */
[----:B------:R-:W-:-:S07]  /*2d60*/  @P5 SHF.R.U32.HI R3, RZ, R13, R0 ;  /* 0x0000000dff035219 */ /* 0x000fce0000011600 */
.L_x_1263:
[----:B------:R-:W-:Y:S05]  /*2d70*/  BSYNC B0 ;  /* 0x0000000000007941 */ /* 0x000fea0003800000 */
.L_x_1261:
[----:B------:R-:W-:-:S05]  /*2d80*/  IMAD R3, R3, R2, R14 ;  /* 0x0000000203037224 */ /* 0x000fca00078e020e */
[----:B------:R-:W-:Y:S02]  /*2d90*/  VIADDMNMX R4, R3, R2, R4, PT ;  /* 0x0000000203047246 */ /* 0x000fe40003800104 */
[----:B------:R-:W-:-:S07]  /*2da0*/  VIMNMX R10, R10, R3, !PT ;  /* 0x000000030a0a7248 */ /* 0x000fce0007fe0100 */
.L_x_1260:
[----:B------:R-:W-:Y:S01]  /*2db0*/  ISETP.GT.AND P1, PT, R10, 0x1, !P1 ;  /* 0x000000010a00780c */ /* 0x000fe20004f24270 */
[----:B------:R-:W-:Y:S01]  /*2dc0*/  ULDC UR4, c[0x0][0x988] ;  /* 0x0002620000047ab9 */ /* 0x000fe20000000800 */
[----:B------:R-:W-:Y:S02]  /*2dd0*/  FMNMX.FTZ R0, R85, R87, !PT ;  /* 0x0000005755007209 */ /* 0x000fe40007810000 */
[----:B------:R-:W-:Y:S02]  /*2de0*/  ISETP.LT.OR P1, PT, R4, 0x2, P1 ;  /* 0x000000020400780c */ /* 0x000fe40000f21670 */
[----:B------:R-:W-:Y:S02]  /*2df0*/  ISETP.GT.AND P6, PT, R10, 0x8, !P6 ;  /* 0x000000080a00780c */ /* 0x000fe400077c4270 */
[----:B------:R-:W-:Y:S02]  /*2e00*/  FSEL R73, R27, -INF , !P1 ;  /* 0xff8000001b497808 */ /* 0x000fe40004800000 */
[----:B------:R-:W-:-:S02]  /*2e10*/  ISETP.NE.AND P1, PT, R5, RZ, PT ;  /* 0x000000ff0500720c */ /* 0x000fc40003f25270 */
[----:B------:R-:W-:Y:S02]  /*2e20*/  FMNMX.FTZ R0, R89, R0, !PT ;  /* 0x0000000059007209 */ /* 0x000fe40007810000 */
[----:B------:R-:W-:Y:S02]  /*2e30*/  ISETP.GT.AND P1, PT, R10, 0x9, !P1 ;  /* 0x000000090a00780c */ /* 0x000fe40004f24270 */
[C---:B------:R-:W-:Y:S02]  /*2e40*/  ISETP.LT.OR P6, PT, R4.reuse, 0x9, P6 ;  /* 0x000000090400780c */ /* 0x040fe400037c1670 */
[----:B------:R-:W-:Y:S02]  /*2e50*/  ISETP.LT.OR P1, PT, R4, 0xa, P1 ;  /* 0x0000000a0400780c */ /* 0x000fe40000f21670 */
[----:B------:R-:W-:Y:S02]  /*2e60*/  FMNMX.FTZ R0, R91, R0, !PT ;  /* 0x000000005b007209 */ /* 0x000fe40007810000 */
[----:B------:R-:W-:-:S02]  /*2e70*/  FSEL R31, R31, -INF , !P1 ;  /* 0xff8000001f1f7808 */ /* 0x000fc40004800000 */
[----:B------:R-:W-:Y:S02]  /*2e80*/  ISETP.NE.AND P1, PT, R15, RZ, PT ;  /* 0x000000ff0f00720c */ /* 0x000fe40003f25270 */
[----:B------:R-:W-:Y:S02]  /*2e90*/  FSEL R75, R30, -INF , !P6 ;  /* 0xff8000001e4b7808 */ /* 0x000fe40007000000 */
[----:B------:R-:W-:Y:S02]  /*2ea0*/  ISETP.GT.AND P1, PT, R10, 0x10, !P1 ;  /* 0x000000100a00780c */ /* 0x000fe40004f24270 */
[----:B------:R-:W-:Y:S02]  /*2eb0*/  ISETP.NE.AND P6, PT, R28, RZ, PT ;  /* 0x000000ff1c00720c */ /* 0x000fe40003fc5270 */
[----:B------:R-:W-:Y:S02]  /*2ec0*/  ISETP.LT.OR P1, PT, R4, 0x11, P1 ;  /* 0x000000110400780c */ /* 0x000fe40000f21670 */
[----:B------:R-:W-:-:S02]  /*2ed0*/  FMNMX.FTZ R0, R93, R0, !PT ;  /* 0x000000005d007209 */ /* 0x000fc40007810000 */
[----:B------:R-:W-:Y:S02]  /*2ee0*/  FSEL R77, R34, -INF , !P1 ;  /* 0xff800000224d7808 */ /* 0x000fe40004800000 */
[----:B------:R-:W-:Y:S02]  /*2ef0*/  ISETP.NE.AND P1, PT, R20, RZ, PT ;  /* 0x000000ff1400720c */ /* 0x000fe40003f25270 */
[----:B------:R-:W-:Y:S02]  /*2f00*/  FMNMX.FTZ R0, R95, R0, !PT ;  /* 0x000000005f007209 */ /* 0x000fe40007810000 */
[----:B------:R-:W-:Y:S02]  /*2f10*/  ISETP.GT.AND P1, PT, R10, 0x11, !P1 ;  /* 0x000000110a00780c */ /* 0x000fe40004f24270 */
[----:B------:R-:W-:Y:S02]  /*2f20*/  ISETP.NE.AND P5, PT, R32, RZ, PT ;  /* 0x000000ff2000720c */ /* 0x000fe40003fa5270 */
        /* <DEDUP_REMOVED lines=41> */
[----:B------:R-:W-:Y:S02]  /*31c0*/  FMNMX.FTZ R0, R21, R0, !PT ;  /* 0x0000000015007209 */ /* 0x000fe40007810000 */
[----:B------:R-:W-:-:S02]  /*31d0*/  ISETP.NE.AND P1, PT, R78, RZ, PT ;  /* 0x000000ff4e00720c */ /* 0x000fc40003f25270 */
[----:B------:R-:W-:Y:S01]  /*31e0*/  FMNMX.FTZ R2, R69, R0, !PT ;  /* 0x0000000045027209 */ /* 0x000fe20007810000 */
[----:B------:R-:W-:Y:S01]  /*31f0*/  IMAD.U32 R0, RZ, RZ, UR4 ;  /* 0x00000004ff007e24 */ /* 0x000fe2000f8e00ff */
[C---:B------:R-:W-:Y:S02]  /*3200*/  ISETP.GT.AND P1, PT, R10.reuse, 0x30, !P1 ;  /* 0x000000300a00780c */ /* 0x040fe40004f24270 */
[----:B------:R-:W-:Y:S01]  /*3210*/  ISETP.GT.AND P4, PT, R10, RZ, !P4 ;  /* 0x000000ff0a00720c */ /* 0x000fe20006784270 */
[----:B------:R-:W0:Y:S01]  /*3220*/  SHFL.BFLY PT, R5, R2, 0x2, 0x1f ;  /* 0x0c401f0002057f89 */ /* 0x000e2200000e0000 */
[C---:B------:R-:W-:Y:S02]  /*3230*/  ISETP.LT.OR P1, PT, R4.reuse, 0x31, P1 ;  /* 0x000000310400780c */ /* 0x040fe40000f21670 */
[----:B------:R-:W-:Y:S02]  /*3240*/  ISETP.LT.OR P4, PT, R4, 0x1, P4 ;  /* 0x000000010400780c */ /* 0x000fe40002781670 */
[----:B------:R-:W-:-:S02]  /*3250*/  FSEL R83, R50, -INF , !P1 ;  /* 0xff80000032537808 */ /* 0x000fc40004800000 */
[----:B------:R-:W-:Y:S02]  /*3260*/  ISETP.NE.AND P1, PT, R48, RZ, PT ;  /* 0x000000ff3000720c */ /* 0x000fe40003f25270 */
[----:B------:R-:W-:Y:S02]  /*3270*/  FSEL R26, R26, -INF , !P4 ;  /* 0xff8000001a1a7808 */ /* 0x000fe40006000000 */
[----:B------:R-:W-:Y:S02]  /*3280*/  ISETP.GT.AND P1, PT, R10, 0x31, !P1 ;  /* 0x000000310a00780c */ /* 0x000fe40004f24270 */
[----:B------:R-:W-:Y:S02]  /*3290*/  ISETP.NE.AND P6, PT, R56, RZ, PT ;  /* 0x000000ff3800720c */ /* 0x000fe40003fc5270 */
[----:B------:R-:W-:Y:S02]  /*32a0*/  ISETP.LT.OR P1, PT, R4, 0x32, P1 ;  /* 0x000000320400780c */ /* 0x000fe40000f21670 */
[----:B------:R-:W-:-:S02]  /*32b0*/  ISETP.GT.AND P2, PT, R10, 0x51, !P2 ;  /* 0x000000510a00780c */ /* 0x000fc40005744270 */
[----:B------:R-:W-:Y:S02]  /*32c0*/  FSEL R51, R51, -INF , !P1 ;  /* 0xff80000033337808 */ /* 0x000fe40004800000 */
[----:B------:R-:W-:Y:S02]  /*32d0*/  ISETP.NE.AND P1, PT, R80, RZ, PT ;  /* 0x000000ff5000720c */ /* 0x000fe40003f25270 */
[C---:B------:R-:W-:Y:S02]  /*32e0*/  ISETP.GT.AND P3, PT, R10.reuse, 0x58, !P3 ;  /* 0x000000580a00780c */ /* 0x040fe40005f64270 */
[----:B------:R-:W-:Y:S02]  /*32f0*/  ISETP.GT.AND P1, PT, R10, 0x38, !P1 ;  /* 0x000000380a00780c */ /* 0x000fe40004f24270 */
[----:B0-----:R-:W-:Y:S02]  /*3300*/  FMNMX.FTZ R12, R2, R5, !PT ;  /* 0x00000005020c7209 */ /* 0x001fe40007810000 */
[----:B------:R-:W-:-:S02]  /*3310*/  FMNMX.FTZ R2, R26, R73, !PT ;  /* 0x000000491a027209 */ /* 0x000fc40007810000 */
[----:B------:R-:W-:Y:S01]  /*3320*/  ISETP.LT.OR P1, PT, R4, 0x39, P1 ;  /* 0x000000390400780c */ /* 0x000fe20000f21670 */
[----:B------:R-:W0:Y:S01]  /*3330*/  SHFL.BFLY PT, R5, R12, 0x1, 0x1f ;  /* 0x0c201f000c057f89 */ /* 0x000e2200000e0000 */
        /* <DEDUP_REMOVED lines=12> */
[----:B------:R-:W-:Y:S02]  /*3400*/  FMNMX.FTZ R2, R39, R2, !PT ;  /* 0x0000000227027209 */ /* 0x000fe40007810000 */
[----:B------:R-:W-:Y:S02]  /*3410*/  ISETP.LT.OR P1, PT, R4, 0x41, P1 ;  /* 0x000000410400780c */ /* 0x000fe40000f21670 */
[----:B------:R-:W-:Y:S02]  /*3420*/  FMNMX.FTZ R2, R79, R2, !PT ;  /* 0x000000024f027209 */ /* 0x000fe40007810000 */
[----:B------:R-:W-:Y:S02]  /*3430*/  FSEL R11, R58, -INF , !P1 ;  /* 0xff8000003a0b7808 */ /* 0x000fe40004800000 */
[----:B------:R-:W-:-:S02]  /*3440*/  ISETP.GT.AND P1, PT, R10, 0x41, !P6 ;  /* 0x000000410a00780c */ /* 0x000fc40007724270 */
[----:B------:R-:W-:Y:S02]  /*3450*/  FMNMX.FTZ R2, R43, R2, !PT ;  /* 0x000000022b027209 */ /* 0x000fe40007810000 */
[----:B------:R-:W-:Y:S02]  /*3460*/  ISETP.LT.OR P1, PT, R4, 0x42, P1 ;  /* 0x000000420400780c */ /* 0x000fe40000f21670 */
[----:B------:R-:W-:Y:S02]  /*3470*/  FMNMX.FTZ R2, R81, R2, !PT ;  /* 0x0000000251027209 */ /* 0x000fe40007810000 */
[----:B------:R-:W-:Y:S02]  /*3480*/  FSEL R59, R59, -INF , !P1 ;  /* 0xff8000003b3b7808 */ /* 0x000fe40004800000 */
[----:B------:R-:W-:Y:S02]  /*3490*/  FMNMX.FTZ R2, R47, R2, !PT ;  /* 0x000000022f027209 */ /* 0x000fe40007810000 */
[----:B------:R-:W-:-:S02]  /*34a0*/  ISETP.GT.AND P1, PT, R10, 0x48, !P5 ;  /* 0x000000480a00780c */ /* 0x000fc40006f24270 */
[----:B0-----:R-:W-:Y:S02]  /*34b0*/  FMNMX.FTZ R5, R12, R5, !PT ;  /* 0x000000050c057209 */ /* 0x001fe40007810000 */
[----:B------:R-:W-:Y:S02]  /*34c0*/  FMNMX.FTZ R2, R83, R2, !PT ;  /* 0x0000000253027209 */ /* 0x000fe40007810000 */
[----:B------:R-:W-:Y:S01]  /*34d0*/  ISETP.LT.OR P1, PT, R4, 0x49, P1 ;  /* 0x000000490400780c */ /* 0x000fe20000f21670 */
[----:B------:R-:W-:Y:S01]  /*34e0*/  FMUL.FTZ R13, R5, R0 ;  /* 0x00000000050d7220 */ /* 0x000fe20000410000 */
[----:B------:R-:W-:Y:S02]  /*34f0*/  FMNMX.FTZ R2, R51, R2, !PT ;  /* 0x0000000233027209 */ /* 0x000fe40007810000 */
[----:B------:R-:W-:Y:S02]  /*3500*/  FSEL R3, R62, -INF , !P1 ;  /* 0xff8000003e037808 */ /* 0x000fe40004800000 */
[----:B------:R-:W-:-:S02]  /*3510*/  FSETP.NEU.FTZ.AND P1, PT, R5, -INF , PT ;  /* 0xff8000000500780b */ /* 0x000fc40003f3d000 */
[----:B------:R-:W-:Y:S02]  /*3520*/  ISETP.NE.AND P5, PT, R60, RZ, PT ;  /* 0x000000ff3c00720c */ /* 0x000fe40003fa5270 */
[----:B------:R-:W-:Y:S02]  /*3530*/  FMNMX.FTZ R2, R15, R2, !PT ;  /* 0x000000020f027209 */ /* 0x000fe40007810000 */
[----:B------:R-:W-:Y:S02]  /*3540*/  FSEL R14, R13, RZ, P1 ;  /* 0x000000ff0d0e7208 */ /* 0x000fe40000800000 */
[----:B------:R-:W-:Y:S02]  /*3550*/  ISETP.GT.AND P1, PT, R10, 0x49, !P5 ;  /* 0x000000490a00780c */ /* 0x000fe40006f24270 */
[----:B------:R-:W-:Y:S01]  /*3560*/  FMNMX.FTZ R2, R55, R2, !PT ;  /* 0x0000000237027209 */ /* 0x000fe20007810000 */
[-CC-:B------:R-:W-:Y:S01]  /*3570*/  FFMA.FTZ R188, R85, R0.reuse, -R14.reuse ;  /* 0x0000000055bc7223 */ /* 0x180fe2000001080e */
[----:B------:R-:W-:Y:S01]  /*3580*/  ISETP.LT.OR P1, PT, R4, 0x4a, P1 ;  /* 0x0000004a0400780c */ /* 0x000fe20000f21670 */
[-CC-:B------:R-:W-:Y:S01]  /*3590*/  FFMA.FTZ R13, R87, R0.reuse, -R14.reuse ;  /* 0x00000000570d7223 */ /* 0x180fe2000001080e */
[----:B------:R-:W-:Y:S01]  /*35a0*/  ISETP.NE.AND P6, PT, R84, RZ, PT ;  /* 0x000000ff5400720c */ /* 0x000fe20003fc5270 */
[--C-:B------:R-:W-:Y:S01]  /*35b0*/  FFMA.FTZ R12, R91, R0, -R14.reuse ;  /* 0x000000005b0c7223 */ /* 0x100fe2000001080e */
[----:B------:R-:W-:Y:S01]  /*35c0*/  FMNMX.FTZ R2, R11, R2, !PT ;  /* 0x000000020b027209 */ /* 0x000fe20007810000 */
[-CC-:B------:R-:W-:Y:S01]  /*35d0*/  FFMA.FTZ R190, R89, R0.reuse, -R14.reuse ;  /* 0x0000000059be7223 */ /* 0x180fe2000001080e */
[----:B------:R-:W-:Y:S01]  /*35e0*/  FSEL R63, R63, -INF , !P1 ;  /* 0xff8000003f3f7808 */ /* 0x000fe20004800000 */
[----:B------:R-:W-:Y:S01]  /*35f0*/  MUFU.EX2 R188, R188 ;  /* 0x000000bc00bc7308 */ /* 0x000fe20000000800 */
[----:B------:R-:W-:Y:S01]  /*3600*/  ISETP.GT.AND P1, PT, R10, 0x50, !P6 ;  /* 0x000000500a00780c */ /* 0x000fe20007724270 */
[--C-:B------:R-:W-:Y:S01]  /*3610*/  FFMA.FTZ R20, R93, R0, -R14.reuse ;  /* 0x000000005d147223 */ /* 0x100fe2000001080e */
[----:B------:R-:W-:Y:S01]  /*3620*/  FMNMX.FTZ R2, R59, R2, !PT ;  /* 0x000000023b027209 */ /* 0x000fe20007810000 */
[-CC-:B------:R-:W-:Y:S01]  /*3630*/  FFMA.FTZ R28, R97, R0.reuse, -R14.reuse ;  /* 0x00000000611c7223 */ /* 0x180fe2000001080e */
[----:B------:R-:W-:Y:S01]  /*3640*/  ISETP.LT.OR P1, PT, R4, 0x51, P1 ;  /* 0x000000510400780c */ /* 0x000fe20000f21670 */
[--C-:B------:R-:W-:Y:S01]  /*3650*/  FFMA.FTZ R41, R41, R0, -R14.reuse ;  /* 0x0000000029297223 */ /* 0x100fe2000001080e */
[----:B------:R-:W-:Y:S01]  /*3660*/  FMNMX.FTZ R2, R3, R2, !PT ;  /* 0x0000000203027209 */ /* 0x000fe20007810000 */
[----:B------:R-:W-:Y:S01]  /*3670*/  MUFU.EX2 R13, R13 ;  /* 0x0000000d000d7308 */ /* 0x000fe20000000800 */
[----:B------:R-:W-:Y:S01]  /*3680*/  ISETP.NE.AND P5, PT, R24, RZ, PT ;  /* 0x000000ff1800720c */ /* 0x000fe20003fa5270 */
[-CC-:B------:R-:W-:Y:S01]  /*3690*/  FFMA.FTZ R24, R95, R0.reuse, -R14.reuse ;  /* 0x000000005f187223 */ /* 0x180fe2000001080e */
[----:B------:R-:W-:Y:S01]  /*36a0*/  ISETP.LT.OR P2, PT, R4, 0x52, P2 ;  /* 0x000000520400780c */ /* 0x000fe20001741670 */
[-CC-:B------:R-:W-:Y:S01]  /*36b0*/  FFMA.FTZ R49, R49, R0.reuse, -R14.reuse ;  /* 0x0000000031317223 */ /* 0x180fe2000001080e */
[----:B------:R-:W-:Y:S01]  /*36c0*/  FSEL R85, R66, -INF , !P1 ;  /* 0xff80000042557808 */ /* 0x000fe20004800000 */
[--C-:B------:R-:W-:Y:S01]  /*36d0*/  FFMA.FTZ R37, R37, R0, -R14.reuse ;  /* 0x0000000025257223 */ /* 0x100fe2000001080e */
[----:B------:R-:W-:Y:S01]  /*36e0*/  FMNMX.FTZ R2, R63, R2, !PT ;  /* 0x000000023f027209 */ /* 0x000fe20007810000 */
[----:B------:R0:W-:Y:S01]  /*36f0*/  MUFU.EX2 R91, R24 ;  /* 0x00000018005b7308 */ /* 0x0001e20000000800 */
[----:B------:R-:W-:Y:S01]  /*3700*/  ISETP.GT.AND P4, PT, R10, 0x59, !P5 ;  /* 0x000000590a00780c */ /* 0x000fe20006f84270 */
[-CC-:B------:R-:W-:Y:S01]  /*3710*/  FFMA.FTZ R10, R101, R0.reuse, -R14.reuse ;  /* 0x00000000650a7223 */ /* 0x180fe2000001080e */
[C---:B------:R-:W-:Y:S01]  /*3720*/  ISETP.LT.OR P3, PT, R4.reuse, 0x59, P3 ;  /* 0x000000590400780c */ /* 0x040fe20001f61670 */
[-CC-:B------:R-:W-:Y:S01]  /*3730*/  FFMA.FTZ R53, R53, R0.reuse, -R14.reuse ;  /* 0x0000000035357223 */ /* 0x180fe2000001080e */
[----:B------:R-:W-:Y:S01]  /*3740*/  FSEL R67, R67, -INF , !P2 ;  /* 0xff80000043437808 */ /* 0x000fe20005000000 */
[--C-:B------:R-:W-:Y:S01]  /*3750*/  FFMA.FTZ R33, R33, R0, -R14.reuse ;  /* 0x0000000021217223 */ /* 0x100fe2000001080e */
[----:B------:R-:W-:Y:S01]  /*3760*/  FMNMX.FTZ R2, R85, R2, !PT ;  /* 0x0000000255027209 */ /* 0x000fe20007810000 */
[----:B------:R-:W-:Y:S01]  /*3770*/  MUFU.EX2 R190, R190 ;  /* 0x000000be00be7308 */ /* 0x000fe20000000800 */
[----:B------:R-:W-:Y:S01]  /*3780*/  ISETP.LT.OR P4, PT, R4, 0x5a, P4 ;  /* 0x0000005a0400780c */ /* 0x000fe20002781670 */
[-CC-:B0-----:R-:W-:Y:S01]  /*3790*/  FFMA.FTZ R24, R45, R0.reuse, -R14.reuse ;  /* 0x000000002d187223 */ /* 0x181fe2000001080e */
[----:B------:R-:W-:Y:S01]  /*37a0*/  FSEL R87, R70, -INF , !P3 ;  /* 0xff80000046577808 */ /* 0x000fe20005800000 */
[--C-:B------:R-:W-:Y:S01]  /*37b0*/  FFMA.FTZ R4, R105, R0, -R14.reuse ;  /* 0x0000000069047223 */ /* 0x100fe2000001080e */
[----:B------:R-:W-:Y:S01]  /*37c0*/  FMNMX.FTZ R2, R67, R2, !PT ;  /* 0x0000000243027209 */ /* 0x000fe20007810000 */
[--C-:B------:R-:W-:Y:S01]  /*37d0*/  FFMA.FTZ R57, R57, R0, -R14.reuse ;  /* 0x0000000039397223 */ /* 0x100fe2000001080e */
[----:B------:R-:W-:Y:S01]  /*37e0*/  FSEL R71, R71, -INF , !P4 ;  /* 0xff80000047477808 */ /* 0x000fe20006000000 */
[----:B------:R-:W-:Y:S01]  /*37f0*/  MUFU.EX2 R182, R4 ;  /* 0x0000000400b67308 */ /* 0x000fe20000000800 */
[----:B------:R-:W-:Y:S01]  /*3800*/  FMNMX.FTZ R2, R87, R2, !PT ;  /* 0x0000000257027209 */ /* 0x000fe20007810000 */
[-CC-:B------:R-:W-:Y:S01]  /*3810*/  FFMA.FTZ R29, R29, R0.reuse, -R14.reuse ;  /* 0x000000001d1d7223 */ /* 0x180fe2000001080e */
[----:B------:R-:W-:Y:S01]  /*3820*/  ISETP.NE.AND P5, PT, R203, 0x1, PT ;  /* 0x00000001cb00780c */ /* 0x000fe20003fa5270 */
[--C-:B------:R-:W-:Y:S01]  /*3830*/  FFMA.FTZ R61, R61, R0, -R14.reuse ;  /* 0x000000003d3d7223 */ /* 0x100fe2000001080e */
[----:B------:R-:W-:Y:S01]  /*3840*/  FMNMX.FTZ R2, R71, R2, !PT ;  /* 0x0000000247027209 */ /* 0x000fe20007810000 */
[-CC-:B------:R-:W-:Y:S01]  /*3850*/  FFMA.FTZ R25, R25, R0.reuse, -R14.reuse ;  /* 0x0000000019197223 */ /* 0x180fe2000001080e */
[-CC-:B------:R-:W-:Y:S01]  /*3860*/  FFMA.FTZ R65, R65, R0.reuse, -R14.reuse ;  /* 0x0000000041417223 */ /* 0x180fe2000001080e */
[----:B------:R0:W-:Y:S01]  /*3870*/  MUFU.EX2 R89, R12 ;  /* 0x0000000c00597308 */ /* 0x0001e20000000800 */
[-CC-:B------:R-:W-:Y:S01]  /*3880*/  FFMA.FTZ R21, R21, R0.reuse, -R14.reuse ;  /* 0x0000000015157223 */ /* 0x180fe2000001080e */
[----:B------:R-:W1:Y:S06]  /*3890*/  SHFL.BFLY PT, R45, R2, 0x2, 0x1f ;  /* 0x0c401f00022d7f89 */ /* 0x000e6c00000e0000 */
[----:B------:R-:W2:Y:S01]  /*38a0*/  MUFU.EX2 R20, R20 ;  /* 0x0000001400147308 */ /* 0x000ea20000000800 */
[-CC-:B0-----:R-:W-:Y:S01]  /*38b0*/  FFMA.FTZ R12, R99, R0.reuse, -R14.reuse ;  /* 0x00000000630c7223 */ /* 0x181fe2000001080e */
[----:B------:R-:W0:Y:S06]  /*38c0*/  @P5 LDC R46, c[0x0][0x450] ;  /* 0x00011400ff2e5b82 */ /* 0x000e2c0000000800 */
[----:B------:R3:W-:Y:S08]  /*38d0*/  MUFU.EX2 R93, R12 ;  /* 0x0000000c005d7308 */ /* 0x0007f00000000800 */
[----:B------:R-:W4:Y:S01]  /*38e0*/  MUFU.EX2 R28, R28 ;  /* 0x0000001c001c7308 */ /* 0x000f220000000800 */
[-CC-:B---3--:R-:W-:Y:S01]  /*38f0*/  FFMA.FTZ R12, R103, R0.reuse, -R14.reuse ;  /* 0x00000000670c7223 */ /* 0x188fe2000001080e */
[----:B-1----:R-:W-:Y:S01]  /*3900*/  FMNMX.FTZ R45, R2, R45, !PT ;  /* 0x0000002d022d7209 */ /* 0x002fe20007810000 */
[----:B------:R-:W-:Y:S01]  /*3910*/  FFMA.FTZ R14, R69, R0, -R14 ;  /* 0x00000000450e7223 */ /* 0x000fe2000001080e */
[----:B--2---:R-:W-:-:S03]  /*3920*/  F2FP.BF16.F32.PACK_AB R184, R91, R20 ;  /* 0x000000145bb8723e */ /* 0x004fc600000010ff */
[----:B------:R-:W1:Y:S01]  /*3930*/  SHFL.BFLY PT, R4, R45, 0x1, 0x1f ;  /* 0x0c201f002d047f89 */ /* 0x000e6200000e0000 */
[----:B------:R-:W-:Y:S08]  /*3940*/  MUFU.EX2 R95, R12 ;  /* 0x0000000c005f7308 */ /* 0x000ff00000000800 */
[----:B------:R-:W2:Y:S01]  /*3950*/  MUFU.EX2 R10, R10 ;  /* 0x0000000a000a7308 */ /* 0x000ea20000000800 */
[----:B----4-:R-:W-:-:S07]  /*3960*/  F2FP.BF16.F32.PACK_AB R186, R93, R28 ;  /* 0x0000001c5dba723e */ /* 0x010fce00000010ff */
[----:B------:R-:W-:Y:S01]  /*3970*/  MUFU.EX2 R97, R24 ;  /* 0x0000001800617308 */ /* 0x000fe20000000800 */
[----:B-1----:R-:W-:-:S07]  /*3980*/  FMNMX.FTZ R4, R45, R4, !PT ;  /* 0x000000042d047209 */ /* 0x002fce0007810000 */
[----:B------:R-:W-:Y:S01]  /*3990*/  MUFU.EX2 R41, R41 ;  /* 0x0000002900297308 */ /* 0x000fe20000000800 */
[----:B--2---:R-:W-:Y:S02]  /*39a0*/  F2FP.BF16.F32.PACK_AB R180, R95, R10 ;  /* 0x0000000a5fb4723e */ /* 0x004fe400000010ff */
[C---:B------:R-:W-:Y:S01]  /*39b0*/  FSETP.NEU.FTZ.AND P1, PT, R4.reuse, -INF , PT ;  /* 0xff8000000400780b */ /* 0x040fe20003f3d000 */
[----:B------:R-:W-:-:S04]  /*39c0*/  FMUL.FTZ R2, R4, R0 ;  /* 0x0000000004027220 */ /* 0x000fc80000410000 */
[----:B------:R-:W-:Y:S01]  /*39d0*/  MUFU.EX2 R176, R49 ;  /* 0x0000003100b07308 */ /* 0x000fe20000000800 */
[----:B------:R-:W-:-:S05]  /*39e0*/  FSEL R2, R2, RZ, P1 ;  /* 0x000000ff02027208 */ /* 0x000fca0000800000 */
        /* <DEDUP_REMOVED lines=14> */
[----:B------:R-:W1:Y:S01]  /*3ad0*/  MUFU.EX2 R73, R73 ;  /* 0x0000004900497308 */ /* 0x000e620000000800 */
[-CC-:B------:R-:W-:Y:S01]  /*3ae0*/  FFMA.FTZ R11, R11, R0.reuse, -R2.reuse ;  /* 0x000000000b0b7223 */ /* 0x180fe20000010802 */
[-CC-:B------:R-:W-:Y:S01]  /*3af0*/  FFMA.FTZ R51, R51, R0.reuse, -R2.reuse ;  /* 0x0000000033337223 */ /* 0x180fe20000010802 */
[-CC-:B------:R-:W-:Y:S01]  /*3b00*/  FFMA.FTZ R15, R15, R0.reuse, -R2.reuse ;  /* 0x000000000f0f7223 */ /* 0x180fe20000010802 */
[-CC-:B------:R-:W-:Y:S01]  /*3b10*/  FFMA.FTZ R55, R55, R0.reuse, -R2.reuse ;  /* 0x0000000037377223 */ /* 0x180fe20000010802 */
[-CC-:B------:R-:W-:Y:S01]  /*3b20*/  FFMA.FTZ R59, R59, R0.reuse, -R2.reuse ;  /* 0x000000003b3b7223 */ /* 0x180fe20000010802 */
[-CC-:B------:R-:W-:Y:S01]  /*3b30*/  FFMA.FTZ R3, R3, R0.reuse, -R2.reuse ;  /* 0x0000000003037223 */ /* 0x180fe20000010802 */
[-CC-:B------:R-:W-:Y:S01]  /*3b40*/  FFMA.FTZ R63, R63, R0.reuse, -R2.reuse ;  /* 0x000000003f3f7223 */ /* 0x180fe20000010802 */
[----:B------:R2:W-:Y:S01]  /*3b50*/  MUFU.EX2 R12, R31 ;  /* 0x0000001f000c7308 */ /* 0x0005e20000000800 */
[-CC-:B------:R-:W-:Y:S01]  /*3b60*/  FFMA.FTZ R85, R85, R0.reuse, -R2.reuse ;  /* 0x0000000055557223 */ /* 0x180fe20000010802 */
[-CC-:B------:R-:W-:Y:S01]  /*3b70*/  FFMA.FTZ R67, R67, R0.reuse, -R2.reuse ;  /* 0x0000000043437223 */ /* 0x180fe20000010802 */
[-CC-:B------:R-:W-:Y:S01]  /*3b80*/  FFMA.FTZ R87, R87, R0.reuse, -R2.reuse ;  /* 0x0000000057577223 */ /* 0x180fe20000010802 */
[----:B------:R-:W-:-:S04]  /*3b90*/  FFMA.FTZ R71, R71, R0, -R2 ;  /* 0x0000000047477223 */ /* 0x000fc80000010802 */
[----:B------:R-:W3:Y:S01]  /*3ba0*/  MUFU.EX2 R75, R75 ;  /* 0x0000004b004b7308 */ /* 0x000ee20000000800 */
[----:B--2---:R-:W-:Y:S01]  /*3bb0*/  FADD.FTZ R31, R188, R13 ;  /* 0x0000000dbc1f7221 */ /* 0x004fe20000010000 */
[----:B------:R-:W-:Y:S02]  /*3bc0*/  F2FP.BF16.F32.PACK_AB R188, R13, R188 ;  /* 0x000000bc0dbc723e */ /* 0x000fe400000010ff */
[----:B-1----:R-:W-:Y:S01]  /*3bd0*/  F2FP.BF16.F32.PACK_AB R189, R73, R26 ;  /* 0x0000001a49bd723e */ /* 0x002fe200000010ff */
[----:B------:R-:W-:Y:S01]  /*3be0*/  FADD.FTZ R38, R190, R31 ;  /* 0x0000001fbe267221 */ /* 0x000fe20000010000 */
[C---:B------:R-:W-:Y:S02]  /*3bf0*/  F2FP.BF16.F32.PACK_AB R190, R89.reuse, R190 ;  /* 0x000000be59be723e */ /* 0x040fe400000010ff */
[----:B------:R-:W1:Y:S01]  /*3c00*/  MUFU.EX2 R77, R77 ;  /* 0x0000004d004d7308 */ /* 0x000e620000000800 */
[----:B------:R-:W-:Y:S01]  /*3c10*/  FADD.FTZ R31, R89, R38 ;  /* 0x00000026591f7221 */ /* 0x000fe20000010000 */
[----:B------:R-:W-:-:S03]  /*3c20*/  FADD.FTZ R38, R26, R73 ;  /* 0x000000491a267221 */ /* 0x000fc60000010000 */
[----:B------:R-:W-:-:S03]  /*3c30*/  FADD.FTZ R40, R20, R31 ;  /* 0x0000001f14287221 */ /* 0x000fc60000010000 */
[----:B------:R2:W4:Y:S01]  /*3c40*/  MUFU.EX2 R24, R35 ;  /* 0x0000002300187308 */ /* 0x0005220000000800 */
[----:B---3--:R-:W-:Y:S01]  /*3c50*/  FADD.FTZ R31, R75, R38 ;  /* 0x000000264b1f7221 */ /* 0x008fe20000010000 */
[----:B------:R-:W-:-:S06]  /*3c60*/  F2FP.BF16.F32.PACK_AB R191, R12, R75 ;  /* 0x0000004b0cbf723e */ /* 0x000fcc00000010ff */
[----:B------:R-:W3:Y:S01]  /*3c70*/  MUFU.EX2 R27, R27 ;  /* 0x0000001b001b7308 */ /* 0x000ee20000000800 */
[----:B--2---:R-:W-:Y:S01]  /*3c80*/  FADD.FTZ R35, R91, R40 ;  /* 0x000000285b237221 */ /* 0x004fe20000010000 */
[----:B------:R-:W-:-:S03]  /*3c90*/  FADD.FTZ R40, R12, R31 ;  /* 0x0000001f0c287221 */ /* 0x000fc60000010000 */
[----:B------:R-:W-:Y:S01]  /*3ca0*/  FADD.FTZ R42, R28, R35 ;  /* 0x000000231c2a7221 */ /* 0x000fe20000010000 */
[----:B-1----:R-:W-:Y:S02]  /*3cb0*/  FADD.FTZ R31, R77, R40 ;  /* 0x000000284d1f7221 */ /* 0x002fe40000010000 */
[----:B------:R1:W2:Y:S01]  /*3cc0*/  MUFU.EX2 R30, R39 ;  /* 0x00000027001e7308 */ /* 0x0002a20000000800 */
[----:B------:R-:W-:Y:S01]  /*3cd0*/  FADD.FTZ R35, R93, R42 ;  /* 0x0000002a5d237221 */ /* 0x000fe20000010000 */
[C---:B----4-:R-:W-:Y:S01]  /*3ce0*/  FADD.FTZ R40, R24.reuse, R31 ;  /* 0x0000001f18287221 */ /* 0x050fe20000010000 */
[----:B------:R-:W-:Y:S02]  /*3cf0*/  F2FP.BF16.F32.PACK_AB R185, R24, R77 ;  /* 0x0000004d18b9723e */ /* 0x000fe400000010ff */
[----:B------:R-:W-:-:S03]  /*3d00*/  FADD.FTZ R42, R10, R35 ;  /* 0x000000230a2a7221 */ /* 0x000fc60000010000 */
[----:B------:R-:W-:Y:S01]  /*3d10*/  MUFU.EX2 R79, R79 ;  /* 0x0000004f004f7308 */ /* 0x000fe20000000800 */
[----:B------:R-:W-:Y:S01]  /*3d20*/  FADD.FTZ R35, R95, R42 ;  /* 0x0000002a5f237221 */ /* 0x000fe20000010000 */
[----:B---3--:R-:W-:Y:S01]  /*3d30*/  FADD.FTZ R31, R27, R40 ;  /* 0x000000281b1f7221 */ /* 0x008fe20000010000 */
[----:B-1----:R-:W-:Y:S02]  /*3d40*/  IMAD.MOV.U32 R39, RZ, RZ, R22 ;  /* 0x000000ffff277224 */ /* 0x002fe400078e0016 */
[----:B------:R-:W-:Y:S01]  /*3d50*/  FADD.FTZ R44, R182, R35 ;  /* 0x00000023b62c7221 */ /* 0x000fe20000010000 */
[C---:B------:R-:W-:Y:S02]  /*3d60*/  F2FP.BF16.F32.PACK_AB R182, R97.reuse, R182 ;  /* 0x000000b661b6723e */ /* 0x040fe400000010ff */
[----:B------:R1:W3:Y:S01]  /*3d70*/  MUFU.EX2 R32, R43 ;  /* 0x0000002b00207308 */ /* 0x0002e20000000800 */
[C---:B--2---:R-:W-:Y:S01]  /*3d80*/  FADD.FTZ R42, R30.reuse, R31 ;  /* 0x0000001f1e2a7221 */ /* 0x044fe20000010000 */
[----:B------:R-:W-:Y:S01]  /*3d90*/  FADD.FTZ R44, R97, R44 ;  /* 0x0000002c612c7221 */ /* 0x000fe20000010000 */
[----:B------:R-:W-:-:S03]  /*3da0*/  F2FP.BF16.F32.PACK_AB R187, R30, R27 ;  /* 0x0000001b1ebb723e */ /* 0x000fc600000010ff */
[----:B------:R-:W-:Y:S02]  /*3db0*/  FADD.FTZ R31, R41, R44 ;  /* 0x0000002c291f7221 */ /* 0x000fe40000010000 */
[----:B------:R-:W-:Y:S01]  /*3dc0*/  MUFU.EX2 R81, R81 ;  /* 0x0000005100517308 */ /* 0x000fe20000000800 */
[----:B-1----:R-:W1:Y:S01]  /*3dd0*/  @P5 LDC R43, c[0x0][0x44c] ;  /* 0x00011300ff2b5b82 */ /* 0x002e620000000800 */
[C---:B------:R-:W-:Y:S01]  /*3de0*/  FADD.FTZ R44, R176.reuse, R31 ;  /* 0x0000001fb02c7221 */ /* 0x040fe20000010000 */
[----:B------:R-:W-:-:S05]  /*3df0*/  F2FP.BF16.F32.PACK_AB R176, R176, R41 ;  /* 0x00000029b0b0723e */ /* 0x000fca00000010ff */
[----:B------:R-:W2:Y:S01]  /*3e00*/  MUFU.EX2 R37, R37 ;  /* 0x0000002500257308 */ /* 0x000ea20000000800 */
[----:B---3--:R-:W-:-:S07]  /*3e10*/  F2FP.BF16.F32.PACK_AB R181, R32, R79 ;  /* 0x0000004f20b5723e */ /* 0x008fce00000010ff */
[----:B------:R-:W3:Y:S08]  /*3e20*/  MUFU.EX2 R34, R47 ;  /* 0x0000002f00227308 */ /* 0x000ef00000000800 */
[----:B------:R-:W4:Y:S01]  /*3e30*/  MUFU.EX2 R178, R53 ;  /* 0x0000003500b27308 */ /* 0x000f220000000800 */
[----:B--2---:R-:W-:Y:S01]  /*3e40*/  FADD.FTZ R31, R37, R44 ;  /* 0x0000002c251f7221 */ /* 0x004fe20000010000 */
[----:B-1----:R-:W-:-:S05]  /*3e50*/  @P5 IMAD.HI.U32 R43, R22, R43, RZ ;  /* 0x0000002b162b5227 */ /* 0x002fca00078e00ff */
[----:B0-----:R-:W-:Y:S01]  /*3e60*/  @P5 SHF.R.U32.HI R39, RZ, R46, R43 ;  /* 0x0000002eff275219 */ /* 0x001fe2000001162b */
[----:B------:R-:W0:Y:S01]  /*3e70*/  MUFU.EX2 R83, R83 ;  /* 0x0000005300537308 */ /* 0x000e220000000800 */
[----:B------:R-:W-:Y:S02]  /*3e80*/  LOP3.LUT P5, RZ, R16, 0x80000, RZ, 0xc0, !PT ;  /* 0x0008000010ff7812 */ /* 0x000fe400078ac0ff */
[----:B---3--:R-:W-:Y:S01]  /*3e90*/  F2FP.BF16.F32.PACK_AB R183, R34, R81 ;  /* 0x0000005122b7723e */ /* 0x008fe200000010ff */
[----:B------:R-:W-:-:S04]  /*3ea0*/  IMAD.IADD R74, R74, 0x1, R39 ;  /* 0x000000014a4a7824 */ /* 0x000fc800078e0227 */
[----:B------:R1:W-:Y:S01]  /*3eb0*/  MUFU.EX2 R173, R11 ;  /* 0x0000000b00ad7308 */ /* 0x0003e20000000800 */
[C---:B----4-:R-:W-:Y:S01]  /*3ec0*/  FADD.FTZ R44, R178.reuse, R31 ;  /* 0x0000001fb22c7221 */ /* 0x050fe20000010000 */
[----:B------:R-:W-:-:S06]  /*3ed0*/  F2FP.BF16.F32.PACK_AB R178, R178, R37 ;  /* 0x00000025b2b2723e */ /* 0x000fcc00000010ff */
[----:B------:R-:W2:Y:S01]  /*3ee0*/  MUFU.EX2 R33, R33 ;  /* 0x0000002100217308 */ /* 0x000ea20000000800 */
[----:B-1----:R-:W-:-:S04]  /*3ef0*/  FADD.FTZ R11, R79, R42 ;  /* 0x0000002a4f0b7221 */ /* 0x002fc80000010000 */
[----:B------:R-:W-:-:S03]  /*3f00*/  FADD.FTZ R42, R32, R11 ;  /* 0x0000000b202a7221 */ /* 0x000fc60000010000 */
[----:B------:R-:W1:Y:S01]  /*3f10*/  MUFU.EX2 R36, R51 ;  /* 0x0000003300247308 */ /* 0x000e620000000800 */
[----:B------:R-:W-:-:S04]  /*3f20*/  FADD.FTZ R11, R81, R42 ;  /* 0x0000002a510b7221 */ /* 0x000fc80000010000 */
[----:B------:R-:W-:-:S03]  /*3f30*/  FADD.FTZ R42, R34, R11 ;  /* 0x0000000b222a7221 */ /* 0x000fc60000010000 */
[----:B------:R-:W3:Y:S01]  /*3f40*/  MUFU.EX2 R172, R57 ;  /* 0x0000003900ac7308 */ /* 0x000ee20000000800 */
[----:B0-----:R-:W-:Y:S01]  /*3f50*/  FADD.FTZ R11, R83, R42 ;  /* 0x0000002a530b7221 */ /* 0x001fe20000010000 */
[----:B--2---:R-:W-:-:S06]  /*3f60*/  FADD.FTZ R13, R33, R44 ;  /* 0x0000002c210d7221 */ /* 0x004fcc0000010000 */
[----:B------:R-:W0:Y:S01]  /*3f70*/  MUFU.EX2 R15, R15 ;  /* 0x0000000f000f7308 */ /* 0x000e220000000800 */
[C---:B-1----:R-:W-:Y:S01]  /*3f80*/  FADD.FTZ R42, R36.reuse, R11 ;  /* 0x0000000b242a7221 */ /* 0x042fe20000010000 */
[----:B------:R-:W-:-:S06]  /*3f90*/  F2FP.BF16.F32.PACK_AB R177, R36, R83 ;  /* 0x0000005324b1723e */ /* 0x000fcc00000010ff */
[----:B------:R-:W1:Y:S01]  /*3fa0*/  MUFU.EX2 R29, R29 ;  /* 0x0000001d001d7308 */ /* 0x000e620000000800 */
[C---:B---3--:R-:W-:Y:S01]  /*3fb0*/  FADD.FTZ R44, R172.reuse, R13 ;  /* 0x0000000dac2c7221 */ /* 0x048fe20000010000 */
[----:B------:R-:W-:-:S06]  /*3fc0*/  F2FP.BF16.F32.PACK_AB R172, R172, R33 ;  /* 0x00000021acac723e */ /* 0x000fcc00000010ff */
[----:B------:R-:W2:Y:S01]  /*3fd0*/  MUFU.EX2 R38, R55 ;  /* 0x0000003700267308 */ /* 0x000ea20000000800 */
[----:B0-----:R-:W-:-:S07]  /*3fe0*/  FADD.FTZ R11, R15, R42 ;  /* 0x0000002a0f0b7221 */ /* 0x001fce0000010000 */
[----:B------:R-:W0:Y:S01]  /*3ff0*/  MUFU.EX2 R174, R61 ;  /* 0x0000003d00ae7308 */ /* 0x000e220000000800 */
[----:B-1----:R-:W-:-:S07]  /*4000*/  FADD.FTZ R13, R29, R44 ;  /* 0x0000002c1d0d7221 */ /* 0x002fce0000010000 */
[----:B------:R-:W1:Y:S01]  /*4010*/  MUFU.EX2 R25, R25 ;  /* 0x0000001900197308 */ /* 0x000e620000000800 */
[C---:B--2---:R-:W-:Y:S01]  /*4020*/  FADD.FTZ R20, R38.reuse, R11 ;  /* 0x0000000b26147221 */ /* 0x044fe20000010000 */
[----:B------:R-:W-:Y:S01]  /*4030*/  F2FP.BF16.F32.PACK_AB R179, R38, R15 ;  /* 0x0000000f26b3723e */ /* 0x000fe200000010ff */
[----:B------:R-:W-:Y:S02]  /*4040*/  VIADD R15, R72, 0xfffffffe ;  /* 0xfffffffe480f7836 */ /* 0x000fe40000000000 */
[----:B------:R-:W-:-:S03]  /*4050*/  FADD.FTZ R11, R173, R20 ;  /* 0x00000014ad0b7221 */ /* 0x000fc60000010000 */
        /* <DEDUP_REMOVED lines=11> */
[----:B------:R-:W0:Y:S01]  /*4110*/  MUFU.EX2 R2, R63 ;  /* 0x0000003f00027308 */ /* 0x000e220000000800 */
[----:B-1----:R-:W-:-:S07]  /*4120*/  FADD.FTZ R11, R3, R20 ;  /* 0x00000014030b7221 */ /* 0x002fce0000010000 */
[----:B------:R-:W1:Y:S01]  /*4130*/  MUFU.EX2 R14, R14 ;  /* 0x0000000e000e7308 */ /* 0x000e620000000800 */
[----:B--2---:R-:W-:-:S07]  /*4140*/  FADD.FTZ R13, R21, R28 ;  /* 0x0000001c150d7221 */ /* 0x004fce0000010000 */
[----:B------:R-:W2:Y:S01]  /*4150*/  MUFU.EX2 R85, R85 ;  /* 0x0000005500557308 */ /* 0x000ea20000000800 */
[C---:B0-----:R-:W-:Y:S01]  /*4160*/  FADD.FTZ R28, R2.reuse, R11 ;  /* 0x0000000b021c7221 */ /* 0x041fe20000010000 */
[----:B------:R-:W-:Y:S01]  /*4170*/  F2FP.BF16.F32.PACK_AB R175, R2, R3 ;  /* 0x0000000302af723e */ /* 0x000fe200000010ff */
[----:B------:R-:W-:-:S05]  /*4180*/  VIADD R2, R74, UR5 ;  /* 0x000000054a027c36 */ /* 0x000fca0008000000 */
[----:B------:R-:W0:Y:S01]  /*4190*/  MUFU.EX2 R10, R67 ;  /* 0x00000043000a7308 */ /* 0x000e220000000800 */
[C---:B-1----:R-:W-:Y:S01]  /*41a0*/  FADD.FTZ R11, R14.reuse, R13 ;  /* 0x0000000d0e0b7221 */ /* 0x042fe20000010000 */
[----:B------:R-:W-:-:S06]  /*41b0*/  F2FP.BF16.F32.PACK_AB R170, R14, R21 ;  /* 0x000000150eaa723e */ /* 0x000fcc00000010ff */
[----:B------:R-:W1:Y:S01]  /*41c0*/  MUFU.EX2 R87, R87 ;  /* 0x0000005700577308 */ /* 0x000e620000000800 */
[----:B--2---:R-:W-:-:S07]  /*41d0*/  FADD.FTZ R13, R85, R28 ;  /* 0x0000001c550d7221 */ /* 0x004fce0000010000 */
[----:B------:R-:W2:Y:S01]  /*41e0*/  MUFU.EX2 R20, R71 ;  /* 0x0000004700147308 */ /* 0x000ea20000000800 */
[C---:B0-----:R-:W-:Y:S01]  /*41f0*/  FADD.FTZ R12, R10.reuse, R13 ;  /* 0x0000000d0a0c7221 */ /* 0x041fe20000010000 */
[----:B------:R-:W-:-:S03]  /*4200*/  F2FP.BF16.F32.PACK_AB R169, R10, R85 ;  /* 0x000000550aa9723e */ /* 0x000fc600000010ff */
[----:B-1----:R-:W-:-:S04]  /*4210*/  FADD.FTZ R13, R87, R12 ;  /* 0x0000000c570d7221 */ /* 0x002fc80000010000 */
[C---:B--2---:R-:W-:Y:S01]  /*4220*/  FADD.FTZ R10, R20.reuse, R13 ;  /* 0x0000000d140a7221 */ /* 0x044fe20000010000 */
[----:B------:R-:W-:Y:S01]  /*4230*/  F2FP.BF16.F32.PACK_AB R171, R20, R87 ;  /* 0x0000005714ab723e */ /* 0x000fe200000010ff */
[----:B------:R-:W-:Y:S06]  /*4240*/  @!P5 BRA `(.L_x_1264) ;  /* 0x000000000048d947 */ /* 0x000fec0003800000 */
[C---:B------:R-:W-:Y:S01]  /*4250*/  ISETP.GT.AND P1, PT, R74.reuse, RZ, PT ;  /* 0x000000ff4a00720c */ /* 0x040fe20003f24270 */
[----:B------:R-:W-:-:S12]  /*4260*/  VIADD R3, R74, 0xffffffff ;  /* 0xffffffff4a037836 */ /* 0x000fd80000000000 */
[----:B------:R-:W-:Y:S05]  /*4270*/  @P1 BRA `(.L_x_1265) ;  /* 0x0000000000201947 */ /* 0x000fea0003800000 */
[----:B------:R-:W0:Y:S01]  /*4280*/  LDC R14, c[0x0][0x9e4] ;  /* 0x00027900ff0e7b82 */ /* 0x000e220000000800 */
[----:B------:R-:W-:Y:S01]  /*4290*/  IMAD.MOV R3, RZ, RZ, -R74 ;  /* 0x000000ffff037224 */ /* 0x000fe200078e0a4a */
[----:B0-----:R-:W-:-:S13]  /*42a0*/  ISETP.NE.AND P1, PT, R14, 0x1, PT ;  /* 0x000000010e00780c */ /* 0x001fda0003f25270 */
[----:B------:R-:W0:Y:S02]  /*42b0*/  @P1 LDC.64 R12, c[0x0][0x9e8] ;  /* 0x00027a00ff0c1b82 */ /* 0x000e240000000a00 */
[----:B0-----:R-:W-:-:S05]  /*42c0*/  @P1 IMAD.HI.U32 R12, R3, R12, RZ ;  /* 0x0000000c030c1227 */ /* 0x001fca00078e00ff */
[----:B------:R-:W-:-:S04]  /*42d0*/  @P1 SHF.R.U32.HI R3, RZ, R13, R12 ;  /* 0x0000000dff031219 */ /* 0x000fc8000001160c */
[----:B------:R-:W-:Y:S01]  /*42e0*/  LOP3.LUT R3, RZ, R3, RZ, 0x33, !PT ;  /* 0x00000003ff037212 */ /* 0x000fe200078e33ff */
[----:B------:R-:W-:Y:S06]  /*42f0*/  BRA `(.L_x_1266) ;  /* 0x0000000000147947 */ /* 0x000fec0003800000 */
.L_x_1265:
[----:B------:R-:W0:Y:S02]  /*4300*/  LDC R14, c[0x0][0x9e4] ;  /* 0x00027900ff0e7b82 */ /* 0x000e240000000800 */
[----:B0-----:R-:W-:-:S13]  /*4310*/  ISETP.NE.AND P1, PT, R14, 0x1, PT ;  /* 0x000000010e00780c */ /* 0x001fda0003f25270 */
[----:B------:R-:W0:Y:S02]  /*4320*/  @P1 LDC.64 R12, c[0x0][0x9e8] ;  /* 0x00027a00ff0c1b82 */ /* 0x000e240000000a00 */
[----:B0-----:R-:W-:-:S05]  /*4330*/  @P1 IMAD.HI.U32 R12, R3, R12, RZ ;  /* 0x0000000c030c1227 */ /* 0x001fca00078e00ff */
[----:B------:R-:W-:-:S07]  /*4340*/  @P1 SHF.R.U32.HI R3, RZ, R13, R12 ;  /* 0x0000000dff031219 */ /* 0x000fce000001160c */
.L_x_1266:
[----:B------:R-:W-:-:S05]  /*4350*/  IMAD R3, R3, R14, R14 ;  /* 0x0000000e03037224 */ /* 0x000fca00078e020e */
[----:B------:R-:W-:-:S07]  /*4360*/  VIMNMX R2, R2, R3, PT ;  /* 0x0000000302027248 */ /* 0x000fce0003fe0100 */
.L_x_1264:
[----:B------:R-:W-:Y:S01]  /*4370*/  IMAD.HI R12, R2, 0x2aaaaaab, RZ ;  /* 0x2aaaaaab020c7827 */ /* 0x000fe200078e02ff */
[----:B------:R-:W-:Y:S02]  /*4380*/  CS2R R118, SRZ ;  /* 0x0000000000767805 */ /* 0x000fe4000001ff00 */
[----:B------:R-:W-:Y:S02]  /*4390*/  CS2R R116, SRZ ;  /* 0x0000000000747805 */ /* 0x000fe4000001ff00 */
[----:B------:R-:W-:Y:S01]  /*43a0*/  CS2R R114, SRZ ;  /* 0x0000000000727805 */ /* 0x000fe2000001ff00 */
[----:B------:R-:W-:Y:S01]  /*43b0*/  IMAD.MOV.U32 R3, RZ, RZ, 0x3f800000 ;  /* 0x3f800000ff037424 */ /* 0x000fe200078e00ff */
[----:B------:R-:W-:Y:S01]  /*43c0*/  SHF.R.U32.HI R13, RZ, 0x1f, R12 ;  /* 0x0000001fff0d7819 */ /* 0x000fe2000001160c */
[----:B------:R-:W-:Y:S01]  /*43d0*/  IMAD.MOV.U32 R2, RZ, RZ, 0x3f800000 ;  /* 0x3f800000ff027424 */ /* 0x000fe200078e00ff */
[----:B------:R-:W-:Y:S02]  /*43e0*/  CS2R R112, SRZ ;  /* 0x0000000000707805 */ /* 0x000fe4000001ff00 */
[----:B------:R-:W-:-:S02]  /*43f0*/  CS2R R110, SRZ ;  /* 0x00000000006e7805 */ /* 0x000fc4000001ff00 */
[----:B------:R-:W-:Y:S02]  /*4400*/  LEA.HI.SX32 R13, R12, R13, 0x1c ;  /* 0x0000000d0c0d7211 */ /* 0x000fe400078fe2ff */
[----:B------:R-:W-:Y:S02]  /*4410*/  CS2R R108, SRZ ;  /* 0x00000000006c7805 */ /* 0x000fe4000001ff00 */
[----:B------:R-:W-:Y:S02]  /*4420*/  CS2R R106, SRZ ;  /* 0x00000000006a7805 */ /* 0x000fe4000001ff00 */
[----:B------:R-:W-:Y:S02]  /*4430*/  CS2R R104, SRZ ;  /* 0x0000000000687805 */ /* 0x000fe4000001ff00 */
[----:B------:R-:W-:Y:S02]  /*4440*/  VIMNMX R14, R194, R13, !PT ;  /* 0x0000000dc20e7248 */ /* 0x000fe40007fe0100 */
[----:B------:R-:W-:-:S02]  /*4450*/  CS2R R102, SRZ ;  /* 0x0000000000667805 */ /* 0x000fc4000001ff00 */
[----:B------:R-:W-:Y:S02]  /*4460*/  CS2R R100, SRZ ;  /* 0x0000000000647805 */ /* 0x000fe4000001ff00 */
[----:B------:R-:W-:Y:S02]  /*4470*/  CS2R R98, SRZ ;  /* 0x0000000000627805 */ /* 0x000fe4000001ff00 */
[----:B------:R-:W-:Y:S02]  /*4480*/  ISETP.GE.AND P1, PT, R15, R14, PT ;  /* 0x0000000e0f00720c */ /* 0x000fe40003f26270 */
        /* <DEDUP_REMOVED lines=46> */
[----:B------:R-:W-:-:S05]  /*4770*/  ULDC UR54, c[0x0][0x9e0] ;  /* 0x0002780000367ab9 */ /* 0x000fca0000000800 */
.L_x_1286:
[----:B------:R-:W-:-:S04]  /*4780*/  UISETP.NE.AND UP0, UPT, UR4, 0x1, UPT ;  /* 0x000000010400788c */ /* 0x000fc8000bf05270 */
[----:B------:R-:W-:-:S04]  /*4790*/  USEL UR38, URZ, 0x1, UP0 ;  /* 0x000000013f267887 */ /* 0x000fc80008000000 */
[----:B------:R-:W-:Y:S01]  /*47a0*/  ULOP3.LUT UR38, UR7, UR38, URZ, 0x3c, !UPT ;  /* 0x0000002607267292 */ /* 0x000fe2000f8e3c3f */
[----:B------:R-:W-:Y:S11]  /*47b0*/  @!P0 BRA `(.L_x_1268) ;  /* 0x0000000000048947 */ /* 0x000ff60003800000 */
[----:B------:R-:W-:Y:S01]  /*47c0*/  BPT.TRAP 0x1 ;  /* 0x000000040000795c */ /* 0x000fe20000300000 */
.L_x_1268:
        /* <DEDUP_REMOVED lines=9> */
.L_x_1269:
[----:B-1----:R-:W-:Y:S05]  /*4860*/  @P1 BRA `(.L_x_1270) ;  /* 0x0000000000081947 */ /* 0x002fea0003800000 */
[----:B------:R-:W1:Y:S02]  /*4870*/  SYNCS.PHASECHK.TRANS64.TRYWAIT P1, [UR6+0x30830], R0 ;  /* 0x03083000ff0075a7 */ /* 0x000e640008020146 */
[----:B-1----:R-:W-:Y:S05]  /*4880*/  @!P1 BRA `(.L_x_1271) ;  /* 0x0000011400509947 */ /* 0x002fea0003800000 */
.L_x_1270:
        /* <DEDUP_REMOVED lines=167> */
.L_x_1272:
[----:B------:R-:W-:Y:S01]  /*5300*/  ULEA UR5, UR4, UR40, 0x3 ;  /* 0x0000002804057291 */ /* 0x000fe2000f8e183f */
[----:B01----:R-:W-:-:S05]  /*5310*/  IMAD.U32 R0, RZ, RZ, UR7 ;  /* 0x00000007ff007e24 */ /* 0x003fca000f8e00ff */
[----:B------:R-:W-:-:S04]  /*5320*/  SHF.L.U32 R0, R0, 0x1f, RZ ;  /* 0x0000001f00007819 */ /* 0x000fc800000006ff */
[----:B------:R0:W1:Y:S01]  /*5330*/  SYNCS.PHASECHK.TRANS64.TRYWAIT P1, [UR5+0x30850], R0 ;  /* 0x03085000ff0075a7 */ /* 0x0000620008020145 */
[----:B------:R-:W-:Y:S05]  /*5340*/  @!P0 BRA `(.L_x_1273) ;  /* 0x0000000000048947 */ /* 0x000fea0003800000 */
[----:B------:R-:W-:Y:S01]  /*5350*/  BPT.TRAP 0x1 ;  /* 0x000000040000795c */ /* 0x000fe20000300000 */
.L_x_1273:
[----:B-1----:R-:W-:Y:S05]  /*5360*/  @P1 BRA `(.L_x_1274) ;  /* 0x0000000000081947 */ /* 0x002fea0003800000 */
[----:B------:R-:W1:Y:S02]  /*5370*/  SYNCS.PHASECHK.TRANS64.TRYWAIT P1, [UR5+0x30850], R0 ;  /* 0x03085000ff0075a7 */ /* 0x000e640008020145 */
[----:B-1----:R-:W-:Y:S05]  /*5380*/  @!P1 BRA `(.L_x_1275) ;  /* 0x0000010800a89947 */ /* 0x002fea0003800000 */
.L_x_1274:
        /* <DEDUP_REMOVED lines=36> */
[----:B------:R-:W-:Y:S05]  /*55d0*/  @!P0 BRA `(.L_x_1276) ;  /* 0x0000000000048947 */ /* 0x000fea0003800000 */
[----:B------:R-:W-:Y:S01]  /*55e0*/  BPT.TRAP 0x1 ;  /* 0x000000040000795c */ /* 0x000fe20000300000 */
.L_x_1276:
[----:B------:R-:W-:Y:S01]  /*55f0*/  ISETP.NE.AND P2, PT, R203, 0x1, PT ;  /* 0x00000001cb00780c */ /* 0x000fe20003f45270 */
[----:B------:R-:W-:Y:S01]  /*5600*/  IMAD.IADD R5, R192, 0x1, R22 ;  /* 0x00000001c0057824 */ /* 0x000fe200078e0216 */
[----:B------:R-:W-:Y:S01]  /*5610*/  UIADD3 UR6, UR6, 0x30840, URZ ;  /* 0x0003084006067890 */ /* 0x000fe2000fffe03f */
[----:B------:R-:W-:Y:S01]  /*5620*/  IMAD R168, R15, -0x60, RZ ;  /* 0xffffffa00fa87824 */ /* 0x000fe200078e02ff */
[----:B------:R-:W-:Y:S01]  /*5630*/  LOP3.LUT P1, RZ, R16, 0x80000, RZ, 0xc0, !PT ;  /* 0x0008000010ff7812 */ /* 0x000fe2000782c0ff */
[----:B------:R-:W-:Y:S02]  /*5640*/  ULOP3.LUT UR4, URZ, UR43, URZ, 0x33, !UPT ;  /* 0x0000002b3f047292 */ /* 0x000fe4000f8e333f */
[----:B------:R-:W-:-:S06]  /*5650*/  UPRMT UR6, UR60, 0x654, UR6 ;  /* 0x000006543c067896 */ /* 0x000fcc0008000006 */
[----:B01----:R-:W0:Y:S08]  /*5660*/  @P2 LDC R0, c[0x0][0x44c] ;  /* 0x00011300ff002b82 */ /* 0x003e300000000800 */
[----:B------:R-:W1:Y:S01]  /*5670*/  @P2 LDC R3, c[0x0][0x450] ;  /* 0x00011400ff032b82 */ /* 0x000e620000000800 */
[----:B------:R-:W-:Y:S01]  /*5680*/  SYNCS.ARRIVE.TRANS64.RED.A1T0 RZ, [UR6], RZ ;  /* 0x000000ffffff79a7 */ /* 0x000fe20008100406 */
[----:B0-----:R-:W-:-:S05]  /*5690*/  @P2 IMAD.HI.U32 R0, R5, R0, RZ ;  /* 0x0000000005002227 */ /* 0x001fca00078e00ff */
[----:B-1----:R-:W-:Y:S01]  /*56a0*/  @P2 SHF.R.U32.HI R5, RZ, R3, R0 ;  /* 0x00000003ff052219 */ /* 0x002fe20000011600 */
[----:B------:R-:W-:-:S04]  /*56b0*/  VIADD R0, R168, 0x1 ;  /* 0x00000001a8007836 */ /* 0x000fc80000000000 */
[----:B------:R-:W0:Y:S01]  /*56c0*/  SHFL.IDX PT, R21, R5, RZ, 0x1c1f ;  /* 0x001c1fff05157589 */ /* 0x000e2200000e0000 */
[----:B------:R-:W-:-:S05]  /*56d0*/  IMAD R0, R23, -0x2, R0 ;  /* 0xfffffffe17007824 */ /* 0x000fca00078e0200 */
[----:B------:R-:W-:Y:S01]  /*56e0*/  IADD3 R2, -R18, R0, R17 ;  /* 0x0000000012027210 */ /* 0x000fe20007ffe111 */
[----:B------:R-:W-:-:S04]  /*56f0*/  VIADD R0, R0, 0xffffffff ;  /* 0xffffffff00007836 */ /* 0x000fc80000000000 */
[C---:B------:R-:W-:Y:S02]  /*5700*/  VIADD R170, R2.reuse, UR54 ;  /* 0x0000003602aa7c36 */ /* 0x040fe40008000000 */
[----:B------:R-:W-:Y:S02]  /*5710*/  VIADD R172, R2, UR4 ;  /* 0x0000000402ac7c36 */ /* 0x000fe40008000000 */
[--C-:B0-----:R-:W-:Y:S02]  /*5720*/  IMAD.IADD R4, R170, 0x1, R21.reuse ;  /* 0x00000001aa047824 */ /* 0x101fe400078e0215 */
[----:B------:R-:W-:Y:S01]  /*5730*/  IMAD.IADD R20, R172, 0x1, R21 ;  /* 0x00000001ac147824 */ /* 0x000fe200078e0215 */
[----:B------:R-:W-:Y:S06]  /*5740*/  @!P1 BRA `(.L_x_1277) ;  /* 0x0000000000549947 */ /* 0x000fec0003800000 */
[----:B------:R-:W-:Y:S01]  /*5750*/  IADD3 R21, -R18, R17, R21 ;  /* 0x0000001112157210 */ /* 0x000fe20007ffe115 */
        /* <DEDUP_REMOVED lines=11> */
.L_x_1279:
[----:B------:R-:W-:-:S05]  /*5810*/  IMAD.U32 R169, RZ, RZ, UR42 ;  /* 0x0000002affa97e24 */ /* 0x000fca000f8e00ff */
[----:B------:R-:W-:-:S13]  /*5820*/  ISETP.NE.AND P1, PT, R169, 0x1, PT ;  /* 0x00000001a900780c */ /* 0x000fda0003f25270 */
[----:B------:R-:W0:Y:S02]  /*5830*/  @P1 LDC.64 R2, c[0x0][0x9e8] ;  /* 0x00027a00ff021b82 */ /* 0x000e240000000a00 */
[----:B0-----:R-:W-:-:S05]  /*5840*/  @P1 IMAD.HI.U32 R2, R21, R2, RZ ;  /* 0x0000000215021227 */ /* 0x001fca00078e00ff */
[----:B------:R-:W-:-:S07]  /*5850*/  @P1 SHF.R.U32.HI R21, RZ, R3, R2 ;  /* 0x00000003ff151219 */ /* 0x000fce0000011602 */
.L_x_1280:
[----:B------:R-:W-:Y:S05]  /*5860*/  BSYNC B0 ;  /* 0x0000000000007941 */ /* 0x000fea0003800000 */
.L_x_1278:
[----:B------:R-:W-:-:S05]  /*5870*/  IMAD R21, R21, R169, R0 ;  /* 0x000000a915157224 */ /* 0x000fca00078e0200 */
[----:B------:R-:W-:Y:S02]  /*5880*/  VIADDMNMX R4, R21, R169, R4, PT ;  /* 0x000000a915047246 */ /* 0x000fe40003800104 */
[----:B------:R-:W-:-:S07]  /*5890*/  VIMNMX R20, R20, R21, !PT ;  /* 0x0000001514147248 */ /* 0x000fce0007fe0100 */
.L_x_1277:
        /* <DEDUP_REMOVED lines=151> */
.L_x_1283:
[----:B------:R-:W-:-:S05]  /*6210*/  IMAD.U32 R120, RZ, RZ, UR42 ;  /* 0x0000002aff787e24 */ /* 0x000fca000f8e00ff */
[----:B------:R-:W-:-:S13]  /*6220*/  ISETP.NE.AND P6, PT, R120, 0x1, PT ;  /* 0x000000017800780c */ /* 0x000fda0003fc5270 */
[----:B------:R-:W0:Y:S02]  /*6230*/  @P6 LDC.64 R2, c[0x0][0x9e8] ;  /* 0x00027a00ff026b82 */ /* 0x000e240000000a00 */
[----:B0-----:R-:W-:-:S05]  /*6240*/  @P6 IMAD.HI.U32 R2, R5, R2, RZ ;  /* 0x0000000205026227 */ /* 0x001fca00078e00ff */
[----:B------:R-:W-:-:S07]  /*6250*/  @P6 SHF.R.U32.HI R5, RZ, R3, R2 ;  /* 0x00000003ff056219 */ /* 0x000fce0000011602 */
.L_x_1284:
[----:B------:R-:W-:Y:S05]  /*6260*/  BSYNC B0 ;  /* 0x0000000000007941 */ /* 0x000fea0003800000 */
.L_x_1282:
[----:B------:R-:W-:-:S05]  /*6270*/  IMAD R5, R5, R120, R0 ;  /* 0x0000007805057224 */ /* 0x000fca00078e0200 */
[----:B------:R-:W-:Y:S02]  /*6280*/  VIADDMNMX R4, R5, R120, R4, PT ;  /* 0x0000007805047246 */ /* 0x000fe40003800104 */
[----:B------:R-:W-:-:S07]  /*6290*/  VIMNMX R20, R20, R5, !PT ;  /* 0x0000000514147248 */ /* 0x000fce0007fe0100 */
.L_x_1281:
[C---:B------:R-:W-:Y:S02]  /*62a0*/  ISETP.GT.AND P1, PT, R20.reuse, 0x1, !P1 ;  /* 0x000000011400780c */ /* 0x040fe40004f24270 */
        /* <DEDUP_REMOVED lines=63> */
[C---:B------:R-:W-:Y:S02]  /*66a0*/  LOP3.LUT P1, RZ, R16.reuse, 0x1000, RZ, 0xc0, !PT ;  /* 0x0000100010ff7812 */ /* 0x040fe4000782c0ff */
[----:B------:R-:W-:-:S02]  /*66b0*/  LOP3.LUT P2, RZ, R16, 0x40, RZ, 0xc0, !PT ;  /* 0x0000004010ff7812 */ /* 0x000fc4000784c0ff */
[----:B------:R-:W-:Y:S02]  /*66c0*/  ISETP.GT.AND P1, PT, R20, 0x30, !P1 ;  /* 0x000000301400780c */ /* 0x000fe40004f24270 */
[----:B------:R-:W-:Y:S02]  /*66d0*/  FMNMX.FTZ R0, R187, R0, !PT ;  /* 0x00000000bb007209 */ /* 0x000fe40007810000 */
[----:B------:R-:W-:Y:S02]  /*66e0*/  ISETP.LT.OR P1, PT, R4, 0x31, P1 ;  /* 0x000000310400780c */ /* 0x000fe40000f21670 */
[----:B------:R-:W-:Y:S02]  /*66f0*/  FMNMX.FTZ R120, R165, R0, !PT ;  /* 0x00000000a5787209 */ /* 0x000fe40007810000 */
[----:B------:R-:W-:Y:S01]  /*6700*/  FSEL R215, R146, -INF , !P1 ;  /* 0xff80000092d77808 */ /* 0x000fe20004800000 */
[----:B------:R-:W0:Y:S01]  /*6710*/  LDC R0, c[0x0][0x988] ;  /* 0x00026200ff007b82 */ /* 0x000e220000000800 */
[C---:B------:R-:W-:Y:S01]  /*6720*/  LOP3.LUT P1, RZ, R16.reuse, 0x800, RZ, 0xc0, !PT ;  /* 0x0000080010ff7812 */ /* 0x040fe2000782c0ff */
[----:B------:R-:W1:Y:S01]  /*6730*/  SHFL.BFLY PT, R5, R120, 0x2, 0x1f ;  /* 0x0c401f0078057f89 */ /* 0x000e6200000e0000 */
        /* <DEDUP_REMOVED lines=14> */
[----:B-1----:R-:W-:Y:S02]  /*6820*/  FMNMX.FTZ R124, R120, R5, !PT ;  /* 0x00000005787c7209 */ /* 0x002fe40007810000 */
[----:B------:R-:W-:Y:S02]  /*6830*/  ISETP.GT.AND P1, PT, R20, 0x39, !P1 ;  /* 0x000000391400780c */ /* 0x000fe40004f24270 */
[C---:B------:R-:W-:Y:S01]  /*6840*/  ISETP.LT.OR P4, PT, R4.reuse, 0x52, P4 ;  /* 0x000000520400780c */ /* 0x040fe20002781670 */
[----:B------:R-:W1:Y:S01]  /*6850*/  SHFL.BFLY PT, R5, R124, 0x1, 0x1f ;  /* 0x0c201f007c057f89 */ /* 0x000e6200000e0000 */
[C---:B------:R-:W-:Y:S02]  /*6860*/  ISETP.LT.OR P1, PT, R4.reuse, 0x3a, P1 ;  /* 0x0000003a0400780c */ /* 0x040fe40000f21670 */
[----:B------:R-:W-:-:S02]  /*6870*/  ISETP.LT.OR P5, PT, R4, 0x59, P5 ;  /* 0x000000590400780c */ /* 0x000fc40002fa1670 */
[----:B------:R-:W-:Y:S02]  /*6880*/  FSEL R151, R151, -INF , !P1 ;  /* 0xff80000097977808 */ /* 0x000fe40004800000 */
[----:B------:R-:W-:Y:S02]  /*6890*/  LOP3.LUT P1, RZ, R16, 0x100, RZ, 0xc0, !PT ;  /* 0x0000010010ff7812 */ /* 0x000fe4000782c0ff */
[----:B------:R-:W-:Y:S02]  /*68a0*/  FSEL R163, R163, -INF , !P4 ;  /* 0xff800000a3a37808 */ /* 0x000fe40006000000 */
[----:B------:R-:W-:-:S04]  /*68b0*/  ISETP.GT.AND P1, PT, R20, 0x40, !P1 ;  /* 0x000000401400780c */ /* 0x000fc80004f24270 */
[----:B------:R-:W-:-:S04]  /*68c0*/  ISETP.LT.OR P1, PT, R4, 0x41, P1 ;  /* 0x000000410400780c */ /* 0x000fc80000f21670 */
[----:B------:R-:W-:Y:S02]  /*68d0*/  FSEL R219, R154, -INF , !P1 ;  /* 0xff8000009adb7808 */ /* 0x000fe40004800000 */
[----:B------:R-:W-:Y:S02]  /*68e0*/  LOP3.LUT P1, RZ, R16, 0x80, RZ, 0xc0, !PT ;  /* 0x0000008010ff7812 */ /* 0x000fe4000782c0ff */
[----:B-1----:R-:W-:Y:S02]  /*68f0*/  FMNMX.FTZ R5, R124, R5, !PT ;  /* 0x000000057c057209 */ /* 0x002fe40007810000 */
[----:B------:R-:W-:-:S03]  /*6900*/  ISETP.GT.AND P1, PT, R20, 0x41, !P1 ;  /* 0x000000411400780c */ /* 0x000fc60004f24270 */
[----:B0-----:R-:W-:Y:S01]  /*6910*/  FMUL.FTZ R2, R5, R0 ;  /* 0x0000000005027220 */ /* 0x001fe20000410000 */
        /* <DEDUP_REMOVED lines=14> */
[----:B------:R-:W-:Y:S02]  /*6a00*/  FSETP.NEU.FTZ.AND P1, PT, R5, -INF , PT ;  /* 0xff8000000500780b */ /* 0x000fe40003f3d000 */
[----:B------:R-:W-:Y:S02]  /*6a10*/  FMNMX.FTZ R120, R122, R13, !PT ;  /* 0x0000000d7a787209 */ /* 0x000fe40007810000 */
[----:B------:R-:W-:Y:S02]  /*6a20*/  FSEL R2, R2, RZ, P1 ;  /* 0x000000ff02027208 */ /* 0x000fe40000800000 */
[----:B------:R-:W-:Y:S02]  /*6a30*/  FMNMX.FTZ R120, R123, R120, !PT ;  /* 0x000000787b787209 */ /* 0x000fe40007810000 */
[----:B------:R-:W-:Y:S01]  /*6a40*/  ISETP.LT.OR P2, PT, R4, 0x5a, P2 ;  /* 0x0000005a0400780c */ /* 0x000fe20001741670 */
[--C-:B------:R-:W-:Y:S01]  /*6a50*/  FFMA.FTZ R184, R169, R0, -R2.reuse ;  /* 0x00000000a9b87223 */ /* 0x100fe20000010802 */
[----:B------:R-:W-:Y:S01]  /*6a60*/  FMNMX.FTZ R120, R3, R120, !PT ;  /* 0x0000007803787209 */ /* 0x000fe20007810000 */
[-CC-:B------:R-:W-:Y:S01]  /*6a70*/  FFMA.FTZ R180, R121, R0.reuse, -R2.reuse ;  /* 0x0000000079b47223 */ /* 0x180fe20000010802 */
[----:B------:R-:W-:Y:S01]  /*6a80*/  FSEL R169, R166, -INF , !P5 ;  /* 0xff800000a6a97808 */ /* 0x000fe20006800000 */
[--C-:B------:R-:W-:Y:S01]  /*6a90*/  FFMA.FTZ R121, R137, R0, -R2.reuse ;  /* 0x0000000089797223 */ /* 0x100fe20000010802 */
[----:B------:R-:W-:Y:S01]  /*6aa0*/  FMNMX.FTZ R120, R127, R120, !PT ;  /* 0x000000787f787209 */ /* 0x000fe20007810000 */
[-CC-:B------:R-:W-:Y:S01]  /*6ab0*/  FFMA.FTZ R137, R141, R0.reuse, -R2.reuse ;  /* 0x000000008d897223 */ /* 0x180fe20000010802 */
[----:B------:R-:W-:Y:S01]  /*6ac0*/  FSEL R167, R167, -INF , !P2 ;  /* 0xff800000a7a77808 */ /* 0x000fe20005000000 */
[--C-:B------:R-:W-:Y:S01]  /*6ad0*/  FFMA.FTZ R182, R21, R0, -R2.reuse ;  /* 0x0000000015b67223 */ /* 0x100fe20000010802 */
[----:B------:R-:W-:Y:S01]  /*6ae0*/  FMNMX.FTZ R120, R189, R120, !PT ;  /* 0x00000078bd787209 */ /* 0x000fe20007810000 */
[-CC-:B------:R-:W-:Y:S01]  /*6af0*/  FFMA.FTZ R21, R149, R0.reuse, -R2.reuse ;  /* 0x0000000095157223 */ /* 0x180fe20000010802 */
[-CC-:B------:R-:W-:Y:S01]  /*6b00*/  FFMA.FTZ R149, R153, R0.reuse, -R2.reuse ;  /* 0x0000000099957223 */ /* 0x180fe20000010802 */
[--C-:B------:R-:W-:Y:S01]  /*6b10*/  FFMA.FTZ R186, R125, R0, -R2.reuse ;  /* 0x000000007dba7223 */ /* 0x100fe20000010802 */
[----:B------:R-:W-:Y:S01]  /*6b20*/  FMNMX.FTZ R120, R131, R120, !PT ;  /* 0x0000007883787209 */ /* 0x000fe20007810000 */
[-CC-:B------:R-:W-:Y:S01]  /*6b30*/  FFMA.FTZ R125, R133, R0.reuse, -R2.reuse ;  /* 0x00000000857d7223 */ /* 0x180fe20000010802 */
[-CC-:B------:R-:W-:Y:S01]  /*6b40*/  FFMA.FTZ R133, R145, R0.reuse, -R2.reuse ;  /* 0x0000000091857223 */ /* 0x180fe20000010802 */
[--C-:B------:R-:W-:Y:S01]  /*6b50*/  FFMA.FTZ R145, R157, R0, -R2.reuse ;  /* 0x000000009d917223 */ /* 0x100fe20000010802 */
[----:B------:R-:W-:Y:S01]  /*6b60*/  FMNMX.FTZ R120, R191, R120, !PT ;  /* 0x00000078bf787209 */ /* 0x000fe20007810000 */
[-CC-:B------:R-:W-:Y:S01]  /*6b70*/  FFMA.FTZ R225, R225, R0.reuse, -R2.reuse ;  /* 0x00000000e1e17223 */ /* 0x180fe20000010802 */
[----:B------:R-:W-:Y:S01]  /*6b80*/  FSEL R157, R5, RZ, P1 ;  /* 0x000000ff059d7208 */ /* 0x000fe20000800000 */
[--C-:B------:R-:W-:Y:S01]  /*6b90*/  FFMA.FTZ R188, R175, R0, -R2.reuse ;  /* 0x00000000afbc7223 */ /* 0x100fe20000010802 */
[----:B------:R-:W-:Y:S01]  /*6ba0*/  FMNMX.FTZ R120, R135, R120, !PT ;  /* 0x0000007887787209 */ /* 0x000fe20007810000 */
[-CC-:B------:R-:W-:Y:S01]  /*6bb0*/  FFMA.FTZ R190, R173, R0.reuse, -R2.reuse ;  /* 0x00000000adbe7223 */ /* 0x180fe20000010802 */
[----:B------:R-:W-:Y:S01]  /*6bc0*/  FFMA.FTZ R171, R171, R0, -R2 ;  /* 0x00000000abab7223 */ /* 0x000fe20000010802 */
[----:B------:R-:W-:Y:S01]  /*6bd0*/  FADD.FTZ R157, -R157, R12 ;  /* 0x0000000c9d9d7221 */ /* 0x000fe20000010100 */
[----:B------:R-:W-:Y:S01]  /*6be0*/  FMNMX.FTZ R120, R211, R120, !PT ;  /* 0x00000078d3787209 */ /* 0x000fe20007810000 */
[-CC-:B------:R-:W-:Y:S01]  /*6bf0*/  FFMA.FTZ R129, R129, R0.reuse, -R2.reuse ;  /* 0x0000000081817223 */ /* 0x180fe20000010802 */
[-CC-:B------:R-:W-:Y:S01]  /*6c00*/  FFMA.FTZ R176, R177, R0.reuse, -R2.reuse ;  /* 0x00000000b1b07223 */ /* 0x180fe20000010802 */
[----:B------:R-:W-:Y:S01]  /*6c10*/  FMUL.FTZ R157, R157, R0 ;  /* 0x000000009d9d7220 */ /* 0x000fe20000410000 */
[----:B------:R-:W-:Y:S01]  /*6c20*/  FMNMX.FTZ R120, R139, R120, !PT ;  /* 0x000000788b787209 */ /* 0x000fe20007810000 */
[-CC-:B------:R-:W-:Y:S01]  /*6c30*/  FFMA.FTZ R178, R179, R0.reuse, -R2.reuse ;  /* 0x00000000b3b27223 */ /* 0x180fe20000010802 */
[-CC-:B------:R-:W-:Y:S01]  /*6c40*/  FFMA.FTZ R172, R181, R0.reuse, -R2.reuse ;  /* 0x00000000b5ac7223 */ /* 0x180fe20000010802 */
[--C-:B------:R-:W-:Y:S01]  /*6c50*/  FFMA.FTZ R174, R183, R0, -R2.reuse ;  /* 0x00000000b7ae7223 */ /* 0x100fe20000010802 */
[----:B------:R-:W-:Y:S01]  /*6c60*/  FMNMX.FTZ R120, R213, R120, !PT ;  /* 0x00000078d5787209 */ /* 0x000fe20007810000 */
[-CC-:B------:R-:W-:Y:S01]  /*6c70*/  FFMA.FTZ R168, R185, R0.reuse, -R2.reuse ;  /* 0x00000000b9a87223 */ /* 0x180fe20000010802 */
[----:B------:R-:W-:Y:S01]  /*6c80*/  FFMA.FTZ R170, R187, R0, -R2 ;  /* 0x00000000bbaa7223 */ /* 0x000fe20000010802 */
        /* <DEDUP_REMOVED lines=19> */
[----:B------:R-:W-:-:S05]  /*6dc0*/  FMNMX.FTZ R120, R167, R120, !PT ;  /* 0x00000078a7787209 */ /* 0x000fca0007810000 */
[----:B------:R-:W0:Y:S02]  /*6dd0*/  SHFL.BFLY PT, R141, R120, 0x2, 0x1f ;  /* 0x0c401f00788d7f89 */ /* 0x000e2400000e0000 */
[----:B------:R-:W-:Y:S08]  /*6de0*/  MUFU.EX2 R125, R125 ;  /* 0x0000007d007d7308 */ /* 0x000ff00000000800 */
[----:B------:R-:W-:Y:S08]  /*6df0*/  MUFU.EX2 R180, R180 ;  /* 0x000000b400b47308 */ /* 0x000ff00000000800 */
[----:B------:R-:W-:Y:S01]  /*6e00*/  MUFU.EX2 R121, R121 ;  /* 0x0000007900797308 */ /* 0x000fe20000000800 */
[----:B0-----:R-:W-:Y:S01]  /*6e10*/  FMNMX.FTZ R4, R120, R141, !PT ;  /* 0x0000008d78047209 */ /* 0x001fe20007810000 */
[----:B------:R-:W-:-:S06]  /*6e20*/  FFMA.FTZ R141, R161, R0, -R2 ;  /* 0x00000000a18d7223 */ /* 0x000fcc0000010802 */
[----:B------:R-:W-:Y:S01]  /*6e30*/  MUFU.EX2 R182, R182 ;  /* 0x000000b600b67308 */ /* 0x000fe20000000800 */
[----:B------:R-:W0:Y:S07]  /*6e40*/  SHFL.BFLY PT, R153, R4, 0x1, 0x1f ;  /* 0x0c201f0004997f89 */ /* 0x000e2e00000e0000 */
[----:B------:R-:W-:Y:S08]  /*6e50*/  MUFU.EX2 R137, R137 ;  /* 0x0000008900897308 */ /* 0x000ff00000000800 */
[----:B------:R-:W-:Y:S08]  /*6e60*/  MUFU.EX2 R176, R176 ;  /* 0x000000b000b07308 */ /* 0x000ff00000000800 */
[----:B------:R-:W-:Y:S01]  /*6e70*/  MUFU.EX2 R133, R133 ;  /* 0x0000008500857308 */ /* 0x000fe20000000800 */
[----:B0-----:R-:W-:Y:S01]  /*6e80*/  FMNMX.FTZ R4, R4, R153, !PT ;  /* 0x0000009904047209 */ /* 0x001fe20007810000 */
[----:B------:R-:W-:-:S03]  /*6e90*/  FFMA.FTZ R153, R165, R0, -R2 ;  /* 0x00000000a5997223 */ /* 0x000fc60000010802 */
[C---:B------:R-:W-:Y:S01]  /*6ea0*/  FSETP.NEU.FTZ.AND P1, PT, R4.reuse, -INF , PT ;  /* 0xff8000000400780b */ /* 0x040fe20003f3d000 */
[C---:B------:R-:W-:Y:S02]  /*6eb0*/  FMUL.FTZ R12, R4.reuse, R0 ;  /* 0x00000000040c7220 */ /* 0x040fe40000410000 */
[----:B------:R-:W0:Y:S01]  /*6ec0*/  MUFU.EX2 R2, R157 ;  /* 0x0000009d00027308 */ /* 0x000e220000000800 */
[----:B------:R-:W-:Y:S02]  /*6ed0*/  FSEL R128, R4, RZ, P1 ;  /* 0x000000ff04807208 */ /* 0x000fe40000800000 */
[----:B------:R-:W-:-:S05]  /*6ee0*/  FSEL R12, R12, RZ, P1 ;  /* 0x000000ff0c0c7208 */ /* 0x000fca0000800000 */
[----:B------:R-:W-:Y:S01]  /*6ef0*/  MUFU.EX2 R178, R178 ;  /* 0x000000b200b27308 */ /* 0x000fe20000000800 */
[-CC-:B------:R-:W-:Y:S01]  /*6f00*/  FFMA.FTZ R120, R3, R0.reuse, -R12.reuse ;  /* 0x0000000003787223 */ /* 0x180fe2000001080c */
[----:B------:R-:W-:Y:S01]  /*6f10*/  FADD.FTZ R3, -R128, R13 ;  /* 0x0000000d80037221 */ /* 0x000fe20000010100 */
[-CC-:B------:R-:W-:Y:S01]  /*6f20*/  FFMA.FTZ R20, R122, R0.reuse, -R12.reuse ;  /* 0x000000007a147223 */ /* 0x180fe2000001080c */
[-CC-:B------:R-:W-:Y:S01]  /*6f30*/  FFMA.FTZ R123, R123, R0.reuse, -R12.reuse ;  /* 0x000000007b7b7223 */ /* 0x180fe2000001080c */
[-CC-:B------:R-:W-:Y:S01]  /*6f40*/  FFMA.FTZ R127, R127, R0.reuse, -R12.reuse ;  /* 0x000000007f7f7223 */ /* 0x180fe2000001080c */
[-C--:B------:R-:W-:Y:S01]  /*6f50*/  FMUL.FTZ R3, R3, R0.reuse ;  /* 0x0000000003037220 */ /* 0x080fe20000410000 */
[-CC-:B------:R-:W-:Y:S01]  /*6f60*/  FFMA.FTZ R185, R189, R0.reuse, -R12.reuse ;  /* 0x00000000bdb97223 */ /* 0x180fe2000001080c */
[----:B------:R-:W-:Y:S01]  /*6f70*/  MUFU.EX2 R120, R120 ;  /* 0x0000007800787308 */ /* 0x000fe20000000800 */
[-CC-:B------:R-:W-:Y:S01]  /*6f80*/  FFMA.FTZ R122, R131, R0.reuse, -R12.reuse ;  /* 0x00000000837a7223 */ /* 0x180fe2000001080c */
[----:B0-----:R-:W-:Y:S01]  /*6f90*/  FFMA.FTZ R11, R2, R11, R225 ;  /* 0x0000000b020b7223 */ /* 0x001fe200000100e1 */
[-CC-:B------:R-:W-:Y:S01]  /*6fa0*/  FFMA.FTZ R187, R191, R0.reuse, -R12.reuse ;  /* 0x00000000bfbb7223 */ /* 0x180fe2000001080c */
[-CC-:B------:R-:W-:Y:S01]  /*6fb0*/  FFMA.FTZ R124, R135, R0.reuse, -R12.reuse ;  /* 0x00000000877c7223 */ /* 0x180fe2000001080c */
[-CC-:B------:R-:W-:Y:S01]  /*6fc0*/  FFMA.FTZ R181, R211, R0.reuse, -R12.reuse ;  /* 0x00000000d3b57223 */ /* 0x180fe2000001080c */
[----:B------:R-:W-:Y:S01]  /*6fd0*/  FADD.FTZ R11, R188, R11 ;  /* 0x0000000bbc0b7221 */ /* 0x000fe20000010000 */
        /* <DEDUP_REMOVED lines=9> */
[----:B------:R-:W0:Y:S01]  /*7070*/  MUFU.EX2 R3, R3 ;  /* 0x0000000300037308 */ /* 0x000e220000000800 */
[-CC-:B------:R-:W-:Y:S01]  /*7080*/  FFMA.FTZ R175, R221, R0.reuse, -R12.reuse ;  /* 0x00000000ddaf7223 */ /* 0x180fe2000001080c */
[-CC-:B------:R-:W-:Y:S01]  /*7090*/  FFMA.FTZ R163, R163, R0.reuse, -R12.reuse ;  /* 0x00000000a3a37223 */ /* 0x180fe2000001080c */
[----:B------:R-:W-:-:S05]  /*70a0*/  FFMA.FTZ R169, R169, R0, -R12 ;  /* 0x00000000a9a97223 */ /* 0x000fca000001080c */
[----:B------:R-:W1:Y:S08]  /*70b0*/  MUFU.EX2 R123, R123 ;  /* 0x0000007b007b7308 */ /* 0x000e700000000800 */
[----:B------:R-:W2:Y:S01]  /*70c0*/  MUFU.EX2 R127, R127 ;  /* 0x0000007f007f7308 */ /* 0x000ea20000000800 */
[----:B0-----:R-:W-:-:S07]  /*70d0*/  FFMA.FTZ R10, R3, R10, R20 ;  /* 0x0000000a030a7223 */ /* 0x001fce0000010014 */
[----:B------:R-:W0:Y:S01]  /*70e0*/  MUFU.EX2 R185, R185 ;  /* 0x000000b900b97308 */ /* 0x000e220000000800 */
[----:B-1----:R-:W-:Y:S01]  /*70f0*/  FADD.FTZ R13, R123, R10 ;  /* 0x0000000a7b0d7221 */ /* 0x002fe20000010000 */
[----:B------:R-:W-:-:S03]  /*7100*/  FADD.FTZ R10, R190, R11 ;  /* 0x0000000bbe0a7221 */ /* 0x000fc60000010000 */
        /* <DEDUP_REMOVED lines=9> */
[----:B------:R-:W-:-:S03]  /*71a0*/  FFMA.FTZ R134, R155, R0, -R12 ;  /* 0x000000009b867223 */ /* 0x000fc6000001080c */
[----:B------:R-:W-:Y:S02]  /*71b0*/  FADD.FTZ R13, R125, R136 ;  /* 0x000000887d0d7221 */ /* 0x000fe40000010000 */
[----:B------:R-:W0:Y:S01]  /*71c0*/  MUFU.EX2 R124, R124 ;  /* 0x0000007c007c7308 */ /* 0x000e220000000800 */
[----:B-1----:R-:W-:Y:S01]  /*71d0*/  FADD.FTZ R10, R122, R11 ;  /* 0x0000000b7a0a7221 */ /* 0x002fe20000010000 */
[----:B------:R-:W-:-:S04]  /*71e0*/  FADD.FTZ R136, R180, R13 ;  /* 0x0000000db4887221 */ /* 0x000fc80000010000 */
[----:B------:R-:W-:Y:S01]  /*71f0*/  FADD.FTZ R13, R121, R136 ;  /* 0x00000088790d7221 */ /* 0x000fe20000010000 */
[-C--:B------:R-:W-:Y:S01]  /*7200*/  FFMA.FTZ R136, R159, R0.reuse, -R12 ;  /* 0x000000009f887223 */ /* 0x080fe2000001080c */
[----:B------:R-:W1:Y:S01]  /*7210*/  MUFU.EX2 R181, R181 ;  /* 0x000000b500b57308 */ /* 0x000e620000000800 */
[----:B--2---:R-:W-:Y:S01]  /*7220*/  FADD.FTZ R11, R187, R10 ;  /* 0x0000000abb0b7221 */ /* 0x004fe20000010000 */
[----:B------:R-:W-:Y:S01]  /*7230*/  FADD.FTZ R138, R182, R13 ;  /* 0x0000000db68a7221 */ /* 0x000fe20000010000 */
[-CC-:B------:R-:W-:Y:S01]  /*7240*/  FFMA.FTZ R13, R223, R0.reuse, -R12.reuse ;  /* 0x00000000df0d7223 */ /* 0x180fe2000001080c */
[----:B------:R-:W-:Y:S02]  /*7250*/  FFMA.FTZ R12, R167, R0, -R12 ;  /* 0x00000000a70c7223 */ /* 0x000fe4000001080c */
[----:B------:R-:W-:Y:S02]  /*7260*/  FADD.FTZ R131, R137, R138 ;  /* 0x0000008a89837221 */ /* 0x000fe40000010000 */
[----:B------:R-:W2:Y:S01]  /*7270*/  MUFU.EX2 R126, R126 ;  /* 0x0000007e007e7308 */ /* 0x000ea20000000800 */
[----:B0-----:R-:W-:Y:S01]  /*7280*/  FADD.FTZ R10, R124, R11 ;  /* 0x0000000b7c0a7221 */ /* 0x001fe20000010000 */
[----:B------:R-:W-:-:S04]  /*7290*/  FADD.FTZ R138, R176, R131 ;  /* 0x00000083b08a7221 */ /* 0x000fc80000010000 */
[----:B------:R-:W-:Y:S02]  /*72a0*/  FADD.FTZ R131, R133, R138 ;  /* 0x0000008a85837221 */ /* 0x000fe40000010000 */
[----:B------:R-:W0:Y:S01]  /*72b0*/  MUFU.EX2 R183, R183 ;  /* 0x000000b700b77308 */ /* 0x000e220000000800 */
[----:B-1----:R-:W-:Y:S01]  /*72c0*/  FADD.FTZ R11, R181, R10 ;  /* 0x0000000ab50b7221 */ /* 0x002fe20000010000 */
[----:B------:R-:W-:-:S06]  /*72d0*/  FADD.FTZ R138, R178, R131 ;  /* 0x00000083b28a7221 */ /* 0x000fcc0000010000 */
        /* <DEDUP_REMOVED lines=48> */
.L_x_1285:
[----:B------:R-:W-:Y:S01]  /*75e0*/  UIADD3 UR5, UR5, 0x30860, URZ ;  /* 0x0003086005057890 */ /* 0x000fe2000fffe03f */
[----:B------:R-:W-:Y:S01]  /*75f0*/  ISETP.GT.AND P1, PT, R15, R14, PT ;  /* 0x0000000e0f00720c */ /* 0x000fe20003f24270 */
        /* <DEDUP_REMOVED lines=32> */
.L_x_1267:
[----:B------:R-:W-:Y:S01]  /*7800*/  ISETP.NE.AND P2, PT, R203, 0x1, PT ;  /* 0x00000001cb00780c */ /* 0x000fe20003f45270 */
[----:B------:R-:W-:Y:S01]  /*7810*/  VIADD R12, R22, 0x7f ;  /* 0x0000007f160c7836 */ /* 0x000fe20000000000 */
[----:B------:R-:W-:Y:S02]  /*7820*/  LOP3.LUT P1, RZ, R16, 0x80000, RZ, 0xc0, !PT ;  /* 0x0008000010ff7812 */ /* 0x000fe4000782c0ff */
[----:B------:R-:W-:-:S09]  /*7830*/  IADD3 R21, R17, 0x1, -R18 ;  /* 0x0000000111157810 */ /* 0x000fd20007ffe812 */
[----:B------:R-:W0:Y:S08]  /*7840*/  @P2 LDC R13, c[0x0][0x44c] ;  /* 0x00011300ff0d2b82 */ /* 0x000e300000000800 */
[----:B------:R-:W1:Y:S01]  /*7850*/  @P2 LDC R14, c[0x0][0x450] ;  /* 0x00011400ff0e2b82 */ /* 0x000e620000000800 */
[----:B0-----:R-:W-:-:S05]  /*7860*/  @P2 IMAD.HI.U32 R13, R12, R13, RZ ;  /* 0x0000000d0c0d2227 */ /* 0x001fca00078e00ff */
[----:B-1----:R-:W-:-:S05]  /*7870*/  @P2 SHF.R.U32.HI R12, RZ, R14, R13 ;  /* 0x0000000eff0c2219 */ /* 0x002fca000001160d */
[----:B------:R-:W-:-:S04]  /*7880*/  IMAD.IADD R12, R21, 0x1, R12 ;  /* 0x00000001150c7824 */ /* 0x000fc800078e020c */
[----:B------:R-:W-:Y:S01]  /*7890*/  VIADD R13, R12, -UR43 ;  /* 0x8000002b0c0d7c36 */ /* 0x000fe20008000000 */
[----:B------:R-:W-:Y:S06]  /*78a0*/  @!P1 BRA `(.L_x_1287) ;  /* 0x0000000000449947 */ /* 0x000fec0003800000 */
[----:B------:R-:W-:-:S13]  /*78b0*/  ISETP.GT.AND P1, PT, R12, -0x1, PT ;  /* 0xffffffff0c00780c */ /* 0x000fda0003f24270 */
[----:B------:R-:W-:Y:S05]  /*78c0*/  @P1 BRA `(.L_x_1288) ;  /* 0x0000000000201947 */ /* 0x000fea0003800000 */
[----:B------:R-:W0:Y:S01]  /*78d0*/  LDC R121, c[0x0][0x9e4] ;  /* 0x00027900ff797b82 */ /* 0x000e220000000800 */
[----:B------:R-:W-:Y:S02]  /*78e0*/  LOP3.LUT R21, RZ, R12, RZ, 0x33, !PT ;  /* 0x0000000cff157212 */ /* 0x000fe400078e33ff */
[----:B0-----:R-:W-:-:S13]  /*78f0*/  ISETP.NE.AND P1, PT, R121, 0x1, PT ;  /* 0x000000017900780c */ /* 0x001fda0003f25270 */
[----:B------:R-:W0:Y:S02]  /*7900*/  @P1 LDC.64 R122, c[0x0][0x9e8] ;  /* 0x00027a00ff7a1b82 */ /* 0x000e240000000a00 */
[----:B0-----:R-:W-:-:S05]  /*7910*/  @P1 IMAD.HI.U32 R12, R21, R122, RZ ;  /* 0x0000007a150c1227 */ /* 0x001fca00078e00ff */
[----:B------:R-:W-:-:S04]  /*7920*/  @P1 SHF.R.U32.HI R21, RZ, R123, R12 ;  /* 0x0000007bff151219 */ /* 0x000fc8000001160c */
[----:B------:R-:W-:Y:S01]  /*7930*/  LOP3.LUT R12, RZ, R21, RZ, 0x33, !PT ;  /* 0x00000015ff0c7212 */ /* 0x000fe200078e33ff */
[----:B------:R-:W-:Y:S06]  /*7940*/  BRA `(.L_x_1289) ;  /* 0x0000000000147947 */ /* 0x000fec0003800000 */
.L_x_1288:
[----:B------:R-:W0:Y:S02]  /*7950*/  LDC R121, c[0x0][0x9e4] ;  /* 0x00027900ff797b82 */ /* 0x000e240000000800 */
[----:B0-----:R-:W-:-:S13]  /*7960*/  ISETP.NE.AND P1, PT, R121, 0x1, PT ;  /* 0x000000017900780c */ /* 0x001fda0003f25270 */
[----:B------:R-:W0:Y:S02]  /*7970*/  @P1 LDC.64 R20, c[0x0][0x9e8] ;  /* 0x00027a00ff141b82 */ /* 0x000e240000000a00 */
[----:B0-----:R-:W-:-:S05]  /*7980*/  @P1 IMAD.HI.U32 R14, R12, R20, RZ ;  /* 0x000000140c0e1227 */ /* 0x001fca00078e00ff */
[----:B------:R-:W-:-:S07]  /*7990*/  @P1 SHF.R.U32.HI R12, RZ, R21, R14 ;  /* 0x00000015ff0c1219 */ /* 0x000fce000001160e */
.L_x_1289:
[----:B------:R-:W-:-:S05]  /*79a0*/  IMAD R12, R12, R121, RZ ;  /* 0x000000790c0c7224 */ /* 0x000fca00078e02ff */
[----:B------:R-:W-:-:S07]  /*79b0*/  VIMNMX R13, R13, R12, !PT ;  /* 0x0000000c0d0d7248 */ /* 0x000fce0007fe0100 */
.L_x_1287:
[----:B------:R-:W-:-:S04]  /*79c0*/  VIADD R13, R13, 0x5f ;  /* 0x0000005f0d0d7836 */ /* 0x000fc80000000000 */
[----:B------:R-:W-:-:S05]  /*79d0*/  IMAD.HI R13, R13, 0x2aaaaaab, RZ ;  /* 0x2aaaaaab0d0d7827 */ /* 0x000fca00078e02ff */
[----:B------:R-:W-:-:S04]  /*79e0*/  SHF.R.U32.HI R12, RZ, 0x1f, R13 ;  /* 0x0000001fff0c7819 */ /* 0x000fc8000001160d */
[----:B------:R-:W-:-:S04]  /*79f0*/  LEA.HI.SX32 R13, R13, R12, 0x1c ;  /* 0x0000000c0d0d7211 */ /* 0x000fc800078fe2ff */
[----:B------:R-:W-:-:S04]  /*7a00*/  VIMNMX R12, R194, R13, !PT ;  /* 0x0000000dc20c7248 */ /* 0x000fc80007fe0100 */
[----:B------:R-:W-:-:S13]  /*7a10*/  ISETP.GE.AND P1, PT, R15, R12, PT ;  /* 0x0000000c0f00720c */ /* 0x000fda0003f26270 */
[----:B------:R-:W-:Y:S05]  /*7a20*/  @!P1 BRA `(.L_x_1290) ;  /* 0x0000001c008c9947 */ /* 0x000fea0003800000 */
[----:B------:R-:W-:Y:S01]  /*7a30*/  IMAD.MOV.U32 R21, RZ, RZ, R4 ;  /* 0x000000ffff157224 */ /* 0x000fe200078e0004 */
[----:B------:R-:W-:Y:S01]  /*7a40*/  UMOV UR7, UR38 ;  /* 0x0000002600077c82 */ /* 0x000fe20008000000 */
[----:B------:R-:W-:Y:S01]  /*7a50*/  IMAD.MOV.U32 R13, RZ, RZ, R5 ;  /* 0x000000ffff0d7224 */ /* 0x000fe200078e0005 */
[----:B------:R-:W-:-:S06]  /*7a60*/  UMOV UR4, UR39 ;  /* 0x0000002700047c82 */ /* 0x000fcc0008000000 */
.L_x_1301:
[----:B------:R-:W-:-:S04]  /*7a70*/  UISETP.NE.AND UP0, UPT, UR4, 0x1, UPT ;  /* 0x000000010400788c */ /* 0x000fc8000bf05270 */
[----:B------:R-:W-:-:S04]  /*7a80*/  USEL UR38, URZ, 0x1, UP0 ;  /* 0x000000013f267887 */ /* 0x000fc80008000000 */
[----:B------:R-:W-:Y:S01]  /*7a90*/  ULOP3.LUT UR38, UR7, UR38, URZ, 0x3c, !UPT ;  /* 0x0000002607267292 */ /* 0x000fe2000f8e3c3f */
[----:B------:R-:W-:Y:S11]  /*7aa0*/  @!P0 BRA `(.L_x_1291) ;  /* 0x0000000000048947 */ /* 0x000ff60003800000 */
[----:B------:R-:W-:Y:S01]  /*7ab0*/  BPT.TRAP 0x1 ;  /* 0x000000040000795c */ /* 0x000fe20000300000 */
.L_x_1291:
        /* <DEDUP_REMOVED lines=9> */
.L_x_1292:
[----:B-1----:R-:W-:Y:S05]  /*7b50*/  @P1 BRA `(.L_x_1293) ;  /* 0x0000000000081947 */ /* 0x002fea0003800000 */
[----:B------:R-:W1:Y:S02]  /*7b60*/  SYNCS.PHASECHK.TRANS64.TRYWAIT P1, [UR6+0x30830], R0 ;  /* 0x03083000ff0075a7 */ /* 0x000e640008020146 */
[----:B-1----:R-:W-:Y:S05]  /*7b70*/  @!P1 BRA `(.L_x_1294) ;  /* 0x000000e000c49947 */ /* 0x002fea0003800000 */
.L_x_1293:
        /* <DEDUP_REMOVED lines=167> */
.L_x_1295:
[----:B------:R-:W-:Y:S01]  /*85f0*/  ULEA UR5, UR4, UR40, 0x3 ;  /* 0x0000002804057291 */ /* 0x000fe2000f8e183f */
[----:B01----:R-:W-:-:S05]  /*8600*/  IMAD.U32 R0, RZ, RZ, UR7 ;  /* 0x00000007ff007e24 */ /* 0x003fca000f8e00ff */
[----:B------:R-:W-:-:S04]  /*8610*/  SHF.L.U32 R0, R0, 0x1f, RZ ;  /* 0x0000001f00007819 */ /* 0x000fc800000006ff */
[----:B------:R0:W1:Y:S01]  /*8620*/  SYNCS.PHASECHK.TRANS64.TRYWAIT P1, [UR5+0x30850], R0 ;  /* 0x03085000ff0075a7 */ /* 0x0000620008020145 */
[----:B------:R-:W-:Y:S05]  /*8630*/  @!P0 BRA `(.L_x_1296) ;  /* 0x0000000000048947 */ /* 0x000fea0003800000 */
[----:B------:R-:W-:Y:S01]  /*8640*/  BPT.TRAP 0x1 ;  /* 0x000000040000795c */ /* 0x000fe20000300000 */
.L_x_1296:
[----:B-1----:R-:W-:Y:S05]  /*8650*/  @P1 BRA `(.L_x_1297) ;  /* 0x0000000000081947 */ /* 0x002fea0003800000 */
[----:B------:R-:W1:Y:S02]  /*8660*/  SYNCS.PHASECHK.TRANS64.TRYWAIT P1, [UR5+0x30850], R0 ;  /* 0x03085000ff0075a7 */ /* 0x000e640008020145 */
[----:B-1----:R-:W-:Y:S05]  /*8670*/  @!P1 BRA `(.L_x_1298) ;  /* 0x000000d8001c9947 */ /* 0x002fea0003800000 */
.L_x_1297:
        /* <DEDUP_REMOVED lines=38> */
.L_x_1299:
        /* <DEDUP_REMOVED lines=60> */
[C---:B0-----:R-:W-:Y:S01]  /*8ca0*/  FMUL.FTZ R169, R5.reuse, R0 ;  /* 0x0000000005a97220 */ /* 0x041fe20000410000 */
[----:B------:R-:W-:-:S03]  /*8cb0*/  FADD.FTZ R13, -R5, R13 ;  /* 0x0000000d050d7221 */ /* 0x000fc60000010100 */
[-CC-:B------:R-:W-:Y:S01]  /*8cc0*/  FFMA.FTZ R188, R121, R0.reuse, -R169.reuse ;  /* 0x0000000079bc7223 */ /* 0x180fe200000108a9 */
[-CC-:B------:R-:W-:Y:S01]  /*8cd0*/  FFMA.FTZ R121, R129, R0.reuse, -R169.reuse ;  /* 0x0000000081797223 */ /* 0x180fe200000108a9 */
[-CC-:B------:R-:W-:Y:S01]  /*8ce0*/  FFMA.FTZ R129, R137, R0.reuse, -R169.reuse ;  /* 0x0000000089817223 */ /* 0x180fe200000108a9 */
[-CC-:B------:R-:W-:Y:S01]  /*8cf0*/  FFMA.FTZ R137, R145, R0.reuse, -R169.reuse ;  /* 0x0000000091897223 */ /* 0x180fe200000108a9 */
[-CC-:B------:R-:W-:Y:S01]  /*8d00*/  FFMA.FTZ R145, R153, R0.reuse, -R169.reuse ;  /* 0x0000000099917223 */ /* 0x180fe200000108a9 */
[-C--:B------:R-:W-:Y:S01]  /*8d10*/  FFMA.FTZ R153, R161, R0.reuse, -R169 ;  /* 0x00000000a1997223 */ /* 0x080fe200000108a9 */
[C---:B------:R-:W-:Y:S01]  /*8d20*/  FADD.FTZ R3, -R4.reuse, R21 ;  /* 0x0000001504037221 */ /* 0x040fe20000010100 */
[-C--:B------:R-:W-:Y:S01]  /*8d30*/  FMUL.FTZ R161, R4, R0.reuse ;  /* 0x0000000004a17220 */ /* 0x080fe20000410000 */
[-C--:B------:R-:W-:Y:S01]  /*8d40*/  FMUL.FTZ R168, R13, R0.reuse ;  /* 0x000000000da87220 */ /* 0x080fe20000410000 */
[-C--:B------:R-:W-:Y:S01]  /*8d50*/  FFMA.FTZ R13, R120, R0.reuse, -R169 ;  /* 0x00000000780d7223 */ /* 0x080fe200000108a9 */
[-C--:B------:R-:W-:Y:S01]  /*8d60*/  FMUL.FTZ R3, R3, R0.reuse ;  /* 0x0000000003037220 */ /* 0x080fe20000410000 */
[-CC-:B------:R-:W-:Y:S01]  /*8d70*/  FFMA.FTZ R14, R122, R0.reuse, -R161.reuse ;  /* 0x000000007a0e7223 */ /* 0x180fe200000108a1 */
[-C--:B------:R-:W-:Y:S01]  /*8d80*/  FFMA.FTZ R189, R123, R0.reuse, -R161 ;  /* 0x000000007bbd7223 */ /* 0x080fe200000108a1 */
[----:B------:R-:W-:Y:S01]  /*8d90*/  MUFU.EX2 R2, R168 ;  /* 0x000000a800027308 */ /* 0x000fe20000000800 */
[-C--:B------:R-:W-:Y:S01]  /*8da0*/  FFMA.FTZ R190, R124, R0.reuse, -R169 ;  /* 0x000000007cbe7223 */ /* 0x080fe200000108a9 */
[-C--:B------:R-:W-:Y:S01]  /*8db0*/  FFMA.FTZ R191, R126, R0.reuse, -R161 ;  /* 0x000000007ebf7223 */ /* 0x080fe200000108a1 */
[-C--:B------:R-:W-:Y:S01]  /*8dc0*/  FFMA.FTZ R21, R125, R0.reuse, -R169 ;  /* 0x000000007d157223 */ /* 0x080fe200000108a9 */
[-C--:B------:R-:W-:Y:S01]  /*8dd0*/  FFMA.FTZ R20, R127, R0.reuse, -R161 ;  /* 0x000000007f147223 */ /* 0x080fe200000108a1 */
[-C--:B------:R-:W-:Y:S01]  /*8de0*/  FFMA.FTZ R184, R128, R0.reuse, -R169 ;  /* 0x0000000080b87223 */ /* 0x080fe200000108a9 */
[-CC-:B------:R-:W-:Y:S01]  /*8df0*/  FFMA.FTZ R185, R130, R0.reuse, -R161.reuse ;  /* 0x0000000082b97223 */ /* 0x180fe200000108a1 */
[-C--:B------:R-:W-:Y:S01]  /*8e00*/  FFMA.FTZ R120, R131, R0.reuse, -R161 ;  /* 0x0000000083787223 */ /* 0x080fe200000108a1 */
[----:B------:R-:W0:Y:S01]  /*8e10*/  MUFU.EX2 R13, R13 ;  /* 0x0000000d000d7308 */ /* 0x000e220000000800 */
[-C--:B------:R-:W-:Y:S01]  /*8e20*/  FFMA.FTZ R186, R132, R0.reuse, -R169 ;  /* 0x0000000084ba7223 */ /* 0x080fe200000108a9 */
[-C--:B------:R-:W-:Y:S01]  /*8e30*/  FFMA.FTZ R187, R134, R0.reuse, -R161 ;  /* 0x0000000086bb7223 */ /* 0x080fe200000108a1 */
[-C--:B------:R-:W-:Y:S01]  /*8e40*/  FFMA.FTZ R125, R133, R0.reuse, -R169 ;  /* 0x00000000857d7223 */ /* 0x080fe200000108a9 */
[-C--:B------:R-:W-:Y:S01]  /*8e50*/  FFMA.FTZ R122, R135, R0.reuse, -R161 ;  /* 0x00000000877a7223 */ /* 0x080fe200000108a1 */
[-C--:B------:R-:W-:Y:S01]  /*8e60*/  FFMA.FTZ R180, R136, R0.reuse, -R169 ;  /* 0x0000000088b47223 */ /* 0x080fe200000108a9 */
        /* <DEDUP_REMOVED lines=21> */
[-CC-:B------:R-:W-:Y:S01]  /*8fc0*/  FFMA.FTZ R149, R157, R0.reuse, -R169.reuse ;  /* 0x000000009d957223 */ /* 0x180fe200000108a9 */
[-CC-:B------:R-:W-:Y:S01]  /*8fd0*/  FFMA.FTZ R168, R160, R0.reuse, -R169.reuse ;  /* 0x00000000a0a87223 */ /* 0x180fe200000108a9 */
[-CC-:B------:R-:W-:Y:S01]  /*8fe0*/  FFMA.FTZ R170, R164, R0.reuse, -R169.reuse ;  /* 0x00000000a4aa7223 */ /* 0x180fe200000108a9 */
[-C--:B------:R-:W-:Y:S01]  /*8ff0*/  FFMA.FTZ R157, R165, R0.reuse, -R169 ;  /* 0x00000000a59d7223 */ /* 0x080fe200000108a9 */
[--C-:B------:R-:W-:Y:S01]  /*9000*/  FFMA.FTZ R169, R162, R0, -R161.reuse ;  /* 0x00000000a2a97223 */ /* 0x100fe200000108a1 */
[----:B------:R-:W2:Y:S01]  /*9010*/  MUFU.EX2 R189, R189 ;  /* 0x000000bd00bd7308 */ /* 0x000ea20000000800 */
[----:B-1----:R-:W-:Y:S01]  /*9020*/  FFMA.FTZ R10, R3, R10, R14 ;  /* 0x0000000a030a7223 */ /* 0x002fe2000001000e */
[-CC-:B------:R-:W-:Y:S01]  /*9030*/  FFMA.FTZ R163, R163, R0.reuse, -R161.reuse ;  /* 0x00000000a3a37223 */ /* 0x180fe200000108a1 */
[----:B------:R-:W-:-:S05]  /*9040*/  FFMA.FTZ R166, R166, R0, -R161 ;  /* 0x00000000a6a67223 */ /* 0x000fca00000108a1 */
[----:B------:R-:W1:Y:S01]  /*9050*/  MUFU.EX2 R190, R190 ;  /* 0x000000be00be7308 */ /* 0x000e620000000800 */
[----:B0-----:R-:W-:-:S07]  /*9060*/  FADD.FTZ R11, R188, R11 ;  /* 0x0000000bbc0b7221 */ /* 0x001fce0000010000 */
[----:B------:R-:W0:Y:S01]  /*9070*/  MUFU.EX2 R191, R191 ;  /* 0x000000bf00bf7308 */ /* 0x000e220000000800 */
[----:B--2---:R-:W-:-:S07]  /*9080*/  FADD.FTZ R10, R189, R10 ;  /* 0x0000000abd0a7221 */ /* 0x004fce0000010000 */
[----:B------:R-:W2:Y:S01]  /*9090*/  MUFU.EX2 R21, R21 ;  /* 0x0000001500157308 */ /* 0x000ea20000000800 */
[----:B-1----:R-:W-:-:S07]  /*90a0*/  FADD.FTZ R132, R190, R11 ;  /* 0x0000000bbe847221 */ /* 0x002fce0000010000 */
        /* <DEDUP_REMOVED lines=11> */
[----:B-1----:R-:W-:Y:S01]  /*9160*/  FADD.FTZ R123, R121, R132 ;  /* 0x00000084797b7221 */ /* 0x002fe20000010000 */
[----:B------:R-:W-:-:S06]  /*9170*/  FFMA.FTZ R132, R155, R0, -R161 ;  /* 0x000000009b847223 */ /* 0x000fcc00000108a1 */
        /* <DEDUP_REMOVED lines=15> */
[----:B--2---:R-:W-:Y:S01]  /*9270*/  FADD.FTZ R123, R129, R134 ;  /* 0x00000086817b7221 */ /* 0x004fe20000010000 */
[-CC-:B------:R-:W-:Y:S01]  /*9280*/  FFMA.FTZ R134, R159, R0.reuse, -R161.reuse ;  /* 0x000000009f867223 */ /* 0x180fe200000108a1 */
[----:B------:R-:W-:-:S05]  /*9290*/  FFMA.FTZ R161, R167, R0, -R161 ;  /* 0x00000000a7a17223 */ /* 0x000fca00000108a1 */
        /* <DEDUP_REMOVED lines=54> */
[----:B-1----:R-:W-:-:S03]  /*9600*/  FADD.FTZ R11, R157, R136 ;  /* 0x000000889d0b7221 */ /* 0x002fc60000010000 */
[----:B0-----:R-:W-:Y:S01]  /*9610*/  FADD.FTZ R10, R161, R10 ;  /* 0x0000000aa10a7221 */ /* 0x001fe20000010000 */
[----:B------:R-:W-:Y:S06]  /*9620*/  @!P0 BRA `(.L_x_1300) ;  /* 0x0000000000048947 */ /* 0x000fec0003800000 */
[----:B------:R-:W-:Y:S01]  /*9630*/  BPT.TRAP 0x1 ;  /* 0x000000040000795c */ /* 0x000fe20000300000 */
.L_x_1300:
[----:B------:R-:W-:Y:S01]  /*9640*/  UIADD3 UR5, UR5, 0x30860, URZ ;  /* 0x0003086005057890 */ /* 0x000fe2000fffe03f */
[C---:B------:R-:W-:Y:S01]  /*9650*/  ISETP.GT.AND P1, PT, R15.reuse, R12, PT ;  /* 0x0000000c0f00720c */ /* 0x040fe20003f24270 */
        /* <DEDUP_REMOVED lines=32> */
.L_x_1290:
[----:B------:R-:W-:-:S13]  /*9860*/  ISETP.GE.AND P1, PT, R15, R194, PT ;  /* 0x000000c20f00720c */ /* 0x000fda0003f26270 */
[----:B------:R-:W-:Y:S05]  /*9870*/  @!P1 BRA `(.L_x_1302) ;  /* 0x0000003000509947 */ /* 0x000fea0003800000 */
[----:B------:R-:W-:Y:S01]  /*9880*/  IMAD.MOV.U32 R13, RZ, RZ, R4 ;  /* 0x000000ffff0d7224 */ /* 0x000fe200078e0004 */
[----:B------:R-:W-:Y:S01]  /*9890*/  UMOV UR6, UR38 ;  /* 0x0000002600067c82 */ /* 0x000fe20008000000 */
[----:B------:R-:W-:Y:S01]  /*98a0*/  IMAD.MOV.U32 R12, RZ, RZ, R5 ;  /* 0x000000ffff0c7224 */ /* 0x000fe200078e0005 */
[----:B------:R-:W-:Y:S01]  /*98b0*/  UMOV UR4, UR39 ;  /* 0x0000002700047c82 */ /* 0x000fe20008000000 */
[----:B------:R-:W-:Y:S01]  /*98c0*/  ULDC UR42, c[0x0][0x9e4] ;  /* 0x00027900002a7ab9 */ /* 0x000fe20000000800 */
[----:B------:R-:W-:Y:S01]  /*98d0*/  ULDC UR43, c[0x0][0x9dc] ;  /* 0x00027700002b7ab9 */ /* 0x000fe20000000800 */
[----:B------:R-:W-:-:S05]  /*98e0*/  ULDC UR54, c[0x0][0x9e0] ;  /* 0x0002780000367ab9 */ /* 0x000fca0000000800 */
.L_x_1321:
        /* <DEDUP_REMOVED lines=8> */
.L_x_1303:
[----:B------:R-:W-:Y:S01]  /*9970*/  ULEA UR5, UR39, UR40, 0x3 ;  /* 0x0000002827057291 */ /* 0x000fe2000f8e183f */
[----:B------:R-:W-:-:S05]  /*9980*/  IMAD.U32 R0, RZ, RZ, UR38 ;  /* 0x00000026ff007e24 */ /* 0x000fca000f8e00ff */
[----:B------:R-:W-:-:S04]  /*9990*/  SHF.L.U32 R0, R0, 0x1f, RZ ;  /* 0x0000001f00007819 */ /* 0x000fc800000006ff */
[----:B------:R0:W1:Y:S01]  /*99a0*/  SYNCS.PHASECHK.TRANS64.TRYWAIT P1, [UR5+0x30830], R0 ;  /* 0x03083000ff0075a7 */ /* 0x0000620008020145 */
[----:B------:R-:W-:Y:S05]  /*99b0*/  @!P0 BRA `(.L_x_1304) ;  /* 0x0000000000048947 */ /* 0x000fea0003800000 */
[----:B------:R-:W-:Y:S01]  /*99c0*/  BPT.TRAP 0x1 ;  /* 0x000000040000795c */ /* 0x000fe20000300000 */
.L_x_1304:
[----:B-1----:R-:W-:Y:S05]  /*99d0*/  @P1 BRA `(.L_x_1305) ;  /* 0x0000000000081947 */ /* 0x002fea0003800000 */
[----:B------:R-:W1:Y:S02]  /*99e0*/  SYNCS.PHASECHK.TRANS64.TRYWAIT P1, [UR5+0x30830], R0 ;  /* 0x03083000ff0075a7 */ /* 0x000e640008020145 */
[----:B-1----:R-:W-:Y:S05]  /*99f0*/  @!P1 BRA `(.L_x_1306) ;  /* 0x000000c400549947 */ /* 0x002fea0003800000 */
.L_x_1305:
        /* <DEDUP_REMOVED lines=167> */
.L_x_1307:
[----:B------:R-:W-:Y:S01]  /*a470*/  ULEA UR5, UR4, UR40, 0x3 ;  /* 0x0000002804057291 */ /* 0x000fe2000f8e183f */
[----:B01----:R-:W-:-:S05]  /*a480*/  IMAD.U32 R0, RZ, RZ, UR6 ;  /* 0x00000006ff007e24 */ /* 0x003fca000f8e00ff */
[----:B------:R-:W-:-:S04]  /*a490*/  SHF.L.U32 R0, R0, 0x1f, RZ ;  /* 0x0000001f00007819 */ /* 0x000fc800000006ff */
[----:B------:R0:W1:Y:S01]  /*a4a0*/  SYNCS.PHASECHK.TRANS64.TRYWAIT P1, [UR5+0x30850], R0 ;  /* 0x03085000ff0075a7 */ /* 0x0000620008020145 */
[----:B------:R-:W-:Y:S05]  /*a4b0*/  @!P0 BRA `(.L_x_1308) ;  /* 0x0000000000048947 */ /* 0x000fea0003800000 */
[----:B------:R-:W-:Y:S01]  /*a4c0*/  BPT.TRAP 0x1 ;  /* 0x000000040000795c */ /* 0x000fe20000300000 */
.L_x_1308:
[----:B-1----:R-:W-:Y:S05]  /*a4d0*/  @P1 BRA `(.L_x_1309) ;  /* 0x0000000000081947 */ /* 0x002fea0003800000 */
[----:B------:R-:W1:Y:S02]  /*a4e0*/  SYNCS.PHASECHK.TRANS64.TRYWAIT P1, [UR5+0x30850], R0 ;  /* 0x03085000ff0075a7 */ /* 0x000e640008020145 */
[----:B-1----:R-:W-:Y:S05]  /*a4f0*/  @!P1 BRA `(.L_x_1310) ;  /* 0x000000b800ac9947 */ /* 0x002fea0003800000 */
.L_x_1309:
[----:B------:R-:W-:Y:S01]  /*a500*/  UIADD3 UR6, UR40, 0x400, URZ ;  /* 0x0000040028067890 */ /* 0x000fe2000fffe03f */
[----:B------:R-:W-:Y:S01]  /*a510*/  WARPGROUP.ARRIVE ;  /* 0x00000000000079c5 */ /* 0x000fe20000000000 */
[----:B------:R-:W-:Y:S02]  /*a520*/  UMOV UR11, 0x40000040 ;  /* 0x40000040000b7882 */ /* 0x000fe40000000000 */
[----:B------:R-:W-:-:S04]  /*a530*/  USHF.R.U32.HI UR6, URZ, 0x4, UR6 ;  /* 0x000000043f067899 */ /* 0x000fc80008011606 */
        /* <DEDUP_REMOVED lines=9> */
[----:B------:R-:W-:Y:S02]  /*a5d0*/  WARPGROUP.DEPBAR.LE gsb0, 0x0 ;  /* 0x00008000000079c5 */ /* 0x000fe40000010000 */
[----:B------:R-:W-:-:S14]  /*a5e0*/  WARPGROUP.ARRIVE ;  /* 0x00000000000079c5 */ /* 0x000fdc0000000000 */
        /* <DEDUP_REMOVED lines=27> */
.L_x_1311:
[----:B------:R-:W-:Y:S01]  /*a7a0*/  ISETP.NE.AND P2, PT, R203, 0x1, PT ;  /* 0x00000001cb00780c */ /* 0x000fe20003f45270 */
[----:B------:R-:W-:Y:S01]  /*a7b0*/  IMAD.IADD R5, R192, 0x1, R22 ;  /* 0x00000001c0057824 */ /* 0x000fe200078e0216 */
[----:B------:R-:W-:Y:S01]  /*a7c0*/  ULEA UR4, UR7, UR40, 0x3 ;  /* 0x0000002807047291 */ /* 0x000fe2000f8e183f */
[----:B------:R-:W-:Y:S01]  /*a7d0*/  IMAD R20, R15, -0x60, RZ ;  /* 0xffffffa00f147824 */ /* 0x000fe200078e02ff */
[----:B------:R-:W-:Y:S02]  /*a7e0*/  LOP3.LUT P1, RZ, R16, 0x80000, RZ, 0xc0, !PT ;  /* 0x0008000010ff7812 */ /* 0x000fe4000782c0ff */
[----:B------:R-:W-:-:S04]  /*a7f0*/  UIADD3 UR4, UR4, 0x30840, URZ ;  /* 0x0003084004047890 */ /* 0x000fc8000fffe03f */
[----:B------:R-:W-:-:S03]  /*a800*/  UPRMT UR4, UR60, 0x654, UR4 ;  /* 0x000006543c047896 */ /* 0x000fc60008000004 */
[----:B01----:R-:W0:Y:S08]  /*a810*/  @P2 LDC R0, c[0x0][0x44c] ;  /* 0x00011300ff002b82 */ /* 0x003e300000000800 */
[----:B------:R-:W1:Y:S01]  /*a820*/  @P2 LDC R3, c[0x0][0x450] ;  /* 0x00011400ff032b82 */ /* 0x000e620000000800 */
[----:B------:R-:W-:Y:S01]  /*a830*/  SYNCS.ARRIVE.TRANS64.RED.A1T0 RZ, [UR4], RZ ;  /* 0x000000ffffff79a7 */ /* 0x000fe20008100404 */
[----:B------:R-:W-:Y:S01]  /*a840*/  ULOP3.LUT UR4, URZ, UR43, URZ, 0x33, !UPT ;  /* 0x0000002b3f047292 */ /* 0x000fe2000f8e333f */
        /* <DEDUP_REMOVED lines=24> */
.L_x_1314:
[----:B------:R-:W-:-:S05]  /*a9d0*/  IMAD.U32 R169, RZ, RZ, UR42 ;  /* 0x0000002affa97e24 */ /* 0x000fca000f8e00ff */
[----:B------:R-:W-:-:S13]  /*a9e0*/  ISETP.NE.AND P1, PT, R169, 0x1, PT ;  /* 0x00000001a900780c */ /* 0x000fda0003f25270 */
[----:B------:R-:W0:Y:S02]  /*a9f0*/  @P1 LDC.64 R2, c[0x0][0x9e8] ;  /* 0x00027a00ff021b82 */ /* 0x000e240000000a00 */
[----:B0-----:R-:W-:-:S05]  /*aa00*/  @P1 IMAD.HI.U32 R2, R21, R2, RZ ;  /* 0x0000000215021227 */ /* 0x001fca00078e00ff */
[----:B------:R-:W-:-:S07]  /*aa10*/  @P1 SHF.R.U32.HI R21, RZ, R3, R2 ;  /* 0x00000003ff151219 */ /* 0x000fce0000011602 */
.L_x_1315:
[----:B------:R-:W-:Y:S05]  /*aa20*/  BSYNC B0 ;  /* 0x0000000000007941 */ /* 0x000fea0003800000 */
.L_x_1313:
[----:B------:R-:W-:-:S05]  /*aa30*/  IMAD R21, R21, R169, R0 ;  /* 0x000000a915157224 */ /* 0x000fca00078e0200 */
[----:B------:R-:W-:Y:S02]  /*aa40*/  VIADDMNMX R4, R21, R169, R4, PT ;  /* 0x000000a915047246 */ /* 0x000fe40003800104 */
[----:B------:R-:W-:-:S07]  /*aa50*/  VIMNMX R14, R14, R21, !PT ;  /* 0x000000150e0e7248 */ /* 0x000fce0007fe0100 */
.L_x_1312:
        /* <DEDUP_REMOVED lines=151> */
.L_x_1318:
[----:B------:R-:W-:-:S05]  /*b3d0*/  IMAD.U32 R20, RZ, RZ, UR42 ;  /* 0x0000002aff147e24 */ /* 0x000fca000f8e00ff */
[----:B------:R-:W-:-:S13]  /*b3e0*/  ISETP.NE.AND P6, PT, R20, 0x1, PT ;  /* 0x000000011400780c */ /* 0x000fda0003fc5270 */
[----:B------:R-:W0:Y:S02]  /*b3f0*/  @P6 LDC.64 R2, c[0x0][0x9e8] ;  /* 0x00027a00ff026b82 */ /* 0x000e240000000a00 */
[----:B0-----:R-:W-:-:S05]  /*b400*/  @P6 IMAD.HI.U32 R2, R5, R2, RZ ;  /* 0x0000000205026227 */ /* 0x001fca00078e00ff */
[----:B------:R-:W-:-:S07]  /*b410*/  @P6 SHF.R.U32.HI R5, RZ, R3, R2 ;  /* 0x00000003ff056219 */ /* 0x000fce0000011602 */
.L_x_1319:
[----:B------:R-:W-:Y:S05]  /*b420*/  BSYNC B0 ;  /* 0x0000000000007941 */ /* 0x000fea0003800000 */
.L_x_1317:
[----:B------:R-:W-:-:S05]  /*b430*/  IMAD R5, R5, R20, R0 ;  /* 0x0000001405057224 */ /* 0x000fca00078e0200 */
[----:B------:R-:W-:Y:S02]  /*b440*/  VIADDMNMX R4, R5, R20, R4, PT ;  /* 0x0000001405047246 */ /* 0x000fe40003800104 */
[----:B------:R-:W-:-:S07]  /*b450*/  VIMNMX R14, R14, R5, !PT ;  /* 0x000000050e0e7248 */ /* 0x000fce0007fe0100 */
.L_x_1316:
        /* <DEDUP_REMOVED lines=308> */
.L_x_1320:
        /* <DEDUP_REMOVED lines=34> */
.L_x_1302:
        /* <DEDUP_REMOVED lines=99> */
.L_x_1322:
[----:B------:R-:W-:Y:S01]  /*cff0*/  ULEA UR5, UR39, UR40, 0x3 ;  /* 0x0000002827057291 */ /* 0x000fe2000f8e183f */
[----:B------:R-:W-:-:S05]  /*d000*/  IMAD.U32 R2, RZ, RZ, UR38 ;  /* 0x00000026ff027e24 */ /* 0x000fca000f8e00ff */
[----:B------:R-:W-:-:S04]  /*d010*/  SHF.L.U32 R2, R2, 0x1f, RZ ;  /* 0x0000001f02027819 */ /* 0x000fc800000006ff */
[----:B------:R0:W1:Y:S01]  /*d020*/  SYNCS.PHASECHK.TRANS64.TRYWAIT P1, [UR5+0x30850], R2 ;  /* 0x03085002ff0075a7 */ /* 0x0000620008020145 */
[----:B------:R-:W-:Y:S05]  /*d030*/  @!P0 BRA `(.L_x_1323) ;  /* 0x0000000000048947 */ /* 0x000fea0003800000 */
[----:B------:R-:W-:Y:S01]  /*d040*/  BPT.TRAP 0x1 ;  /* 0x000000040000795c */ /* 0x000fe20000300000 */
.L_x_1323:
[----:B-1----:R-:W-:Y:S05]  /*d050*/  @P1 BRA `(.L_x_1324) ;  /* 0x0000000000081947 */ /* 0x002fea0003800000 */
[----:B------:R-:W1:Y:S02]  /*d060*/  SYNCS.PHASECHK.TRANS64.TRYWAIT P1, [UR5+0x30850], R2 ;  /* 0x03085002ff0075a7 */ /* 0x000e640008020145 */
[----:B-1----:R-:W-:Y:S05]  /*d070*/  @!P1 BRA `(.L_x_1325) ;  /* 0x0000008c00e49947 */ /* 0x002fea0003800000 */
.L_x_1324:
[----:B------:R-:W-:Y:S01]  /*d080*/  UIADD3 UR40, UR40, 0x400, URZ ;  /* 0x0000040028287890 */ /* 0x000fe2000fffe03f */
[----:B------:R-:W-:Y:S01]  /*d090*/  WARPGROUP.ARRIVE ;  /* 0x00000000000079c5 */ /* 0x000fe20000000000 */
[----:B------:R-:W-:Y:S01]  /*d0a0*/  UMOV UR7, 0x40000040 ;  /* 0x4000004000077882 */ /* 0x000fe20000000000 */
[----:B01----:R-:W0:Y:S01]  /*d0b0*/  SHFL.BFLY PT, R2, R11, 0x2, 0x1f ;  /* 0x0c401f000b027f89 */ /* 0x003e2200000e0000 */
[----:B------:R-:W-:Y:S01]  /*d0c0*/  USHF.R.U32.HI UR40, URZ, 0x4, UR40 ;  /* 0x000000043f287899 */ /* 0x000fe20008011628 */
[----:B------:R-:W-:Y:S02]  /*d0d0*/  IMAD.MOV.U32 R17, RZ, RZ, RZ ;  /* 0x000000ffff117224 */ /* 0x000fe400078e00ff */
[----:B------:R-:W1:Y:S01]  /*d0e0*/  SHFL.BFLY PT, R3, R10, 0x2, 0x1f ;  /* 0x0c401f000a037f89 */ /* 0x000e6200000e0000 */
[----:B------:R-:W-:Y:S01]  /*d0f0*/  ULOP3.LUT UR40, UR40, 0x3fff, URZ, 0xc0, !UPT ;  /* 0x00003fff28287892 */ /* 0x000fe2000f8ec03f */
[----:B------:R-:W-:-:S03]  /*d100*/  IMAD.MOV.U32 R18, RZ, RZ, RZ ;  /* 0x000000ffff127224 */ /* 0x000fc600078e00ff */
[----:B------:R-:W-:-:S04]  /*d110*/  ULOP3.LUT UR4, UR40, 0x3000000, URZ, 0xfc, !UPT ;  /* 0x0300000028047892 */ /* 0x000fc8000f8efc3f */
[----:B------:R-:W-:-:S07]  /*d120*/  UIMAD UR4, UR39, 0x900, UR4 ;  /* 0x00000900270478a4 */ /* 0x000fce000f8e0204 */
[----:B------:R-:W-:Y:S02]  /*d130*/  UMOV UR6, UR4 ;  /* 0x0000000400067c82 */ /* 0x000fe40008000000 */
[----:B------:R-:W-:Y:S01]  /*d140*/  HGMMA.64x192x16.F32.BF16 R24, R188, gdesc[UR4].tnspB, R24, gsb0 ;  /* 0x42e00004bc187df0 */ /* 0x000fe20008001818 */
[----:B------:R-:W-:Y:S01]  /*d150*/  UIADD3 UR6, UR4, 0x80, URZ ;  /* 0x0000008004067890 */ /* 0x000fe2000fffe03f */
[----:B0-----:R-:W-:Y:S01]  /*d160*/  FADD.FTZ R2, R2, R11 ;  /* 0x0000000b02027221 */ /* 0x001fe20000010000 */
[----:B------:R-:W-:Y:S01]  /*d170*/  UMOV UR7, 0x40000040 ;  /* 0x4000004000077882 */ /* 0x000fe20000000000 */
[----:B-1----:R-:W-:-:S03]  /*d180*/  FADD.FTZ R6, R3, R10 ;  /* 0x0000000a03067221 */ /* 0x002fc60000010000 */
[----:B------:R-:W0:Y:S04]  /*d190*/  SHFL.BFLY PT, R3, R2, 0x1, 0x1f ;  /* 0x0c201f0002037f89 */ /* 0x000e2800000e0000 */
[----:B------:R-:W1:Y:S01]  /*d1a0*/  SHFL.BFLY PT, R7, R6, 0x1, 0x1f ;  /* 0x0c201f0006077f89 */ /* 0x000e6200000e0000 */
[----:B0-----:R-:W-:Y:S01]  /*d1b0*/  FADD.FTZ R12, R2, R3 ;  /* 0x00000003020c7221 */ /* 0x001fe20000010000 */
[----:B------:R-:W-:Y:S02]  /*d1c0*/  IMAD.MOV.U32 R2, RZ, RZ, -0x800000 ;  /* 0xff800000ff027424 */ /* 0x000fe400078e00ff */
[----:B------:R-:W-:Y:S02]  /*d1d0*/  IMAD.MOV.U32 R3, RZ, RZ, -0x800000 ;  /* 0xff800000ff037424 */ /* 0x000fe400078e00ff */
[----:B-1----:R-:W-:Y:S01]  /*d1e0*/  FADD.FTZ R13, R6, R7 ;  /* 0x00000007060d7221 */ /* 0x002fe20000010000 */
[----:B------:R-:W-:-:S04]  /*d1f0*/  FSETP.NE.FTZ.AND P1, PT, R12, RZ, PT ;  /* 0x000000ff0c00720b */ /* 0x000fc80003f35000 */
        /* <DEDUP_REMOVED lines=38> */
.L_x_1326:
[----:B------:R-:W-:Y:S01]  /*d460*/  UIADD3 UR4, UR5, 0x30860, URZ ;  /* 0x0003086005047890 */ /* 0x000fe2000fffe03f */
[-C--:B------:R-:W-:Y:S01]  /*d470*/  FMUL.FTZ R4, R24, R17.reuse ;  /* 0x0000001118047220 */ /* 0x080fe20000410000 */
[----:B------:R-:W-:Y:S01]  /*d480*/  UIADD3 UR39, UR39, 0x1, URZ ;  /* 0x0000000127277890 */ /* 0x000fe2000fffe03f */
[-C--:B------:R-:W-:Y:S01]  /*d490*/  FMUL.FTZ R129, R63, R18.reuse ;  /* 0x000000123f817220 */ /* 0x080fe20000410000 */
[----:B------:R-:W-:Y:S01]  /*d4a0*/  UPRMT UR4, UR60, 0x654, UR4 ;  /* 0x000006543c047896 */ /* 0x000fe20008000004 */
[-C--:B------:R-:W-:Y:S01]  /*d4b0*/  FMUL.FTZ R6, R28, R17.reuse ;  /* 0x000000111c067220 */ /* 0x080fe20000410000 */
[----:B------:R-:W-:Y:S01]  /*d4c0*/  UISETP.NE.AND UP0, UPT, UR39, 0x2, UPT ;  /* 0x000000022700788c */ /* 0x000fe2000bf05270 */
[-C--:B------:R-:W-:Y:S01]  /*d4d0*/  FMUL.FTZ R0, R32, R17.reuse ;  /* 0x0000001120007220 */ /* 0x080fe20000410000 */
[-C--:B------:R-:W-:Y:S01]  /*d4e0*/  FMUL.FTZ R14, R52, R17.reuse ;  /* 0x00000011340e7220 */ /* 0x080fe20000410000 */
[-C--:B------:R-:W-:Y:S01]  /*d4f0*/  FMUL.FTZ R24, R56, R17.reuse ;  /* 0x0000001138187220 */ /* 0x080fe20000410000 */
[-C--:B------:R-:W-:Y:S01]  /*d500*/  FMUL.FTZ R120, R62, R18.reuse ;  /* 0x000000123e787220 */ /* 0x080fe20000410000 */
[-C--:B------:R-:W-:Y:S01]  /*d510*/  FMUL.FTZ R63, R99, R18.reuse ;  /* 0x00000012633f7220 */ /* 0x080fe20000410000 */
[-C--:B------:R-:W-:Y:S01]  /*d520*/  FMUL.FTZ R25, R25, R17.reuse ;  /* 0x0000001119197220 */ /* 0x080fe20000410000 */
        /* <DEDUP_REMOVED lines=88> */
[-C--:B------:R-:W-:Y:S01]  /*dab0*/  FMUL.FTZ R118, R118, R18.reuse ;  /* 0x0000001276767220 */ /* 0x080fe20000410000 */
[----:B------:R-:W-:Y:S01]  /*dac0*/  FMUL.FTZ R119, R119, R18 ;  /* 0x0000001277777220 */ /* 0x000fe20000410000 */
[----:B------:R-:W-:Y:S01]  /*dad0*/  VIADD R201, R201, 0x1 ;  /* 0x00000001c9c97836 */ /* 0x000fe20000000000 */
[----:B------:R-:W-:-:S02]  /*dae0*/  USEL UR39, UR39, URZ, UP0 ;  /* 0x0000003f27277287 */ /* 0x000fc40008000000 */
[----:B------:R-:W-:-:S12]  /*daf0*/  ULOP3.LUT UR38, UR38, UR4, URZ, 0x3c, !UPT ;  /* 0x0000000426267292 */ /* 0x000fd8000f8e3c3f */
.L_x_1248:
[----:B------:R-:W0:Y:S01]  /*db00*/  S2R R18, SR_CgaCtaId ;  /* 0x0000000000127919 */ /* 0x000e220000008800 */
[----:B------:R-:W-:Y:S01]  /*db10*/  MOV R17, 0x400 ;  /* 0x0000040000117802 */ /* 0x000fe20000000f00 */
[----:B------:R-:W-:Y:S01]  /*db20*/  BSSY B0, `(.L_x_1327) ;  /* 0x0000256000007945 */ /* 0x000fe20003800000 */
[----:B------:R-:W-:Y:S02]  /*db30*/  BAR.SYNC.DEFER_BLOCKING 0x5, 0x180 ;  /* 0x0146000000007b1d */ /* 0x000fe40000010000 */
[----:B0-----:R-:W-:-:S05]  /*db40*/  LEA R17, R18, R17, 0x18 ;  /* 0x0000001112117211 */ /* 0x001fca00078ec0ff */
[----:B------:R0:W1:Y:S01]  /*db50*/  LDS.128 R40, [R17+0x308d0] ;  /* 0x0308d00011287984 */ /* 0x0000620000000c00 */
[----:B------:R-:W-:Y:S06]  /*db60*/  BAR.ARV 0x4, 0x180 ;  /* 0x0106000000007b1d */ /* 0x000fec0000002000 */
[----:B------:R-:W-:Y:S05]  /*db70*/  @P0 BRA `(.L_x_1328) ;  /* 0x0000001800500947 */ /* 0x000fea0003800000 */
[----:B------:R-:W2:Y:S01]  /*db80*/  S2R R18, SR_SWINHI ;  /* 0x0000000000127919 */ /* 0x000ea20000002f00 */
[----:B------:R-:W-:Y:S02]  /*db90*/  F2FP.BF16.F32.PACK_AB R4, R25, R4 ;  /* 0x000000041904723e */ /* 0x000fe400000010ff */
[----:B------:R-:W-:Y:S01]  /*dba0*/  F2FP.BF16.F32.PACK_AB R6, R7, R6 ;  /* 0x000000060706723e */ /* 0x000fe200000010ff */
[----:B------:R-:W-:Y:S01]  /*dbb0*/  BAR.SYNC.DEFER_BLOCKING 0x1, 0x100 ;  /* 0x0044000000007b1d */ /* 0x000fe20000010000 */
        /* <DEDUP_REMOVED lines=14> */
[----:B------:R-:W-:Y:S02]  /*dca0*/  MOV R20, R17 ;  /* 0x0000001100147202 */ /* 0x000fe40000000f00 */
[----:B--2---:R-:W-:-:S02]  /*dcb0*/  MOV R21, R18 ;  /* 0x0000001200157202 */ /* 0x004fc40000000f00 */
[----:B------:R-:W-:Y:S02]  /*dcc0*/  F2FP.BF16.F32.PACK_AB R104, R105, R104 ;  /* 0x000000686968723e */ /* 0x000fe400000010ff */
[----:B------:R-:W-:Y:S01]  /*dcd0*/  F2FP.BF16.F32.PACK_AB R98, R101, R100 ;  /* 0x000000646562723e */ /* 0x000fe200000010ff */
[----:B------:R-:W-:Y:S01]  /*dce0*/  IMAD.WIDE R58, R206, 0x2, R20 ;  /* 0x00000002ce3a7825 */ /* 0x000fe200078e0214 */
[----:B------:R-:W-:Y:S02]  /*dcf0*/  F2FP.BF16.F32.PACK_AB R99, R56, R99 ;  /* 0x000000633863723e */ /* 0x000fe400000010ff */
[----:B------:R-:W-:Y:S02]  /*dd00*/  F2FP.BF16.F32.PACK_AB R105, R107, R106 ;  /* 0x0000006a6b69723e */ /* 0x000fe400000010ff */
[C---:B------:R-:W-:Y:S02]  /*dd10*/  IADD3 R103, P2, R58.reuse, 0x20, RZ ;  /* 0x000000203a677810 */ /* 0x040fe40007f5e0ff */
[----:B------:R-:W-:-:S02]  /*dd20*/  IADD3 R147, P4, R58, 0x4040, RZ ;  /* 0x000040403a937810 */ /* 0x000fc40007f9e0ff */
[----:B------:R-:W-:Y:S01]  /*dd30*/  LOP3.LUT R18, R103, 0x380, RZ, 0xc0, !PT ;  /* 0x0000038067127812 */ /* 0x000fe200078ec0ff */
[--C-:B------:R-:W-:Y:S01]  /*dd40*/  IMAD.X R27, RZ, RZ, R59.reuse, P2 ;  /* 0x000000ffff1b7224 */ /* 0x100fe200010e063b */
[----:B------:R-:W-:Y:S01]  /*dd50*/  IADD3 R145, P0, R58, 0x4020, RZ ;  /* 0x000040203a917810 */ /* 0x000fe20007f1e0ff */
[--C-:B------:R-:W-:Y:S01]  /*dd60*/  IMAD.X R47, RZ, RZ, R59.reuse, P4 ;  /* 0x000000ffff2f7224 */ /* 0x100fe200020e063b */
[----:B------:R-:W-:Y:S02]  /*dd70*/  SHF.R.U64 R18, R18, 0x3, RZ ;  /* 0x0000000312127819 */ /* 0x000fe400000012ff */
[C---:B------:R-:W-:Y:S01]  /*dd80*/  IADD3 R143, P5, R58.reuse, 0x4000, RZ ;  /* 0x000040003a8f7810 */ /* 0x040fe20007fbe0ff */
[--C-:B------:R-:W-:Y:S01]  /*dd90*/  IMAD.X R45, RZ, RZ, R59.reuse, P0 ;  /* 0x000000ffff2d7224 */ /* 0x100fe200000e063b */
[C---:B------:R-:W-:Y:S02]  /*dda0*/  LOP3.LUT R29, R58.reuse, 0x380, RZ, 0xc0, !PT ;  /* 0x000003803a1d7812 */ /* 0x040fe400078ec0ff */
[C---:B------:R-:W-:Y:S01]  /*ddb0*/  IADD3 R139, P1, R58.reuse, 0x40, RZ ;  /* 0x000000403a8b7810 */ /* 0x040fe20007f3e0ff */
[----:B------:R-:W-:Y:S01]  /*ddc0*/  IMAD.X R39, RZ, RZ, R59, P5 ;  /* 0x000000ffff277224 */ /* 0x000fe200028e063b */
[----:B------:R-:W-:-:S02]  /*ddd0*/  IADD3 R141, P6, R58, 0x60, RZ ;  /* 0x000000603a8d7810 */ /* 0x000fc40007fde0ff */
[----:B-1----:R-:W-:Y:S01]  /*dde0*/  LOP3.LUT R40, R147, 0x380, RZ, 0xc0, !PT ;  /* 0x0000038093287812 */ /* 0x002fe200078ec0ff */
[--C-:B------:R-:W-:Y:S01]  /*ddf0*/  IMAD.X R31, RZ, RZ, R59.reuse, P1 ;  /* 0x000000ffff1f7224 */ /* 0x100fe200008e063b */
[----:B------:R-:W-:Y:S01]  /*de00*/  LOP3.LUT R26, R18, R103, RZ, 0x3c, !PT ;  /* 0x00000067121a7212 */ /* 0x000fe200078e3cff */
[----:B------:R-:W-:Y:S01]  /*de10*/  IMAD.X R35, RZ, RZ, R59, P6 ;  /* 0x000000ffff237224 */ /* 0x000fe200030e063b */
[----:B------:R-:W-:Y:S02]  /*de20*/  LOP3.LUT R18, R145, 0x380, RZ, 0xc0, !PT ;  /* 0x0000038091127812 */ /* 0x000fe400078ec0ff */
[----:B------:R-:W-:Y:S02]  /*de30*/  SHF.R.U64 R29, R29, 0x3, RZ ;  /* 0x000000031d1d7819 */ /* 0x000fe400000012ff */
[----:B------:R-:W-:Y:S02]  /*de40*/  SHF.R.U64 R40, R40, 0x3, RZ ;  /* 0x0000000328287819 */ /* 0x000fe400000012ff */
[----:B------:R-:W-:-:S02]  /*de50*/  IADD3 R155, P5, R58, 0x8060, RZ ;  /* 0x000080603a9b7810 */ /* 0x000fc40007fbe0ff */
[C---:B------:R-:W-:Y:S02]  /*de60*/  IADD3 R149, P3, R58.reuse, 0x4060, RZ ;  /* 0x000040603a957810 */ /* 0x040fe40007f7e0ff */
[C---:B------:R-:W-:Y:S02]  /*de70*/  IADD3 R151, P2, R58.reuse, 0x8000, RZ ;  /* 0x000080003a977810 */ /* 0x040fe40007f5e0ff */
[C---:B------:R-:W-:Y:S01]  /*de80*/  IADD3 R153, P1, R58.reuse, 0x8020, RZ ;  /* 0x000080203a997810 */ /* 0x040fe20007f3e0ff */
[--C-:B------:R-:W-:Y:S01]  /*de90*/  IMAD.X R49, RZ, RZ, R59.reuse, P3 ;  /* 0x000000ffff317224 */ /* 0x100fe200018e063b */
[----:B------:R-:W-:Y:S01]  /*dea0*/  IADD3 R54, P6, R58, 0x8040, RZ ;  /* 0x000080403a367810 */ /* 0x000fe20007fde0ff */
[--C-:B------:R-:W-:Y:S01]  /*deb0*/  IMAD.X R51, RZ, RZ, R59.reuse, P2 ;  /* 0x000000ffff337224 */ /* 0x100fe200010e063b */
[----:B------:R-:W-:Y:S01]  /*dec0*/  SHF.R.U64 R18, R18, 0x3, RZ ;  /* 0x0000000312127819 */ /* 0x000fe200000012ff */
[--C-:B------:R-:W-:Y:S01]  /*ded0*/  IMAD.X R53, RZ, RZ, R59.reuse, P1 ;  /* 0x000000ffff357224 */ /* 0x100fe200008e063b */
[----:B------:R-:W-:Y:S01]  /*dee0*/  LOP3.LUT R30, R139, 0x380, RZ, 0xc0, !PT ;  /* 0x000003808b1e7812 */ /* 0x000fe200078ec0ff */
[--C-:B------:R-:W-:Y:S01]  /*def0*/  IMAD.X R55, RZ, RZ, R59.reuse, P6 ;  /* 0x000000ffff377224 */ /* 0x100fe200030e063b */
[----:B------:R-:W-:Y:S01]  /*df00*/  LOP3.LUT R58, R29, R58, RZ, 0x3c, !PT ;  /* 0x0000003a1d3a7212 */ /* 0x000fe200078e3cff */
[----:B------:R-:W-:Y:S01]  /*df10*/  IMAD.X R29, RZ, RZ, R59, P5 ;  /* 0x000000ffff1d7224 */ /* 0x000fe200028e063b */
[----:B------:R-:W-:-:S02]  /*df20*/  LOP3.LUT R34, R141, 0x380, RZ, 0xc0, !PT ;  /* 0x000003808d227812 */ /* 0x000fc400078ec0ff */
[----:B------:R-:W-:Y:S02]  /*df30*/  LOP3.LUT R46, R40, R147, RZ, 0x3c, !PT ;  /* 0x00000093282e7212 */ /* 0x000fe400078e3cff */
[----:B------:R-:W-:Y:S02]  /*df40*/  LOP3.LUT R38, R143, 0x380, RZ, 0xc0, !PT ;  /* 0x000003808f267812 */ /* 0x000fe400078ec0ff */
[----:B------:R-:W-:Y:S02]  /*df50*/  LOP3.LUT R40, R155, 0x380, RZ, 0xc0, !PT ;  /* 0x000003809b287812 */ /* 0x000fe400078ec0ff */
[----:B------:R-:W-:Y:S02]  /*df60*/  LOP3.LUT R44, R18, R145, RZ, 0x3c, !PT ;  /* 0x00000091122c7212 */ /* 0x000fe400078e3cff */
[----:B------:R-:W-:Y:S02]  /*df70*/  SHF.R.U64 R30, R30, 0x3, RZ ;  /* 0x000000031e1e7819 */ /* 0x000fe400000012ff */
[----:B------:R-:W-:-:S02]  /*df80*/  LOP3.LUT R18, R153, 0x380, RZ, 0xc0, !PT ;  /* 0x0000038099127812 */ /* 0x000fc400078ec0ff */
[----:B------:R-:W-:Y:S02]  /*df90*/  SHF.R.U64 R34, R34, 0x3, RZ ;  /* 0x0000000322227819 */ /* 0x000fe400000012ff */
[----:B------:R-:W-:Y:S02]  /*dfa0*/  LOP3.LUT R48, R149, 0x380, RZ, 0xc0, !PT ;  /* 0x0000038095307812 */ /* 0x000fe400078ec0ff */
[----:B------:R-:W-:Y:S02]  /*dfb0*/  MOV R59, R58 ;  /* 0x0000003a003b7202 */ /* 0x000fe40000000f00 */
[----:B------:R-:W-:Y:S02]  /*dfc0*/  LOP3.LUT R25, R54, 0x380, RZ, 0xc0, !PT ;  /* 0x0000038036197812 */ /* 0x000fe400078ec0ff */
[----:B------:R-:W-:Y:S01]  /*dfd0*/  SHF.R.U64 R38, R38, 0x3, RZ ;  /* 0x0000000326267819 */ /* 0x000fe200000012ff */
[----:B------:R1:W-:Y:S01]  /*dfe0*/  STSM.16.M88.4 [R59], R4 ;  /* 0x000000043b007844 */ /* 0x0003e20000000200 */
[----:B------:R-:W-:-:S02]  /*dff0*/  SHF.R.U64 R40, R40, 0x3, RZ ;  /* 0x0000000328287819 */ /* 0x000fc400000012ff */
[----:B------:R-:W-:Y:S02]  /*e000*/  LOP3.LUT R30, R30, R139, RZ, 0x3c, !PT ;  /* 0x0000008b1e1e7212 */ /* 0x000fe400078e3cff */
[----:B------:R-:W-:Y:S02]  /*e010*/  SHF.R.U64 R18, R18, 0x3, RZ ;  /* 0x0000000312127819 */ /* 0x000fe400000012ff */
[----:B------:R-:W-:Y:S02]  /*e020*/  LOP3.LUT R34, R34, R141, RZ, 0x3c, !PT ;  /* 0x0000008d22227212 */ /* 0x000fe400078e3cff */
[----:B------:R-:W-:Y:S02]  /*e030*/  SHF.R.U64 R48, R48, 0x3, RZ ;  /* 0x0000000330307819 */ /* 0x000fe400000012ff */
[----:B------:R-:W-:Y:S02]  /*e040*/  SHF.R.U64 R25, R25, 0x3, RZ ;  /* 0x0000000319197819 */ /* 0x000fe400000012ff */
[----:B------:R-:W-:-:S02]  /*e050*/  LOP3.LUT R38, R38, R143, RZ, 0x3c, !PT ;  /* 0x0000008f26267212 */ /* 0x000fc400078e3cff */
[----:B------:R-:W-:Y:S02]  /*e060*/  LOP3.LUT R28, R40, R155, RZ, 0x3c, !PT ;  /* 0x0000009b281c7212 */ /* 0x000fe400078e3cff */
[----:B------:R-:W-:Y:S02]  /*e070*/  MOV R58, R26 ;  /* 0x0000001a003a7202 */ /* 0x000fe40000000f00 */
[----:B-1----:R-:W-:Y:S02]  /*e080*/  F2FP.BF16.F32.PACK_AB R4, R33, R0 ;  /* 0x000000002104723e */ /* 0x002fe400000010ff */
[----:B------:R-:W-:Y:S02]  /*e090*/  F2FP.BF16.F32.PACK_AB R5, R134, R127 ;  /* 0x0000007f8605723e */ /* 0x000fe400000010ff */
[----:B------:R-:W-:Y:S02]  /*e0a0*/  F2FP.BF16.F32.PACK_AB R6, R37, R36 ;  /* 0x000000242506723e */ /* 0x000fe400000010ff */
[----:B------:R-:W-:Y:S01]  /*e0b0*/  F2FP.BF16.F32.PACK_AB R7, R131, R126 ;  /* 0x0000007e8307723e */ /* 0x000fe200000010ff */
[----:B------:R-:W1:Y:S01]  /*e0c0*/  LDC.64 R36, c[0x0][0xc00] ;  /* 0x00030000ff247b82 */ /* 0x000e620000000a00 */
[----:B------:R-:W-:-:S02]  /*e0d0*/  LOP3.LUT R52, R18, R153, RZ, 0x3c, !PT ;  /* 0x0000009912347212 */ /* 0x000fc400078e3cff */
[----:B------:R-:W-:Y:S01]  /*e0e0*/  MOV R40, R30 ;  /* 0x0000001e00287202 */ /* 0x000fe20000000f00 */
[----:B------:R-:W-:Y:S01]  /*e0f0*/  STSM.16.M88.4 [R58], R4 ;  /* 0x000000043a007844 */ /* 0x000fe20000000200 */
[----:B------:R-:W-:Y:S02]  /*e100*/  LOP3.LUT R48, R48, R149, RZ, 0x3c, !PT ;  /* 0x0000009530307212 */ /* 0x000fe400078e3cff */
[----:B------:R-:W-:Y:S01]  /*e110*/  LOP3.LUT R54, R25, R54, RZ, 0x3c, !PT ;  /* 0x0000003619367212 */ /* 0x000fe200078e3cff */
[----:B------:R-:W-:Y:S01]  /*e120*/  STSM.16.M88.4 [R40], R8 ;  /* 0x0000000828007844 */ /* 0x000fe20000000200 */
[----:B------:R-:W-:Y:S02]  /*e130*/  MOV R18, R34 ;  /* 0x0000002200127202 */ /* 0x000fe40000000f00 */
[----:B------:R-:W-:Y:S02]  /*e140*/  MOV R38, R38 ;  /* 0x0000002600267202 */ /* 0x000fe40000000f00 */
[----:B------:R-:W-:Y:S01]  /*e150*/  F2FP.BF16.F32.PACK_AB R25, R128, R121 ;  /* 0x000000798019723e */ /* 0x000fe200000010ff */
[----:B------:R2:W-:Y:S01]  /*e160*/  STSM.16.M88.4 [R18], R12 ;  /* 0x0000000c12007844 */ /* 0x0005e20000000200 */
[----:B------:R-:W-:-:S02]  /*e170*/  F2FP.BF16.F32.PACK_AB R26, R61, R60 ;  /* 0x0000003c3d1a723e */ /* 0x000fc400000010ff */
[----:B------:R-:W-:Y:S02]  /*e180*/  F2FP.BF16.F32.PACK_AB R27, R129, R120 ;  /* 0x00000078811b723e */ /* 0x000fe400000010ff */
[----:B------:R-:W-:Y:S02]  /*e190*/  MOV R0, R28 ;  /* 0x0000001c00007202 */ /* 0x000fe40000000f00 */
[----:B------:R-:W-:Y:S01]  /*e1a0*/  MOV R44, R44 ;  /* 0x0000002c002c7202 */ /* 0x000fe20000000f00 */
[----:B------:R-:W-:Y:S01]  /*e1b0*/  STSM.16.M88.4 [R38], R24 ;  /* 0x0000001826007844 */ /* 0x000fe20000000200 */
[----:B------:R-:W-:Y:S02]  /*e1c0*/  F2FP.BF16.F32.PACK_AB R28, R65, R64 ;  /* 0x00000040411c723e */ /* 0x000fe400000010ff */
[----:B------:R-:W-:Y:S01]  /*e1d0*/  F2FP.BF16.F32.PACK_AB R112, R113, R112 ;  /* 0x000000707170723e */ /* 0x000fe200000010ff */
[----:B------:R-:W-:Y:S01]  /*e1e0*/  ULDC UR4, c[0x0][0xa88] ;  /* 0x0002a20000047ab9 */ /* 0x000fe20000000800 */
[----:B------:R-:W-:Y:S01]  /*e1f0*/  F2FP.BF16.F32.PACK_AB R29, R67, R66 ;  /* 0x00000042431d723e */ /* 0x000fe200000010ff */
[----:B------:R-:W-:Y:S01]  /*e200*/  IMAD.MOV.U32 R64, RZ, RZ, RZ ;  /* 0x000000ffff407224 */ /* 0x000fe200078e00ff */
[----:B------:R-:W-:Y:S01]  /*e210*/  F2FP.BF16.F32.PACK_AB R30, R69, R68 ;  /* 0x00000044451e723e */ /* 0x000fe200000010ff */
[----:B--2---:R-:W2:Y:S01]  /*e220*/  LDC.64 R12, c[0x0][0xc00] ;  /* 0x00030000ff0c7b82 */ /* 0x004ea20000000a00 */
[----:B------:R-:W-:-:S02]  /*e230*/  F2FP.BF16.F32.PACK_AB R31, R71, R70 ;  /* 0x00000046471f723e */ /* 0x000fc400000010ff */
[----:B------:R-:W-:Y:S02]  /*e240*/  MOV R46, R46 ;  /* 0x0000002e002e7202 */ /* 0x000fe40000000f00 */
[----:B------:R-:W-:Y:S01]  /*e250*/  F2FP.BF16.F32.PACK_AB R33, R75, R62 ;  /* 0x0000003e4b21723e */ /* 0x000fe200000010ff */
[----:B------:R-:W-:Y:S01]  /*e260*/  STSM.16.M88.4 [R44], R28 ;  /* 0x0000001c2c007844 */ /* 0x000fe20000000200 */
[----:B------:R-:W-:Y:S01]  /*e270*/  F2FP.BF16.F32.PACK_AB R34, R77, R76 ;  /* 0x0000004c4d22723e */ /* 0x000fe200000010ff */
[----:B------:R-:W3:Y:S01]  /*e280*/  LDC R67, c[0x0][0xbe8] ;  /* 0x0002fa00ff437b82 */ /* 0x000ee20000000800 */
[----:B------:R-:W-:Y:S02]  /*e290*/  F2FP.BF16.F32.PACK_AB R35, R79, R78 ;  /* 0x0000004e4f23723e */ /* 0x000fe400000010ff */
[----:B------:R-:W-:Y:S02]  /*e2a0*/  MOV R48, R48 ;  /* 0x0000003000307202 */ /* 0x000fe40000000f00 */
[----:B------:R-:W-:Y:S01]  /*e2b0*/  F2FP.BF16.F32.PACK_AB R4, R81, R80 ;  /* 0x000000505104723e */ /* 0x000fe200000010ff */
[----:B------:R-:W-:Y:S01]  /*e2c0*/  STSM.16.M88.4 [R46], R32 ;  /* 0x000000202e007844 */ /* 0x000fe20000000200 */
[----:B------:R-:W-:-:S02]  /*e2d0*/  F2FP.BF16.F32.PACK_AB R5, R83, R82 ;  /* 0x000000525305723e */ /* 0x000fc400000010ff */
[----:B------:R-:W-:Y:S02]  /*e2e0*/  F2FP.BF16.F32.PACK_AB R6, R85, R84 ;  /* 0x000000545506723e */ /* 0x000fe400000010ff */
[----:B------:R-:W-:Y:S02]  /*e2f0*/  F2FP.BF16.F32.PACK_AB R7, R87, R86 ;  /* 0x000000565707723e */ /* 0x000fe400000010ff */
[----:B------:R-:W-:Y:S02]  /*e300*/  LOP3.LUT R50, R151, 0x380, RZ, 0xc0, !PT ;  /* 0x0000038097327812 */ /* 0x000fe400078ec0ff */
[----:B------:R-:W-:Y:S01]  /*e310*/  F2FP.BF16.F32.PACK_AB R8, R89, R88 ;  /* 0x000000585908723e */ /* 0x000fe200000010ff */
[----:B------:R4:W-:Y:S01]  /*e320*/  STSM.16.M88.4 [R48], R4 ;  /* 0x0000000430007844 */ /* 0x0009e20000000200 */
[----:B------:R-:W-:Y:S01]  /*e330*/  SHF.R.U64 R50, R50, 0x3, RZ ;  /* 0x0000000332327819 */ /* 0x000fe200000012ff */
[----:B--2---:R-:W-:Y:S01]  /*e340*/  IMAD.WIDE R12, R199, 0x4, R12 ;  /* 0x00000004c70c7825 */ /* 0x004fe200078e020c */
[----:B------:R-:W-:-:S02]  /*e350*/  F2FP.BF16.F32.PACK_AB R9, R91, R90 ;  /* 0x0000005a5b09723e */ /* 0x000fc400000010ff */
[----:B------:R-:W-:Y:S02]  /*e360*/  LOP3.LUT R50, R50, R151, RZ, 0x3c, !PT ;  /* 0x0000009732327212 */ /* 0x000fe400078e3cff */
[----:B------:R-:W-:Y:S02]  /*e370*/  F2FP.BF16.F32.PACK_AB R10, R93, R92 ;  /* 0x0000005c5d0a723e */ /* 0x000fe400000010ff */
[----:B------:R-:W-:Y:S02]  /*e380*/  MOV R50, R50 ;  /* 0x0000003200327202 */ /* 0x000fe40000000f00 */
[----:B------:R-:W-:Y:S02]  /*e390*/  F2FP.BF16.F32.PACK_AB R11, R95, R94 ;  /* 0x0000005e5f0b723e */ /* 0x000fe400000010ff */
[----:B------:R-:W-:Y:S02]  /*e3a0*/  MOV R52, R52 ;  /* 0x0000003400347202 */ /* 0x000fe40000000f00 */
[----:B------:R-:W-:Y:S01]  /*e3b0*/  MOV R54, R54 ;  /* 0x0000003600367202 */ /* 0x000fe20000000f00 */
[----:B----4-:R-:W2:Y:S01]  /*e3c0*/  LDC.64 R4, c[0x0][0xc08] ;  /* 0x00030200ff047b82 */ /* 0x010ea20000000a00 */
[----:B------:R-:W-:Y:S01]  /*e3d0*/  F2FP.BF16.F32.PACK_AB R106, R109, R108 ;  /* 0x0000006c6d6a723e */ /* 0x000fe200000010ff */
[----:B------:R-:W-:Y:S01]  /*e3e0*/  STSM.16.M88.4 [R50], R8 ;  /* 0x0000000832007844 */ /* 0x000fe20000000200 */
[----:B------:R-:W-:-:S02]  /*e3f0*/  F2FP.BF16.F32.PACK_AB R107, R111, R110 ;  /* 0x0000006e6f6b723e */ /* 0x000fc400000010ff */
[----:B------:R-:W-:Y:S01]  /*e400*/  F2FP.BF16.F32.PACK_AB R113, R115, R114 ;  /* 0x000000727371723e */ /* 0x000fe200000010ff */
[----:B------:R-:W-:Y:S01]  /*e410*/  STSM.16.M88.4 [R52], R96 ;  /* 0x0000006034007844 */ /* 0x000fe20000000200 */
[----:B------:R-:W-:Y:S02]  /*e420*/  F2FP.BF16.F32.PACK_AB R114, R117, R116 ;  /* 0x000000747572723e */ /* 0x000fe400000010ff */
[----:B------:R-:W-:Y:S01]  /*e430*/  F2FP.BF16.F32.PACK_AB R115, R119, R118 ;  /* 0x000000767773723e */ /* 0x000fe200000010ff */
[----:B------:R-:W-:Y:S01]  /*e440*/  STSM.16.M88.4 [R54], R104 ;  /* 0x0000006836007844 */ /* 0x000fe20000000200 */
[----:B-1----:R-:W-:-:S03]  /*e450*/  ISETP.NE.U32.AND P0, PT, R36, RZ, PT ;  /* 0x000000ff2400720c */ /* 0x002fc60003f05070 */
[----:B------:R1:W-:Y:S01]  /*e460*/  STSM.16.M88.4 [R0], R112 ;  /* 0x0000007000007844 */ /* 0x0003e20000000200 */
[----:B------:R-:W-:Y:S01]  /*e470*/  BAR.SYNC.DEFER_BLOCKING 0x1, 0x100 ;  /* 0x0044000000007b1d */ /* 0x000fe20000010000 */
[----:B------:R-:W-:Y:S02]  /*e480*/  ISETP.NE.AND.EX P0, PT, R37, RZ, PT, P0 ;  /* 0x000000ff2500720c */ /* 0x000fe40003f05300 */
[----:B--2---:R-:W-:-:S04]  /*e490*/  ISETP.NE.U32.AND P2, PT, R4, RZ, PT ;  /* 0x000000ff0400720c */ /* 0x004fc80003f45070 */
[----:B------:R-:W-:-:S13]  /*e4a0*/  ISETP.NE.AND.EX P2, PT, R5, RZ, PT, P2 ;  /* 0x000000ff0500720c */ /* 0x000fda0003f45320 */
[----:B------:R-:W2:Y:S01]  /*e4b0*/  @P2 LDC.64 R4, c[0x0][0xc08] ;  /* 0x00030200ff042b82 */ /* 0x000ea20000000a00 */
[----:B-1----:R-:W-:Y:S01]  /*e4c0*/  IMAD.U32 R0, RZ, RZ, UR4 ;  /* 0x00000004ff007e24 */ /* 0x002fe2000f8e00ff */
[----:B------:R1:W5:Y:S01]  /*e4d0*/  @P0 LDG.E R64, desc[UR36][R12.64] ;  /* 0x000000240c400981 */ /* 0x000362000c1e1900 */
[----:B---3--:R-:W-:-:S13]  /*e4e0*/  ISETP.NE.AND P1, PT, R67, 0x1, PT ;  /* 0x000000014300780c */ /* 0x008fda0003f25270 */
[----:B------:R-:W3:Y:S01]  /*e4f0*/  @P1 LDC R6, c[0x0][0xbec] ;  /* 0x0002fb00ff061b82 */ /* 0x000ee20000000800 */
[----:B--2---:R-:W-:-:S07]  /*e500*/  @P2 IMAD.WIDE R4, R199, 0x4, R4 ;  /* 0x00000004c7042825 */ /* 0x004fce00078e0204 */
[----:B------:R-:W2:Y:S01]  /*e510*/  @P1 LDC R9, c[0x0][0xbf0] ;  /* 0x0002fc00ff091b82 */ /* 0x000ea20000000800 */
[----:B------:R1:W5:Y:S01]  /*e520*/  @P2 LDG.E R0, desc[UR36][R4.64] ;  /* 0x0000002404002981 */ /* 0x000362000c1e1900 */
[----:B------:R-:W-:Y:S05]  /*e530*/  @P2 BRA `(.L_x_1329) ;  /* 0x0000000000102947 */ /* 0x000fea0003800000 */
[----:B------:R-:W-:Y:S05]  /*e540*/  @!P0 BRA `(.L_x_1329) ;  /* 0x00000000000c8947 */ /* 0x000fea0003800000 */
[----:B-1----:R-:W4:Y:S04]  /*e550*/  LDG.E R5, desc[UR36][R12.64] ;  /* 0x000000240c057981 */ /* 0x002f28000c1e1900 */
[----:B-----5:R-:W4:Y:S02]  /*e560*/  LDG.E R0, desc[UR36][R12.64+0x4] ;  /* 0x000004240c007981 */ /* 0x020f24000c1e1900 */
[----:B----4-:R-:W-:-:S07]  /*e570*/  IMAD.IADD R0, R0, 0x1, -R5 ;  /* 0x0000000100007824 */ /* 0x010fce00078e0a05 */
.L_x_1329:
[----:B------:R-:W-:Y:S01]  /*e580*/  SHF.R.S32.HI R18, RZ, 0x1f, R198 ;  /* 0x0000001fff127819 */ /* 0x000fe200000114c6 */
[----:B-1----:R-:W-:Y:S01]  /*e590*/  IMAD.IADD R13, R192, 0x1, R22 ;  /* 0x00000001c00d7824 */ /* 0x002fe200078e0216 */
[----:B------:R-:W-:Y:S01]  /*e5a0*/  ULDC.64 UR4, c[0x0][0xb90] ;  /* 0x0002e40000047ab9 */ /* 0x000fe20000000a00 */
[----:B-----5:R-:W-:Y:S01]  /*e5b0*/  SHF.R.S32.HI R65, RZ, 0x1f, R64 ;  /* 0x0000001fff417819 */ /* 0x020fe20000011440 */
[----:B------:R-:W-:Y:S01]  /*e5c0*/  IMAD.IADD R14, R205, 0x1, R22 ;  /* 0x00000001cd0e7824 */ /* 0x000fe200078e0216 */
[----:B------:R-:W-:Y:S01]  /*e5d0*/  SHF.R.S32.HI R8, RZ, 0x1f, R199 ;  /* 0x0000001fff087819 */ /* 0x000fe200000114c7 */
[----:B---3--:R-:W-:Y:S01]  /*e5e0*/  @P1 IMAD.HI.U32 R6, R13, R6, RZ ;  /* 0x000000060d061227 */ /* 0x008fe200078e00ff */
[----:B------:R-:W-:Y:S01]  /*e5f0*/  SEL R69, R199, RZ, !P0 ;  /* 0x000000ffc7457207 */ /* 0x000fe20004000000 */
[----:B------:R-:W1:Y:S01]  /*e600*/  @P1 LDC R73, c[0x0][0xbec] ;  /* 0x0002fb00ff491b82 */ /* 0x000e620000000800 */
[----:B------:R-:W-:Y:S01]  /*e610*/  SEL R40, R8, RZ, !P0 ;  /* 0x000000ff08287207 */ /* 0x000fe20004000000 */
[----:B------:R-:W-:-:S02]  /*e620*/  IMAD R5, R18, UR4, RZ ;  /* 0x0000000412057c24 */ /* 0x000fc4000f8e02ff */
[----:B------:R-:W-:Y:S01]  /*e630*/  IMAD.MOV.U32 R7, RZ, RZ, R13 ;  /* 0x000000ffff077224 */ /* 0x000fe200078e000d */
[----:B--2---:R-:W-:Y:S01]  /*e640*/  @P1 SHF.R.U32.HI R7, RZ, R9, R6 ;  /* 0x00000009ff071219 */ /* 0x004fe20000011606 */
[C---:B------:R-:W-:Y:S02]  /*e650*/  IMAD R11, R198.reuse, UR5, R5 ;  /* 0x00000005c60b7c24 */ /* 0x040fe4000f8e0205 */
[----:B------:R-:W-:Y:S01]  /*e660*/  IMAD.WIDE.U32 R4, R198, UR4, R64 ;  /* 0x00000004c6047c25 */ /* 0x000fe2000f8e0040 */
[----:B------:R-:W-:Y:S01]  /*e670*/  ULDC.64 UR4, c[0x0][0xb98] ;  /* 0x0002e60000047ab9 */ /* 0x000fe20000000a00 */
[----:B------:R-:W2:Y:S02]  /*e680*/  @P1 LDC R75, c[0x0][0xbf0] ;  /* 0x0002fc00ff4b1b82 */ /* 0x000ea40000000800 */
[----:B------:R-:W-:Y:S02]  /*e690*/  IMAD R9, R200, 0x40, R193 ;  /* 0x00000040c8097824 */ /* 0x000fe400078e02c1 */
[----:B------:R-:W-:Y:S01]  /*e6a0*/  IMAD.IADD R5, R5, 0x1, R11 ;  /* 0x0000000105057824 */ /* 0x000fe200078e020b */
[--C-:B------:R-:W-:Y:S01]  /*e6b0*/  SHF.R.S32.HI R11, RZ, 0x1f, R7.reuse ;  /* 0x0000001fff0b7819 */ /* 0x100fe20000011407 */
[----:B------:R-:W-:-:S02]  /*e6c0*/  IMAD.MOV R8, RZ, RZ, -R7 ;  /* 0x000000ffff087224 */ /* 0x000fc400078e0a07 */
[----:B------:R-:W-:-:S04]  /*e6d0*/  IMAD.WIDE R20, R9, 0x2, R20 ;  /* 0x0000000209147825 */ /* 0x000fc800078e0214 */
[----:B------:R-:W-:Y:S01]  /*e6e0*/  IMAD R6, R40, UR4, RZ ;  /* 0x0000000428067c24 */ /* 0x000fe2000f8e02ff */
[C---:B------:R-:W-:Y:S01]  /*e6f0*/  IADD3 R25, P5, R20.reuse, 0x3000, RZ ;  /* 0x0000300014197810 */ /* 0x040fe20007fbe0ff */
[----:B------:R-:W-:Y:S01]  /*e700*/  IMAD.WIDE.U32 R4, R69, UR4, R4 ;  /* 0x0000000445047c25 */ /* 0x000fe2000f8e0004 */
[C---:B------:R-:W-:Y:S02]  /*e710*/  IADD3 R49, P4, R20.reuse, 0x4000, RZ ;  /* 0x0000400014317810 */ /* 0x040fe40007f9e0ff */
[C---:B------:R-:W-:Y:S01]  /*e720*/  IADD3 R29, P3, R20.reuse, 0x6000, RZ ;  /* 0x00006000141d7810 */ /* 0x040fe20007f7e0ff */
[----:B------:R-:W-:Y:S01]  /*e730*/  IMAD R9, R67, R8, R13 ;  /* 0x0000000843097224 */ /* 0x000fe200078e020d */
[----:B------:R-:W-:Y:S01]  /*e740*/  IADD3 R4, P0, R7, R4, RZ ;  /* 0x0000000407047210 */ /* 0x000fe20007f1e0ff */
[----:B------:R-:W-:Y:S01]  /*e750*/  IMAD R8, R69, UR5, R6 ;  /* 0x0000000545087c24 */ /* 0x000fe2000f8e0206 */
[----:B------:R-:W-:Y:S01]  /*e760*/  ULDC.64 UR4, c[0x0][0xb88] ;  /* 0x0002e20000047ab9 */ /* 0x000fe20000000a00 */
[----:B------:R-:W-:Y:S01]  /*e770*/  IADD3 R7, P2, R20, 0x1000, RZ ;  /* 0x0000100014077810 */ /* 0x000fe20007f5e0ff */
[----:B------:R-:W-:Y:S01]  /*e780*/  IMAD R71, R0, R67, RZ ;  /* 0x0000004300477224 */ /* 0x000fe200078e02ff */
[----:B------:R-:W-:-:S02]  /*e790*/  SHF.R.S32.HI R6, RZ, 0x1f, R9 ;  /* 0x0000001fff067819 */ /* 0x000fc40000011409 */
[----:B------:R-:W-:Y:S02]  /*e7a0*/  IADD3.X R5, R11, R5, R8, P0, !PT ;  /* 0x000000050b057210 */ /* 0x000fe400007fe408 */
[----:B------:R-:W-:Y:S01]  /*e7b0*/  IADD3 R13, P6, R20, 0x2000, RZ ;  /* 0x00002000140d7810 */ /* 0x000fe20007fde0ff */
[----:B------:R-:W-:Y:S01]  /*e7c0*/  IMAD R6, R6, UR4, RZ ;  /* 0x0000000406067c24 */ /* 0x000fe2000f8e02ff */
[----:B------:R-:W-:Y:S01]  /*e7d0*/  LOP3.LUT R24, R25, 0x380, RZ, 0xc0, !PT ;  /* 0x0000038019187812 */ /* 0x000fe200078ec0ff */
[----:B------:R-:W-:Y:S01]  /*e7e0*/  IMAD.WIDE.U32 R4, R9, UR4, R4 ;  /* 0x0000000409047c25 */ /* 0x000fe2000f8e0004 */
[----:B------:R-:W-:Y:S02]  /*e7f0*/  LOP3.LUT R12, R13, 0x380, RZ, 0xc0, !PT ;  /* 0x000003800d0c7812 */ /* 0x000fe400078ec0ff */
[----:B------:R-:W-:Y:S01]  /*e800*/  LOP3.LUT R48, R49, 0x380, RZ, 0xc0, !PT ;  /* 0x0000038031307812 */ /* 0x000fe200078ec0ff */
[----:B------:R-:W-:Y:S01]  /*e810*/  IMAD R11, R9, UR5, R6 ;  /* 0x00000005090b7c24 */ /* 0x000fe2000f8e0206 */
[----:B------:R-:W-:Y:S01]  /*e820*/  ULDC.64 UR4, c[0x0][0xb50] ;  /* 0x0002d40000047ab9 */ /* 0x000fe20000000a00 */
[----:B------:R-:W-:Y:S01]  /*e830*/  IMAD.X R9, RZ, RZ, R21, P2 ;  /* 0x000000ffff097224 */ /* 0x000fe200010e0615 */
[----:B------:R-:W-:Y:S01]  /*e840*/  LEA R6, P0, R4, UR4, 0x2 ;  /* 0x0000000404067c11 */ /* 0x000fe2000f8010ff */
[----:B------:R-:W-:Y:S01]  /*e850*/  IMAD.IADD R5, R5, 0x1, R11 ;  /* 0x0000000105057824 */ /* 0x000fe200078e020b */
[----:B------:R-:W-:-:S02]  /*e860*/  IADD3 R33, P2, R20, 0x7000, RZ ;  /* 0x0000700014217810 */ /* 0x000fc40007f5e0ff */
[----:B------:R-:W-:Y:S01]  /*e870*/  LOP3.LUT R28, R29, 0x380, RZ, 0xc0, !PT ;  /* 0x000003801d1c7812 */ /* 0x000fe200078ec0ff */
[----:B------:R-:W-:Y:S01]  /*e880*/  SHFL.IDX PT, R46, R6, RZ, 0x1c1f ;  /* 0x001c1fff062e7589 */ /* 0x000fe200000e0000 */
[----:B------:R-:W-:Y:S01]  /*e890*/  LEA.HI.X R10, R4, UR5, R5, 0x2, P0 ;  /* 0x00000005040a7c11 */ /* 0x000fe200080f1405 */
[----:B------:R-:W-:Y:S01]  /*e8a0*/  VIADD R4, R14, 0x8 ;  /* 0x000000080e047836 */ /* 0x000fe20000000000 */
[----:B------:R-:W-:Y:S01]  /*e8b0*/  IADD3 R37, P0, R20, 0x5000, RZ ;  /* 0x0000500014257810 */ /* 0x000fe20007f1e0ff */
[----:B------:R-:W-:Y:S01]  /*e8c0*/  SHFL.IDX PT, R54, R6, 0x1, 0x1c1f ;  /* 0x003c1f0006367f89 */ /* 0x000fe200000e0000 */
[----:B------:R-:W-:Y:S01]  /*e8d0*/  LOP3.LUT R32, R33, 0x380, RZ, 0xc0, !PT ;  /* 0x0000038021207812 */ /* 0x000fe200078ec0ff */
[----:B------:R-:W-:Y:S01]  /*e8e0*/  ULDC.64 UR4, c[0x0][0xaa0] ;  /* 0x0002a80000047ab9 */ /* 0x000fe20000000a00 */
[----:B------:R-:W-:Y:S01]  /*e8f0*/  LOP3.LUT R36, R37, 0x380, RZ, 0xc0, !PT ;  /* 0x0000038025247812 */ /* 0x000fe200078ec0ff */
[----:B------:R-:W3:Y:S01]  /*e900*/  SHFL.IDX PT, R47, R10, RZ, 0x1c1f ;  /* 0x001c1fff0a2f7589 */ /* 0x000ee200000e0000 */
[----:B------:R-:W-:-:S02]  /*e910*/  SHF.R.U64 R32, R32, 0x3, RZ ;  /* 0x0000000320207819 */ /* 0x000fc400000012ff */
[----:B------:R-:W-:Y:S01]  /*e920*/  SHF.R.U64 R36, R36, 0x3, RZ ;  /* 0x0000000324247819 */ /* 0x000fe200000012ff */
[----:B------:R-:W4:Y:S01]  /*e930*/  SHFL.IDX PT, R55, R10, 0x1, 0x1c1f ;  /* 0x003c1f000a377f89 */ /* 0x000f2200000e0000 */
[----:B------:R-:W-:Y:S02]  /*e940*/  LOP3.LUT R8, R7, 0x380, RZ, 0xc0, !PT ;  /* 0x0000038007087812 */ /* 0x000fe400078ec0ff */
[----:B------:R-:W-:Y:S01]  /*e950*/  LOP3.LUT R36, R36, R37, RZ, 0x3c, !PT ;  /* 0x0000002524247212 */ /* 0x000fe200078e3cff */
[--C-:B------:R-:W-:Y:S01]  /*e960*/  IMAD.X R37, RZ, RZ, R21.reuse, P0 ;  /* 0x000000ffff257224 */ /* 0x100fe200000e0615 */
[----:B------:R-:W-:Y:S02]  /*e970*/  LOP3.LUT P0, RZ, R202, 0x3, RZ, 0xc0, !PT ;  /* 0x00000003caff7812 */ /* 0x000fe4000780c0ff */
[----:B------:R-:W-:Y:S01]  /*e980*/  LOP3.LUT R32, R32, R33, RZ, 0x3c, !PT ;  /* 0x0000002120207212 */ /* 0x000fe200078e3cff */
[----:B------:R-:W-:Y:S01]  /*e990*/  IMAD.X R33, RZ, RZ, R21, P2 ;  /* 0x000000ffff217224 */ /* 0x000fe200010e0615 */
[----:B------:R-:W-:-:S02]  /*e9a0*/  SHF.R.U64 R12, R12, 0x3, RZ ;  /* 0x000000030c0c7819 */ /* 0x000fc400000012ff */
[----:B------:R-:W-:Y:S02]  /*e9b0*/  SHF.R.U64 R24, R24, 0x3, RZ ;  /* 0x0000000318187819 */ /* 0x000fe400000012ff */
[----:B------:R-:W-:Y:S02]  /*e9c0*/  SHF.R.U64 R48, R48, 0x3, RZ ;  /* 0x0000000330307819 */ /* 0x000fe400000012ff */
[----:B------:R-:W-:Y:S02]  /*e9d0*/  SHF.R.U64 R28, R28, 0x3, RZ ;  /* 0x000000031c1c7819 */ /* 0x000fe400000012ff */
[----:B------:R-:W-:Y:S02]  /*e9e0*/  SHF.R.U64 R8, R8, 0x3, RZ ;  /* 0x0000000308087819 */ /* 0x000fe400000012ff */
[-C--:B------:R-:W-:Y:S02]  /*e9f0*/  ISETP.GE.OR P2, PT, R14, R71.reuse, P0 ;  /* 0x000000470e00720c */ /* 0x080fe40000746670 */
[----:B------:R-:W-:-:S02]  /*ea00*/  ISETP.GE.OR P0, PT, R4, R71, P0 ;  /* 0x000000470400720c */ /* 0x000fc40000706670 */
[----:B------:R-:W-:Y:S01]  /*ea10*/  LOP3.LUT R12, R12, R13, RZ, 0x3c, !PT ;  /* 0x0000000d0c0c7212 */ /* 0x000fe200078e3cff */
[--C-:B------:R-:W-:Y:S01]  /*ea20*/  IMAD.X R13, RZ, RZ, R21.reuse, P6 ;  /* 0x000000ffff0d7224 */ /* 0x100fe200030e0615 */
[----:B------:R-:W-:Y:S01]  /*ea30*/  LOP3.LUT R24, R24, R25, RZ, 0x3c, !PT ;  /* 0x0000001918187212 */ /* 0x000fe200078e3cff */
[--C-:B------:R-:W-:Y:S01]  /*ea40*/  IMAD.X R25, RZ, RZ, R21.reuse, P5 ;  /* 0x000000ffff197224 */ /* 0x100fe200028e0615 */
[----:B------:R-:W-:Y:S01]  /*ea50*/  LOP3.LUT R48, R48, R49, RZ, 0x3c, !PT ;  /* 0x0000003130307212 */ /* 0x000fe200078e3cff */
[--C-:B------:R-:W-:Y:S01]  /*ea60*/  IMAD.X R49, RZ, RZ, R21.reuse, P4 ;  /* 0x000000ffff317224 */ /* 0x100fe200020e0615 */
[----:B------:R-:W-:Y:S01]  /*ea70*/  LOP3.LUT R28, R28, R29, RZ, 0x3c, !PT ;  /* 0x0000001d1c1c7212 */ /* 0x000fe200078e3cff */
[----:B------:R-:W-:Y:S01]  /*ea80*/  IMAD.X R29, RZ, RZ, R21, P3 ;  /* 0x000000ffff1d7224 */ /* 0x000fe200018e0615 */
[----:B------:R-:W-:Y:S01]  /*ea90*/  LOP3.LUT R8, R8, R7, RZ, 0x3c, !PT ;  /* 0x0000000708087212 */ /* 0x000fe200078e3cff */
[----:B---3--:R-:W-:Y:S01]  /*eaa0*/  @!P2 ST.E desc[UR36][R46.64], R2 ;  /* 0x000000022e00a985 */ /* 0x008fe2000c101924 */
[----:B------:R-:W-:-:S02]  /*eab0*/  IADD3 R61, P6, R20, 0x8000, RZ ;  /* 0x00008000143d7810 */ /* 0x000fc40007fde0ff */
[C---:B------:R-:W-:Y:S01]  /*eac0*/  IADD3 R57, P5, R20.reuse, 0x9000, RZ ;  /* 0x0000900014397810 */ /* 0x040fe20007fbe0ff */
[----:B----4-:R3:W-:Y:S01]  /*ead0*/  @!P0 ST.E desc[UR36][R54.64], R3 ;  /* 0x0000000336008985 */ /* 0x0107e2000c101924 */
[C---:B------:R-:W-:Y:S02]  /*eae0*/  IADD3 R53, P4, R20.reuse, 0xa000, RZ ;  /* 0x0000a00014357810 */ /* 0x040fe40007f9e0ff */
[C---:B------:R-:W-:Y:S01]  /*eaf0*/  LOP3.LUT R7, R20.reuse, 0x380, RZ, 0xc0, !PT ;  /* 0x0000038014077812 */ /* 0x040fe200078ec0ff */
[----:B------:R-:W5:Y:S01]  /*eb00*/  LD.E.128 R8, desc[UR36][R8.64] ;  /* 0x0000002408087980 */ /* 0x000f62000c101d00 */
[----:B------:R-:W-:Y:S02]  /*eb10*/  IADD3 R5, P3, R20, 0xb000, RZ ;  /* 0x0000b00014057810 */ /* 0x000fe40007f7e0ff */
[----:B------:R-:W-:Y:S01]  /*eb20*/  LOP3.LUT R60, R61, 0x380, RZ, 0xc0, !PT ;  /* 0x000003803d3c7812 */ /* 0x000fe200078ec0ff */
[----:B------:R-:W5:Y:S01]  /*eb30*/  LD.E.128 R12, desc[UR36][R12.64] ;  /* 0x000000240c0c7980 */ /* 0x000f62000c101d00 */
[----:B------:R-:W-:Y:S01]  /*eb40*/  LOP3.LUT R56, R57, 0x380, RZ, 0xc0, !PT ;  /* 0x0000038039387812 */ /* 0x000fe200078ec0ff */
[----:B------:R-:W-:Y:S01]  /*eb50*/  IMAD.X R45, RZ, RZ, R21, P3 ;  /* 0x000000ffff2d7224 */ /* 0x000fe200018e0615 */
[----:B------:R-:W-:Y:S01]  /*eb60*/  LOP3.LUT R52, R53, 0x380, RZ, 0xc0, !PT ;  /* 0x0000038035347812 */ /* 0x000fe200078ec0ff */
[----:B---3--:R-:W-:Y:S01]  /*eb70*/  IMAD R3, R65, UR4, RZ ;  /* 0x0000000441037c24 */ /* 0x008fe2000f8e02ff */
[----:B------:R-:W-:Y:S01]  /*eb80*/  SHF.R.U64 R7, R7, 0x3, RZ ;  /* 0x0000000307077819 */ /* 0x000fe200000012ff */
[----:B------:R-:W5:Y:S01]  /*eb90*/  LD.E.128 R24, desc[UR36][R24.64] ;  /* 0x0000002418187980 */ /* 0x000f62000c101d00 */
[----:B------:R-:W-:-:S02]  /*eba0*/  LOP3.LUT R0, R5, 0x380, RZ, 0xc0, !PT ;  /* 0x0000038005007812 */ /* 0x000fc400078ec0ff */
[----:B------:R-:W-:Y:S01]  /*ebb0*/  SHF.R.U64 R60, R60, 0x3, RZ ;  /* 0x000000033c3c7819 */ /* 0x000fe200000012ff */
[----:B------:R-:W5:Y:S01]  /*ebc0*/  LD.E.128 R48, desc[UR36][R48.64] ;  /* 0x0000002430307980 */ /* 0x000f62000c101d00 */
[----:B------:R-:W-:Y:S02]  /*ebd0*/  SHF.R.U64 R56, R56, 0x3, RZ ;  /* 0x0000000338387819 */ /* 0x000fe400000012ff */
[----:B------:R-:W-:Y:S01]  /*ebe0*/  SHF.R.U64 R52, R52, 0x3, RZ ;  /* 0x0000000334347819 */ /* 0x000fe200000012ff */
[----:B------:R-:W5:Y:S01]  /*ebf0*/  LD.E.128 R36, desc[UR36][R36.64] ;  /* 0x0000002424247980 */ /* 0x000f62000c101d00 */
[----:B------:R-:W-:Y:S02]  /*ec00*/  LOP3.LUT R20, R7, R20, RZ, 0x3c, !PT ;  /* 0x0000001407147212 */ /* 0x000fe400078e3cff */
[----:B------:R-:W-:Y:S01]  /*ec10*/  SHF.R.U64 R0, R0, 0x3, RZ ;  /* 0x0000000300007819 */ /* 0x000fe200000012ff */
[----:B------:R-:W5:Y:S01]  /*ec20*/  LD.E.128 R28, desc[UR36][R28.64] ;  /* 0x000000241c1c7980 */ /* 0x000f62000c101d00 */
[----:B------:R-:W-:Y:S01]  /*ec30*/  LOP3.LUT R60, R60, R61, RZ, 0x3c, !PT ;  /* 0x0000003d3c3c7212 */ /* 0x000fe200078e3cff */
[--C-:B------:R-:W-:Y:S01]  /*ec40*/  IMAD.X R61, RZ, RZ, R21.reuse, P6 ;  /* 0x000000ffff3d7224 */ /* 0x100fe200030e0615 */
[----:B------:R-:W-:Y:S01]  /*ec50*/  LOP3.LUT R56, R56, R57, RZ, 0x3c, !PT ;  /* 0x0000003938387212 */ /* 0x000fe200078e3cff */
[--C-:B------:R-:W-:Y:S01]  /*ec60*/  IMAD.X R57, RZ, RZ, R21.reuse, P5 ;  /* 0x000000ffff397224 */ /* 0x100fe200028e0615 */
[----:B------:R-:W-:Y:S01]  /*ec70*/  LOP3.LUT R52, R52, R53, RZ, 0x3c, !PT ;  /* 0x0000003534347212 */ /* 0x000fe200078e3cff */
[----:B------:R-:W-:Y:S01]  /*ec80*/  IMAD.X R53, RZ, RZ, R21, P4 ;  /* 0x000000ffff357224 */ /* 0x000fe200020e0615 */
[----:B------:R-:W-:Y:S01]  /*ec90*/  LOP3.LUT R44, R0, R5, RZ, 0x3c, !PT ;  /* 0x00000005002c7212 */ /* 0x000fe200078e3cff */
[----:B------:R-:W5:Y:S04]  /*eca0*/  LD.E.128 R32, desc[UR36][R32.64] ;  /* 0x0000002420207980 */ /* 0x000f68000c101d00 */
[----:B------:R3:W5:Y:S04]  /*ecb0*/  LD.E.128 R4, desc[UR36][R20.64] ;  /* 0x0000002414047980 */ /* 0x000768000c101d00 */
[----:B------:R-:W5:Y:S04]  /*ecc0*/  LD.E.128 R60, desc[UR36][R60.64] ;  /* 0x000000243c3c7980 */ /* 0x000f68000c101d00 */
[----:B------:R-:W5:Y:S01]  /*ecd0*/  LD.E.128 R56, desc[UR36][R56.64] ;  /* 0x0000002438387980 */ /* 0x000f62000c101d00 */
[----:B---3--:R-:W-:-:S02]  /*ece0*/  IMAD R21, R64, UR5, R3 ;  /* 0x0000000540157c24 */ /* 0x008fc4000f8e0203 */
[----:B------:R-:W-:Y:S01]  /*ecf0*/  IMAD.WIDE.U32 R2, R64, UR4, RZ ;  /* 0x0000000440027c25 */ /* 0x000fe2000f8e00ff */
[----:B------:R-:W-:Y:S01]  /*ed00*/  ULDC.64 UR4, c[0x0][0xae8] ;  /* 0x0002ba0000047ab9 */ /* 0x000fe20000000a00 */
[----:B------:R-:W5:Y:S02]  /*ed10*/  LD.E.128 R52, desc[UR36][R52.64] ;  /* 0x0000002434347980 */ /* 0x000f64000c101d00 */
[----:B------:R-:W-:Y:S02]  /*ed20*/  IMAD.IADD R3, R3, 0x1, R21 ;  /* 0x0000000103037824 */ /* 0x000fe400078e0215 */
[----:B------:R-:W-:Y:S01]  /*ed30*/  IMAD R21, R197, 0x20, R200 ;  /* 0x00000020c5157824 */ /* 0x000fe200078e02c8 */
[----:B------:R-:W5:Y:S01]  /*ed40*/  LD.E.128 R44, desc[UR36][R44.64] ;  /* 0x000000242c2c7980 */ /* 0x000f62000c101d00 */
[----:B------:R-:W-:Y:S02]  /*ed50*/  IMAD R65, R18, UR4, RZ ;  /* 0x0000000412417c24 */ /* 0x000fe4000f8e02ff */
[----:B------:R-:W-:Y:S01]  /*ed60*/  IMAD.IADD R20, R22, 0x1, R21 ;  /* 0x0000000116147824 */ /* 0x000fe200078e0215 */
[----:B------:R-:W-:Y:S01]  /*ed70*/  @!PT LDS RZ, [RZ] ;  /* 0x00000000fffff984 */ /* 0x000fe20000000800 */
[----:B------:R-:W-:Y:S01]  /*ed80*/  @!PT LDS RZ, [RZ] ;  /* 0x00000000fffff984 */ /* 0x000fe20000000800 */
[----:B------:R-:W-:Y:S01]  /*ed90*/  @!PT LDS RZ, [RZ] ;  /* 0x00000000fffff984 */ /* 0x000fe20000000800 */
[----:B------:R-:W-:Y:S01]  /*eda0*/  @!PT LDS RZ, [RZ] ;  /* 0x00000000fffff984 */ /* 0x000fe20000000800 */
[----:B------:R3:W-:Y:S06]  /*edb0*/  MEMBAR.ALL.CTA ;  /* 0x0000000000007992 */ /* 0x0007ec0000008000 */
[----:B---3--:R-:W3:Y:S01]  /*edc0*/  FENCE.VIEW.ASYNC.S ;  /* 0x00000000000073c6 */ /* 0x008ee20000000000 */
[----:B------:R-:W-:-:S02]  /*edd0*/  IMAD R65, R198, UR5, R65 ;  /* 0x00000005c6417c24 */ /* 0x000fc4000f8e0241 */
[----:B-1----:R-:W-:-:S04]  /*ede0*/  @P1 IMAD.HI.U32 R0, R20, R73, RZ ;  /* 0x0000004914001227 */ /* 0x002fc800078e00ff */
[----:B------:R-:W-:Y:S01]  /*edf0*/  IMAD.WIDE.U32 R2, R198, UR4, R2 ;  /* 0x00000004c6027c25 */ /* 0x000fe2000f8e0002 */
[----:B------:R-:W-:-:S03]  /*ee00*/  ULDC.64 UR4, c[0x0][0xaf0] ;  /* 0x0002bc0000047ab9 */ /* 0x000fc60000000a00 */
[----:B------:R-:W-:Y:S01]  /*ee10*/  IMAD.MOV.U32 R21, RZ, RZ, R20 ;  /* 0x000000ffff157224 */ /* 0x000fe200078e0014 */
[----:B--2---:R-:W-:Y:S01]  /*ee20*/  @P1 SHF.R.U32.HI R21, RZ, R75, R0 ;  /* 0x0000004bff151219 */ /* 0x004fe20000011600 */
[----:B------:R-:W-:Y:S02]  /*ee30*/  IMAD.IADD R3, R3, 0x1, R65 ;  /* 0x0000000103037824 */ /* 0x000fe400078e0241 */
[----:B------:R-:W-:Y:S01]  /*ee40*/  IMAD R18, R40, UR4, RZ ;  /* 0x0000000428127c24 */ /* 0x000fe2000f8e02ff */
[----:B------:R-:W-:Y:S01]  /*ee50*/  SHF.R.S32.HI R0, RZ, 0x1f, R21 ;  /* 0x0000001fff007819 */ /* 0x000fe20000011415 */
[----:B------:R-:W-:-:S04]  /*ee60*/  IMAD.WIDE.U32 R2, R69, UR4, R2 ;  /* 0x0000000445027c25 */ /* 0x000fc8000f8e0002 */
[----:B------:R-:W-:Y:S01]  /*ee70*/  IMAD R65, R69, UR5, R18 ;  /* 0x0000000545417c24 */ /* 0x000fe2000f8e0212 */
[----:B------:R-:W-:Y:S01]  /*ee80*/  ULDC.64 UR4, c[0x0][0xae0] ;  /* 0x0002b80000047ab9 */ /* 0x000fe20000000a00 */
[----:B------:R-:W-:Y:S02]  /*ee90*/  IMAD.MOV R18, RZ, RZ, -R21 ;  /* 0x000000ffff127224 */ /* 0x000fe400078e0a15 */
[----:B------:R-:W-:Y:S02]  /*eea0*/  IMAD.IADD R3, R3, 0x1, R65 ;  /* 0x0000000103037824 */ /* 0x000fe400078e0241 */
[----:B------:R-:W-:Y:S02]  /*eeb0*/  IMAD R0, R0, UR4, RZ ;  /* 0x0000000400007c24 */ /* 0x000fe4000f8e02ff */
[----:B------:R-:W-:Y:S02]  /*eec0*/  IMAD R65, R67, R18, R20 ;  /* 0x0000001243417224 */ /* 0x000fe400078e0214 */
[----:B------:R-:W-:-:S02]  /*eed0*/  IMAD R67, R21, UR5, R0 ;  /* 0x0000000515437c24 */ /* 0x000fc4000f8e0200 */
[----:B------:R-:W-:Y:S01]  /*eee0*/  IMAD.WIDE.U32 R2, R21, UR4, R2 ;  /* 0x0000000415027c25 */ /* 0x000fe2000f8e0002 */
[----:B------:R-:W-:Y:S01]  /*eef0*/  SHF.R.S32.HI R0, RZ, 0x1f, R65 ;  /* 0x0000001fff007819 */ /* 0x000fe20000011441 */
[----:B------:R-:W-:Y:S02]  /*ef00*/  ULDC.64 UR4, c[0x0][0xad8] ;  /* 0x0002b60000047ab9 */ /* 0x000fe40000000a00 */
[----:B------:R-:W-:Y:S02]  /*ef10*/  IMAD.IADD R3, R3, 0x1, R67 ;  /* 0x0000000103037824 */ /* 0x000fe400078e0243 */
[----:B------:R-:W-:Y:S02]  /*ef20*/  IMAD R18, R0, UR4, RZ ;  /* 0x0000000400127c24 */ /* 0x000fe4000f8e02ff */
[----:B------:R-:W-:Y:S02]  /*ef30*/  IMAD.IADD R40, R200, 0x1, R22 ;  /* 0x00000001c8287824 */ /* 0x000fe400078e0216 */
[----:B------:R-:W-:-:S02]  /*ef40*/  IMAD R21, R65, UR5, R18 ;  /* 0x0000000541157c24 */ /* 0x000fc4000f8e0212 */
[----:B------:R-:W-:Y:S01]  /*ef50*/  IMAD.WIDE.U32 R2, R65, UR4, R2 ;  /* 0x0000000441027c25 */ /* 0x000fe2000f8e0002 */
[CC--:B------:R-:W-:Y:S01]  /*ef60*/  ISETP.GE.AND P2, PT, R40.reuse, R71.reuse, PT ;  /* 0x000000472800720c */ /* 0x0c0fe20003f46270 */
[----:B------:R-:W-:Y:S02]  /*ef70*/  ULDC.64 UR4, c[0x0][0xa80] ;  /* 0x0002a00000047ab9 */ /* 0x000fe40000000a00 */
[----:B------:R-:W-:Y:S01]  /*ef80*/  VIADD R0, R40, 0x20 ;  /* 0x0000002028007836 */ /* 0x000fe20000000000 */
[----:B------:R-:W-:Y:S01]  /*ef90*/  LEA R18, P3, R2, UR4, 0x1 ;  /* 0x0000000402127c11 */ /* 0x000fe2000f8608ff */
[----:B------:R-:W-:Y:S02]  /*efa0*/  IMAD.IADD R3, R3, 0x1, R21 ;  /* 0x0000000103037824 */ /* 0x000fe400078e0215 */
[----:B0-----:R-:W-:Y:S01]  /*efb0*/  VIADD R17, R17, 0x30820 ;  /* 0x0003082011117836 */ /* 0x001fe20000000000 */
[----:B------:R-:W-:Y:S01]  /*efc0*/  ISETP.GE.AND P1, PT, R0, R71, PT ;  /* 0x000000470000720c */ /* 0x000fe20003f26270 */
[----:B------:R-:W-:Y:S01]  /*efd0*/  VIADD R0, R40, 0x40 ;  /* 0x0000004028007836 */ /* 0x000fe20000000000 */
[----:B------:R-:W-:-:S02]  /*efe0*/  LEA.HI.X R22, R2, UR5, R3, 0x1, P3 ;  /* 0x0000000502167c11 */ /* 0x000fc400098f0c03 */
[----:B------:R-:W-:Y:S01]  /*eff0*/  PRMT R17, RZ, 0x654, R17 ;  /* 0x00000654ff117816 */ /* 0x000fe20000000011 */
[----:B---3--:R0:W1:Y:S01]  /*f000*/  SHFL.IDX PT, R64, R18, RZ, 0x181f ;  /* 0x00181fff12407589 */ /* 0x00806200000e0000 */
        /* <DEDUP_REMOVED lines=9> */
[-C--:B-1----:R-:W-:Y:S02]  /*f0a0*/  @!P4 LEA R2, P6, R193, R64.reuse, 0x1 ;  /* 0x00000040c102c211 */ /* 0x082fe400078c08ff */
[----:B------:R-:W-:Y:S02]  /*f0b0*/  @!P3 LEA R20, P5, R195, R64, 0x1 ;  /* 0x00000040c314b211 */ /* 0x000fe400078a08ff */
[----:B--2---:R-:W-:Y:S02]  /*f0c0*/  @!P4 LEA.HI.X R3, R193, R0, R209, 0x1, P6 ;  /* 0x00000000c103c211 */ /* 0x004fe400030f0cd1 */
[C---:B------:R-:W-:Y:S02]  /*f0d0*/  @!P2 LEA R64, P6, R196.reuse, R64, 0x1 ;  /* 0x00000040c440a211 */ /* 0x040fe400078c08ff */
[-C--:B------:R-:W-:Y:S01]  /*f0e0*/  @!P3 LEA.HI.X R21, R195, R0.reuse, R208, 0x1, P5 ;  /* 0x00000000c315b211 */ /* 0x080fe200028f0cd0 */
[----:B-----5:R3:W-:Y:S01]  /*f0f0*/  @!P4 ST.E.128 desc[UR36][R2.64], R4 ;  /* 0x000000040200c985 */ /* 0x0207e2000c101d24 */
[----:B------:R-:W-:-:S03]  /*f100*/  @!P2 LEA.HI.X R65, R196, R0, R207, 0x1, P6 ;  /* 0x00000000c441a211 */ /* 0x000fc600030f0ccf */
[----:B------:R3:W-:Y:S04]  /*f110*/  @!P3 ST.E.128 desc[UR36][R20.64], R48 ;  /* 0x000000301400b985 */ /* 0x0007e8000c101d24 */
[----:B------:R3:W-:Y:S02]  /*f120*/  @!P2 ST.E.128 desc[UR36][R64.64], R60 ;  /* 0x0000003c4000a985 */ /* 0x0007e4000c101d24 */
.L_x_1331:
[----:B------:R-:W-:Y:S05]  /*f130*/  BSYNC B1 ;  /* 0x0000000000017941 */ /* 0x000fea0003800000 */
.L_x_1330:
        /* <DEDUP_REMOVED lines=9> */
[-C--:B------:R-:W-:Y:S02]  /*f1d0*/  @!P5 LEA R4, P2, R195, R6.reuse, 0x1 ;  /* 0x00000006c304d211 */ /* 0x080fe400078408ff */
[C---:B------:R-:W-:Y:S02]  /*f1e0*/  @!P6 LEA R6, P3, R196.reuse, R6, 0x1 ;  /* 0x00000006c406e211 */ /* 0x040fe400078608ff */
[-C--:B----4-:R-:W-:Y:S02]  /*f1f0*/  @!P4 LEA.HI.X R3, R193, R0.reuse, R209, 0x1, P1 ;  /* 0x00000000c103c211 */ /* 0x090fe400008f0cd1 */
[-C--:B------:R-:W-:Y:S02]  /*f200*/  @!P5 LEA.HI.X R5, R195, R0.reuse, R208, 0x1, P2 ;  /* 0x00000000c305d211 */ /* 0x080fe400010f0cd0 */
[----:B------:R-:W-:Y:S01]  /*f210*/  @!P6 LEA.HI.X R7, R196, R0, R207, 0x1, P3 ;  /* 0x00000000c407e211 */ /* 0x000fe200018f0ccf */
[----:B------:R3:W-:Y:S04]  /*f220*/  @!P4 ST.E.128 desc[UR36][R2.64], R8 ;  /* 0x000000080200c985 */ /* 0x0007e8000c101d24 */
[----:B------:R3:W-:Y:S04]  /*f230*/  @!P5 ST.E.128 desc[UR36][R4.64], R36 ;  /* 0x000000240400d985 */ /* 0x0007e8000c101d24 */
[----:B------:R3:W-:Y:S02]  /*f240*/  @!P6 ST.E.128 desc[UR36][R6.64], R56 ;  /* 0x000000380600e985 */ /* 0x0007e4000c101d24 */
.L_x_1333:
[----:B------:R-:W-:Y:S05]  /*f250*/  BSYNC B1 ;  /* 0x0000000000017941 */ /* 0x000fea0003800000 */
.L_x_1332:
        /* <DEDUP_REMOVED lines=11> */
[-C--:B0-----:R-:W-:Y:S02]  /*f310*/  @!P3 LEA.HI.X R3, R193, R0.reuse, R209, 0x1, P0 ;  /* 0x00000000c103b211 */ /* 0x081fe400000f0cd1 */
[-C--:B------:R-:W-:Y:S02]  /*f320*/  @!P4 LEA.HI.X R5, R195, R0.reuse, R208, 0x1, P1 ;  /* 0x00000000c305c211 */ /* 0x080fe400008f0cd0 */
[----:B------:R-:W-:Y:S01]  /*f330*/  @!P5 LEA.HI.X R7, R196, R0, R207, 0x1, P2 ;  /* 0x00000000c407d211 */ /* 0x000fe200010f0ccf */
[----:B------:R0:W-:Y:S04]  /*f340*/  @!P3 ST.E.128 desc[UR36][R2.64], R12 ;  /* 0x0000000c0200b985 */ /* 0x0001e8000c101d24 */
[----:B------:R0:W-:Y:S04]  /*f350*/  @!P4 ST.E.128 desc[UR36][R4.64], R28 ;  /* 0x0000001c0400c985 */ /* 0x0001e8000c101d24 */
[----:B------:R0:W-:Y:S02]  /*f360*/  @!P5 ST.E.128 desc[UR36][R6.64], R52 ;  /* 0x000000340600d985 */ /* 0x0001e4000c101d24 */
.L_x_1335:
[----:B------:R-:W-:Y:S05]  /*f370*/  BSYNC B1 ;  /* 0x0000000000017941 */ /* 0x000fea0003800000 */
.L_x_1334:
[----:B0-----:R-:W-:Y:S01]  /*f380*/  VIADD R0, R40, 0x60 ;  /* 0x0000006028007836 */ /* 0x001fe20000000000 */
[----:B--2-4-:R-:W0:Y:S04]  /*f390*/  SHFL.IDX PT, R22, R22, 0x3, 0x181f ;  /* 0x00781f0016167f89 */ /* 0x014e2800000e0000 */
[----:B------:R-:W-:Y:S01]  /*f3a0*/  ISETP.GE.AND P0, PT, R0, R71, PT ;  /* 0x000000470000720c */ /* 0x000fe20003f06270 */
[----:B------:R-:W2:-:S12]  /*f3b0*/  SHFL.IDX PT, R18, R18, 0x3, 0x181f ;  /* 0x00781f0012127f89 */ /* 0x000e9800000e0000 */
[----:B------:R-:W-:Y:S05]  /*f3c0*/  @P0 BRA `(.L_x_1336) ;  /* 0x0000000c002c0947 */ /* 0x000fea0003800000 */
[----:B------:R-:W-:Y:S02]  /*f3d0*/  ULDC UR4, c[0x0][0xac8] ;  /* 0x0002b20000047ab9 */ /* 0x000fe40000000800 */
[----:B------:R-:W-:Y:S02]  /*f3e0*/  ISETP.GE.AND P2, PT, R193, UR4, PT ;  /* 0x00000004c1007c0c */ /* 0x000fe4000bf46270 */
[----:B------:R-:W-:-:S11]  /*f3f0*/  ISETP.GE.AND P3, PT, R195, UR4, PT ;  /* 0x00000004c3007c0c */ /* 0x000fd6000bf66270 */
[-C--:B--2---:R-:W-:Y:S02]  /*f400*/  @!P2 LEA R2, P0, R193, R18.reuse, 0x1 ;  /* 0x00000012c102a211 */ /* 0x084fe400078008ff */
[----:B------:R-:W-:Y:S02]  /*f410*/  @!P3 LEA R4, P1, R195, R18, 0x1 ;  /* 0x00000012c304b211 */ /* 0x000fe400078208ff */
[-C--:B0-----:R-:W-:Y:S02]  /*f420*/  @!P2 LEA.HI.X R3, R193, R22.reuse, R209, 0x1, P0 ;  /* 0x00000016c103a211 */ /* 0x081fe400000f0cd1 */
        /* <DEDUP_REMOVED lines=9> */
.L_x_1328:
[----:B------:R-:W2:Y:S08]  /*f4c0*/  LDC.64 R4, c[0x0][0xc00] ;  /* 0x00030000ff047b82 */ /* 0x000eb00000000a00 */
[----:B------:R-:W3:Y:S01]  /*f4d0*/  LDC.64 R2, c[0x0][0xc00] ;  /* 0x00030000ff027b82 */ /* 0x000ee20000000a00 */
[----:B------:R-:W-:Y:S01]  /*f4e0*/  ULDC UR4, c[0x0][0xa88] ;  /* 0x0002a20000047ab9 */ /* 0x000fe20000000800 */
[----:B------:R-:W-:-:S06]  /*f4f0*/  IMAD.MOV.U32 R6, RZ, RZ, RZ ;  /* 0x000000ffff067224 */ /* 0x000fcc00078e00ff */
[----:B------:R-:W4:Y:S01]  /*f500*/  LDC R21, c[0x0][0xbe8] ;  /* 0x0002fa00ff157b82 */ /* 0x000f220000000800 */
[----:B--2---:R-:W-:-:S04]  /*f510*/  ISETP.NE.U32.AND P0, PT, R4, RZ, PT ;  /* 0x000000ff0400720c */ /* 0x004fc80003f05070 */
[----:B------:R-:W-:-:S03]  /*f520*/  ISETP.NE.AND.EX P0, PT, R5, RZ, PT, P0 ;  /* 0x000000ff0500720c */ /* 0x000fc60003f05300 */
[----:B------:R-:W2:Y:S01]  /*f530*/  LDC.64 R4, c[0x0][0xc08] ;  /* 0x00030200ff047b82 */ /* 0x000ea20000000a00 */
[----:B---3--:R-:W-:-:S04]  /*f540*/  IMAD.WIDE R2, R199, 0x4, R2 ;  /* 0x00000004c7027825 */ /* 0x008fc800078e0202 */
[----:B------:R-:W-:-:S05]  /*f550*/  IMAD.U32 R0, RZ, RZ, UR4 ;  /* 0x00000004ff007e24 */ /* 0x000fca000f8e00ff */
[----:B------:R3:W5:Y:S01]  /*f560*/  @P0 LDG.E R6, desc[UR36][R2.64] ;  /* 0x0000002402060981 */ /* 0x000762000c1e1900 */
[----:B--2---:R-:W-:-:S04]  /*f570*/  ISETP.NE.U32.AND P1, PT, R4, RZ, PT ;  /* 0x000000ff0400720c */ /* 0x004fc80003f25070 */
[----:B------:R-:W-:-:S13]  /*f580*/  ISETP.NE.AND.EX P1, PT, R5, RZ, PT, P1 ;  /* 0x000000ff0500720c */ /* 0x000fda0003f25310 */
[----:B------:R-:W2:Y:S02]  /*f590*/  @P1 LDC.64 R4, c[0x0][0xc08] ;  /* 0x00030200ff041b82 */ /* 0x000ea40000000a00 */
[----:B--2---:R-:W-:-:S05]  /*f5a0*/  @P1 IMAD.WIDE R4, R199, 0x4, R4 ;  /* 0x00000004c7041825 */ /* 0x004fca00078e0204 */
[----:B------:R3:W5:Y:S01]  /*f5b0*/  @P1 LDG.E R0, desc[UR36][R4.64] ;  /* 0x0000002404001981 */ /* 0x000762000c1e1900 */
[----:B----4-:R-:W-:Y:S02]  /*f5c0*/  ISETP.NE.AND P2, PT, R21, 0x1, PT ;  /* 0x000000011500780c */ /* 0x010fe40003f45270 */
[----:B------:R-:W-:Y:S02]  /*f5d0*/  ISETP.GE.AND P3, PT, R210, 0x80, PT ;  /* 0x00000080d200780c */ /* 0x000fe40003f66270 */
[----:B------:R-:W-:-:S09]  /*f5e0*/  SHF.R.S32.HI R7, RZ, 0x1f, R199 ;  /* 0x0000001fff077819 */ /* 0x000fd200000114c7 */
[----:B------:R-:W2:Y:S08]  /*f5f0*/  @P2 LDC R14, c[0x0][0xbec] ;  /* 0x0002fb00ff0e2b82 */ /* 0x000eb00000000800 */
[----:B------:R-:W4:Y:S01]  /*f600*/  @P2 LDC R25, c[0x0][0xbf0] ;  /* 0x0002fc00ff192b82 */ /* 0x000f220000000800 */
[----:B---3--:R-:W-:Y:S05]  /*f610*/  @P1 BRA `(.L_x_1337) ;  /* 0x0000000000101947 */ /* 0x008fea0003800000 */
[----:B------:R-:W-:Y:S05]  /*f620*/  @!P0 BRA `(.L_x_1337) ;  /* 0x00000000000c8947 */ /* 0x000fea0003800000 */
[----:B------:R-:W3:Y:S04]  /*f630*/  LDG.E R5, desc[UR36][R2.64] ;  /* 0x0000002402057981 */ /* 0x000ee8000c1e1900 */
[----:B-----5:R-:W3:Y:S02]  /*f640*/  LDG.E R0, desc[UR36][R2.64+0x4] ;  /* 0x0000042402007981 */ /* 0x020ee4000c1e1900 */
[----:B---3--:R-:W-:-:S07]  /*f650*/  IMAD.IADD R0, R0, 0x1, -R5 ;  /* 0x0000000100007824 */ /* 0x008fce00078e0a05 */
.L_x_1337:
[----:B------:R-:W-:Y:S01]  /*f660*/  BSSY B1, `(.L_x_1338) ;  /* 0x000002d000017945 */ /* 0x000fe20003800000 */
[----:B------:R-:W-:Y:S02]  /*f670*/  SHF.R.S32.HI R10, RZ, 0x1f, R198 ;  /* 0x0000001fff0a7819 */ /* 0x000fe400000114c6 */
[----:B------:R-:W-:Y:S02]  /*f680*/  SEL R13, R199, RZ, !P0 ;  /* 0x000000ffc70d7207 */ /* 0x000fe40004000000 */
[----:B------:R-:W-:Y:S02]  /*f690*/  SEL R12, R7, RZ, !P0 ;  /* 0x000000ff070c7207 */ /* 0x000fe40004000000 */
[----:B-----5:R-:W-:Y:S01]  /*f6a0*/  SHF.R.S32.HI R11, RZ, 0x1f, R6 ;  /* 0x0000001fff0b7819 */ /* 0x020fe20000011406 */
[----:B------:R-:W-:Y:S06]  /*f6b0*/  @P3 BRA `(.L_x_1339) ;  /* 0x00000000009c3947 */ /* 0x000fec0003800000 */
[----:B------:R-:W3:Y:S01]  /*f6c0*/  S2R R3, SR_TID.X ;  /* 0x0000000000037919 */ /* 0x000ee20000002100 */
[----:B------:R-:W5:Y:S02]  /*f6d0*/  LDC R9, c[0x0][0xbe8] ;  /* 0x0002fa00ff097b82 */ /* 0x000f640000000800 */
[----:B-----5:R-:W-:Y:S01]  /*f6e0*/  IMAD R2, R0, R9, RZ ;  /* 0x0000000900027224 */ /* 0x020fe200078e02ff */
[----:B---3--:R-:W-:-:S04]  /*f6f0*/  IADD3 R8, R22, -0x80, R3 ;  /* 0xffffff8016087810 */ /* 0x008fc80007ffe003 */
        /* <DEDUP_REMOVED lines=9> */
[----:B------:R-:W3:Y:S01]  /*f790*/  @P0 LDC R15, c[0x0][0xbec] ;  /* 0x0002fb00ff0f0b82 */ /* 0x000ee20000000800 */
[----:B------:R-:W-:Y:S01]  /*f7a0*/  IMAD R7, R198, UR5, R7 ;  /* 0x00000005c6077c24 */ /* 0x000fe2000f8e0207 */
[----:B------:R-:W-:-:S03]  /*f7b0*/  ULDC.64 UR4, c[0x0][0xb98] ;  /* 0x0002e60000047ab9 */ /* 0x000fc60000000a00 */
[----:B------:R-:W-:-:S03]  /*f7c0*/  IMAD.IADD R3, R3, 0x1, R7 ;  /* 0x0000000103037824 */ /* 0x000fc600078e0207 */
[----:B0-----:R-:W0:Y:S01]  /*f7d0*/  @P0 LDC R17, c[0x0][0xbf0] ;  /* 0x0002fc00ff110b82 */ /* 0x001e220000000800 */
[----:B------:R-:W-:-:S04]  /*f7e0*/  IMAD.WIDE.U32 R2, R13, UR4, R2 ;  /* 0x000000040d027c25 */ /* 0x000fc8000f8e0002 */
[----:B---3--:R-:W-:-:S05]  /*f7f0*/  @P0 IMAD.HI.U32 R4, R8, R15, RZ ;  /* 0x0000000f08040227 */ /* 0x008fca00078e00ff */
[----:B0-----:R-:W-:Y:S01]  /*f800*/  @P0 SHF.R.U32.HI R5, RZ, R17, R4 ;  /* 0x00000011ff050219 */ /* 0x001fe20000011604 */
        /* <DEDUP_REMOVED lines=18> */
.L_x_1339:
[----:B------:R-:W-:Y:S05]  /*f930*/  BSYNC B1 ;  /* 0x0000000000017941 */ /* 0x000fea0003800000 */
.L_x_1338:
[----:B------:R-:W-:Y:S01]  /*f940*/  ULDC.64 UR4, c[0x0][0xaa0] ;  /* 0x0002a80000047ab9 */ /* 0x000fe20000000a00 */
[----:B------:R-:W-:Y:S01]  /*f950*/  IMAD R7, R197, 0x20, R200 ;  /* 0x00000020c5077824 */ /* 0x000fe200078e02c8 */
[----:B------:R-:W-:Y:S01]  /*f960*/  BSSY B1, `(.L_x_1340) ;  /* 0x000003b000017945 */ /* 0x000fe20003800000 */
[----:B---3--:R-:W-:Y:S02]  /*f970*/  IMAD R3, R11, UR4, RZ ;  /* 0x000000040b037c24 */ /* 0x008fe4000f8e02ff */
[----:B------:R-:W-:Y:S02]  /*f980*/  IMAD.IADD R9, R22, 0x1, R7 ;  /* 0x0000000116097824 */ /* 0x000fe400078e0207 */
[C---:B------:R-:W-:Y:S02]  /*f990*/  IMAD R5, R6.reuse, UR5, R3 ;  /* 0x0000000506057c24 */ /* 0x040fe4000f8e0203 */
[----:B------:R-:W-:Y:S01]  /*f9a0*/  IMAD.WIDE.U32 R2, R6, UR4, RZ ;  /* 0x0000000406027c25 */ /* 0x000fe2000f8e00ff */
[----:B------:R-:W-:-:S03]  /*f9b0*/  ULDC.64 UR4, c[0x0][0xae8] ;  /* 0x0002ba0000047ab9 */ /* 0x000fc60000000a00 */
[----:B------:R-:W-:Y:S02]  /*f9c0*/  IMAD.IADD R3, R3, 0x1, R5 ;  /* 0x0000000103037824 */ /* 0x000fe400078e0205 */
[----:B------:R-:W-:Y:S02]  /*f9d0*/  IMAD R7, R10, UR4, RZ ;  /* 0x000000040a077c24 */ /* 0x000fe4000f8e02ff */
[----:B--2---:R-:W-:-:S04]  /*f9e0*/  @P2 IMAD.HI.U32 R4, R9, R14, RZ ;  /* 0x0000000e09042227 */ /* 0x004fc800078e00ff */
[C---:B------:R-:W-:Y:S02]  /*f9f0*/  IMAD R7, R198.reuse, UR5, R7 ;  /* 0x00000005c6077c24 */ /* 0x040fe4000f8e0207 */
[----:B------:R-:W-:Y:S01]  /*fa00*/  IMAD.WIDE.U32 R2, R198, UR4, R2 ;  /* 0x00000004c6027c25 */ /* 0x000fe2000f8e0002 */
[----:B------:R-:W-:-:S03]  /*fa10*/  ULDC.64 UR4, c[0x0][0xaf0] ;  /* 0x0002bc0000047ab9 */ /* 0x000fc60000000a00 */
[----:B------:R-:W-:Y:S01]  /*fa20*/  IMAD.MOV.U32 R5, RZ, RZ, R9 ;  /* 0x000000ffff057224 */ /* 0x000fe200078e0009 */
[----:B----4-:R-:W-:Y:S01]  /*fa30*/  @P2 SHF.R.U32.HI R5, RZ, R25, R4 ;  /* 0x00000019ff052219 */ /* 0x010fe20000011604 */
        /* <DEDUP_REMOVED lines=16> */
[----:B------:R-:W-:Y:S02]  /*fb40*/  IMAD.IADD R22, R200, 0x1, R22 ;  /* 0x00000001c8167824 */ /* 0x000fe400078e0216 */
[----:B------:R-:W-:Y:S02]  /*fb50*/  IMAD R21, R0, R21, RZ ;  /* 0x0000001500157224 */ /* 0x000fe400078e02ff */
[C---:B------:R-:W-:Y:S02]  /*fb60*/  IMAD R5, R7.reuse, UR5, R4 ;  /* 0x0000000507057c24 */ /* 0x040fe4000f8e0204 */
[----:B------:R-:W-:Y:S01]  /*fb70*/  IMAD.WIDE.U32 R2, R7, UR4, R2 ;  /* 0x0000000407027c25 */ /* 0x000fe2000f8e0002 */
[----:B------:R-:W-:Y:S01]  /*fb80*/  ISETP.GE.AND P2, PT, R22, R21, PT ;  /* 0x000000151600720c */ /* 0x000fe20003f46270 */
[----:B------:R-:W-:-:S02]  /*fb90*/  ULDC.64 UR4, c[0x0][0xa80] ;  /* 0x0002a00000047ab9 */ /* 0x000fc40000000a00 */
[----:B------:R-:W-:Y:S01]  /*fba0*/  VIADD R0, R22, 0x20 ;  /* 0x0000002016007836 */ /* 0x000fe20000000000 */
[----:B------:R-:W-:Y:S01]  /*fbb0*/  LEA R4, P3, R2, UR4, 0x1 ;  /* 0x0000000402047c11 */ /* 0x000fe2000f8608ff */
[----:B------:R-:W-:-:S03]  /*fbc0*/  IMAD.IADD R3, R3, 0x1, R5 ;  /* 0x0000000103037824 */ /* 0x000fc600078e0205 */
[-C--:B------:R-:W-:Y:S01]  /*fbd0*/  ISETP.GE.AND P1, PT, R0, R21.reuse, PT ;  /* 0x000000150000720c */ /* 0x080fe20003f26270 */
[----:B------:R-:W-:Y:S01]  /*fbe0*/  VIADD R0, R22, 0x40 ;  /* 0x0000004016007836 */ /* 0x000fe20000000000 */
[----:B------:R-:W-:Y:S02]  /*fbf0*/  LEA.HI.X R5, R2, UR5, R3, 0x1, P3 ;  /* 0x0000000502057c11 */ /* 0x000fe400098f0c03 */
[----:B------:R2:W3:Y:S02]  /*fc00*/  SHFL.IDX PT, R2, R4, RZ, 0x181f ;  /* 0x00181fff04027589 */ /* 0x0004e400000e0000 */
[----:B------:R-:W-:Y:S02]  /*fc10*/  ISETP.GE.AND P0, PT, R0, R21, PT ;  /* 0x000000150000720c */ /* 0x000fe40003f06270 */
[----:B------:R2:W4:Y:S01]  /*fc20*/  SHFL.IDX PT, R0, R5, RZ, 0x181f ;  /* 0x00181fff05007589 */ /* 0x00052200000e0000 */
[----:B------:R-:W-:Y:S10]  /*fc30*/  @P2 BRA `(.L_x_1341) ;  /* 0x0000000000342947 */ /* 0x000ff40003800000 */
[----:B------:R-:W-:Y:S02]  /*fc40*/  ULDC UR4, c[0x0][0xac8] ;  /* 0x0002b20000047ab9 */ /* 0x000fe40000000800 */
[----:B------:R-:W-:Y:S02]  /*fc50*/  ISETP.GE.AND P4, PT, R193, UR4, PT ;  /* 0x00000004c1007c0c */ /* 0x000fe4000bf86270 */
[----:B------:R-:W-:Y:S02]  /*fc60*/  ISETP.GE.AND P3, PT, R195, UR4, PT ;  /* 0x00000004c3007c0c */ /* 0x000fe4000bf66270 */
[----:B------:R-:W-:-:S09]  /*fc70*/  ISETP.GE.AND P2, PT, R196, UR4, PT ;  /* 0x00000004c4007c0c */ /* 0x000fd2000bf46270 */
[-C--:B---3--:R-:W-:Y:S02]  /*fc80*/  @!P4 LEA R6, P6, R193, R2.reuse, 0x1 ;  /* 0x00000002c106c211 */ /* 0x088fe400078c08ff */
[----:B------:R-:W-:Y:S02]  /*fc90*/  @!P3 LEA R8, P5, R195, R2, 0x1 ;  /* 0x00000002c308b211 */ /* 0x000fe400078a08ff */
[----:B----4-:R-:W-:Y:S02]  /*fca0*/  @!P4 LEA.HI.X R7, R193, R0, R209, 0x1, P6 ;  /* 0x00000000c107c211 */ /* 0x010fe400030f0cd1 */
[C---:B------:R-:W-:Y:S02]  /*fcb0*/  @!P2 LEA R2, P6, R196.reuse, R2, 0x1 ;  /* 0x00000002c402a211 */ /* 0x040fe400078c08ff */
[-C--:B------:R-:W-:Y:S01]  /*fcc0*/  @!P3 LEA.HI.X R9, R195, R0.reuse, R208, 0x1, P5 ;  /* 0x00000000c309b211 */ /* 0x080fe200028f0cd0 */
[----:B------:R3:W-:Y:S01]  /*fcd0*/  @!P4 ST.E.128 desc[UR36][R6.64], RZ ;  /* 0x000000ff0600c985 */ /* 0x0007e2000c101d24 */
[----:B------:R-:W-:-:S03]  /*fce0*/  @!P2 LEA.HI.X R3, R196, R0, R207, 0x1, P6 ;  /* 0x00000000c403a211 */ /* 0x000fc600030f0ccf */
[----:B------:R3:W-:Y:S04]  /*fcf0*/  @!P3 ST.E.128 desc[UR36][R8.64], RZ ;  /* 0x000000ff0800b985 */ /* 0x0007e8000c101d24 */
[----:B------:R3:W-:Y:S02]  /*fd00*/  @!P2 ST.E.128 desc[UR36][R2.64], RZ ;  /* 0x000000ff0200a985 */ /* 0x0007e4000c101d24 */
.L_x_1341:
[----:B------:R-:W-:Y:S05]  /*fd10*/  BSYNC B1 ;  /* 0x0000000000017941 */ /* 0x000fea0003800000 */
.L_x_1340:
        /* <DEDUP_REMOVED lines=14> */
[----:B------:R0:W-:Y:S04]  /*fe00*/  @!P4 ST.E.128 desc[UR36][R6.64], RZ ;  /* 0x000000ff0600c985 */ /* 0x0001e8000c101d24 */
[----:B------:R0:W-:Y:S04]  /*fe10*/  @!P5 ST.E.128 desc[UR36][R8.64], RZ ;  /* 0x000000ff0800d985 */ /* 0x0001e8000c101d24 */
[----:B------:R0:W-:Y:S02]  /*fe20*/  @!P6 ST.E.128 desc[UR36][R2.64], RZ ;  /* 0x000000ff0200e985 */ /* 0x0001e4000c101d24 */
.L_x_1343:
[----:B------:R-:W-:Y:S05]  /*fe30*/  BSYNC B1 ;  /* 0x0000000000017941 */ /* 0x000fea0003800000 */
.L_x_1342:
[----:B0-----:R0:W0:Y:S01]  /*fe40*/  SHFL.IDX PT, R0, R5, 0x2, 0x181f ;  /* 0x00581f0005007f89 */ /* 0x00102200000e0000 */
[----:B------:R-:W-:Y:S03]  /*fe50*/  BSSY B1, `(.L_x_1344) ;  /* 0x0000010000017945 */ /* 0x000fe60003800000 */
[----:B---3--:R3:W0:Y:S01]  /*fe60*/  SHFL.IDX PT, R2, R4, 0x2, 0x181f ;  /* 0x00581f0004027f89 */ /* 0x00862200000e0000 */
[----:B------:R-:W-:Y:S05]  /*fe70*/  @P0 BRA `(.L_x_1345) ;  /* 0x0000000000340947 */ /* 0x000fea0003800000 */
[----:B------:R-:W-:Y:S02]  /*fe80*/  ULDC UR4, c[0x0][0xac8] ;  /* 0x0002b20000047ab9 */ /* 0x000fe40000000800 */
[----:B------:R-:W-:Y:S02]  /*fe90*/  ISETP.GE.AND P3, PT, R193, UR4, PT ;  /* 0x00000004c1007c0c */ /* 0x000fe4000bf66270 */
[----:B------:R-:W-:Y:S02]  /*fea0*/  ISETP.GE.AND P4, PT, R195, UR4, PT ;  /* 0x00000004c3007c0c */ /* 0x000fe4000bf86270 */
[----:B------:R-:W-:-:S09]  /*feb0*/  ISETP.GE.AND P5, PT, R196, UR4, PT ;  /* 0x00000004c4007c0c */ /* 0x000fd2000bfa6270 */
[-C--:B0-----:R-:W-:Y:S02]  /*fec0*/  @!P3 LEA R6, P0, R193, R2.reuse, 0x1 ;  /* 0x00000002c106b211 */ /* 0x081fe400078008ff */
[-C--:B------:R-:W-:Y:S02]  /*fed0*/  @!P4 LEA R8, P1, R195, R2.reuse, 0x1 ;  /* 0x00000002c308c211 */ /* 0x080fe400078208ff */
[C---:B------:R-:W-:Y:S02]  /*fee0*/  @!P5 LEA R2, P2, R196.reuse, R2, 0x1 ;  /* 0x00000002c402d211 */ /* 0x040fe400078408ff */
[-C--:B------:R-:W-:Y:S02]  /*fef0*/  @!P3 LEA.HI.X R7, R193, R0.reuse, R209, 0x1, P0 ;  /* 0x00000000c107b211 */ /* 0x080fe400000f0cd1 */
[-C--:B------:R-:W-:Y:S02]  /*ff00*/  @!P4 LEA.HI.X R9, R195, R0.reuse, R208, 0x1, P1 ;  /* 0x00000000c309c211 */ /* 0x080fe400008f0cd0 */
[----:B------:R-:W-:Y:S01]  /*ff10*/  @!P5 LEA.HI.X R3, R196, R0, R207, 0x1, P2 ;  /* 0x00000000c403d211 */ /* 0x000fe200010f0ccf */
[----:B------:R0:W-:Y:S04]  /*ff20*/  @!P3 ST.E.128 desc[UR36][R6.64], RZ ;  /* 0x000000ff0600b985 */ /* 0x0001e8000c101d24 */
[----:B------:R0:W-:Y:S04]  /*ff30*/  @!P4 ST.E.128 desc[UR36][R8.64], RZ ;  /* 0x000000ff0800c985 */ /* 0x0001e8000c101d24 */
[----:B------:R0:W-:Y:S02]  /*ff40*/  @!P5 ST.E.128 desc[UR36][R2.64], RZ ;  /* 0x000000ff0200d985 */ /* 0x0001e4000c101d24 */
.L_x_1345:
[----:B------:R-:W-:Y:S05]  /*ff50*/  BSYNC B1 ;  /* 0x0000000000017941 */ /* 0x000fea0003800000 */
.L_x_1344:
[----:B0-----:R-:W-:Y:S01]  /*ff60*/  VIADD R0, R22, 0x60 ;  /* 0x0000006016007836 */ /* 0x001fe20000000000 */
[----:B------:R0:W0:Y:S04]  /*ff70*/  SHFL.IDX PT, R6, R5, 0x3, 0x181f ;  /* 0x00781f0005067f89 */ /* 0x00002800000e0000 */
[----:B------:R-:W-:Y:S01]  /*ff80*/  ISETP.GE.AND P0, PT, R0, R21, PT ;  /* 0x000000150000720c */ /* 0x000fe20003f06270 */
[----:B------:R0:W0:-:S12]  /*ff90*/  SHFL.IDX PT, R2, R4, 0x3, 0x181f ;  /* 0x00781f0004027f89 */ /* 0x00001800000e0000 */
[----:B------:R-:W-:Y:S05]  /*ffa0*/  @P0 BRA `(.L_x_1336) ;  /* 0x0000000000340947 */ /* 0x000fea0003800000 */
[----:B------:R-:W-:Y:S02]  /*ffb0*/  ULDC UR4, c[0x0][0xac8] ;  /* 0x0002b20000047ab9 */ /* 0x000fe40000000800 */
[----:B------:R-:W-:Y:S02]  /*ffc0*/  ISETP.GE.AND P3, PT, R193, UR4, PT ;  /* 0x00000004c1007c0c */ /* 0x000fe4000bf66270 */
[----:B------:R-:W-:Y:S02]  /*ffd0*/  ISETP.GE.AND P4, PT, R195, UR4, PT ;  /* 0x00000004c3007c0c */ /* 0x000fe4000bf86270 */
[----:B------:R-:W-:-:S09]  /*ffe0*/  ISETP.GE.AND P5, PT, R196, UR4, PT ;  /* 0x00000004c4007c0c */ /* 0x000fd2000bfa6270 */
[-C--:B0-234-:R-:W-:Y:S02]  /*fff0*/  @!P3 LEA R4, P0, R193, R2.reuse, 0x1 ;  /* 0x00000002c104b211 */ /* 0x09dfe400078008ff */
        /* <DEDUP_REMOVED lines=8> */
.L_x_1336:
[----:B------:R-:W-:Y:S05]  /*10080*/  BSYNC B0 ;  /* 0x0000000000007941 */ /* 0x000fea0003800000 */
.L_x_1327:
[----:B------:R-:W-:Y:S02]  /*10090*/  ULDC UR4, c[0x0][0xc3c] ;  /* 0x00030f0000047ab9 */ /* 0x000fe40000000800 */
[----:B-1----:R-:W-:-:S13]  /*100a0*/  ISETP.GE.AND P0, PT, R43, UR4, PT ;  /* 0x000000042b007c0c */ /* 0x002fda000bf06270 */
[----:B------:R-:W-:Y:S05]  /*100b0*/  @!P0 BRA `(.L_x_1346) ;  /* 0xffffff0c000c8947 */ /* 0x000fea000383ffff */
[----:B------:R-:W-:Y:S05]  /*100c0*/  EXIT ;  /* 0x000000000000794d */ /* 0x000fea0003800000 */
.L_x_1237:
[----:B------:R-:W-:-:S08]  /*100d0*/  NOP ;  /* 0x0000000000007918 */ /* 0x000fd00000000000 */
[----:B------:R-:W0:-:S00]  /*100e0*/  USETMAXREG.DEALLOC.CTAPOOL 0x28 ;  /* 0x00000028000079c8 */ /* 0x000e0000080e0500 */
[----:B0-----:R-:W-:Y:S01]  /*100f0*/  LOP3.LUT R2, R2, 0x3, RZ, 0xc0, !PT ;  /* 0x0000000302027812 */ /* 0x001fe200078ec0ff */
[----:B------:R-:W-:Y:S01]  /*10100*/  IMAD.MOV.U32 R4, RZ, RZ, RZ ;  /* 0x000000ffff047224 */ /* 0x000fe200078e00ff */
[----:B------:R-:W-:-:S04]  /*10110*/  LOP3.LUT R16, R16, 0xfffffeff, RZ, 0xc0, !PT ;  /* 0xfffffeff10107812 */ /* 0x000fc800078ec0ff */
[----:B------:R-:W0:Y:S02]  /*10120*/  SHFL.IDX PT, R2, R2, RZ, 0x1f ;  /* 0x00001fff02027589 */ /* 0x000e2400000e0000 */
[----:B0-----:R-:W-:-:S13]  /*10130*/  ISETP.NE.AND P0, PT, R2, RZ, PT ;  /* 0x000000ff0200720c */ /* 0x001fda0003f05270 */
[----:B------:R-:W-:Y:S01]  /*10140*/  @P0 LOP3.LUT R16, R16, 0x100, RZ, 0xfc, !PT ;  /* 0x0000010010100812 */ /* 0x000fe200078efcff */
[----:B------:R-:W-:Y:S06]  /*10150*/  @!P0 BRA `(.L_x_1347) ;  /* 0x00000000001c8947 */ /* 0x000fec0003800000 */
[----:B------:R-:W0:Y:S08]  /*10160*/  S2UR UR5, SR_CgaCtaId ;  /* 0x00000000000579c3 */ /* 0x000e300000008800 */
[----:B------:R-:W-:Y:S06]  /*10170*/  BAR.SYNC.DEFER_BLOCKING 0x5, 0x180 ;  /* 0x0146000000007b1d */ /* 0x000fec0000010000 */
[----:B------:R-:W-:-:S02]  /*10180*/  UMOV UR4, 0x400 ;  /* 0x0000040000047882 */ /* 0x000fc40000000000 */
[----:B0-----:R-:W-:-:S09]  /*10190*/  ULEA UR4, UR5, UR4, 0x18 ;  /* 0x0000000405047291 */ /* 0x001fd2000f8ec03f */
[----:B------:R-:W0:Y:S01]  /*101a0*/  LDS.128 R24, [UR4+0x308d0] ;  /* 0x0308d004ff187984 */ /* 0x000e220008000c00 */
[----:B------:R-:W-:Y:S06]  /*101b0*/  BAR.ARV 0x4, 0x180 ;  /* 0x0106000000007b1d */ /* 0x000fec0000002000 */
[----:B------:R-:W-:Y:S05]  /*101c0*/  BRA `(.L_x_1348) ;  /* 0x0000000800887947 */ /* 0x000fea0003800000 */
.L_x_1347:
[----:B------:R-:W-:Y:S01]  /*101d0*/  LOP3.LUT R5, R0, 0x1f, RZ, 0xc0, !PT ;  /* 0x0000001f00057812 */ /* 0x000fe200078ec0ff */
[----:B------:R-:W-:Y:S01]  /*101e0*/  ULDC UR4, c[0x0][0xc3c] ;  /* 0x00030f0000047ab9 */ /* 0x000fe20000000800 */
[----:B------:R-:W0:Y:S01]  /*101f0*/  S2UR UR6, SR_CTAID.X ;  /* 0x00000000000679c3 */ /* 0x000e220000002500 */
[----:B------:R-:W-:Y:S01]  /*10200*/  ULDC UR5, c[0x0][0xc38] ;  /* 0x00030e0000057ab9 */ /* 0x000fe20000000800 */
[----:B------:R-:W-:-:S04]  /*10210*/  ISETP.NE.AND P0, PT, R5, 0x1f, PT ;  /* 0x0000001f0500780c */ /* 0x000fc80003f05270 */
[----:B------:R-:W-:-:S13]  /*10220*/  ISETP.GE.OR P1, PT, R5, UR4, !P0 ;  /* 0x0000000405007c0c */ /* 0x000fda000c726670 */
[----:B------:R-:W1:Y:S02]  /*10230*/  @!P1 LDC.64 R2, c[0x0][0xc80] ;  /* 0x00032000ff029b82 */ /* 0x000e640000000a00 */
[----:B-1----:R-:W-:-:S05]  /*10240*/  @!P1 IMAD.WIDE.U32 R2, R5, 0x4, R2 ;  /* 0x0000000405029825 */ /* 0x002fca00078e0002 */
        /* <DEDUP_REMOVED lines=8> */
[----:B--2---:R-:W1:Y:S02]  /*102d0*/  SHFL.UP PT, R6, R4, 0x1, RZ ;  /* 0x0420000004067989 */ /* 0x004e6400000e00ff */
[----:B-1----:R-:W-:-:S05]  /*102e0*/  SEL R7, R6, RZ, P1 ;  /* 0x000000ff06077207 */ /* 0x002fca0000800000 */
[----:B------:R-:W-:-:S05]  /*102f0*/  IMAD.IADD R7, R4, 0x1, R7 ;  /* 0x0000000104077824 */ /* 0x000fca00078e0207 */
[----:B------:R-:W1:Y:S02]  /*10300*/  SHFL.UP PT, R6, R7, 0x2, RZ ;  /* 0x0440000007067989 */ /* 0x000e6400000e00ff */
        /* <DEDUP_REMOVED lines=11> */
[----:B------:R-:W1:Y:S02]  /*103c0*/  SHFL.IDX PT, R6, R8, 0x1f, 0x1f ;  /* 0x03e01f0008067f89 */ /* 0x000e6400000e0000 */
[----:B-1----:R-:W-:-:S04]  /*103d0*/  IMAD R6, R6, UR5, RZ ;  /* 0x0000000506067c24 */ /* 0x002fc8000f8e02ff */
[----:B------:R-:W-:Y:S01]  /*103e0*/  IMAD.MOV.U32 R3, RZ, RZ, R6 ;  /* 0x000000ffff037224 */ /* 0x000fe200078e0006 */
[----:B0-----:R-:W-:-:S13]  /*103f0*/  ISETP.GT.AND P6, PT, R6, UR6, PT ;  /* 0x0000000606007c0c */ /* 0x001fda000bfc4270 */
[----:B------:R-:W-:Y:S05]  /*10400*/  @P6 BRA `(.L_x_1349) ;  /* 0x0000000000906947 */ /* 0x000fea0003800000 */
[----:B------:R-:W-:Y:S01]  /*10410*/  IMAD.MOV.U32 R6, RZ, RZ, R3 ;  /* 0x000000ffff067224 */ /* 0x000fe200078e0003 */
[----:B------:R-:W-:Y:S01]  /*10420*/  UMOV UR4, URZ ;  /* 0x0000003f00047c82 */ /* 0x000fe20008000000 */
[----:B------:R-:W-:-:S05]  /*10430*/  ULDC UR5, c[0x0][0xc38] ;  /* 0x00030e0000057ab9 */ /* 0x000fca0000000800 */
.L_x_1353:
[----:B------:R-:W0:Y:S01]  /*10440*/  LDC R2, c[0x0][0xc3c] ;  /* 0x00030f00ff027b82 */ /* 0x000e220000000800 */
[----:B------:R-:W-:-:S06]  /*10450*/  UIADD3 UR4, UR4, 0x1f, URZ ;  /* 0x0000001f04047890 */ /* 0x000fcc000fffe03f */
        /* <DEDUP_REMOVED lines=10> */
.L_x_1352:
[----:B------:R-:W-:Y:S05]  /*10500*/  BSYNC B0 ;  /* 0x0000000000007941 */ /* 0x000fea0003800000 */
.L_x_1351:
        /* <DEDUP_REMOVED lines=20> */
.L_x_1349:
[----:B------:R-:W-:-:S04]  /*10650*/  IMAD.IADD R13, R6, 0x1, -R3 ;  /* 0x00000001060d7824 */ /* 0x000fc800078e0a03 */
[----:B------:R-:W-:-:S05]  /*10660*/  IMAD R2, R8, UR5, R13 ;  /* 0x0000000508027c24 */ /* 0x000fca000f8e020d */
[----:B------:R-:W-:Y:S02]  /*10670*/  ISETP.GT.AND P0, PT, R2, UR6, PT ;  /* 0x0000000602007c0c */ /* 0x000fe4000bf04270 */
[----:B------:R-:W0:Y:S11]  /*10680*/  LDC.64 R2, c[0x0][0xc90] ;  /* 0x00032400ff027b82 */ /* 0x000e360000000a00 */
[----:B------:R-:W-:-:S04]  /*10690*/  VOTE.ANY R9, PT, !P0 ;  /* 0x0000000000097806 */ /* 0x000fc800040e0100 */
[----:B------:R-:W1:Y:S02]  /*106a0*/  POPC R15, R9 ;  /* 0x00000009000f7309 */ /* 0x000e640000000000 */
[----:B-1----:R-:W-:-:S04]  /*106b0*/  VIADD R27, R15, UR4 ;  /* 0x000000040f1b7c36 */ /* 0x002fc80008000000 */
[----:B0-----:R-:W-:-:S05]  /*106c0*/  IMAD.WIDE R2, R27, 0x4, R2 ;  /* 0x000000041b027825 */ /* 0x001fca00078e0202 */
[----:B------:R-:W2:Y:S01]  /*106d0*/  LDG.E R7, desc[UR36][R2.64] ;  /* 0x0000002402077981 */ /* 0x000ea2000c1e1900 */
[----:B------:R-:W-:-:S03]  /*106e0*/  ISETP.NE.AND P0, PT, R9, RZ, PT ;  /* 0x000000ff0900720c */ /* 0x000fc60003f05270 */
[----:B------:R-:W2:Y:S02]  /*106f0*/  SHFL.IDX PT, R4, R4, R15, 0x1f ;  /* 0x00001f0f04047589 */ /* 0x000ea400000e0000 */
[----:B--2---:R-:W-:-:S05]  /*10700*/  IMAD R6, R4, R7, RZ ;  /* 0x0000000704067224 */ /* 0x004fca00078e02ff */
[----:B------:R-:W-:-:S04]  /*10710*/  IABS R12, R6 ;  /* 0x00000006000c7213 */ /* 0x000fc80000000000 */
[----:B------:R-:W0:Y:S08]  /*10720*/  I2F.RP R10, R12 ;  /* 0x0000000c000a7306 */ /* 0x000e300000209400 */
[----:B0-----:R-:W0:Y:S02]  /*10730*/  MUFU.RCP R10, R10 ;  /* 0x0000000a000a7308 */ /* 0x001e240000001000 */
[----:B0-----:R-:W-:-:S06]  /*10740*/  VIADD R11, R10, 0xffffffe ;  /* 0x0ffffffe0a0b7836 */ /* 0x001fcc0000000000 */
[----:B------:R0:W1:Y:S01]  /*10750*/  F2I.FTZ.U32.TRUNC.NTZ R3, R11 ;  /* 0x0000000b00037305 */ /* 0x000062000021f000 */
[----:B------:R-:W-:Y:S05]  /*10760*/  @!P0 BRA `(.L_x_1354) ;  /* 0x0000000000088947 */ /* 0x000fea0003800000 */
[----:B------:R-:W-:-:S05]  /*10770*/  VIADD R9, R15, 0xffffffff ;  /* 0xffffffff0f097836 */ /* 0x000fca0000000000 */
[----:B------:R2:W3:Y:S02]  /*10780*/  SHFL.IDX PT, R24, R8, R9, 0x1f ;  /* 0x00001f0908187589 */ /* 0x0004e400000e0000 */
.L_x_1354:
[----:B---3--:R-:W-:Y:S01]  /*10790*/  IMAD R24, R24, UR5, R13 ;  /* 0x0000000518187c24 */ /* 0x008fe2000f8e020d */
[----:B------:R-:W-:Y:S01]  /*107a0*/  IABS R2, R6 ;  /* 0x0000000600027213 */ /* 0x000fe20000000000 */
[----:B01----:R-:W-:-:S03]  /*107b0*/  IMAD.MOV R11, RZ, RZ, -R3 ;  /* 0x000000ffff0b7224 */ /* 0x003fc600078e0a03 */
[----:B--2---:R-:W-:Y:S01]  /*107c0*/  IADD3 R9, -R24, UR6, RZ ;  /* 0x0000000618097c10 */ /* 0x004fe2000fffe1ff */
        /* <DEDUP_REMOVED lines=19> */
[----:B------:R-:W-:Y:S02]  /*10900*/  IMAD R13, R7, R2, RZ ;  /* 0x00000002070d7224 */ /* 0x000fe400078e02ff */
[----:B------:R-:W-:Y:S02]  /*10910*/  IMAD.MOV R2, RZ, RZ, -R2 ;  /* 0x000000ffff027224 */ /* 0x000fe400078e0a02 */
[----:B------:R-:W-:Y:S02]  /*10920*/  IMAD.MOV R8, RZ, RZ, -R13 ;  /* 0x000000ffff087224 */ /* 0x000fe400078e0a0d */
[----:B------:R-:W-:Y:S02]  /*10930*/  IMAD R6, R6, R2, R9 ;  /* 0x0000000206067224 */ /* 0x000fe400078e0209 */
[----:B------:R-:W-:Y:S01]  /*10940*/  IMAD.MOV.U32 R2, RZ, RZ, RZ ;  /* 0x000000ffff027224 */ /* 0x000fe200078e00ff */
[----:B------:R-:W-:Y:S02]  /*10950*/  VIADDMNMX R15, R8, UR5, R7, PT ;  /* 0x00000005080f7c46 */ /* 0x000fe4000b800107 */
[----:B------:R-:W-:-:S02]  /*10960*/  IABS R11, R6 ;  /* 0x00000006000b7213 */ /* 0x000fc40000000000 */
[----:B------:R-:W-:Y:S01]  /*10970*/  IABS R8, R15 ;  /* 0x0000000f00087213 */ /* 0x000fe20000000000 */
[----:B------:R-:W-:-:S03]  /*10980*/  IMAD.MOV R26, RZ, RZ, -R15 ;  /* 0x000000ffff1a7224 */ /* 0x000fc600078e0a0f */
[----:B------:R-:W0:Y:S08]  /*10990*/  I2F.RP R7, R8 ;  /* 0x0000000800077306 */ /* 0x000e300000209400 */
[----:B0-----:R-:W0:Y:S02]  /*109a0*/  MUFU.RCP R7, R7 ;  /* 0x0000000700077308 */ /* 0x001e240000001000 */
[----:B0-----:R-:W-:-:S06]  /*109b0*/  VIADD R3, R7, 0xffffffe ;  /* 0x0ffffffe07037836 */ /* 0x001fcc0000000000 */
[----:B------:R-:W0:Y:S02]  /*109c0*/  F2I.FTZ.U32.TRUNC.NTZ R3, R3 ;  /* 0x0000000300037305 */ /* 0x000e24000021f000 */
[----:B0-----:R-:W-:-:S04]  /*109d0*/  IMAD.MOV R10, RZ, RZ, -R3 ;  /* 0x000000ffff0a7224 */ /* 0x001fc800078e0a03 */
[----:B------:R-:W-:Y:S01]  /*109e0*/  IMAD.MOV.U32 R9, RZ, RZ, R10 ;  /* 0x000000ffff097224 */ /* 0x000fe200078e000a */
[----:B------:R-:W-:-:S03]  /*109f0*/  IABS R10, R15 ;  /* 0x0000000f000a7213 */ /* 0x000fc60000000000 */
[----:B------:R-:W-:-:S04]  /*10a00*/  IMAD R9, R9, R8, RZ ;  /* 0x0000000809097224 */ /* 0x000fc800078e02ff */
[----:B------:R-:W-:-:S04]  /*10a10*/  IMAD.HI.U32 R2, R3, R9, R2 ;  /* 0x0000000903027227 */ /* 0x000fc800078e0002 */
[----:B------:R-:W-:Y:S02]  /*10a20*/  IMAD.MOV R3, RZ, RZ, -R10 ;  /* 0x000000ffff037224 */ /* 0x000fe400078e0a0a */
        /* <DEDUP_REMOVED lines=8> */
[----:B------:R-:W-:Y:S01]  /*10ab0*/  ISETP.GE.AND P2, PT, R3, RZ, PT ;  /* 0x000000ff0300720c */ /* 0x000fe20003f46270 */
[----:B------:R-:W-:-:S06]  /*10ac0*/  IMAD.IADD R3, R6, 0x1, R13 ;  /* 0x0000000106037824 */ /* 0x000fcc00078e020d */
[----:B------:R-:W-:-:S06]  /*10ad0*/  @P0 VIADD R2, R2, 0x1 ;  /* 0x0000000102020836 */ /* 0x000fcc0000000000 */
[----:B------:R-:W-:Y:S01]  /*10ae0*/  @!P2 IMAD.MOV R2, RZ, RZ, -R2 ;  /* 0x000000ffff02a224 */ /* 0x000fe200078e0a02 */
[----:B------:R-:W-:-:S04]  /*10af0*/  @!P1 LOP3.LUT R2, RZ, R15, RZ, 0x33, !PT ;  /* 0x0000000fff029212 */ /* 0x000fc800078e33ff */
[----:B------:R-:W-:Y:S01]  /*10b00*/  LOP3.LUT R25, RZ, R2, RZ, 0x33, !PT ;  /* 0x00000002ff197212 */ /* 0x000fe200078e33ff */
[----:B------:R-:W-:-:S04]  /*10b10*/  IMAD R26, R2, R26, R3 ;  /* 0x0000001a021a7224 */ /* 0x000fc800078e0203 */
[----:B------:R-:W-:Y:S01]  /*10b20*/  IMAD.IADD R25, R4, 0x1, R25 ;  /* 0x0000000104197824 */ /* 0x000fe200078e0219 */
[----:B------:R-:W-:Y:S06]  /*10b30*/  BRA `(.L_x_1355) ;  /* 0x0000000000147947 */ /* 0x000fec0003800000 */
.L_x_1350:
[----:B------:R-:W-:Y:S01]  /*10b40*/  ULDC UR4, c[0x0][0xc3c] ;  /* 0x00030f0000047ab9 */ /* 0x000fe20000000800 */
[----:B------:R-:W-:Y:S02]  /*10b50*/  IMAD.MOV.U32 R25, RZ, RZ, RZ ;  /* 0x000000ffff197224 */ /* 0x000fe400078e00ff */
[----:B------:R-:W-:Y:S02]  /*10b60*/  IMAD.U32 R24, RZ, RZ, UR6 ;  /* 0x00000006ff187e24 */ /* 0x000fe4000f8e00ff */
[----:B------:R-:W-:Y:S02]  /*10b70*/  IMAD.MOV.U32 R26, RZ, RZ, RZ ;  /* 0x000000ffff1a7224 */ /* 0x000fe400078e00ff */
[----:B------:R-:W-:-:S07]  /*10b80*/  IMAD.U32 R27, RZ, RZ, UR4 ;  /* 0x00000004ff1b7e24 */ /* 0x000fce000f8e00ff */
.L_x_1355:
[----:B------:R-:W-:-:S13]  /*10b90*/  ISETP.NE.AND P0, PT, R5, RZ, PT ;  /* 0x000000ff0500720c */ /* 0x000fda0003f05270 */
[----:B------:R-:W0:Y:S01]  /*10ba0*/  @!P0 S2R R3, SR_CgaCtaId ;  /* 0x0000000000038919 */ /* 0x000e220000008800 */
[----:B------:R-:W-:-:S04]  /*10bb0*/  @!P0 MOV R2, 0x400 ;  /* 0x0000040000028802 */ /* 0x000fc80000000f00 */
[----:B0-----:R-:W-:-:S05]  /*10bc0*/  @!P0 LEA R2, R3, R2, 0x18 ;  /* 0x0000000203028211 */ /* 0x001fca00078ec0ff */
[----:B------:R1:W-:Y:S01]  /*10bd0*/  @!P0 STS.128 [R2+0x308d0], R24 ;  /* 0x0308d01802008388 */ /* 0x0003e20000000c00 */
[----:B------:R-:W-:Y:S06]  /*10be0*/  BAR.ARV 0x5, 0x180 ;  /* 0x0146000000007b1d */ /* 0x000fec0000002000 */
.L_x_1348:
[----:B------:R2:W-:Y:S01]  /*10bf0*/  STL [R1+0x24], RZ ;  /* 0x000024ff01007387 */ /* 0x0005e20000100800 */
[----:B------:R-:W-:Y:S01]  /*10c00*/  ULDC UR4, c[0x0][0xc3c] ;  /* 0x00030f0000047ab9 */ /* 0x000fe20000000800 */
[----:B------:R-:W-:Y:S01]  /*10c10*/  IMAD.MOV.U32 R28, RZ, RZ, 0x1 ;  /* 0x00000001ff1c7424 */ /* 0x000fe200078e00ff */
[----:B0-----:R-:W-:Y:S01]  /*10c20*/  ISETP.GE.AND P0, PT, R27, UR4, PT ;  /* 0x000000041b007c0c */ /* 0x001fe2000bf06270 */
[----:B------:R-:W-:-:S12]  /*10c30*/  IMAD.MOV.U32 R23, RZ, RZ, RZ ;  /* 0x000000ffff177224 */ /* 0x000fd800078e00ff */
[----:B--2---:R-:W-:Y:S05]  /*10c40*/  @P0 BRA `(.L_x_1356) ;  /* 0x0000004c004c0947 */ /* 0x004fea0003800000 */
[----:B------:R-:W2:Y:S01]  /*10c50*/  LDL R4, [R1+0x10] ;  /* 0x0000100001047983 */ /* 0x000ea20000100800 */
[----:B------:R-:W0:Y:S01]  /*10c60*/  S2UR UR5, SR_CgaCtaId ;  /* 0x00000000000579c3 */ /* 0x000e220000008800 */
[C---:B------:R-:W-:Y:S01]  /*10c70*/  IMAD.SHL.U32 R32, R0.reuse, 0x8, RZ ;  /* 0x0000000800207824 */ /* 0x040fe200078e00ff */
[----:B------:R-:W-:Y:S01]  /*10c80*/  UMOV UR4, 0x400 ;  /* 0x0000040000047882 */ /* 0x000fe20000000000 */
[----:B-1----:R-:W-:Y:S01]  /*10c90*/  LOP3.LUT R2, R0, 0x7f, RZ, 0xc0, !PT ;  /* 0x0000007f00027812 */ /* 0x002fe200078ec0ff */
[----:B------:R-:W-:Y:S01]  /*10ca0*/  BSSY B8, `(.L_x_1356) ;  /* 0x00004cd000087945 */ /* 0x000fe20003800000 */
[----:B------:R-:W-:Y:S01]  /*10cb0*/  IMAD.MOV.U32 R28, RZ, RZ, 0x1 ;  /* 0x00000001ff1c7424 */ /* 0x000fe200078e00ff */
[----:B------:R-:W-:Y:S01]  /*10cc0*/  LOP3.LUT R3, R32, 0x1f8, RZ, 0xc0, !PT ;  /* 0x000001f820037812 */ /* 0x000fe200078ec0ff */
[----:B------:R-:W-:Y:S01]  /*10cd0*/  IMAD.MOV.U32 R23, RZ, RZ, RZ ;  /* 0x000000ffff177224 */ /* 0x000fe200078e00ff */
[----:B------:R-:W-:Y:S01]  /*10ce0*/  SHF.R.U32.HI R2, RZ, 0x3, R2 ;  /* 0x00000003ff027819 */ /* 0x000fe20000011602 */
[----:B------:R-:W-:Y:S01]  /*10cf0*/  ULDC UR38, c[0x0][0xc] ;  /* 0x0000030000267ab9 */ /* 0x000fe20000000800 */
[----:B------:R-:W-:Y:S01]  /*10d00*/  LOP3.LUT R3, R3, 0x38, R0, 0x78, !PT ;  /* 0x0000003803037812 */ /* 0x000fe200078e7800 */
[----:B------:R-:W-:-:S03]  /*10d10*/  IMAD.SHL.U32 R0, R0, 0x10, RZ ;  /* 0x0000001000007824 */ /* 0x000fc600078e00ff */
[----:B------:R-:W-:Y:S02]  /*10d20*/  LOP3.LUT R36, R3, 0x200, R32, 0xf8, !PT ;  /* 0x0000020003247812 */ /* 0x000fe400078ef820 */
[----:B------:R-:W-:Y:S02]  /*10d30*/  LOP3.LUT R32, R32, 0x38, RZ, 0xc0, !PT ;  /* 0x0000003820207812 */ /* 0x000fe400078ec0ff */
[----:B------:R-:W-:Y:S02]  /*10d40*/  LOP3.LUT R0, R2, 0x70, R0, 0xf8, !PT ;  /* 0x0000007002007812 */ /* 0x000fe400078ef800 */
[C---:B------:R-:W-:Y:S02]  /*10d50*/  LOP3.LUT R34, R32.reuse, 0x40, RZ, 0xfc, !PT ;  /* 0x0000004020227812 */ /* 0x040fe400078efcff */
[----:B------:R-:W-:Y:S01]  /*10d60*/  LOP3.LUT R33, R32, 0x80, RZ, 0xfc, !PT ;  /* 0x0000008020217812 */ /* 0x000fe200078efcff */
[----:B0-----:R-:W-:-:S06]  /*10d70*/  ULEA UR4, UR5, UR4, 0x18 ;  /* 0x0000000405047291 */ /* 0x001fcc000f8ec03f */
[----:B------:R-:W-:-:S04]  /*10d80*/  IMAD.U32 R17, RZ, RZ, UR4 ;  /* 0x00000004ff117e24 */ /* 0x000fc8000f8e00ff */
[----:B------:R-:W-:Y:S01]  /*10d90*/  IMAD R37, R36, 0x2, R17 ;  /* 0x0000000224257824 */ /* 0x000fe200078e0211 */
[----:B--2---:R-:W-:-:S05]  /*10da0*/  LOP3.LUT R4, R4, 0x2, RZ, 0xfc, !PT ;  /* 0x0000000204047812 */ /* 0x004fca00078efcff */
[----:B------:R0:W-:Y:S04]  /*10db0*/  STL [R1+0x28], R4 ;  /* 0x0000280401007387 */ /* 0x0001e80000100800 */
[----:B------:R0:W-:Y:S02]  /*10dc0*/  STL [R1+0x24], RZ ;  /* 0x000024ff01007387 */ /* 0x0001e40000100800 */
.L_x_1427:
[----:B------:R-:W-:Y:S05]  /*10dd0*/  YIELD ;  /* 0x0000000000007946 */ /* 0x000fea0003800000 */
[----:B------:R-:W-:Y:S01]  /*10de0*/  ULDC.64 UR4, c[0x0][0xa28] ;  /* 0x00028a0000047ab9 */ /* 0x000fe20000000a00 */
[----:B------:R-:W-:Y:S01]  /*10df0*/  IMAD.MOV.U32 R19, RZ, RZ, RZ ;  /* 0x000000ffff137224 */ /* 0x000fe200078e00ff */
[----:B------:R-:W-:-:S04]  /*10e00*/  ISETP.NE.U32.AND P0, PT, RZ, UR4, PT ;  /* 0x00000004ff007c0c */ /* 0x000fc8000bf05070 */
[----:B------:R-:W-:Y:S01]  /*10e10*/  ISETP.NE.AND.EX P0, PT, RZ, UR5, PT, P0 ;  /* 0x00000005ff007c0c */ /* 0x000fe2000bf05300 */
[----:B------:R-:W-:-:S12]  /*10e20*/  ULDC.64 UR4, c[0x0][0xa18] ;  /* 0x0002860000047ab9 */ /* 0x000fd80000000a00 */
[----:B-1----:R-:W1:Y:S02]  /*10e30*/  @P0 LDC.64 R2, c[0x0][0xa28] ;  /* 0x00028a00ff020b82 */ /* 0x002e640000000a00 */
[----:B-1----:R-:W-:-:S05]  /*10e40*/  @P0 IMAD.WIDE R2, R27, 0x4, R2 ;  /* 0x000000041b020825 */ /* 0x002fca00078e0202 */
[----:B------:R1:W2:Y:S01]  /*10e50*/  @P0 LDG.E R19, desc[UR36][R2.64] ;  /* 0x0000002402130981 */ /* 0x0002a2000c1e1900 */
[----:B------:R-:W-:Y:S01]  /*10e60*/  ISETP.NE.U32.AND P0, PT, RZ, UR4, PT ;  /* 0x00000004ff007c0c */ /* 0x000fe2000bf05070 */
[----:B------:R-:W-:Y:S01]  /*10e70*/  IMAD.MOV.U32 R35, RZ, RZ, RZ ;  /* 0x000000ffff237224 */ /* 0x000fe200078e00ff */
[----:B------:R-:W-:Y:S02]  /*10e80*/  LOP3.LUT R16, R16, 0xffffff7f, RZ, 0xc0, !PT ;  /* 0xffffff7f10107812 */ /* 0x000fe400078ec0ff */
[----:B------:R-:W-:Y:S01]  /*10e90*/  ISETP.NE.AND.EX P1, PT, RZ, UR5, PT, P0 ;  /* 0x00000005ff007c0c */ /* 0x000fe2000bf25300 */
[----:B------:R-:W-:Y:S02]  /*10ea0*/  ULDC.64 UR4, c[0x0][0xa00] ;  /* 0x0002800000047ab9 */ /* 0x000fe40000000a00 */
[----:B------:R-:W-:Y:S01]  /*10eb0*/  ISETP.NE.U32.AND P0, PT, RZ, UR4, PT ;  /* 0x00000004ff007c0c */ /* 0x000fe2000bf05070 */
[----:B-1----:R-:W1:Y:S03]  /*10ec0*/  LDC.64 R2, c[0x0][0xa00] ;  /* 0x00028000ff027b82 */ /* 0x002e660000000a00 */
[----:B------:R-:W-:Y:S01]  /*10ed0*/  ISETP.NE.AND.EX P2, PT, RZ, UR5, PT, P0 ;  /* 0x00000005ff007c0c */ /* 0x000fe2000bf45300 */
[----:B------:R-:W-:-:S05]  /*10ee0*/  ULDC.64 UR4, c[0x0][0x418] ;  /* 0x0001060000047ab9 */ /* 0x000fca0000000a00 */
[----:B0-----:R-:W0:Y:S07]  /*10ef0*/  @P1 LDC.64 R4, c[0x0][0xa18] ;  /* 0x00028600ff041b82 */ /* 0x001e2e0000000a00 */
[----:B------:R-:W-:Y:S01]  /*10f00*/  @P2 LOP3.LUT R16, R16, 0x80, RZ, 0xfc, !PT ;  /* 0x0000008010102812 */ /* 0x000fe200078efcff */
[----:B-1----:R-:W-:-:S05]  /*10f10*/  IMAD.WIDE R2, R27, 0x4, R2 ;  /* 0x000000041b027825 */ /* 0x002fca00078e0202 */
[----:B------:R1:W5:Y:S01]  /*10f20*/  @P2 LDG.E R35, desc[UR36][R2.64] ;  /* 0x0000002402232981 */ /* 0x000362000c1e1900 */
[----:B0-----:R-:W-:-:S05]  /*10f30*/  @P1 IMAD.WIDE R4, R27, 0x4, R4 ;  /* 0x000000041b041825 */ /* 0x001fca00078e0204 */
[----:B------:R1:W5:Y:S01]  /*10f40*/  @P1 LDG.E R29, desc[UR36][R4.64] ;  /* 0x00000024041d1981 */ /* 0x000362000c1e1900 */
[----:B------:R-:W-:-:S03]  /*10f50*/  UISETP.NE.U32.AND UP0, UPT, UR4, URZ, UPT ;  /* 0x0000003f0400728c */ /* 0x000fc6000bf05070 */
[----:B------:R-:W-:Y:S01]  /*10f60*/  ULDC UR4, c[0x0][0x424] ;  /* 0x0001090000047ab9 */ /* 0x000fe20000000800 */
[----:B------:R-:W-:-:S03]  /*10f70*/  UISETP.NE.AND.EX UP0, UPT, UR5, URZ, UPT, UP0 ;  /* 0x0000003f0500728c */ /* 0x000fc6000bf05300 */
[----:B------:R-:W-:Y:S01]  /*10f80*/  ULDC UR5, c[0x0][0x2f0] ;  /* 0x0000bc0000057ab9 */ /* 0x000fe20000000800 */
[----:B------:R-:W-:-:S04]  /*10f90*/  USEL UR4, UR4, 0x1, UP0 ;  /* 0x0000000104047887 */ /* 0x000fc80008000000 */
[----:B------:R-:W-:-:S06]  /*10fa0*/  UIMAD UR4, UR4, UR5, URZ ;  /* 0x00000005040472a4 */ /* 0x000fcc000f8e023f */
[----:B------:R-:W-:Y:S01]  /*10fb0*/  IMAD.U32 R0, RZ, RZ, UR4 ;  /* 0x00000004ff007e24 */ /* 0x000fe2000f8e00ff */
[----:B--2---:R1:W-:Y:S01]  /*10fc0*/  STL [R1+0x4], R19 ;  /* 0x0000041301007387 */ /* 0x0043e20000100800 */
[----:B---3--:R-:W-:Y:S05]  /*10fd0*/  @P1 BRA `(.L_x_1357) ;  /* 0x0000000000181947 */ /* 0x008fea0003800000 */
[----:B------:R-:W-:Y:S02]  /*10fe0*/  ULDC UR4, c[0x0][0x288] ;  /* 0x0000a20000047ab9 */ /* 0x000fe40000000800 */
[----:B-----5:R-:W-:Y:S01]  /*10ff0*/  IMAD.U32 R29, RZ, RZ, UR4 ;  /* 0x00000004ff1d7e24 */ /* 0x020fe2000f8e00ff */
[----:B------:R-:W-:Y:S06]  /*11000*/  @!P2 BRA `(.L_x_1357) ;  /* 0x00000000000ca947 */ /* 0x000fec0003800000 */
[----:B-1----:R-:W2:Y:S04]  /*11010*/  LDG.E R4, desc[UR36][R2.64] ;  /* 0x0000002402047981 */ /* 0x002ea8000c1e1900 */
[----:B------:R-:W2:Y:S02]  /*11020*/  LDG.E R29, desc[UR36][R2.64+0x4] ;  /* 0x00000424021d7981 */ /* 0x000ea4000c1e1900 */
[----:B--2---:R-:W-:-:S07]  /*11030*/  IMAD.IADD R29, R29, 0x1, -R4 ;  /* 0x000000011d1d7824 */ /* 0x004fce00078e0a04 */
.L_x_1357:
[----:B------:R-:W-:Y:S02]  /*11040*/  ULDC.64 UR4, c[0x0][0xa20] ;  /* 0x0002880000047ab9 */ /* 0x000fe40000000a00 */
[----:B------:R-:W-:-:S04]  /*11050*/  ISETP.NE.U32.AND P0, PT, RZ, UR4, PT ;  /* 0x00000004ff007c0c */ /* 0x000fc8000bf05070 */
[----:B------:R-:W-:-:S13]  /*11060*/  ISETP.NE.AND.EX P0, PT, RZ, UR5, PT, P0 ;  /* 0x00000005ff007c0c */ /* 0x000fda000bf05300 */
[----:B------:R-:W-:Y:S05]  /*11070*/  @!P0 BRA `(.L_x_1358) ;  /* 0x0000000000108947 */ /* 0x000fea0003800000 */
[----:B-1----:R-:W0:Y:S02]  /*11080*/  LDC.64 R2, c[0x0][0xa20] ;  /* 0x00028800ff027b82 */ /* 0x002e240000000a00 */
[----:B0-----:R-:W-:-:S05]  /*11090*/  IMAD.WIDE R2, R27, 0x4, R2 ;  /* 0x000000041b027825 */ /* 0x001fca00078e0202 */
[----:B------:R0:W5:Y:S01]  /*110a0*/  LDG.E R0, desc[UR36][R2.64] ;  /* 0x0000002402007981 */ /* 0x000162000c1e1900 */
[----:B------:R-:W-:Y:S05]  /*110b0*/  BRA `(.L_x_1359) ;  /* 0x0000000000247947 */ /* 0x000fea0003800000 */
.L_x_1358:
[----:B------:R-:W-:Y:S02]  /*110c0*/  ULDC.64 UR4, c[0x0][0xa08] ;  /* 0x0002820000047ab9 */ /* 0x000fe40000000a00 */
[----:B------:R-:W-:-:S04]  /*110d0*/  ISETP.NE.U32.AND P0, PT, RZ, UR4, PT ;  /* 0x00000004ff007c0c */ /* 0x000fc8000bf05070 */
[----:B------:R-:W-:-:S13]  /*110e0*/  ISETP.NE.AND.EX P0, PT, RZ, UR5, PT, P0 ;  /* 0x00000005ff007c0c */ /* 0x000fda000bf05300 */
[----:B------:R-:W-:Y:S05]  /*110f0*/  @!P0 BRA `(.L_x_1359) ;  /* 0x0000000000148947 */ /* 0x000fea0003800000 */
[----:B-1----:R-:W0:Y:S02]  /*11100*/  LDC.64 R2, c[0x0][0xa08] ;  /* 0x00028200ff027b82 */ /* 0x002e240000000a00 */
[----:B0-----:R-:W-:-:S05]  /*11110*/  IMAD.WIDE R2, R27, 0x4, R2 ;  /* 0x000000041b027825 */ /* 0x001fca00078e0202 */
[----:B------:R-:W2:Y:S04]  /*11120*/  LDG.E R0, desc[UR36][R2.64] ;  /* 0x0000002402007981 */ /* 0x000ea8000c1e1900 */
[----:B------:R-:W2:Y:S02]  /*11130*/  LDG.E R5, desc[UR36][R2.64+0x4] ;  /* 0x0000042402057981 */ /* 0x000ea4000c1e1900 */
[----:B--2---:R-:W-:-:S07]  /*11140*/  IMAD.IADD R0, R5, 0x1, -R0 ;  /* 0x0000000105007824 */ /* 0x004fce00078e0a00 */
.L_x_1359:
[----:B01----:R-:W0:Y:S01]  /*11150*/  LDC R2, c[0x0][0x448] ;  /* 0x00011200ff027b82 */ /* 0x003e220000000800 */
[----:B-----5:R-:W-:Y:S01]  /*11160*/  IMAD.IADD R30, R0, 0x1, -R19 ;  /* 0x00000001001e7824 */ /* 0x020fe200078e0a13 */
[----:B------:R-:W-:Y:S01]  /*11170*/  LOP3.LUT R16, R16, 0xffffffbf, RZ, 0xc0, !PT ;  /* 0xffffffbf10107812 */ /* 0x000fe200078ec0ff */
[----:B------:R-:W-:-:S03]  /*11180*/  IMAD.SHL.U32 R25, R25, 0x80, RZ ;  /* 0x0000008019197824 */ /* 0x000fc600078e00ff */
[----:B------:R1:W-:Y:S01]  /*11190*/  STL [R1], R30 ;  /* 0x0000001e01007387 */ /* 0x0003e20000100800 */
[----:B------:R-:W-:Y:S01]  /*111a0*/  VIADD R4, R25, 0x7f ;  /* 0x0000007f19047836 */ /* 0x000fe20000000000 */
[----:B0-----:R-:W-:Y:S02]  /*111b0*/  ISETP.NE.AND P2, PT, R2, 0x1, PT ;  /* 0x000000010200780c */ /* 0x001fe40003f45270 */
[----:B------:R-:W0:Y:S11]  /*111c0*/  LDC.64 R2, c[0x0][0x9e0] ;  /* 0x00027800ff027b82 */ /* 0x000e360000000a00 */
[----:B------:R-:W2:Y:S01]  /*111d0*/  @P2 LDC R5, c[0x0][0x44c] ;  /* 0x00011300ff052b82 */ /* 0x000ea20000000800 */
[----:B------:R-:W-:-:S07]  /*111e0*/  @P2 LOP3.LUT R16, R16, 0x40, RZ, 0xfc, !PT ;  /* 0x0000004010102812 */ /* 0x000fce00078efcff */
[----:B------:R-:W3:Y:S01]  /*111f0*/  @P2 LDC R6, c[0x0][0x450] ;  /* 0x00011400ff062b82 */ /* 0x000ee20000000800 */
[----:B0-----:R-:W-:Y:S01]  /*11200*/  ISETP.GE.AND P1, PT, R3, 0x1, PT ;  /* 0x000000010300780c */ /* 0x001fe20003f26270 */
[----:B--2---:R-:W-:-:S05]  /*11210*/  @P2 IMAD.HI.U32 R5, R4, R5, RZ ;  /* 0x0000000504052227 */ /* 0x004fca00078e00ff */
[----:B---3--:R-:W-:Y:S02]  /*11220*/  @P2 SHF.R.U32.HI R4, RZ, R6, R5 ;  /* 0x00000006ff042219 */ /* 0x008fe40000011605 */
[----:B------:R-:W-:-:S05]  /*11230*/  IADD3 R5, R30, 0x1, -R29 ;  /* 0x000000011e057810 */ /* 0x000fca0007ffe81d */
[----:B------:R-:W-:-:S04]  /*11240*/  IMAD.IADD R7, R5, 0x1, R4 ;  /* 0x0000000105077824 */ /* 0x000fc800078e0204 */
[----:B------:R-:W-:Y:S01]  /*11250*/  IMAD.IADD R2, R7, 0x1, R2 ;  /* 0x0000000107027824 */ /* 0x000fe200078e0202 */
[----:B-1----:R-:W-:Y:S06]  /*11260*/  @!P1 BRA `(.L_x_1360) ;  /* 0x0000000000489947 */ /* 0x002fec0003800000 */
[C---:B------:R-:W-:Y:S01]  /*11270*/  ISETP.GT.AND P0, PT, R7.reuse, RZ, PT ;  /* 0x000000ff0700720c */ /* 0x040fe20003f04270 */
[----:B------:R-:W-:Y:S01]  /*11280*/  BSSY B0, `(.L_x_1361) ;  /* 0x000000e000007945 */ /* 0x000fe20003800000 */
[----:B------:R-:W-:-:S11]  /*11290*/  VIADD R0, R7, 0xffffffff ;  /* 0xffffffff07007836 */ /* 0x000fd60000000000 */
        /* <DEDUP_REMOVED lines=8> */
.L_x_1362:
[----:B------:R-:W-:-:S13]  /*11320*/  ISETP.NE.AND P0, PT, R3, 0x1, PT ;  /* 0x000000010300780c */ /* 0x000fda0003f05270 */
[----:B------:R-:W0:Y:S02]  /*11330*/  @P0 LDC.64 R4, c[0x0][0x9e8] ;  /* 0x00027a00ff040b82 */ /* 0x000e240000000a00 */
[----:B0-----:R-:W-:-:S05]  /*11340*/  @P0 IMAD.HI.U32 R4, R0, R4, RZ ;  /* 0x0000000400040227 */ /* 0x001fca00078e00ff */
[----:B------:R-:W-:-:S07]  /*11350*/  @P0 SHF.R.U32.HI R0, RZ, R5, R4 ;  /* 0x00000005ff000219 */ /* 0x000fce0000011604 */
.L_x_1363:
[----:B------:R-:W-:Y:S05]  /*11360*/  BSYNC B0 ;  /* 0x0000000000007941 */ /* 0x000fea0003800000 */
.L_x_1361:
[----:B------:R-:W-:-:S05]  /*11370*/  IMAD R5, R0, R3, R3 ;  /* 0x0000000300057224 */ /* 0x000fca00078e0203 */
[----:B------:R-:W-:-:S07]  /*11380*/  VIMNMX R2, R2, R5, PT ;  /* 0x0000000502027248 */ /* 0x000fce0003fe0100 */
.L_x_1360:
[----:B------:R-:W0:Y:S01]  /*11390*/  @P2 LDC R4, c[0x0][0x44c] ;  /* 0x00011300ff042b82 */ /* 0x000e220000000800 */
[----:B------:R-:W-:Y:S01]  /*113a0*/  VIADD R2, R2, 0x5f ;  /* 0x0000005f02027836 */ /* 0x000fe20000000000 */
[----:B------:R-:W-:Y:S01]  /*113b0*/  ULDC UR4, c[0x0][0x9dc] ;  /* 0x0002770000047ab9 */ /* 0x000fe20000000800 */
[----:B------:R-:W-:-:S05]  /*113c0*/  IMAD.MOV.U32 R0, RZ, RZ, R25 ;  /* 0x000000ffff007224 */ /* 0x000fca00078e0019 */
[----:B------:R-:W1:Y:S01]  /*113d0*/  @P2 LDC R5, c[0x0][0x450] ;  /* 0x00011400ff052b82 */ /* 0x000e620000000800 */
[----:B0-----:R-:W-:-:S05]  /*113e0*/  @P2 IMAD.HI.U32 R4, R25, R4, RZ ;  /* 0x0000000419042227 */ /* 0x001fca00078e00ff */
[----:B-1----:R-:W-:Y:S01]  /*113f0*/  @P2 SHF.R.U32.HI R0, RZ, R5, R4 ;  /* 0x00000005ff002219 */ /* 0x002fe20000011604 */
[----:B------:R-:W-:-:S04]  /*11400*/  IMAD.HI R4, R2, 0x2aaaaaab, RZ ;  /* 0x2aaaaaab02047827 */ /* 0x000fc800078e02ff */
[----:B------:R-:W-:Y:S01]  /*11410*/  VIADD R2, R30, 0x5f ;  /* 0x0000005f1e027836 */ /* 0x000fe20000000000 */
[----:B------:R-:W-:-:S03]  /*11420*/  SHF.R.U32.HI R5, RZ, 0x1f, R4 ;  /* 0x0000001fff057819 */ /* 0x000fc60000011604 */
[----:B------:R-:W-:Y:S01]  /*11430*/  IMAD.HI R2, R2, 0x2aaaaaab, RZ ;  /* 0x2aaaaaab02027827 */ /* 0x000fe200078e02ff */
[----:B------:R-:W-:-:S04]  /*11440*/  LEA.HI.SX32 R4, R4, R5, 0x1c ;  /* 0x0000000504047211 */ /* 0x000fc800078fe2ff */
[----:B------:R-:W-:-:S04]  /*11450*/  SHF.R.U32.HI R5, RZ, 0x1f, R2 ;  /* 0x0000001fff057819 */ /* 0x000fc80000011602 */
[----:B------:R-:W-:Y:S02]  /*11460*/  LEA.HI.SX32 R5, R2, R5, 0x1c ;  /* 0x0000000502057211 */ /* 0x000fe400078fe2ff */
[----:B------:R-:W-:Y:S02]  /*11470*/  IADD3 R2, R0, R30, -R29 ;  /* 0x0000001e00027210 */ /* 0x000fe40007ffe81d */
[----:B------:R-:W-:-:S03]  /*11480*/  VIMNMX R22, R5, R4, PT ;  /* 0x0000000405167248 */ /* 0x000fc60003fe0100 */
[----:B------:R-:W-:Y:S02]  /*11490*/  VIADD R0, R2, -UR4 ;  /* 0x8000000402007c36 */ /* 0x000fe40008000000 */
[----:B------:R0:W-:Y:S01]  /*114a0*/  STL [R1+0x20], R22 ;  /* 0x0000201601007387 */ /* 0x0001e20000100800 */
[----:B------:R-:W-:Y:S05]  /*114b0*/  @!P1 BRA `(.L_x_1364) ;  /* 0x0000000000449947 */ /* 0x000fea0003800000 */
[----:B------:R-:W-:Y:S01]  /*114c0*/  ISETP.GT.AND P0, PT, R2, -0x1, PT ;  /* 0xffffffff0200780c */ /* 0x000fe20003f04270 */
[----:B------:R-:W-:-:S12]  /*114d0*/  BSSY B0, `(.L_x_1365) ;  /* 0x000000d000007945 */ /* 0x000fd80003800000 */
[----:B------:R-:W-:Y:S05]  /*114e0*/  @P0 BRA `(.L_x_1366) ;  /* 0x00000000001c0947 */ /* 0x000fea0003800000 */
[----:B------:R-:W-:Y:S02]  /*114f0*/  ISETP.NE.AND P0, PT, R3, 0x1, PT ;  /* 0x000000010300780c */ /* 0x000fe40003f05270 */
[----:B------:R-:W-:-:S11]  /*11500*/  LOP3.LUT R7, RZ, R2, RZ, 0x33, !PT ;  /* 0x00000002ff077212 */ /* 0x000fd600078e33ff */
[----:B------:R-:W1:Y:S02]  /*11510*/  @P0 LDC.64 R4, c[0x0][0x9e8] ;  /* 0x00027a00ff040b82 */ /* 0x000e640000000a00 */
[----:B-1----:R-:W-:-:S05]  /*11520*/  @P0 IMAD.HI.U32 R4, R7, R4, RZ ;  /* 0x0000000407040227 */ /* 0x002fca00078e00ff */
[----:B------:R-:W-:-:S04]  /*11530*/  @P0 SHF.R.U32.HI R7, RZ, R5, R4 ;  /* 0x00000005ff070219 */ /* 0x000fc80000011604 */
[----:B------:R-:W-:Y:S01]  /*11540*/  LOP3.LUT R2, RZ, R7, RZ, 0x33, !PT ;  /* 0x00000007ff027212 */ /* 0x000fe200078e33ff */
[----:B------:R-:W-:Y:S06]  /*11550*/  BRA `(.L_x_1367) ;  /* 0x0000000000107947 */ /* 0x000fec0003800000 */
.L_x_1366:
[----:B------:R-:W-:-:S13]  /*11560*/  ISETP.NE.AND P0, PT, R3, 0x1, PT ;  /* 0x000000010300780c */ /* 0x000fda0003f05270 */
[----:B------:R-:W1:Y:S02]  /*11570*/  @P0 LDC.64 R4, c[0x0][0x9e8] ;  /* 0x00027a00ff040b82 */ /* 0x000e640000000a00 */
[----:B-1----:R-:W-:-:S05]  /*11580*/  @P0 IMAD.HI.U32 R4, R2, R4, RZ ;  /* 0x0000000402040227 */ /* 0x002fca00078e00ff */
[----:B------:R-:W-:-:S07]  /*11590*/  @P0 SHF.R.U32.HI R2, RZ, R5, R4 ;  /* 0x00000005ff020219 */ /* 0x000fce0000011604 */
.L_x_1367:
[----:B------:R-:W-:Y:S05]  /*115a0*/  BSYNC B0 ;  /* 0x0000000000007941 */ /* 0x000fea0003800000 */
.L_x_1365:
[----:B------:R-:W-:-:S05]  /*115b0*/  IMAD R3, R2, R3, RZ ;  /* 0x0000000302037224 */ /* 0x000fca00078e02ff */
[----:B------:R-:W-:-:S07]  /*115c0*/  VIMNMX R0, R0, R3, !PT ;  /* 0x0000000300007248 */ /* 0x000fce0007fe0100 */
.L_x_1364:
[----:B------:R-:W-:Y:S01]  /*115d0*/  IMAD.HI R0, R0, 0x2aaaaaab, RZ ;  /* 0x2aaaaaab00007827 */ /* 0x000fe200078e02ff */
[----:B------:R-:W-:Y:S04]  /*115e0*/  BSSY B7, `(.L_x_1368) ;  /* 0x0000377000077945 */ /* 0x000fe80003800000 */
[----:B------:R-:W-:-:S04]  /*115f0*/  SHF.R.U32.HI R3, RZ, 0x1f, R0 ;  /* 0x0000001fff037819 */ /* 0x000fc80000011600 */
[----:B------:R-:W-:-:S04]  /*11600*/  LEA.HI.SX32 R3, R0, R3, 0x1c ;  /* 0x0000000300037211 */ /* 0x000fc800078fe2ff */
[----:B------:R-:W-:-:S04]  /*11610*/  VIMNMX R2, RZ, R3, !PT ;  /* 0x00000003ff027248 */ /* 0x000fc80007fe0100 */
[----:B------:R-:W-:Y:S01]  /*11620*/  ISETP.GT.AND P0, PT, R22, R2, PT ;  /* 0x000000021600720c */ /* 0x000fe20003f04270 */
[----:B------:R1:W-:-:S12]  /*11630*/  STL [R1+0x8], R2 ;  /* 0x0000080201007387 */ /* 0x0003d80000100800 */
[----:B-1----:R-:W-:Y:S05]  /*11640*/  @P0 BRA `(.L_x_1369) ;  /* 0x0000000000440947 */ /* 0x002fea0003800000 */
[----:B------:R-:W1:Y:S02]  /*11650*/  S2R R2, SR_TID.X ;  /* 0x0000000000027919 */ /* 0x000e640000002100 */
[----:B-1----:R-:W-:-:S04]  /*11660*/  LOP3.LUT R2, R2, 0x7f, RZ, 0xc0, !PT ;  /* 0x0000007f02027812 */ /* 0x002fc800078ec0ff */
[----:B------:R-:W-:-:S13]  /*11670*/  ISETP.NE.AND P0, PT, R2, RZ, PT ;  /* 0x000000ff0200720c */ /* 0x000fda0003f05270 */
[----:B------:R-:W-:Y:S05]  /*11680*/  @P0 BRA `(.L_x_1370) ;  /* 0x0000003400b00947 */ /* 0x000fea0003800000 */
[----:B------:R-:W1:Y:S01]  /*11690*/  S2R R5, SR_LANEID ;  /* 0x0000000000057919 */ /* 0x000e620000000000 */
[----:B------:R-:W-:Y:S01]  /*116a0*/  VOTEU.ANY UR4, UPT, PT ;  /* 0x0000000000047886 */ /* 0x000fe200038e0100 */
[----:B------:R-:W2:Y:S01]  /*116b0*/  LDC.64 R2, c[0x0][0xc60] ;  /* 0x00031800ff027b82 */ /* 0x000ea20000000a00 */
[----:B------:R-:W1:Y:S02]  /*116c0*/  FLO.U32 R0, UR4 ;  /* 0x0000000400007d00 */ /* 0x000e6400080e0000 */
[----:B-1----:R-:W-:-:S06]  /*116d0*/  ISETP.EQ.U32.AND P0, PT, R0, R5, PT ;  /* 0x000000050000720c */ /* 0x002fcc0003f02070 */
[----:B------:R-:W2:Y:S07]  /*116e0*/  POPC R5, UR4 ;  /* 0x0000000400057d09 */ /* 0x000eae0008000000 */
[----:B--2---:R-:W2:Y:S01]  /*116f0*/  @P0 ATOMG.E.ADD.STRONG.GPU PT, R3, desc[UR36][R2.64], R5 ;  /* 0x00000005020309a8 */ /* 0x004ea200081ee1e4 */
[----:B------:R-:W1:Y:S02]  /*11700*/  S2R R4, SR_LTMASK ;  /* 0x0000000000047919 */ /* 0x000e640000003900 */
[----:B-1----:R-:W-:-:S04]  /*11710*/  LOP3.LUT R4, R4, UR4, RZ, 0xc0, !PT ;  /* 0x0000000404047c12 */ /* 0x002fc8000f8ec0ff */
[----:B------:R-:W1:Y:S01]  /*11720*/  POPC R7, R4 ;  /* 0x0000000400077309 */ /* 0x000e620000000000 */
[----:B--2---:R-:W1:Y:S02]  /*11730*/  SHFL.IDX PT, R0, R3, R0, 0x1f ;  /* 0x00001f0003007589 */ /* 0x004e6400000e0000 */
[----:B-1----:R-:W-:Y:S01]  /*11740*/  IADD3 R24, R0, UR38, R7 ;  /* 0x0000002600187c10 */ /* 0x002fe2000fffe007 */
[----:B------:R-:W-:Y:S06]  /*11750*/  BRA `(.L_x_1370) ;  /* 0x00000034007c7947 */ /* 0x000fec0003800000 */
.L_x_1369:
        /* <DEDUP_REMOVED lines=8> */
[----:B------:R-:W-:Y:S02]  /*117e0*/  IMAD.U32 R4, RZ, RZ, UR6 ;  /* 0x00000006ff047e24 */ /* 0x000fe4000f8e00ff */
[----:B------:R-:W1:Y:S01]  /*117f0*/  LDC.64 R2, c[0x4][R2] ;  /* 0x0100000002027b82 */ /* 0x000e620000000a00 */
        /* <DEDUP_REMOVED lines=9> */
[----:B01----:R-:W-:Y:S05]  /*11890*/  CALL.ABS.NOINC R2 ;  /* 0x0000000002007343 */ /* 0x003fea0003c00000 */
.L_x_1372:
[----:B------:R-:W-:Y:S05]  /*118a0*/  BSYNC B6 ;  /* 0x0000000000067941 */ /* 0x000fea0003800000 */
.L_x_1371:
        /* <DEDUP_REMOVED lines=10> */
[----:B------:R-:W-:Y:S02]  /*11950*/  IMAD.U32 R5, RZ, RZ, UR7 ;  /* 0x00000007ff057e24 */ /* 0x000fe4000f8e00ff */
        /* <DEDUP_REMOVED lines=8> */
[----:B0-2---:R-:W-:Y:S05]  /*119e0*/  CALL.ABS.NOINC R2 ;  /* 0x0000000002007343 */ /* 0x005fea0003c00000 */
.L_x_1375:
[----:B------:R0:W1:Y:S01]  /*119f0*/  LDC.64 R2, c[0x4][R18] ;  /* 0x0100000012027b82 */ /* 0x0000620000000a00 */
[----:B------:R-:W-:Y:S01]  /*11a00*/  ULDC.64 UR6, c[0x4][0x88] ;  /* 0x0100220000067ab9 */ /* 0x000fe20000000a00 */
[----:B------:R-:W-:Y:S01]  /*11a10*/  ULDC.64 UR8, c[0x4][0x90] ;  /* 0x0100240000087ab9 */ /* 0x000fe20000000a00 */
[----:B------:R-:W-:Y:S01]  /*11a20*/  ULDC.64 UR4, c[0x4][0x18] ;  /* 0x0100060000047ab9 */ /* 0x000fe20000000a00 */
        /* <DEDUP_REMOVED lines=8> */
[----:B0-----:R-:W-:-:S07]  /*11ab0*/  IMAD.MOV.U32 R13, RZ, RZ, RZ ;  /* 0x000000ffff0d7224 */ /* 0x001fce00078e00ff */
[----:B------:R-:W-:-:S07]  /*11ac0*/  LEPC R20, `(.L_x_1374) ;  /* 0x000000001014794e */ /* 0x000fce0000000000 */
[----:B-1----:R-:W-:Y:S05]  /*11ad0*/  CALL.ABS.NOINC R2 ;  /* 0x0000000002007343 */ /* 0x002fea0003c00000 */
.L_x_1374:
[----:B------:R-:W-:Y:S05]  /*11ae0*/  BSYNC B6 ;  /* 0x0000000000067941 */ /* 0x000fea0003800000 */
.L_x_1373:
[----:B------:R-:W-:Y:S01]  /*11af0*/  ULDC.64 UR4, c[0x0][0x9f8] ;  /* 0x00027e0000047ab9 */ /* 0x000fe20000000a00 */
[----:B------:R-:W-:Y:S01]  /*11b00*/  IMAD.MOV.U32 R31, RZ, RZ, R27 ;  /* 0x000000ffff1f7224 */ /* 0x000fe200078e001b */
[----:B------:R-:W-:Y:S01]  /*11b10*/  ISETP.NE.U32.AND P0, PT, RZ, UR4, PT ;  /* 0x00000004ff007c0c */ /* 0x000fe2000bf05070 */
[----:B------:R-:W1:Y:S01]  /*11b20*/  S2R R18, SR_TID.X ;  /* 0x0000000000127919 */ /* 0x000e620000002100 */
[----:B------:R-:W2:Y:S01]  /*11b30*/  LDC R6, c[0x0][0x430] ;  /* 0x00010c00ff067b82 */ /* 0x000ea20000000800 */
[----:B0-----:R-:W-:Y:S01]  /*11b40*/  VIADD R22, R22, 0xffffffff ;  /* 0xffffffff16167836 */ /* 0x001fe20000000000 */
[----:B------:R-:W-:Y:S01]  /*11b50*/  ISETP.NE.AND.EX P0, PT, RZ, UR5, PT, P0 ;  /* 0x00000005ff007c0c */ /* 0x000fe2000bf05300 */
[----:B------:R-:W-:-:S12]  /*11b60*/  ULDC UR4, c[0x0][0x2f4] ;  /* 0x0000bd0000047ab9 */ /* 0x000fd80000000800 */
[----:B------:R-:W0:Y:S01]  /*11b70*/  @P0 LDC.64 R2, c[0x0][0x9f8] ;  /* 0x00027e00ff020b82 */ /* 0x000e220000000a00 */
[----:B-1----:R-:W-:-:S04]  /*11b80*/  LOP3.LUT R18, R18, 0x7f, RZ, 0xc0, !PT ;  /* 0x0000007f12127812 */ /* 0x002fc800078ec0ff */
[----:B------:R-:W-:Y:S01]  /*11b90*/  SHF.R.U32.HI R20, RZ, 0x3, R18 ;  /* 0x00000003ff147819 */ /* 0x000fe20000011612 */
[----:B0-----:R-:W-:-:S05]  /*11ba0*/  @P0 IMAD.WIDE R2, R27, 0x4, R2 ;  /* 0x000000041b020825 */ /* 0x001fca00078e0202 */
[----:B------:R0:W3:Y:S01]  /*11bb0*/  @P0 LDG.E R31, desc[UR36][R2.64] ;  /* 0x00000024021f0981 */ /* 0x0000e2000c1e1900 */
[----:B--2---:R-:W-:Y:S02]  /*11bc0*/  ISETP.NE.AND P1, PT, R6, 0x1, PT ;  /* 0x000000010600780c */ /* 0x004fe40003f25270 */
[----:B------:R-:W-:Y:S01]  /*11bd0*/  LOP3.LUT R16, R16, 0xffffffdf, RZ, 0xc0, !PT ;  /* 0xffffffdf10107812 */ /* 0x000fe200078ec0ff */
[----:B------:R-:W1:Y:S10]  /*11be0*/  S2R R18, SR_TID.X ;  /* 0x0000000000127919 */ /* 0x000e740000002100 */
[----:B------:R-:W2:Y:S01]  /*11bf0*/  @P1 LDC R4, c[0x0][0x434] ;  /* 0x00010d00ff041b82 */ /* 0x000ea20000000800 */
[----:B------:R-:W-:-:S02]  /*11c00*/  ISETP.GE.AND P2, PT, R32, UR4, PT ;  /* 0x0000000420007c0c */ /* 0x000fc4000bf46270 */
[----:B------:R-:W-:-:S05]  /*11c10*/  @P1 LOP3.LUT R16, R16, 0x20, RZ, 0xfc, !PT ;  /* 0x0000002010101812 */ /* 0x000fca00078efcff */
[----:B------:R-:W4:Y:S01]  /*11c20*/  @P1 LDC R0, c[0x0][0x438] ;  /* 0x00010e00ff001b82 */ /* 0x000f220000000800 */
[----:B-1----:R-:W-:-:S05]  /*11c30*/  IMAD.SHL.U32 R18, R18, 0x10, RZ ;  /* 0x0000001012127824 */ /* 0x002fca00078e00ff */
[----:B------:R-:W-:-:S05]  /*11c40*/  LOP3.LUT R18, R20, 0x70, R18, 0xf8, !PT ;  /* 0x0000007014127812 */ /* 0x000fca00078ef812 */
[----:B------:R-:W-:-:S05]  /*11c50*/  IMAD R5, R22, 0x60, R18 ;  /* 0x0000006016057824 */ /* 0x000fca00078e0212 */
[C---:B------:R-:W-:Y:S01]  /*11c60*/  ISETP.GE.AND P0, PT, R5.reuse, R30, PT ;  /* 0x0000001e0500720c */ /* 0x040fe20003f06270 */
[----:B------:R-:W-:-:S03]  /*11c70*/  IMAD.IADD R5, R5, 0x1, R19 ;  /* 0x0000000105057824 */ /* 0x000fc600078e0213 */
[----:B------:R-:W-:Y:S01]  /*11c80*/  ISETP.GT.U32.OR P0, PT, R18, 0x5f, P0 ;  /* 0x0000005f1200780c */ /* 0x000fe20000704470 */
[----:B--2---:R-:W-:-:S04]  /*11c90*/  @P1 IMAD.HI.U32 R7, R5, R4, RZ ;  /* 0x0000000405071227 */ /* 0x004fc800078e00ff */
[----:B------:R-:W-:Y:S01]  /*11ca0*/  IMAD.MOV.U32 R4, RZ, RZ, R5 ;  /* 0x000000ffff047224 */ /* 0x000fe200078e0005 */
[----:B----4-:R-:W-:-:S05]  /*11cb0*/  @P1 SHF.R.U32.HI R4, RZ, R0, R7 ;  /* 0x00000000ff041219 */ /* 0x010fca0000011607 */
[--C-:B------:R-:W-:Y:S02]  /*11cc0*/  IMAD.MOV R0, RZ, RZ, -R4.reuse ;  /* 0x000000ffff007224 */ /* 0x100fe400078e0a04 */
[----:B0-----:R-:W0:Y:S02]  /*11cd0*/  @!P0 LDC.64 R2, c[0x0][0x428] ;  /* 0x00010a00ff028b82 */ /* 0x001e240000000a00 */
[----:B------:R-:W-:Y:S01]  /*11ce0*/  IMAD R0, R6, R0, R5 ;  /* 0x0000000006007224 */ /* 0x000fe200078e0205 */
[----:B------:R-:W-:Y:S02]  /*11cf0*/  @!P0 SHF.R.S32.HI R5, RZ, 0x1f, R4 ;  /* 0x0000001fff058819 */ /* 0x000fe40000011404 */
[----:B------:R-:W-:-:S04]  /*11d00*/  LOP3.LUT R16, R16, 0xfffffffb, RZ, 0xc0, !PT ;  /* 0xfffffffb10107812 */ /* 0x000fc800078ec0ff */
[----:B------:R-:W-:-:S04]  /*11d10*/  @P2 LOP3.LUT R16, R16, 0x4, RZ, 0xfc, !PT ;  /* 0x0000000410102812 */ /* 0x000fc800078efcff */
[----:B------:R-:W-:Y:S01]  /*11d20*/  LOP3.LUT R16, R16, 0xfffffffe, RZ, 0xc0, !PT ;  /* 0xfffffffe10107812 */ /* 0x000fe200078ec0ff */
[----:B------:R-:W-:-:S03]  /*11d30*/  UMOV UR5, 0xffffffff ;  /* 0xffffffff00057882 */ /* 0x000fc60000000000 */
[----:B------:R-:W-:Y:S02]  /*11d40*/  LOP3.LUT R16, R16, 0xfffffffd, RZ, 0xc0, !PT ;  /* 0xfffffffd10107812 */ /* 0x000fe400078ec0ff */
[----:B---3--:R-:W-:Y:S01]  /*11d50*/  SHF.R.S32.HI R6, RZ, 0x1f, R31 ;  /* 0x0000001fff067819 */ /* 0x008fe2000001141f */
[----:B0-----:R-:W-:-:S04]  /*11d60*/  @!P0 IMAD.WIDE.U32 R4, R31, R2, R4 ;  /* 0x000000021f048225 */ /* 0x001fc800078e0004 */
[----:B------:R0:W-:Y:S02]  /*11d70*/  STL [R1+0xc], R6 ;  /* 0x00000c0601007387 */ /* 0x0001e40000100800 */
[----:B0-----:R-:W-:-:S04]  /*11d80*/  @!P0 IMAD R6, R6, R2, RZ ;  /* 0x0000000206068224 */ /* 0x001fc800078e02ff */
[----:B------:R-:W-:Y:S02]  /*11d90*/  @!P0 IMAD R6, R31, R3, R6 ;  /* 0x000000031f068224 */ /* 0x000fe400078e0206 */
[----:B------:R-:W0:Y:S02]  /*11da0*/  @!P0 LDC.64 R2, c[0x0][0x418] ;  /* 0x00010600ff028b82 */ /* 0x000e240000000a00 */
[----:B------:R-:W-:Y:S01]  /*11db0*/  @!P0 IMAD.IADD R6, R5, 0x1, R6 ;  /* 0x0000000105068824 */ /* 0x000fe200078e0206 */
[----:B0-----:R-:W-:-:S04]  /*11dc0*/  @!P0 LEA R2, P1, R4, R2, 0x2 ;  /* 0x0000000204028211 */ /* 0x001fc800078210ff */
[----:B------:R-:W-:Y:S01]  /*11dd0*/  @!P0 LEA.HI.X R3, R4, R3, R6, 0x2, P1 ;  /* 0x0000000304038211 */ /* 0x000fe200008f1406 */
[----:B------:R-:W-:Y:S01]  /*11de0*/  IMAD.MOV.U32 R4, RZ, RZ, RZ ;  /* 0x000000ffff047224 */ /* 0x000fe200078e00ff */
[----:B------:R-:W-:-:S05]  /*11df0*/  ISETP.GE.AND P1, PT, R34, UR4, PT ;  /* 0x0000000422007c0c */ /* 0x000fca000bf26270 */
[----:B------:R0:W5:Y:S01]  /*11e00*/  @!P0 LDG.E R4, desc[UR36][R2.64] ;  /* 0x0000002402048981 */ /* 0x000162000c1e1900 */
[----:B------:R-:W-:-:S07]  /*11e10*/  ISETP.GE.AND P0, PT, R33, UR4, PT ;  /* 0x0000000421007c0c */ /* 0x000fce000bf06270 */
[----:B------:R-:W-:-:S06]  /*11e20*/  @P1 LOP3.LUT R16, R16, 0x2, RZ, 0xfc, !PT ;  /* 0x0000000210101812 */ /* 0x000fcc00078efcff */
[----:B------:R-:W-:Y:S01]  /*11e30*/  @P0 LOP3.LUT R16, R16, 0x1, RZ, 0xfc, !PT ;  /* 0x0000000110100812 */ /* 0x000fe200078efcff */
[----:B0-----:R-:W-:Y:S06]  /*11e40*/  BRA.DIV UR5, `(.L_x_1376) ;  /* 0x0000004205887947 */ /* 0x001fec000b800000 */
.L_x_1444:
[----:B------:R-:W2:Y:S01]  /*11e50*/  LDL R2, [R1+0x28] ;  /* 0x0000280001027983 */ /* 0x000ea20000100800 */
[----:B------:R-:W-:Y:S02]  /*11e60*/  ISETP.GT.U32.AND P1, PT, R18, 0x5f, PT ;  /* 0x0000005f1200780c */ /* 0x000fe40003f24070 */
[----:B------:R-:W-:Y:S02]  /*11e70*/  LOP3.LUT R16, R16, 0xffffffef, RZ, 0xc0, !PT ;  /* 0xffffffef10107812 */ /* 0x000fe400078ec0ff */
[----:B------:R-:W-:Y:S02]  /*11e80*/  SHF.R.S32.HI R30, RZ, 0x1f, R26 ;  /* 0x0000001fff1e7819 */ /* 0x000fe4000001141a */
[----:B------:R-:W-:-:S07]  /*11e90*/  LOP3.LUT R16, R16, 0xfffffff7, RZ, 0xc0, !PT ;  /* 0xfffffff710107812 */ /* 0x000fce00078ec0ff */
[----:B------:R-:W-:Y:S02]  /*11ea0*/  @P1 LOP3.LUT R16, R16, 0x8, RZ, 0xfc, !PT ;  /* 0x0000000810101812 */ /* 0x000fe400078efcff */
[----:B--2---:R-:W-:-:S13]  /*11eb0*/  ISETP.NE.AND P0, PT, R2, 0x3, PT ;  /* 0x000000030200780c */ /* 0x004fda0003f05270 */
[----:B------:R-:W-:Y:S01]  /*11ec0*/  @P0 LOP3.LUT R16, R16, 0x10, RZ, 0xfc, !PT ;  /* 0x0000001010100812 */ /* 0x000fe200078efcff */
[----:B------:R-:W-:Y:S06]  /*11ed0*/  @!P0 BRA `(.L_x_1377) ;  /* 0x0000000000048947 */ /* 0x000fec0003800000 */
[----:B------:R-:W-:Y:S01]  /*11ee0*/  BPT.TRAP 0x1 ;  /* 0x000000040000795c */ /* 0x000fe20000300000 */
.L_x_1377:
        /* <DEDUP_REMOVED lines=19> */
[----:B------:R-:W-:-:S05]  /*12020*/  IMAD.IADD R7, R3, 0x1, R7 ;  /* 0x0000000103077824 */ /* 0x000fca00078e0207 */
[----:B------:R-:W-:Y:S01]  /*12030*/  LEA.HI.X R19, R2, UR5, R7, 0x1, P0 ;  /* 0x0000000502137c11 */ /* 0x000fe200080f0c07 */
[----:B------:R-:W-:Y:S01]  /*12040*/  IMAD R7, R23, 0x8, R17 ;  /* 0x0000000817077824 */ /* 0x000fe200078e0211 */
[----:B------:R-:W-:-:S04]  /*12050*/  SHF.L.U32 R2, R28, 0x1f, RZ ;  /* 0x0000001f1c027819 */ /* 0x000fc800000006ff */
[----:B------:R-:W0:Y:S02]  /*12060*/  SYNCS.PHASECHK.TRANS64.TRYWAIT P0, [R7+URZ+0x30840], R2 ;  /* 0x03084002070075a7 */ /* 0x000e24000800017f */
[----:B0-----:R-:W-:Y:S05]  /*12070*/  @!P0 BRA `(.L_x_1379) ;  /* 0x0000004000308947 */ /* 0x001fea0003800000 */
.L_x_1445:
[----:B------:R-:W-:Y:S05]  /*12080*/  BSYNC B0 ;  /* 0x0000000000007941 */ /* 0x000fea0003800000 */
.L_x_1378:
[----:B------:R-:W2:Y:S01]  /*12090*/  LDL R9, [R1] ;  /* 0x0000000001097983 */ /* 0x000ea20000100800 */
[----:B------:R-:W-:Y:S01]  /*120a0*/  ULDC.64 UR4, c[0x0][0x300] ;  /* 0x0000c00000047ab9 */ /* 0x000fe20000000a00 */
[----:B------:R-:W-:Y:S01]  /*120b0*/  LOP3.LUT P4, RZ, R16, 0x4, RZ, 0xc0, !PT ;  /* 0x0000000410ff7812 */ /* 0x000fe2000788c0ff */
[----:B------:R-:W-:Y:S01]  /*120c0*/  IMAD R5, R5, UR4, RZ ;  /* 0x0000000405057c24 */ /* 0x000fe2000f8e02ff */
[----:B------:R-:W1:Y:S01]  /*120d0*/  S2R R8, SR_TID.X ;  /* 0x0000000000087919 */ /* 0x000e620000002100 */
[----:B0-----:R-:W-:Y:S01]  /*120e0*/  IMAD.WIDE.U32 R2, R0, UR4, RZ ;  /* 0x0000000400027c25 */ /* 0x001fe2000f8e00ff */
        /* <DEDUP_REMOVED lines=87> */
.L_x_1459:
        /* <DEDUP_REMOVED lines=12> */
.L_x_1381:
        /* <DEDUP_REMOVED lines=11> */
.L_x_1382:
[----:B------:R2:W-:Y:S02]  /*127d0*/  SYNCS.ARRIVE.TRANS64.A1T0 RZ, [R7+URZ+0x30830], RZ ;  /* 0x030830ff07ff79a7 */ /* 0x0005e4000810003f */
[----:B------:R-:W-:Y:S05]  /*127e0*/  WARPSYNC.ALL ;  /* 0x0000000000007948 */ /* 0x000fea0003800000 */
[----:B------:R-:W-:Y:S01]  /*127f0*/  ULDC.64 UR4, c[0x0][0x298] ;  /* 0x0000a60000047ab9 */ /* 0x000fe20000000a00 */
[----:B-1----:R-:W-:Y:S01]  /*12800*/  VIADD R2, R17, 0x12400 ;  /* 0x0001240011027836 */ /* 0x002fe20000000000 */
[----:B------:R-:W-:Y:S01]  /*12810*/  SHF.R.S32.HI R0, RZ, 0x1f, R35 ;  /* 0x0000001fff007819 */ /* 0x000fe20000011423 */
[----:B0-----:R-:W-:Y:S01]  /*12820*/  IMAD.WIDE.U32 R4, R35, UR4, RZ ;  /* 0x0000000423047c25 */ /* 0x001fe2000f8e00ff */
[----:B------:R-:W-:Y:S01]  /*12830*/  BSSY B6, `(.L_x_1383) ;  /* 0x0000018000067945 */ /* 0x000fe20003800000 */
[----:B------:R-:W-:Y:S01]  /*12840*/  BAR.SYNC.DEFER_BLOCKING 0x8, 0x180 ;  /* 0x0206000000007b1d */ /* 0x000fe20000010000 */
[----:B------:R-:W-:Y:S01]  /*12850*/  LOP3.LUT P0, RZ, R2, 0x3ff, RZ, 0xc0, !PT ;  /* 0x000003ff02ff7812 */ /* 0x000fe2000780c0ff */
[----:B------:R-:W-:-:S04]  /*12860*/  IMAD R0, R0, UR4, RZ ;  /* 0x0000000400007c24 */ /* 0x000fc8000f8e02ff */
[----:B------:R-:W-:Y:S01]  /*12870*/  IMAD R0, R35, UR5, R0 ;  /* 0x0000000523007c24 */ /* 0x000fe2000f8e0200 */
[----:B------:R0:W-:Y:S03]  /*12880*/  STL.64 [R1+0x18], R4 ;  /* 0x0000180401007387 */ /* 0x0001e60000100a00 */
[----:B------:R-:W-:-:S04]  /*12890*/  IMAD.IADD R35, R5, 0x1, R0 ;  /* 0x0000000105237824 */ /* 0x000fc800078e0200 */
        /* <DEDUP_REMOVED lines=9> */
[----:B--2---:R-:W-:-:S02]  /*12930*/  IMAD.U32 R7, RZ, RZ, UR9 ;  /* 0x00000009ff077e24 */ /* 0x004fc4000f8e00ff */
[----:B------:R-:W-:Y:S02]  /*12940*/  IMAD.U32 R10, RZ, RZ, UR4 ;  /* 0x00000004ff0a7e24 */ /* 0x000fe4000f8e00ff */
[----:B------:R-:W-:Y:S02]  /*12950*/  IMAD.U32 R11, RZ, RZ, UR5 ;  /* 0x00000005ff0b7e24 */ /* 0x000fe4000f8e00ff */
[----:B------:R-:W-:Y:S02]  /*12960*/  IMAD.MOV.U32 R8, RZ, RZ, 0x70 ;  /* 0x00000070ff087424 */ /* 0x000fe400078e00ff */
[----:B------:R-:W-:Y:S02]  /*12970*/  IMAD.MOV.U32 R12, RZ, RZ, 0x1 ;  /* 0x00000001ff0c7424 */ /* 0x000fe400078e00ff */
[----:B------:R-:W-:-:S07]  /*12980*/  IMAD.MOV.U32 R13, RZ, RZ, RZ ;  /* 0x000000ffff0d7224 */ /* 0x000fce00078e00ff */
[----:B------:R-:W-:-:S07]  /*12990*/  LEPC R20, `(.L_x_1384) ;  /* 0x000000001014794e */ /* 0x000fce0000000000 */
[----:B0-----:R-:W-:Y:S05]  /*129a0*/  CALL.ABS.NOINC R2 ;  /* 0x0000000002007343 */ /* 0x001fea0003c00000 */
.L_x_1384:
[----:B------:R-:W-:Y:S05]  /*129b0*/  BSYNC B6 ;  /* 0x0000000000067941 */ /* 0x000fea0003800000 */
.L_x_1383:
[----:B------:R-:W3:Y:S01]  /*129c0*/  LDL.LU.64 R20, [R1+0x18] ;  /* 0x0000180001147983 */ /* 0x000ee20000300a00 */
[----:B------:R-:W-:Y:S01]  /*129d0*/  ULDC.64 UR4, c[0x0][0x2d8] ;  /* 0x0000b60000047ab9 */ /* 0x000fe20000000a00 */
[----:B------:R-:W-:Y:S01]  /*129e0*/  LOP3.LUT P6, RZ, R16, 0x80, RZ, 0xc0, !PT ;  /* 0x0000008010ff7812 */ /* 0x000fe200078cc0ff */
[----:B------:R-:W-:Y:S01]  /*129f0*/  IMAD R0, R30, UR4, RZ ;  /* 0x000000041e007c24 */ /* 0x000fe2000f8e02ff */
[----:B0-----:R-:W-:Y:S01]  /*12a00*/  SHF.R.S32.HI R4, RZ, 0x1f, R27 ;  /* 0x0000001fff047819 */ /* 0x001fe2000001141b */
[----:B------:R-:W-:Y:S02]  /*12a10*/  IMAD.MOV.U32 R3, RZ, RZ, R35 ;  /* 0x000000ffff037224 */ /* 0x000fe400078e0023 */
[----:B------:R-:W-:Y:S01]  /*12a20*/  IMAD R5, R26, UR5, R0 ;  /* 0x000000051a057c24 */ /* 0x000fe2000f8e0200 */
[----:B------:R-:W-:Y:S02]  /*12a30*/  SEL R4, R4, RZ, !P6 ;  /* 0x000000ff04047207 */ /* 0x000fe40007000000 */
[----:B------:R-:W-:Y:S01]  /*12a40*/  SEL R0, R27, RZ, !P6 ;  /* 0x000000ff1b007207 */ /* 0x000fe20007000000 */
[----:B---3--:R-:W-:Y:S01]  /*12a50*/  IMAD.MOV.U32 R2, RZ, RZ, R20 ;  /* 0x000000ffff027224 */ /* 0x008fe200078e0014 */
[----:B------:R-:W0:Y:S01]  /*12a60*/  LDC R21, c[0x0][0x448] ;  /* 0x00011200ff157b82 */ /* 0x000e220000000800 */
[----:B------:R-:W1:Y:S02]  /*12a70*/  S2R R20, SR_TID.X ;  /* 0x0000000000147919 */ /* 0x000e640000002100 */
        /* <DEDUP_REMOVED lines=8> */
[----:B0-----:R-:W-:Y:S02]  /*12b00*/  ISETP.NE.AND P6, PT, R21, 0x1, PT ;  /* 0x000000011500780c */ /* 0x001fe40003fc5270 */
[----:B-1----:R-:W-:-:S04]  /*12b10*/  LOP3.LUT R20, R20, 0x7f, RZ, 0xc0, !PT ;  /* 0x0000007f14147812 */ /* 0x002fc800078ec0ff */
[----:B------:R-:W-:-:S07]  /*12b20*/  SHF.R.U32.HI R21, RZ, 0x3, R20 ;  /* 0x00000003ff157819 */ /* 0x000fce0000011614 */
[----:B------:R-:W0:Y:S01]  /*12b30*/  @P6 LDC R6, c[0x0][0x44c] ;  /* 0x00011300ff066b82 */ /* 0x000e220000000800 */
[----:B------:R-:W1:Y:S07]  /*12b40*/  S2R R20, SR_TID.X ;  /* 0x0000000000147919 */ /* 0x000e6e0000002100 */
[----:B------:R-:W3:Y:S01]  /*12b50*/  @P6 LDC R5, c[0x0][0x450] ;  /* 0x00011400ff056b82 */ /* 0x000ee20000000800 */
[----:B-1----:R-:W-:-:S05]  /*12b60*/  IMAD.SHL.U32 R20, R20, 0x10, RZ ;  /* 0x0000001014147824 */ /* 0x002fca00078e00ff */
[----:B------:R-:W-:-:S05]  /*12b70*/  LOP3.LUT R20, R21, 0x70, R20, 0xf8, !PT ;  /* 0x0000007015147812 */ /* 0x000fca00078ef814 */
[----:B------:R-:W-:Y:S02]  /*12b80*/  IMAD.IADD R0, R20, 0x1, R25 ;  /* 0x0000000114007824 */ /* 0x000fe400078e0219 */
[----:B------:R-:W1:Y:S02]  /*12b90*/  S2R R20, SR_TID.X ;  /* 0x0000000000147919 */ /* 0x000e640000002100 */
[----:B0-----:R-:W-:-:S04]  /*12ba0*/  @P6 IMAD.HI.U32 R6, R0, R6, RZ ;  /* 0x0000000600066227 */ /* 0x001fc800078e00ff */
[----:B------:R-:W-:Y:S01]  /*12bb0*/  IMAD.MOV.U32 R4, RZ, RZ, R0 ;  /* 0x000000ffff047224 */ /* 0x000fe200078e0000 */
[----:B---3--:R-:W-:Y:S02]  /*12bc0*/  @P6 SHF.R.U32.HI R4, RZ, R5, R6 ;  /* 0x00000005ff046219 */ /* 0x008fe40000011606 */
[----:B------:R-:W0:Y:S03]  /*12bd0*/  LDC R6, c[0x0][0x448] ;  /* 0x00011200ff067b82 */ /* 0x000e260000000800 */
[----:B------:R-:W-:Y:S02]  /*12be0*/  IMAD.MOV R5, RZ, RZ, -R4 ;  /* 0x000000ffff057224 */ /* 0x000fe400078e0a04 */
[----:B------:R-:W-:Y:S01]  /*12bf0*/  IMAD.WIDE.U32 R2, R4, UR4, R2 ;  /* 0x0000000404027c25 */ /* 0x000fe2000f8e0002 */
[----:B-1----:R-:W-:-:S03]  /*12c00*/  LOP3.LUT R20, R20, 0x7f, RZ, 0xc0, !PT ;  /* 0x0000007f14147812 */ /* 0x002fc600078ec0ff */
[----:B0-----:R-:W-:Y:S01]  /*12c10*/  IMAD R0, R6, R5, R0 ;  /* 0x0000000506007224 */ /* 0x001fe200078e0200 */
[----:B------:R-:W-:Y:S02]  /*12c20*/  SHF.R.S32.HI R5, RZ, 0x1f, R4 ;  /* 0x0000001fff057819 */ /* 0x000fe40000011404 */
[----:B--2---:R-:W-:-:S03]  /*12c30*/  SHF.R.U32.HI R7, RZ, 0x3, R20 ;  /* 0x00000003ff077819 */ /* 0x004fc60000011614 */
        /* <DEDUP_REMOVED lines=11> */
[----:B------:R-:W-:Y:S02]  /*12cf0*/  ULDC UR4, c[0x0][0x2b8] ;  /* 0x0000ae0000047ab9 */ /* 0x000fe40000000800 */
[----:B------:R-:W-:Y:S02]  /*12d00*/  ISETP.GE.AND P3, PT, R32, UR4, PT ;  /* 0x0000000420007c0c */ /* 0x000fe4000bf66270 */
[----:B------:R-:W-:Y:S01]  /*12d10*/  LEA.HI.X R4, R2, UR5, R4, 0x1, P0 ;  /* 0x0000000502047c11 */ /* 0x000fe200080f0c04 */
[----:B------:R-:W-:Y:S01]  /*12d20*/  UMOV UR5, 0xffffffff ;  /* 0xffffffff00057882 */ /* 0x000fe20000000000 */
[----:B------:R-:W-:-:S02]  /*12d30*/  ISETP.GE.AND P2, PT, R34, UR4, PT ;  /* 0x0000000422007c0c */ /* 0x000fc4000bf46270 */
[----:B------:R-:W-:Y:S01]  /*12d40*/  ISETP.GE.AND P0, PT, R33, UR4, PT ;  /* 0x0000000421007c0c */ /* 0x000fe2000bf06270 */
[----:B------:R-:W-:-:S12]  /*12d50*/  BRA.DIV UR5, `(.L_x_1385) ;  /* 0x0000003e05347947 */ /* 0x000fd8000b800000 */
[----:B------:R-:W0:Y:S01]  /*12d60*/  SHFL.IDX PT, R3, R0, RZ, 0x181f ;  /* 0x00181fff00037589 */ /* 0x000e2200000e0000 */
[----:B------:R-:W-:Y:S02]  /*12d70*/  IMAD R29, R29, R6, RZ ;  /* 0x000000061d1d7224 */ /* 0x000fe400078e02ff */
[----:B------:R-:W-:Y:S01]  /*12d80*/  IMAD.IADD R25, R7, 0x1, R25 ;  /* 0x0000000107197824 */ /* 0x000fe200078e0219 */
[----:B------:R-:W1:Y:S04]  /*12d90*/  SHFL.IDX PT, R2, R4, RZ, 0x181f ;  /* 0x00181fff04027589 */ /* 0x000e6800000e0000 */
[----:B------:R-:W-:Y:S01]  /*12da0*/  ISETP.GE.AND P1, PT, R25, R29, PT ;  /* 0x0000001d1900720c */ /* 0x000fe20003f26270 */
[----:B------:R-:W-:-:S12]  /*12db0*/  SHFL.IDX PT, R14, R0, 0x7, 0x181f ;  /* 0x00f81f00000e7f89 */ /* 0x000fd800000e0000 */
[----:B0-----:R-:W-:-:S05]  /*12dc0*/  @!P1 LEA R5, P4, R32, R3, 0x1 ;  /* 0x0000000320059211 */ /* 0x001fca00078808ff */
[----:B-1----:R-:W-:Y:S02]  /*12dd0*/  @!P1 IMAD.X R3, RZ, RZ, R2, P4 ;  /* 0x000000ffff039224 */ /* 0x002fe400020e0602 */
[----:B------:R-:W-:Y:S02]  /*12de0*/  @!P1 IMAD.MOV.U32 R2, RZ, RZ, R5 ;  /* 0x000000ffff029224 */ /* 0x000fe400078e0005 */
[----:B------:R-:W-:-:S03]  /*12df0*/  VIADD R5, R25, 0x10 ;  /* 0x0000001019057836 */ /* 0x000fc60000000000 */
[----:B------:R-:W-:Y:S04]  /*12e00*/  @!P1 LDGSTS.E.BYPASS.LTC128B.128 [R37+0x12400], desc[UR36][R2.64], !P3 ;  /* 0x1240000002259fae */ /* 0x000fe8000d901d64 */
[----:B------:R-:W-:Y:S04]  /*12e10*/  @!P1 LDGSTS.E.BYPASS.LTC128B.128 [R37+0x16400], desc[UR36][R2.64+0x80], !P2 ;  /* 0x1640008002259fae */ /* 0x000fe8000d101d64 */
[----:B------:R0:W-:Y:S01]  /*12e20*/  @!P1 LDGSTS.E.BYPASS.LTC128B.128 [R37+0x1a400], desc[UR36][R2.64+0x100], !P0 ;  /* 0x1a40010002259fae */ /* 0x0001e2000c101d64 */
[----:B------:R-:W-:-:S03]  /*12e30*/  ISETP.GE.AND P1, PT, R5, R29, PT ;  /* 0x0000001d0500720c */ /* 0x000fc60003f26270 */
[----:B0-----:R-:W0:Y:S04]  /*12e40*/  SHFL.IDX PT, R3, R0, 0x1, 0x181f ;  /* 0x00381f0000037f89 */ /* 0x001e2800000e0000 */
[----:B------:R-:W1:Y:S06]  /*12e50*/  SHFL.IDX PT, R2, R4, 0x1, 0x181f ;  /* 0x00381f0004027f89 */ /* 0x000e6c00000e0000 */
[----:B0-----:R-:W-:-:S05]  /*12e60*/  @!P1 LEA R5, P4, R32, R3, 0x1 ;  /* 0x0000000320059211 */ /* 0x001fca00078808ff */
[----:B-1----:R-:W-:Y:S02]  /*12e70*/  @!P1 IMAD.X R6, RZ, RZ, R2, P4 ;  /* 0x000000ffff069224 */ /* 0x002fe400020e0602 */
[----:B------:R-:W-:Y:S02]  /*12e80*/  @!P1 IMAD.MOV.U32 R2, RZ, RZ, R5 ;  /* 0x000000ffff029224 */ /* 0x000fe400078e0005 */
        /* <DEDUP_REMOVED lines=51> */
[----:B------:R-:W1:Y:S04]  /*131c0*/  SHFL.IDX PT, R2, R4, 0x6, 0x181f ;  /* 0x00d81f0004027f89 */ /* 0x000e6800000e0000 */
[----:B------:R-:W2:Y:S02]  /*131d0*/  SHFL.IDX PT, R4, R4, 0x7, 0x181f ;  /* 0x00f81f0004047f89 */ /* 0x000ea400000e0000 */
[----:B0-----:R-:W-:-:S05]  /*131e0*/  @!P1 LEA R5, P4, R32, R3, 0x1 ;  /* 0x0000000320059211 */ /* 0x001fca00078808ff */
[----:B-1----:R-:W-:Y:S02]  /*131f0*/  @!P1 IMAD.X R6, RZ, RZ, R2, P4 ;  /* 0x000000ffff069224 */ /* 0x002fe400020e0602 */
[----:B------:R-:W-:Y:S02]  /*13200*/  @!P1 IMAD.MOV.U32 R2, RZ, RZ, R5 ;  /* 0x000000ffff029224 */ /* 0x000fe400078e0005 */
[----:B------:R-:W-:-:S05]  /*13210*/  @!P1 IMAD.MOV.U32 R3, RZ, RZ, R6 ;  /* 0x000000ffff039224 */ /* 0x000fca00078e0006 */
[----:B------:R0:W-:Y:S04]  /*13220*/  @!P1 LDGSTS.E.BYPASS.LTC128B.128 [R37+0x15400], desc[UR36][R2.64], !P3 ;  /* 0x1540000002259fae */ /* 0x0001e8000d901d64 */
[----:B------:R0:W-:Y:S04]  /*13230*/  @!P1 LDGSTS.E.BYPASS.LTC128B.128 [R37+0x19400], desc[UR36][R2.64+0x80], !P2 ;  /* 0x1940008002259fae */ /* 0x0001e8000d101d64 */
[----:B--2---:R0:W-:Y:S02]  /*13240*/  @!P1 LDGSTS.E.BYPASS.LTC128B.128 [R37+0x1d400], desc[UR36][R2.64+0x100], !P0 ;  /* 0x1d40010002259fae */ /* 0x0041e4000c101d64 */
.L_x_1476:
[----:B------:R-:W-:Y:S01]  /*13250*/  VIADD R0, R25, 0x70 ;  /* 0x0000007019007836 */ /* 0x000fe20000000000 */
[----:B------:R-:W-:Y:S04]  /*13260*/  BSSY B0, `(.L_x_1386) ;  /* 0x000000b000007945 */ /* 0x000fe80003800000 */
[----:B------:R-:W-:-:S13]  /*13270*/  ISETP.GE.AND P1, PT, R0, R29, PT ;  /* 0x0000001d0000720c */ /* 0x000fda0003f26270 */
[----:B------:R-:W-:Y:S05]  /*13280*/  @P1 BRA `(.L_x_1387) ;  /* 0x0000000000201947 */ /* 0x000fea0003800000 */
[----:B0-----:R-:W-:-:S05]  /*13290*/  LEA R2, P1, R32, R14, 0x1 ;  /* 0x0000000e20027211 */ /* 0x001fca00078208ff */
[----:B------:R-:W-:-:S05]  /*132a0*/  IMAD.X R3, RZ, RZ, R4, P1 ;  /* 0x000000ffff037224 */ /* 0x000fca00008e0604 */
[----:B------:R-:W-:Y:S01]  /*132b0*/  @!PT LDS RZ, [RZ] ;  /* 0x00000000fffff984 */ /* 0x000fe20000000800 */
[----:B------:R-:W-:Y:S01]  /*132c0*/  @!PT LDS RZ, [RZ] ;  /* 0x00000000fffff984 */ /* 0x000fe20000000800 */
[----:B------:R-:W-:Y:S01]  /*132d0*/  @!PT LDS RZ, [RZ] ;  /* 0x00000000fffff984 */ /* 0x000fe20000000800 */
[----:B------:R1:W-:Y:S04]  /*132e0*/  LDGSTS.E.BYPASS.LTC128B.128 [R37+0x15c00], desc[UR36][R2.64], !P3 ;  /* 0x15c0000002257fae */ /* 0x0003e8000d901d64 */
[----:B------:R1:W-:Y:S04]  /*132f0*/  LDGSTS.E.BYPASS.LTC128B.128 [R37+0x19c00], desc[UR36][R2.64+0x80], !P2 ;  /* 0x19c0008002257fae */ /* 0x0003e8000d101d64 */
[----:B------:R1:W-:Y:S02]  /*13300*/  LDGSTS.E.BYPASS.LTC128B.128 [R37+0x1dc00], desc[UR36][R2.64+0x100], !P0 ;  /* 0x1dc0010002257fae */ /* 0x0003e4000c101d64 */
.L_x_1387:
[----:B------:R-:W-:Y:S05]  /*13310*/  BSYNC B0 ;  /* 0x0000000000007941 */ /* 0x000fea0003800000 */
.L_x_1386:
[----:B------:R-:W-:Y:S01]  /*13320*/  NOP ;  /* 0x0000000000007918 */ /* 0x000fe20000000000 */
[----:B------:R-:W-:-:S13]  /*13330*/  PLOP3.LUT P0, PT, PT, PT, PT, 0x80, 0x0 ;  /* 0x000000000000781c */ /* 0x000fda0003f0f070 */
.L_x_1388:
[----:B------:R-:W-:Y:S02]  /*13340*/  PLOP3.LUT P1, PT, P1, P0, PT, 0xa2, 0x0 ;  /* 0x000000000000781c */ /* 0x000fe40000f21472 */
[----:B------:R-:W-:-:S08]  /*13350*/  @P0 R2UR P1, UR4, R17 ;  /* 0x00000000110402ca */ /* 0x000fd00000020000 */
[----:B------:R-:W-:-:S05]  /*13360*/  @P0 PLOP3.LUT P0, PT, P1, PT, PT, 0x80, 0x0 ;  /* 0x000000000000081c */ /* 0x000fca0000f0f070 */
[----:B------:R-:W-:Y:S01]  /*13370*/  @!P1 SYNCS.ARRIVE.TRANS64.RED.A0T1 RZ, [UR4+0x30800], RZ ;  /* 0x030800ffffff99a7 */ /* 0x000fe20008200404 */
[----:B------:R-:W-:Y:S07]  /*13380*/  @!P1 ARRIVES.LDGSTSBAR.64.TRANSCNT [UR4+0x30800] ;  /* 0x03080000ff0099b0 */ /* 0x000fee0008000a84 */
[----:B------:R-:W-:Y:S05]  /*13390*/  @P0 BRA.U.ANY `(.L_x_1388) ;  /* 0xfffffffd00e80947 */ /* 0x000fea000393ffff */
[----:B01----:R-:W2:Y:S04]  /*133a0*/  LDL.LU R3, [R1+0x24] ;  /* 0x0000240001037983 */ /* 0x003ea80000300800 */
[----:B------:R-:W3:Y:S01]  /*133b0*/  LDL.LU R2, [R1+0x20] ;  /* 0x0000200001027983 */ /* 0x000ee20000300800 */
[----:B--2---:R-:W-:Y:S02]  /*133c0*/  VIADD R3, R3, 0x1 ;  /* 0x0000000103037836 */ /* 0x004fe40000000000 */
[----:B---3--:R-:W-:-:S03]  /*133d0*/  VIADD R6, R2, 0xfffffffe ;  /* 0xfffffffe02067836 */ /* 0x008fc60000000000 */
        /* <DEDUP_REMOVED lines=10> */
.L_x_1477:
[----:B------:R-:W-:Y:S05]  /*13480*/  BSYNC B0 ;  /* 0x0000000000007941 */ /* 0x000fea0003800000 */
.L_x_1389:
[----:B------:R-:W2:Y:S01]  /*13490*/  LDL R2, [R1+0x8] ;  /* 0x0000080001027983 */ /* 0x000ea20000100800 */
[----:B------:R-:W-:Y:S01]  /*134a0*/  BSSY B0, `(.L_x_1391) ;  /* 0x000010d000007945 */ /* 0x000fe20003800000 */
[----:B--2---:R-:W-:-:S13]  /*134b0*/  ISETP.GE.AND P0, PT, R6, R2, PT ;  /* 0x000000020600720c */ /* 0x004fda0003f06270 */
[----:B------:R-:W-:Y:S05]  /*134c0*/  @!P0 BRA `(.L_x_1392) ;  /* 0x0000001000288947 */ /* 0x000fea0003800000 */
[----:B------:R-:W-:Y:S01]  /*134d0*/  ULDC UR4, c[0x0][0x2f4] ;  /* 0x0000bd0000047ab9 */ /* 0x000fe20000000800 */
[----:B------:R-:W-:Y:S01]  /*134e0*/  IMAD.MOV.U32 R10, RZ, RZ, R23 ;  /* 0x000000ffff0a7224 */ /* 0x000fe200078e0017 */
[----:B------:R-:W-:Y:S01]  /*134f0*/  ISETP.GE.AND P3, PT, R32, UR4, PT ;  /* 0x0000000420007c0c */ /* 0x000fe2000bf66270 */
[----:B------:R-:W-:Y:S01]  /*13500*/  IMAD.MOV.U32 R20, RZ, RZ, R28 ;  /* 0x000000ffff147224 */ /* 0x000fe200078e001c */
[----:B------:R-:W-:Y:S01]  /*13510*/  ISETP.GE.AND P2, PT, R34, UR4, PT ;  /* 0x0000000422007c0c */ /* 0x000fe2000bf46270 */
[----:B------:R-:W-:Y:S01]  /*13520*/  IMAD.MOV.U32 R29, RZ, RZ, R22 ;  /* 0x000000ffff1d7224 */ /* 0x000fe200078e0016 */
[----:B------:R-:W-:-:S13]  /*13530*/  ISETP.GE.AND P1, PT, R33, UR4, PT ;  /* 0x0000000421007c0c */ /* 0x000fda000bf26270 */
.L_x_1405:
[----:B------:R-:W2:Y:S01]  /*13540*/  LDL R4, [R1+0x4] ;  /* 0x0000040001047983 */ /* 0x000ea20000100800 */
[----:B0-----:R-:W0:Y:S03]  /*13550*/  LDC R0, c[0x0][0x430] ;  /* 0x00010c00ff007b82 */ /* 0x001e260000000800 */
[----:B------:R-:W3:Y:S01]  /*13560*/  LDL R7, [R1+0xc] ;  /* 0x00000c0001077983 */ /* 0x000ee20000100800 */
[----:B------:R-:W1:Y:S03]  /*13570*/  S2R R2, SR_TID.X ;  /* 0x0000000000027919 */ /* 0x000e660000002100 */
[----:B------:R-:W4:Y:S01]  /*13580*/  LDL R8, [R1+0x28] ;  /* 0x0000280001087983 */ /* 0x000f220000100800 */
[----:B0-----:R-:W-:Y:S02]  /*13590*/  ISETP.NE.AND P0, PT, R0, 0x1, PT ;  /* 0x000000010000780c */ /* 0x001fe40003f05270 */
[----:B------:R-:W0:Y:S11]  /*135a0*/  S2R R0, SR_TID.X ;  /* 0x0000000000007919 */ /* 0x000e360000002100 */
[----:B------:R-:W2:Y:S01]  /*135b0*/  @P0 LDC R3, c[0x0][0x438] ;  /* 0x00010e00ff030b82 */ /* 0x000ea20000000800 */
[----:B-1----:R-:W-:-:S04]  /*135c0*/  LOP3.LUT R2, R2, 0x7f, RZ, 0xc0, !PT ;  /* 0x0000007f02027812 */ /* 0x002fc800078ec0ff */
[----:B------:R-:W-:Y:S01]  /*135d0*/  SHF.R.U32.HI R2, RZ, 0x3, R2 ;  /* 0x00000003ff027819 */ /* 0x000fe20000011602 */
[----:B0-----:R-:W-:-:S05]  /*135e0*/  IMAD.SHL.U32 R0, R0, 0x10, RZ ;  /* 0x0000001000007824 */ /* 0x001fca00078e00ff */
[----:B------:R-:W-:Y:S02]  /*135f0*/  LOP3.LUT R0, R2, 0x70, R0, 0xf8, !PT ;  /* 0x0000007002007812 */ /* 0x000fe400078ef800 */
[----:B------:R-:W0:Y:S02]  /*13600*/  @P0 LDC R2, c[0x0][0x434] ;  /* 0x00010d00ff020b82 */ /* 0x000e240000000800 */
[----:B------:R-:W-:Y:S01]  /*13610*/  ISETP.GT.U32.AND P5, PT, R0, 0x5f, PT ;  /* 0x0000005f0000780c */ /* 0x000fe20003fa4070 */
[----:B------:R-:W-:Y:S05]  /*13620*/  YIELD ;  /* 0x0000000000007946 */ /* 0x000fea0003800000 */
[----:B------:R-:W-:Y:S01]  /*13630*/  ULDC UR4, c[0x0][0x430] ;  /* 0x00010c0000047ab9 */ /* 0x000fe20000000800 */
[----:B--2---:R-:W-:-:S06]  /*13640*/  IMAD R9, R6, 0x60, R4 ;  /* 0x0000006006097824 */ /* 0x004fcc00078e0204 */
[----:B------:R-:W1:Y:S01]  /*13650*/  @!P5 LDC.64 R4, c[0x0][0x428] ;  /* 0x00010a00ff04db82 */ /* 0x000e620000000a00 */
[----:B------:R-:W-:-:S04]  /*13660*/  IMAD.IADD R9, R0, 0x1, R9 ;  /* 0x0000000100097824 */ /* 0x000fc800078e0209 */
[----:B0-----:R-:W-:-:S04]  /*13670*/  @P0 IMAD.HI.U32 R2, R9, R2, RZ ;  /* 0x0000000209020227 */ /* 0x001fc800078e00ff */
[----:B------:R-:W-:Y:S01]  /*13680*/  IMAD.MOV.U32 R0, RZ, RZ, R9 ;  /* 0x000000ffff007224 */ /* 0x000fe200078e0009 */
[----:B------:R-:W-:-:S04]  /*13690*/  @P0 SHF.R.U32.HI R0, RZ, R3, R2 ;  /* 0x00000003ff000219 */ /* 0x000fc80000011602 */
[--C-:B------:R-:W-:Y:S01]  /*136a0*/  @!P5 SHF.R.S32.HI R3, RZ, 0x1f, R0.reuse ;  /* 0x0000001fff03d819 */ /* 0x100fe20000011400 */
[----:B------:R-:W-:-:S04]  /*136b0*/  @!P5 IMAD.MOV.U32 R2, RZ, RZ, R0 ;  /* 0x000000ffff02d224 */ /* 0x000fc800078e0000 */
[----:B-1----:R-:W-:-:S04]  /*136c0*/  @!P5 IMAD.WIDE.U32 R2, R31, R4, R2 ;  /* 0x000000041f02d225 */ /* 0x002fc800078e0002 */
[----:B---3--:R-:W-:-:S04]  /*136d0*/  @!P5 IMAD R4, R7, R4, RZ ;  /* 0x000000040704d224 */ /* 0x008fc800078e02ff */
[----:B------:R-:W-:Y:S02]  /*136e0*/  @!P5 IMAD R7, R31, R5, R4 ;  /* 0x000000051f07d224 */ /* 0x000fe400078e0204 */
[----:B------:R-:W0:Y:S01]  /*136f0*/  @!P5 LDC.64 R4, c[0x0][0x418] ;  /* 0x00010600ff04db82 */ /* 0x000e220000000a00 */
[----:B------:R-:W-:Y:S02]  /*13700*/  IMAD.MOV R0, RZ, RZ, -R0 ;  /* 0x000000ffff007224 */ /* 0x000fe400078e0a00 */
[----:B------:R-:W-:Y:S02]  /*13710*/  @!P5 IMAD.IADD R3, R7, 0x1, R3 ;  /* 0x000000010703d824 */ /* 0x000fe400078e0203 */
[----:B------:R-:W-:Y:S02]  /*13720*/  IMAD R9, R0, UR4, R9 ;  /* 0x0000000400097c24 */ /* 0x000fe4000f8e0209 */
[----:B------:R-:W-:Y:S01]  /*13730*/  IMAD.MOV.U32 R0, RZ, RZ, RZ ;  /* 0x000000ffff007224 */ /* 0x000fe200078e00ff */
[----:B0-----:R-:W-:-:S04]  /*13740*/  @!P5 LEA R4, P0, R2, R4, 0x2 ;  /* 0x000000040204d211 */ /* 0x001fc800078010ff */
[----:B------:R-:W-:-:S05]  /*13750*/  @!P5 LEA.HI.X R5, R2, R5, R3, 0x2, P0 ;  /* 0x000000050205d211 */ /* 0x000fca00000f1403 */
[----:B------:R0:W5:Y:S01]  /*13760*/  @!P5 LDG.E R0, desc[UR36][R4.64] ;  /* 0x000000240400d981 */ /* 0x000162000c1e1900 */
[----:B----4-:R-:W-:Y:S01]  /*13770*/  ISETP.NE.AND P4, PT, R8, 0x3, PT ;  /* 0x000000030800780c */ /* 0x010fe20003f85270 */
[----:B------:R-:W-:-:S05]  /*13780*/  VIADD R23, R10, 0x1 ;  /* 0x000000010a177836 */ /* 0x000fca0000000000 */
[----:B------:R-:W-:-:S04]  /*13790*/  ISETP.NE.AND P0, PT, R23, 0x2, PT ;  /* 0x000000021700780c */ /* 0x000fc80003f05270 */
[----:B------:R-:W-:Y:S01]  /*137a0*/  SEL R28, RZ, 0x1, P0 ;  /* 0x00000001ff1c7807 */ /* 0x000fe20000000000 */
[----:B------:R-:W-:Y:S01]  /*137b0*/  IMAD.MOV.U32 R22, RZ, RZ, R6 ;  /* 0x000000ffff167224 */ /* 0x000fe200078e0006 */
[----:B------:R-:W-:Y:S02]  /*137c0*/  SEL R23, R23, RZ, P0 ;  /* 0x000000ff17177207 */ /* 0x000fe40000000000 */
[----:B------:R-:W-:Y:S01]  /*137d0*/  LOP3.LUT R28, R20, R28, RZ, 0x3c, !PT ;  /* 0x0000001c141c7212 */ /* 0x000fe200078e3cff */
[----:B0-----:R-:W-:Y:S06]  /*137e0*/  @!P4 BRA `(.L_x_1393) ;  /* 0x000000000004c947 */ /* 0x001fec0003800000 */
[----:B------:R-:W-:Y:S01]  /*137f0*/  BPT.TRAP 0x1 ;  /* 0x000000040000795c */ /* 0x000fe20000300000 */
.L_x_1393:
[----:B------:R-:W-:Y:S01]  /*13800*/  IMAD R7, R23, 0x8, R17 ;  /* 0x0000000817077824 */ /* 0x000fe200078e0211 */
[----:B------:R-:W-:Y:S01]  /*13810*/  SHF.L.U32 R2, R28, 0x1f, RZ ;  /* 0x0000001f1c027819 */ /* 0x000fe200000006ff */
[----:B------:R-:W-:Y:S03]  /*13820*/  BSSY B1, `(.L_x_1394) ;  /* 0x0000003000017945 */ /* 0x000fe60003800000 */
[----:B------:R-:W0:Y:S02]  /*13830*/  SYNCS.PHASECHK.TRANS64.TRYWAIT P0, [R7+URZ+0x30840], R2 ;  /* 0x03084002070075a7 */ /* 0x000e24000800017f */
[----:B0-----:R-:W-:Y:S05]  /*13840*/  @!P0 BRA `(.L_x_1395) ;  /* 0x0000003c00448947 */ /* 0x001fea0003800000 */
.L_x_1478:
[----:B------:R-:W-:Y:S05]  /*13850*/  BSYNC B1 ;  /* 0x0000000000017941 */ /* 0x000fea0003800000 */
.L_x_1394:
        /* <DEDUP_REMOVED lines=65> */
.L_x_1492:
        /* <DEDUP_REMOVED lines=11> */
.L_x_1397:
        /* <DEDUP_REMOVED lines=11> */
.L_x_1398:
[----:B------:R1:W-:Y:S01]  /*13dd0*/  SYNCS.ARRIVE.TRANS64.A1T0 RZ, [R7+URZ+0x30830], RZ ;  /* 0x030830ff07ff79a7 */ /* 0x0003e2000810003f */
[----:B------:R-:W-:Y:S05]  /*13de0*/  @!P5 BRA `(.L_x_1399) ;  /* 0x000000000004d947 */ /* 0x000fea0003800000 */
[----:B------:R-:W-:Y:S01]  /*13df0*/  BPT.TRAP 0x1 ;  /* 0x000000040000795c */ /* 0x000fe20000300000 */
.L_x_1399:
[----:B------:R-:W-:Y:S01]  /*13e00*/  SHF.L.U32 R2, R20, 0x1f, RZ ;  /* 0x0000001f14027819 */ /* 0x000fe200000006ff */
[----:B0-----:R-:W-:Y:S01]  /*13e10*/  IMAD R6, R10, 0x8, R17 ;  /* 0x000000080a067824 */ /* 0x001fe200078e0211 */
[----:B------:R-:W-:Y:S03]  /*13e20*/  BSSY B1, `(.L_x_1400) ;  /* 0x0000003000017945 */ /* 0x000fe60003800000 */
[----:B------:R-:W0:Y:S02]  /*13e30*/  SYNCS.PHASECHK.TRANS64.TRYWAIT P0, [R6+URZ+0x30860], R2 ;  /* 0x03086002060075a7 */ /* 0x000e24000800017f */
[----:B0-----:R-:W-:Y:S05]  /*13e40*/  @!P0 BRA `(.L_x_1401) ;  /* 0x0000003c00b88947 */ /* 0x001fea0003800000 */
.L_x_1493:
[----:B------:R-:W-:Y:S05]  /*13e50*/  BSYNC B1 ;  /* 0x0000000000017941 */ /* 0x000fea0003800000 */
.L_x_1400:
[----:B------:R-:W1:Y:S01]  /*13e60*/  LDL R5, [R1] ;  /* 0x0000000001057983 */ /* 0x000e620000100800 */
        /* <DEDUP_REMOVED lines=10> */
[----:B------:R-:W1:Y:S01]  /*13f10*/  SHFL.IDX PT, R3, R19, RZ, 0x181f ;  /* 0x00181fff13037589 */ /* 0x000e6200000e0000 */
[----:B0-----:R-:W-:-:S05]  /*13f20*/  IADD3 R2, P0, R2, R4, RZ ;  /* 0x0000000402027210 */ /* 0x001fca0007f1e0ff */
[----:B-1----:R-:W-:Y:S01]  /*13f30*/  IMAD.X R3, RZ, RZ, R3, P0 ;  /* 0x000000ffff037224 */ /* 0x002fe200000e0603 */
[----:B------:R-:W-:-:S13]  /*13f40*/  ISETP.LT.OR P0, PT, R7, 0x1, P3 ;  /* 0x000000010700780c */ /* 0x000fda0001f01670 */
[----:B------:R-:W-:Y:S01]  /*13f50*/  @!PT LDS RZ, [RZ] ;  /* 0x00000000fffff984 */ /* 0x000fe20000000800 */
        /* <DEDUP_REMOVED lines=46> */
[----:B0-2---:R0:W1:Y:S02]  /*14240*/  SHFL.IDX PT, R2, R18, 0x5, 0x181f ;  /* 0x00b81f0012027f89 */ /* 0x00506400000e0000 */
.L_x_1507:
[----:B-1----:R-:W-:Y:S01]  /*14250*/  IADD3 R2, P0, R2, R4, RZ ;  /* 0x0000000402027210 */ /* 0x002fe20007f1e0ff */
        /* <DEDUP_REMOVED lines=13> */
[----:B-1----:R-:W-:Y:S01]  /*14330*/  IMAD.WIDE.U32 R2, R9, UR4, RZ ;  /* 0x0000000409027c25 */ /* 0x002fe2000f8e00ff */
        /* <DEDUP_REMOVED lines=13> */
[----:B0-----:R-:W-:-:S04]  /*14410*/  LEA R18, P0, R2, UR4, 0x1 ;  /* 0x0000000402127c11 */ /* 0x001fc8000f8008ff */
[----:B------:R-:W-:Y:S02]  /*14420*/  LEA.HI.X R19, R2, UR5, R3, 0x1, P0 ;  /* 0x0000000502137c11 */ /* 0x000fe400080f0c03 */
[----:B------:R-:W-:-:S13]  /*14430*/  PLOP3.LUT P0, PT, PT, PT, PT, 0x80, 0x0 ;  /* 0x000000000000781c */ /* 0x000fda0003f0f070 */
.L_x_1403:
        /* <DEDUP_REMOVED lines=11> */
.L_x_1404:
[----:B------:R-:W2:Y:S01]  /*144f0*/  LDL R0, [R1+0x8] ;  /* 0x0000080001007983 */ /* 0x000ea20000100800 */
[----:B------:R0:W-:Y:S01]  /*14500*/  SYNCS.ARRIVE.TRANS64.A1T0 RZ, [R6+URZ+0x30850], RZ ;  /* 0x030850ff06ff79a7 */ /* 0x0001e2000810003f */
[----:B------:R-:W-:Y:S02]  /*14510*/  IMAD.MOV.U32 R10, RZ, RZ, R23 ;  /* 0x000000ffff0a7224 */ /* 0x000fe400078e0017 */
[----:B------:R-:W-:Y:S02]  /*14520*/  IMAD.MOV.U32 R20, RZ, RZ, R28 ;  /* 0x000000ffff147224 */ /* 0x000fe400078e001c */
[----:B------:R-:W-:Y:S02]  /*14530*/  IMAD.MOV.U32 R29, RZ, RZ, R22 ;  /* 0x000000ffff1d7224 */ /* 0x000fe400078e0016 */
[C---:B0-----:R-:W-:Y:S01]  /*14540*/  VIADD R6, R22.reuse, 0xffffffff ;  /* 0xffffffff16067836 */ /* 0x041fe20000000000 */
[----:B--2---:R-:W-:-:S13]  /*14550*/  ISETP.GT.AND P0, PT, R22, R0, PT ;  /* 0x000000001600720c */ /* 0x004fda0003f04270 */
[----:B------:R-:W-:Y:S05]  /*14560*/  @P0 BRA `(.L_x_1405) ;  /* 0xffffffec00f40947 */ /* 0x000fea000383ffff */
.L_x_1392:
[----:B------:R-:W-:Y:S05]  /*14570*/  BSYNC B0 ;  /* 0x0000000000007941 */ /* 0x000fea0003800000 */
.L_x_1391:
        /* <DEDUP_REMOVED lines=16> */
[----:B0-----:R-:W-:-:S07]  /*14680*/  IADD3 R24, R0, UR38, R7 ;  /* 0x0000002600187c10 */ /* 0x001fce000fffe007 */
.L_x_1407:
[----:B------:R-:W-:Y:S05]  /*14690*/  BSYNC B0 ;  /* 0x0000000000007941 */ /* 0x000fea0003800000 */
.L_x_1406:
[----:B------:R-:W2:Y:S02]  /*146a0*/  LDL R0, [R1+0x28] ;  /* 0x0000280001007983 */ /* 0x000ea40000100800 */
[----:B--2---:R-:W-:-:S13]  /*146b0*/  ISETP.NE.AND P0, PT, R0, 0x3, PT ;  /* 0x000000030000780c */ /* 0x004fda0003f05270 */
[----:B------:R-:W-:Y:S05]  /*146c0*/  @!P0 BRA `(.L_x_1408) ;  /* 0x0000000000048947 */ /* 0x000fea0003800000 */
[----:B------:R-:W-:Y:S01]  /*146d0*/  BPT.TRAP 0x1 ;  /* 0x000000040000795c */ /* 0x000fe20000300000 */
.L_x_1408:
[----:B------:R-:W2:Y:S01]  /*146e0*/  LDL.LU R2, [R1] ;  /* 0x0000000001027983 */ /* 0x000ea20000300800 */
[----:B------:R-:W-:Y:S01]  /*146f0*/  IMAD R0, R23, 0x8, R17 ;  /* 0x0000000817007824 */ /* 0x000fe200078e0211 */
[----:B------:R-:W-:Y:S01]  /*14700*/  SHF.L.U32 R3, R28, 0x1f, RZ ;  /* 0x0000001f1c037819 */ /* 0x000fe200000006ff */
[----:B------:R-:W-:Y:S03]  /*14710*/  BSSY B0, `(.L_x_1409) ;  /* 0x0000004000007945 */ /* 0x000fe60003800000 */
[----:B------:R-:W0:Y:S01]  /*14720*/  SYNCS.PHASECHK.TRANS64.TRYWAIT P0, [R0+URZ+0x30860], R3 ;  /* 0x03086003000075a7 */ /* 0x000e22000800017f */
[----:B--2---:R-:W-:Y:S01]  /*14730*/  IMAD R6, R22, -0x60, R2 ;  /* 0xffffffa016067824 */ /* 0x004fe200078e0202 */
[----:B0-----:R-:W-:Y:S06]  /*14740*/  @!P0 BRA `(.L_x_1410) ;  /* 0x0000003c00a08947 */ /* 0x001fec0003800000 */
.L_x_1508:
[----:B------:R-:W-:Y:S05]  /*14750*/  BSYNC B0 ;  /* 0x0000000000007941 */ /* 0x000fea0003800000 */
.L_x_1409:
[----:B------:R-:W1:Y:S01]  /*14760*/  S2R R2, SR_TID.X ;  /* 0x0000000000027919 */ /* 0x000e620000002100 */
[----:B------:R-:W-:Y:S01]  /*14770*/  UMOV UR4, 0xffffffff ;  /* 0xffffffff00047882 */ /* 0x000fe20000000000 */
[----:B------:R-:W-:Y:S01]  /*14780*/  IMAD R4, R23, 0x4800, R36 ;  /* 0x0000480017047824 */ /* 0x000fe200078e0224 */
[----:B-1----:R-:W-:-:S04]  /*14790*/  LOP3.LUT R2, R2, 0x7f, RZ, 0xc0, !PT ;  /* 0x0000007f02027812 */ /* 0x002fc800078ec0ff */
[----:B------:R-:W-:-:S05]  /*147a0*/  SHF.R.U32.HI R2, RZ, 0x3, R2 ;  /* 0x00000003ff027819 */ /* 0x000fca0000011602 */
[----:B------:R-:W-:Y:S01]  /*147b0*/  IMAD.IADD R6, R6, 0x1, -R2 ;  /* 0x0000000106067824 */ /* 0x000fe200078e0a02 */
[----:B------:R-:W-:Y:S06]  /*147c0*/  BRA.DIV UR4, `(.L_x_1411) ;  /* 0x0000003e04947947 */ /* 0x000fec000b800000 */
[----:B------:R-:W1:Y:S01]  /*147d0*/  SHFL.IDX PT, R14, R18, RZ, 0x181f ;  /* 0x00181fff120e7589 */ /* 0x000e6200000e0000 */
        /* <DEDUP_REMOVED lines=57> */
.L_x_1522:
        /* <DEDUP_REMOVED lines=13> */
.L_x_1412:
[----:B------:R-:W-:Y:S02]  /*14c40*/  PLOP3.LUT P1, PT, P1, P0, PT, 0xa2, 0x0 ;  /* 0x000000000000781c */ /* 0x000fe40000f21472 */
[----:B------:R-:W-:-:S08]  /*14c50*/  @P0 R2UR P1, UR4, R0 ;  /* 0x00000000000402ca */ /* 0x000fd00000020000 */
[----:B------:R-:W-:-:S05]  /*14c60*/  @P0 PLOP3.LUT P0, PT, P1, PT, PT, 0x80, 0x0 ;  /* 0x000000000000081c */ /* 0x000fca0000f0f070 */
[----:B------:R-:W-:Y:S01]  /*14c70*/  @!P1 SYNCS.ARRIVE.TRANS64.RED.A0T1 RZ, [UR4+0x30850], RZ ;  /* 0x030850ffffff99a7 */ /* 0x000fe20008200404 */
[----:B------:R-:W-:Y:S07]  /*14c80*/  @!P1 ARRIVES.LDGSTSBAR.64.TRANSCNT [UR4+0x30850] ;  /* 0x03085000ff0099b0 */ /* 0x000fee0008000a84 */
[----:B------:R-:W-:Y:S05]  /*14c90*/  @P0 BRA.U.ANY `(.L_x_1412) ;  /* 0xfffffffd00e80947 */ /* 0x000fea000393ffff */
[----:B------:R-:W-:Y:S01]  /*14ca0*/  NOP ;  /* 0x0000000000007918 */ /* 0x000fe20000000000 */
[----:B0-----:R-:W2:Y:S02]  /*14cb0*/  LDL R2, [R1+0x28] ;  /* 0x0000280001027983 */ /* 0x001ea40000100800 */
[----:B--2---:R-:W-:-:S13]  /*14cc0*/  ISETP.NE.AND P2, PT, R2, 0x3, PT ;  /* 0x000000030200780c */ /* 0x004fda0003f45270 */
[----:B------:R-:W-:Y:S05]  /*14cd0*/  @!P2 BRA `(.L_x_1413) ;  /* 0x000000000004a947 */ /* 0x000fea0003800000 */
[----:B------:R-:W-:Y:S01]  /*14ce0*/  BPT.TRAP 0x1 ;  /* 0x000000040000795c */ /* 0x000fe20000300000 */
.L_x_1413:
[----:B------:R0:W-:Y:S01]  /*14cf0*/  SYNCS.ARRIVE.TRANS64.A1T0 RZ, [R0+URZ+0x30850], RZ ;  /* 0x030850ff00ff79a7 */ /* 0x0001e2000810003f */
[----:B------:R-:W-:-:S05]  /*14d00*/  VIADD R23, R23, 0x1 ;  /* 0x0000000117177836 */ /* 0x000fca0000000000 */
[----:B------:R-:W-:-:S04]  /*14d10*/  ISETP.NE.AND P0, PT, R23, 0x2, PT ;  /* 0x000000021700780c */ /* 0x000fc80003f05270 */
[----:B------:R-:W-:Y:S02]  /*14d20*/  SEL R3, RZ, 0x1, P0 ;  /* 0x00000001ff037807 */ /* 0x000fe40000000000 */
[----:B------:R-:W-:Y:S02]  /*14d30*/  SEL R23, R23, RZ, P0 ;  /* 0x000000ff17177207 */ /* 0x000fe40000000000 */
[----:B0-----:R-:W-:-:S07]  /*14d40*/  LOP3.LUT R28, R28, R3, RZ, 0x3c, !PT ;  /* 0x000000031c1c7212 */ /* 0x001fce00078e3cff */
.L_x_1370:
[----:B------:R-:W-:Y:S05]  /*14d50*/  BSYNC B7 ;  /* 0x0000000000077941 */ /* 0x000fea0003800000 */
.L_x_1368:
        /* <DEDUP_REMOVED lines=11> */
.L_x_1414:
        /* <DEDUP_REMOVED lines=11> */
[----:B------:R-:W-:Y:S01]  /*14ec0*/  IMAD.MOV.U32 R5, RZ, RZ, RZ ;  /* 0x000000ffff057224 */ /* 0x000fe200078e00ff */
[C---:B------:R-:W-:Y:S02]  /*14ed0*/  ISETP.GE.U32.AND P2, PT, R8.reuse, 0x2, PT ;  /* 0x000000020800780c */ /* 0x040fe40003f46070 */
[C---:B------:R-:W-:Y:S01]  /*14ee0*/  ISETP.GE.U32.AND P3, PT, R8.reuse, 0x4, PT ;  /* 0x000000040800780c */ /* 0x040fe20003f66070 */
[----:B------:R-:W-:Y:S01]  /*14ef0*/  SHFL.IDX PT, R0, R24, RZ, 0x1f ;  /* 0x00001fff18007589 */ /* 0x000fe200000e0000 */
[C---:B------:R-:W-:Y:S02]  /*14f00*/  ISETP.GE.U32.AND P4, PT, R8.reuse, 0x8, PT ;  /* 0x000000080800780c */ /* 0x040fe40003f86070 */
[C---:B------:R-:W-:Y:S01]  /*14f10*/  ISETP.GE.U32.AND P5, PT, R8.reuse, 0x10, PT ;  /* 0x000000100800780c */ /* 0x040fe20003fa6070 */
[----:B------:R-:W-:Y:S01]  /*14f20*/  SHFL.IDX PT, R4, R24, 0x1, 0x1f ;  /* 0x00201f0018047f89 */ /* 0x000fe200000e0000 */
[----:B--2---:R-:W-:Y:S01]  /*14f30*/  @!P1 IMAD.MOV.U32 R5, RZ, RZ, R2 ;  /* 0x000000ffff059224 */ /* 0x004fe200078e0002 */
[----:B------:R-:W-:-:S04]  /*14f40*/  ISETP.NE.AND P1, PT, R8, RZ, PT ;  /* 0x000000ff0800720c */ /* 0x000fc80003f25270 */
        /* <DEDUP_REMOVED lines=15> */
[----:B------:R1:W2:Y:S02]  /*15040*/  SHFL.IDX PT, R14, R6, 0x1f, 0x1f ;  /* 0x03e01f00060e7f89 */ /* 0x0002a400000e0000 */
.L_x_1532:
[----:B------:R-:W-:Y:S02]  /*15050*/  ULDC UR4, c[0x0][0xc38] ;  /* 0x00030e0000047ab9 */ /* 0x000fe40000000800 */
[----:B------:R-:W-:-:S04]  /*15060*/  IMAD.U32 R7, RZ, RZ, UR4 ;  /* 0x00000004ff077e24 */ /* 0x000fc8000f8e00ff */
[----:B--2---:R-:W-:-:S04]  /*15070*/  IMAD R14, R14, R7, RZ ;  /* 0x000000070e0e7224 */ /* 0x004fc800078e02ff */
[----:B------:R-:W-:-:S05]  /*15080*/  IMAD.IADD R9, R4, 0x1, R14 ;  /* 0x0000000104097824 */ /* 0x000fca00078e020e */
[----:B------:R-:W-:-:S13]  /*15090*/  ISETP.GT.AND P6, PT, R9, R0, PT ;  /* 0x000000000900720c */ /* 0x000fda0003fc4270 */
[----:B------:R-:W-:Y:S05]  /*150a0*/  @P6 BRA `(.L_x_1417) ;  /* 0x00000000009c6947 */ /* 0x000fea0003800000 */
.L_x_1422:
[----:B------:R-:W2:Y:S01]  /*150b0*/  LDC R2, c[0x0][0xc3c] ;  /* 0x00030f00ff027b82 */ /* 0x000ea20000000800 */
[----:B------:R-:W-:-:S05]  /*150c0*/  VIADD R27, R27, 0x1f ;  /* 0x0000001f1b1b7836 */ /* 0x000fca0000000000 */
[----:B--2---:R-:W-:-:S13]  /*150d0*/  ISETP.GE.AND P6, PT, R27, R2, PT ;  /* 0x000000021b00720c */ /* 0x004fda0003fc6270 */
[----:B------:R-:W-:Y:S05]  /*150e0*/  @P6 BRA `(.L_x_1418) ;  /* 0x0000000400d06947 */ /* 0x000fea0003800000 */
[----:B------:R-:W2:Y:S01]  /*150f0*/  S2R R3, SR_TID.X ;  /* 0x0000000000037919 */ /* 0x000ea20000002100 */
[----:B------:R-:W-:Y:S01]  /*15100*/  BSSY B0, `(.L_x_1419) ;  /* 0x0000009000007945 */ /* 0x000fe20003800000 */
[----:B------:R-:W-:Y:S01]  /*15110*/  IMAD.MOV.U32 R5, RZ, RZ, RZ ;  /* 0x000000ffff057224 */ /* 0x000fe200078e00ff */
[----:B--2---:R-:W-:-:S05]  /*15120*/  LOP3.LUT R3, R3, 0x1f, RZ, 0xc0, !PT ;  /* 0x0000001f03037812 */ /* 0x004fca00078ec0ff */
[----:B------:R-:W-:-:S05]  /*15130*/  IMAD.IADD R7, R27, 0x1, R3 ;  /* 0x000000011b077824 */ /* 0x000fca00078e0203 */
[----:B------:R-:W-:-:S13]  /*15140*/  ISETP.GE.OR P6, PT, R7, R2, !P0 ;  /* 0x000000020700720c */ /* 0x000fda00047c6670 */
[----:B------:R-:W-:Y:S05]  /*15150*/  @P6 BRA `(.L_x_1420) ;  /* 0x00000000000c6947 */ /* 0x000fea0003800000 */
[----:B------:R-:W2:Y:S02]  /*15160*/  LDC.64 R2, c[0x0][0xc80] ;  /* 0x00032000ff027b82 */ /* 0x000ea40000000a00 */
[----:B--2---:R-:W-:-:S05]  /*15170*/  IMAD.WIDE R2, R7, 0x4, R2 ;  /* 0x0000000407027825 */ /* 0x004fca00078e0202 */
[----:B------:R2:W5:Y:S02]  /*15180*/  LDG.E R5, desc[UR36][R2.64] ;  /* 0x0000002402057981 */ /* 0x000564000c1e1900 */
.L_x_1420:
[----:B------:R-:W-:Y:S05]  /*15190*/  BSYNC B0 ;  /* 0x0000000000007941 */ /* 0x000fea0003800000 */
.L_x_1419:
[----:B------:R-:W-:-:S03]  /*151a0*/  UMOV UR4, 0xffffffff ;  /* 0xffffffff00047882 */ /* 0x000fc60000000000 */
[----:B------:R-:W-:Y:S05]  /*151b0*/  BRA.DIV UR4, `(.L_x_1421) ;  /* 0x0000004204407947 */ /* 0x000fea000b800000 */
[----:B-----5:R-:W3:Y:S02]  /*151c0*/  SHFL.UP PT, R14, R5, 0x1, RZ ;  /* 0x04200000050e7989 */ /* 0x020ee400000e00ff */
[----:B---3--:R-:W-:-:S05]  /*151d0*/  SEL R14, R14, RZ, P1 ;  /* 0x000000ff0e0e7207 */ /* 0x008fca0000800000 */
[----:B------:R-:W-:-:S05]  /*151e0*/  IMAD.IADD R13, R5, 0x1, R14 ;  /* 0x00000001050d7824 */ /* 0x000fca00078e020e */
[----:B------:R-:W2:Y:S02]  /*151f0*/  SHFL.UP PT, R14, R13, 0x2, RZ ;  /* 0x044000000d0e7989 */ /* 0x000ea400000e00ff */
[----:B--2---:R-:W-:-:S05]  /*15200*/  SEL R2, R14, RZ, P2 ;  /* 0x000000ff0e027207 */ /* 0x004fca0001000000 */
        /* <DEDUP_REMOVED lines=9> */
[----:B-1----:R-:W-:-:S05]  /*152a0*/  IMAD.IADD R6, R4, 0x1, R7 ;  /* 0x0000000104067824 */ /* 0x002fca00078e0207 */
[----:B------:R1:W2:Y:S02]  /*152b0*/  SHFL.IDX PT, R14, R6, 0x1f, 0x1f ;  /* 0x03e01f00060e7f89 */ /* 0x0002a400000e0000 */
.L_x_1540:
[----:B------:R-:W-:Y:S02]  /*152c0*/  ULDC UR4, c[0x0][0xc38] ;  /* 0x00030e0000047ab9 */ /* 0x000fe40000000800 */
[----:B------:R-:W-:-:S04]  /*152d0*/  IMAD.U32 R7, RZ, RZ, UR4 ;  /* 0x00000004ff077e24 */ /* 0x000fc8000f8e00ff */
[----:B--2---:R-:W-:-:S04]  /*152e0*/  IMAD R14, R14, R7, RZ ;  /* 0x000000070e0e7224 */ /* 0x004fc800078e02ff */
[----:B------:R-:W-:-:S05]  /*152f0*/  IMAD.IADD R9, R14, 0x1, R9 ;  /* 0x000000010e097824 */ /* 0x000fca00078e0209 */
[----:B------:R-:W-:-:S13]  /*15300*/  ISETP.GT.AND P6, PT, R9, R0, PT ;  /* 0x000000000900720c */ /* 0x000fda0003fc4270 */
[----:B------:R-:W-:Y:S05]  /*15310*/  @!P6 BRA `(.L_x_1422) ;  /* 0xfffffffc0064e947 */ /* 0x000fea000383ffff */
.L_x_1417:
[----:B------:R-:W-:Y:S01]  /*15320*/  IMAD.IADD R24, R9, 0x1, -R14 ;  /* 0x0000000109187824 */ /* 0x000fe200078e0a0e */
[----:B------:R-:W-:-:S03]  /*15330*/  UMOV UR4, 0xffffffff ;  /* 0xffffffff00047882 */ /* 0x000fc60000000000 */
[----:B------:R-:W-:-:S05]  /*15340*/  IMAD R3, R6, R7, R24 ;  /* 0x0000000706037224 */ /* 0x000fca00078e0218 */
[----:B------:R-:W-:Y:S01]  /*15350*/  ISETP.GT.AND P6, PT, R3, R0, PT ;  /* 0x000000000300720c */ /* 0x000fe20003fc4270 */
[----:B------:R-:W-:-:S12]  /*15360*/  BRA.DIV UR4, `(.L_x_1423) ;  /* 0x0000004204907947 */ /* 0x000fd8000b800000 */
[----:B------:R-:W-:-:S04]  /*15370*/  VOTE.ANY R2, PT, !P6 ;  /* 0x0000000000027806 */ /* 0x000fc800070e0100 */
[----:B------:R-:W2:Y:S02]  /*15380*/  POPC R4, R2 ;  /* 0x0000000200047309 */ /* 0x000ea40000000000 */
[----:B--2---:R2:W3:Y:S02]  /*15390*/  SHFL.IDX PT, R5, R5, R4, 0x1f ;  /* 0x00001f0405057589 */ /* 0x0044e400000e0000 */
.L_x_1544:
[----:B------:R-:W-:Y:S01]  /*153a0*/  ISETP.NE.AND P0, PT, R2, RZ, PT ;  /* 0x000000ff0200720c */ /* 0x000fe20003f05270 */
[----:B------:R-:W-:-:S12]  /*153b0*/  IMAD.MOV.U32 R14, RZ, RZ, RZ ;  /* 0x000000ffff0e7224 */ /* 0x000fd800078e00ff */
[----:B------:R-:W-:Y:S05]  /*153c0*/  @!P0 BRA `(.L_x_1424) ;  /* 0x0000000000108947 */ /* 0x000fea0003800000 */
[----:B------:R-:W-:Y:S01]  /*153d0*/  UMOV UR4, 0xffffffff ;  /* 0xffffffff00047882 */ /* 0x000fe20000000000 */
[----:B------:R-:W-:Y:S02]  /*153e0*/  VIADD R12, R4, 0xffffffff ;  /* 0xffffffff040c7836 */ /* 0x000fe40000000000 */
[----:B------:R-:W-:Y:S05]  /*153f0*/  BRA.DIV UR4, `(.L_x_1425) ;  /* 0x0000004204b47947 */ /* 0x000fea000b800000 */
[----:B------:R4:W0:Y:S02]  /*15400*/  SHFL.IDX PT, R14, R6, R12, 0x1f ;  /* 0x00001f0c060e7589 */ /* 0x00082400000e0000 */
.L_x_1424:
[----:B------:R-:W5:Y:S01]  /*15410*/  LDC.64 R2, c[0x0][0xc90] ;  /* 0x00032400ff027b82 */ /* 0x000f620000000a00 */
[----:B------:R-:W-:-:S04]  /*15420*/  IMAD.IADD R27, R4, 0x1, R27 ;  /* 0x00000001041b7824 */ /* 0x000fc800078e021b */
[----:B-----5:R-:W-:-:S05]  /*15430*/  IMAD.WIDE R2, R27, 0x4, R2 ;  /* 0x000000041b027825 */ /* 0x020fca00078e0202 */
[----:B-1--4-:R1:W2:Y:S01]  /*15440*/  LDG.E R6, desc[UR36][R2.64] ;  /* 0x0000002402067981 */ /* 0x0122a2000c1e1900 */
[----:B0-----:R-:W-:Y:S02]  /*15450*/  IMAD R24, R14, R7, R24 ;  /* 0x000000070e187224 */ /* 0x001fe400078e0218 */
[----:B-1----:R-:W-:Y:S02]  /*15460*/  IMAD.MOV.U32 R2, RZ, RZ, RZ ;  /* 0x000000ffff027224 */ /* 0x002fe400078e00ff */
[----:B--23--:R-:W-:-:S05]  /*15470*/  IMAD R4, R5, R6, RZ ;  /* 0x0000000605047224 */ /* 0x00cfca00078e02ff */
[----:B------:R-:W-:-:S04]  /*15480*/  IABS R8, R4 ;  /* 0x0000000400087213 */ /* 0x000fc80000000000 */
[----:B------:R-:W0:Y:S08]  /*15490*/  I2F.RP R10, R8 ;  /* 0x00000008000a7306 */ /* 0x000e300000209400 */
[----:B0-----:R-:W0:Y:S02]  /*154a0*/  MUFU.RCP R10, R10 ;  /* 0x0000000a000a7308 */ /* 0x001e240000001000 */
[----:B0-----:R-:W-:-:S06]  /*154b0*/  VIADD R11, R10, 0xffffffe ;  /* 0x0ffffffe0a0b7836 */ /* 0x001fcc0000000000 */
[----:B------:R-:W0:Y:S02]  /*154c0*/  F2I.FTZ.U32.TRUNC.NTZ R3, R11 ;  /* 0x0000000b00037305 */ /* 0x000e24000021f000 */
[----:B0-----:R-:W-:-:S04]  /*154d0*/  IMAD.MOV R9, RZ, RZ, -R3 ;  /* 0x000000ffff097224 */ /* 0x001fc800078e0a03 */
        /* <DEDUP_REMOVED lines=18> */
[----:B------:R-:W-:Y:S02]  /*15600*/  IMAD R0, R6, R2, RZ ;  /* 0x0000000206007224 */ /* 0x000fe400078e02ff */
[----:B------:R-:W-:Y:S02]  /*15610*/  IMAD.MOV R2, RZ, RZ, -R2 ;  /* 0x000000ffff027224 */ /* 0x000fe400078e0a02 */
[----:B------:R-:W-:Y:S02]  /*15620*/  IMAD.MOV R3, RZ, RZ, -R0 ;  /* 0x000000ffff037224 */ /* 0x000fe400078e0a00 */
[----:B------:R-:W-:-:S03]  /*15630*/  IMAD R9, R4, R2, R9 ;  /* 0x0000000204097224 */ /* 0x000fc600078e0209 */
[----:B------:R-:W-:-:S04]  /*15640*/  VIADDMNMX R6, R3, R7, R6, PT ;  /* 0x0000000703067246 */ /* 0x000fc80003800106 */
[-C--:B------:R-:W-:Y:S02]  /*15650*/  IABS R7, R6.reuse ;  /* 0x0000000600077213 */ /* 0x080fe40000000000 */
[----:B------:R-:W-:Y:S02]  /*15660*/  IABS R4, R6 ;  /* 0x0000000600047213 */ /* 0x000fe40000000000 */
[----:B------:R-:W0:Y:S03]  /*15670*/  I2F.RP R8, R7 ;  /* 0x0000000700087306 */ /* 0x000e260000209400 */
[----:B------:R-:W-:-:S05]  /*15680*/  IMAD.MOV R4, RZ, RZ, -R4 ;  /* 0x000000ffff047224 */ /* 0x000fca00078e0a04 */
[----:B0-----:R-:W0:Y:S02]  /*15690*/  MUFU.RCP R8, R8 ;  /* 0x0000000800087308 */ /* 0x001e240000001000 */
[----:B0-----:R-:W-:-:S06]  /*156a0*/  VIADD R3, R8, 0xffffffe ;  /* 0x0ffffffe08037836 */ /* 0x001fcc0000000000 */
[----:B------:R-:W0:Y:S02]  /*156b0*/  F2I.FTZ.U32.TRUNC.NTZ R3, R3 ;  /* 0x0000000300037305 */ /* 0x000e24000021f000 */
[----:B0-----:R-:W-:-:S04]  /*156c0*/  IMAD.MOV R2, RZ, RZ, -R3 ;  /* 0x000000ffff027224 */ /* 0x001fc800078e0a03 */
[----:B------:R-:W-:Y:S02]  /*156d0*/  IMAD R11, R2, R7, RZ ;  /* 0x00000007020b7224 */ /* 0x000fe400078e02ff */
[----:B------:R-:W-:-:S04]  /*156e0*/  IMAD.MOV.U32 R2, RZ, RZ, RZ ;  /* 0x000000ffff027224 */ /* 0x000fc800078e00ff */
[----:B------:R-:W-:Y:S01]  /*156f0*/  IMAD.HI.U32 R2, R3, R11, R2 ;  /* 0x0000000b03027227 */ /* 0x000fe200078e0002 */
[----:B------:R-:W-:Y:S02]  /*15700*/  IABS R11, R9 ;  /* 0x00000009000b7213 */ /* 0x000fe40000000000 */
[C---:B------:R-:W-:Y:S01]  /*15710*/  LOP3.LUT R3, R9.reuse, R6, RZ, 0x3c, !PT ;  /* 0x0000000609037212 */ /* 0x040fe200078e3cff */
[----:B------:R-:W-:Y:S02]  /*15720*/  IMAD.IADD R9, R9, 0x1, R0 ;  /* 0x0000000109097824 */ /* 0x000fe400078e0200 */
[----:B------:R-:W-:Y:S01]  /*15730*/  IMAD.HI.U32 R2, R2, R11, RZ ;  /* 0x0000000b02027227 */ /* 0x000fe200078e00ff */
[----:B------:R-:W-:-:S03]  /*15740*/  ISETP.GE.AND P2, PT, R3, RZ, PT ;  /* 0x000000ff0300720c */ /* 0x000fc60003f46270 */
[----:B------:R-:W-:-:S05]  /*15750*/  IMAD R4, R2, R4, R11 ;  /* 0x0000000402047224 */ /* 0x000fca00078e020b */
[----:B------:R-:W-:-:S13]  /*15760*/  ISETP.GT.U32.AND P1, PT, R7, R4, PT ;  /* 0x000000040700720c */ /* 0x000fda0003f24070 */
[----:B------:R-:W-:Y:S02]  /*15770*/  @!P1 IMAD.IADD R4, R4, 0x1, -R7 ;  /* 0x0000000104049824 */ /* 0x000fe400078e0a07 */
[----:B------:R-:W-:Y:S01]  /*15780*/  @!P1 VIADD R2, R2, 0x1 ;  /* 0x0000000102029836 */ /* 0x000fe20000000000 */
[----:B------:R-:W-:Y:S02]  /*15790*/  ISETP.NE.AND P1, PT, R6, RZ, PT ;  /* 0x000000ff0600720c */ /* 0x000fe40003f25270 */
[----:B------:R-:W-:-:S13]  /*157a0*/  ISETP.GE.U32.AND P0, PT, R4, R7, PT ;  /* 0x000000070400720c */ /* 0x000fda0003f06070 */
[----:B------:R-:W-:-:S04]  /*157b0*/  @P0 VIADD R2, R2, 0x1 ;  /* 0x0000000102020836 */ /* 0x000fc80000000000 */
[----:B------:R-:W-:Y:S01]  /*157c0*/  @!P2 IMAD.MOV R2, RZ, RZ, -R2 ;  /* 0x000000ffff02a224 */ /* 0x000fe200078e0a02 */
[----:B------:R-:W-:Y:S01]  /*157d0*/  @!P1 LOP3.LUT R2, RZ, R6, RZ, 0x33, !PT ;  /* 0x00000006ff029212 */ /* 0x000fe200078e33ff */
[----:B------:R-:W-:-:S04]  /*157e0*/  IMAD.MOV R6, RZ, RZ, -R6 ;  /* 0x000000ffff067224 */ /* 0x000fc800078e0a06 */
[----:B------:R-:W-:Y:S01]  /*157f0*/  IMAD R26, R2, R6, R9 ;  /* 0x00000006021a7224 */ /* 0x000fe200078e0209 */
[----:B------:R-:W-:-:S05]  /*15800*/  LOP3.LUT R2, RZ, R2, RZ, 0x33, !PT ;  /* 0x00000002ff027212 */ /* 0x000fca00078e33ff */
[----:B------:R-:W-:Y:S01]  /*15810*/  IMAD.IADD R25, R5, 0x1, R2 ;  /* 0x0000000105197824 */ /* 0x000fe200078e0202 */
[----:B------:R-:W-:Y:S06]  /*15820*/  BRA `(.L_x_1426) ;  /* 0x00000000001c7947 */ /* 0x000fec0003800000 */
.L_x_1418:
[----:B------:R-:W-:Y:S01]  /*15830*/  UMOV UR4, URZ ;  /* 0x0000003f00047c82 */ /* 0x000fe20008000000 */
[----:B------:R-:W-:Y:S01]  /*15840*/  UMOV UR5, URZ ;  /* 0x0000003f00057c82 */ /* 0x000fe20008000000 */
[----:B------:R-:W-:Y:S01]  /*15850*/  ULDC UR6, c[0x0][0xc3c] ;  /* 0x00030f0000067ab9 */ /* 0x000fe20000000800 */
[----:B------:R-:W-:Y:S02]  /*15860*/  IMAD.MOV.U32 R24, RZ, RZ, R0 ;  /* 0x000000ffff187224 */ /* 0x000fe400078e0000 */
[----:B------:R-:W-:Y:S02]  /*15870*/  IMAD.U32 R25, RZ, RZ, UR4 ;  /* 0x00000004ff197e24 */ /* 0x000fe4000f8e00ff */
[----:B------:R-:W-:Y:S02]  /*15880*/  IMAD.U32 R26, RZ, RZ, UR5 ;  /* 0x00000005ff1a7e24 */ /* 0x000fe4000f8e00ff */
[----:B------:R-:W-:-:S07]  /*15890*/  IMAD.U32 R27, RZ, RZ, UR6 ;  /* 0x00000006ff1b7e24 */ /* 0x000fce000f8e00ff */
.L_x_1426:
[----:B------:R-:W2:Y:S01]  /*158a0*/  S2R R0, SR_TID.X ;  /* 0x0000000000007919 */ /* 0x000ea20000002100 */
[----:B------:R-:W-:Y:S05]  /*158b0*/  WARPSYNC.ALL ;  /* 0x0000000000007948 */ /* 0x000fea0003800000 */
[----:B------:R-:W-:Y:S01]  /*158c0*/  BAR.SYNC.DEFER_BLOCKING 0x4, 0x180 ;  /* 0x0106000000007b1d */ /* 0x000fe20000010000 */
[----:B--2---:R-:W-:-:S04]  /*158d0*/  LOP3.LUT R0, R0, 0x1f, RZ, 0xc0, !PT ;  /* 0x0000001f00007812 */ /* 0x004fc800078ec0ff */
[----:B------:R-:W-:-:S13]  /*158e0*/  ISETP.NE.AND P0, PT, R0, RZ, PT ;  /* 0x000000ff0000720c */ /* 0x000fda0003f05270 */
[----:B------:R-:W2:Y:S01]  /*158f0*/  @!P0 S2R R3, SR_CgaCtaId ;  /* 0x0000000000038919 */ /* 0x000ea20000008800 */
[----:B------:R-:W-:-:S04]  /*15900*/  @!P0 MOV R0, 0x400 ;  /* 0x0000040000008802 */ /* 0x000fc80000000f00 */
[----:B--2---:R-:W-:-:S05]  /*15910*/  @!P0 LEA R17, R3, R0, 0x18 ;  /* 0x0000000003118211 */ /* 0x004fca00078ec0ff */
[----:B------:R3:W-:Y:S01]  /*15920*/  @!P0 STS.128 [R17+0x308d0], R24 ;  /* 0x0308d01811008388 */ /* 0x0007e20000000c00 */
[----:B------:R-:W-:Y:S06]  /*15930*/  BAR.ARV 0x5, 0x180 ;  /* 0x0146000000007b1d */ /* 0x000fec0000002000 */
.L_x_1415:
[----:B------:R-:W-:Y:S02]  /*15940*/  ULDC UR4, c[0x0][0xc3c] ;  /* 0x00030f0000047ab9 */ /* 0x000fe40000000800 */
[----:B--2---:R-:W-:-:S13]  /*15950*/  ISETP.GE.AND P0, PT, R27, UR4, PT ;  /* 0x000000041b007c0c */ /* 0x004fda000bf06270 */
[----:B------:R-:W-:Y:S05]  /*15960*/  @!P0 BRA `(.L_x_1427) ;  /* 0xffffffb400188947 */ /* 0x000fea000383ffff */
[----:B------:R-:W-:Y:S05]  /*15970*/  BSYNC B8 ;  /* 0x0000000000087941 */ /* 0x000fea0003800000 */
.L_x_1356:
[----:B------:R-:W2:Y:S01]  /*15980*/  LDL.LU R0, [R1+0x24] ;  /* 0x0000240001007983 */ /* 0x000ea20000300800 */
[----:B------:R-:W-:Y:S01]  /*15990*/  BSSY B0, `(.L_x_1428) ;  /* 0x000000b000007945 */ /* 0x000fe20003800000 */
[----:B------:R-:W4:Y:S01]  /*159a0*/  S2R R5, SR_CgaCtaId ;  /* 0x0000000000057919 */ /* 0x000f220000008800 */
[----:B--2---:R-:W-:-:S05]  /*159b0*/  VIADD R0, R0, 0x1 ;  /* 0x0000000100007836 */ /* 0x004fca0000000000 */
[----:B-1----:R-:W-:-:S04]  /*159c0*/  LEA.HI R2, R0, R0, RZ, 0x1 ;  /* 0x0000000000027211 */ /* 0x002fc800078f08ff */
[----:B------:R-:W-:Y:S02]  /*159d0*/  LOP3.LUT R3, R2, 0xfffffffe, RZ, 0xc0, !PT ;  /* 0xfffffffe02037812 */ /* 0x000fe400078ec0ff */
[----:B------:R-:W-:-:S03]  /*159e0*/  MOV R2, 0x400 ;  /* 0x0000040000027802 */ /* 0x000fc60000000f00 */
[----:B------:R-:W-:Y:S01]  /*159f0*/  IMAD.IADD R0, R0, 0x1, -R3 ;  /* 0x0000000100007824 */ /* 0x000fe200078e0a03 */
[----:B----4-:R-:W-:-:S04]  /*15a00*/  LEA R4, R5, R2, 0x18 ;  /* 0x0000000205047211 */ /* 0x010fc800078ec0ff */
[----:B------:R-:W-:-:S04]  /*15a10*/  SHF.L.U32 R0, R0, 0x1f, RZ ;  /* 0x0000001f00007819 */ /* 0x000fc800000006ff */
[----:B------:R-:W1:Y:S02]  /*15a20*/  SYNCS.PHASECHK.TRANS64.TRYWAIT P0, [R4+URZ+0x30820], R0 ;  /* 0x03082000040075a7 */ /* 0x000e64000800017f */
[----:B-1----:R-:W-:Y:S05]  /*15a30*/  @!P0 BRA `(.L_x_1429) ;  /* 0x0000003c00488947 */ /* 0x002fea0003800000 */
.L_x_1547:
[----:B------:R-:W-:Y:S05]  /*15a40*/  BSYNC B0 ;  /* 0x0000000000007941 */ /* 0x000fea0003800000 */
.L_x_1428:
[----:B------:R-:W-:-:S03]  /*15a50*/  UMOV UR4, 0xffffffff ;  /* 0xffffffff00047882 */ /* 0x000fc60000000000 */
[----:B------:R-:W-:Y:S05]  /*15a60*/  BRA.DIV UR4, `(.L_x_1430) ;  /* 0x0000003e04507947 */ /* 0x000fea000b800000 */
[----:B-1----:R-:W1:Y:S02]  /*15a70*/  S2R R0, SR_TID.X ;  /* 0x0000000000007919 */ /* 0x002e640000002100 */
[----:B-1----:R-:W-:-:S04]  /*15a80*/  SHF.R.U32.HI R0, RZ, 0x5, R0 ;  /* 0x00000005ff007819 */ /* 0x002fc80000011600 */
[----:B------:R-:W-:-:S05]  /*15a90*/  LOP3.LUT R0, R0, 0x3, RZ, 0xc0, !PT ;  /* 0x0000000300007812 */ /* 0x000fca00078ec0ff */
[----:B------:R1:W2:Y:S02]  /*15aa0*/  SHFL.IDX PT, R14, R0, RZ, 0x1f ;  /* 0x00001fff000e7589 */ /* 0x0002a400000e0000 */
.L_x_1550:
[----:B--2---:R-:W-:Y:S01]  /*15ab0*/  ISETP.NE.AND P0, PT, R14, RZ, PT ;  /* 0x000000ff0e00720c */ /* 0x004fe20003f05270 */
[----:B------:R-:W-:-:S12]  /*15ac0*/  BSSY B0, `(.L_x_1431) ;  /* 0x0000024000007945 */ /* 0x000fd80003800000 */
[----:B------:R-:W-:Y:S05]  /*15ad0*/  @P0 BRA `(.L_x_1432) ;  /* 0x0000000000880947 */ /* 0x000fea0003800000 */
[----:B------:R-:W-:-:S03]  /*15ae0*/  UMOV UR4, 0xffffffff ;  /* 0xffffffff00047882 */ /* 0x000fc60000000000 */
[----:B------:R-:W-:Y:S05]  /*15af0*/  BRA.DIV UR4, `(.L_x_1433) ;  /* 0x0000003e04607947 */ /* 0x000fea000b800000 */
[----:B------:R-:W-:-:S13]  /*15b00*/  ELECT P6, URZ, PT ;  /* 0x00000000003f782f */ /* 0x000fda00038c0000 */
.L_x_1553:
[----:B------:R-:W-:Y:S05]  /*15b10*/  @!P6 BRA `(.L_x_1432) ;  /* 0x000000000078e947 */ /* 0x000fea0003800000 */
[----:B-1----:R-:W2:Y:S02]  /*15b20*/  LDL.LU R0, [R1+0x10] ;  /* 0x0000100001007983 */ /* 0x002ea40000300800 */
[----:B--2---:R-:W-:-:S04]  /*15b30*/  LOP3.LUT R0, R0, 0x2, RZ, 0xfc, !PT ;  /* 0x0000000200007812 */ /* 0x004fc800078efcff */
[----:B------:R-:W-:-:S13]  /*15b40*/  ISETP.NE.AND P0, PT, R0, 0x3, PT ;  /* 0x000000030000780c */ /* 0x000fda0003f05270 */
[----:B------:R-:W-:Y:S05]  /*15b50*/  @!P0 BRA `(.L_x_1434) ;  /* 0x0000000000048947 */ /* 0x000fea0003800000 */
[----:B------:R-:W-:Y:S01]  /*15b60*/  BPT.TRAP 0x1 ;  /* 0x000000040000795c */ /* 0x000fe20000300000 */
.L_x_1434:
[C---:B------:R-:W-:Y:S01]  /*15b70*/  IMAD R5, R23.reuse, 0x8, R4 ;  /* 0x0000000817057824 */ /* 0x040fe200078e0204 */
[----:B------:R-:W-:Y:S01]  /*15b80*/  SHF.L.U32 R0, R28, 0x1f, RZ ;  /* 0x0000001f1c007819 */ /* 0x000fe200000006ff */
[----:B------:R-:W-:-:S03]  /*15b90*/  VIADD R23, R23, 0x1 ;  /* 0x0000000117177836 */ /* 0x000fc60000000000 */
[----:B------:R-:W1:Y:S02]  /*15ba0*/  SYNCS.PHASECHK.TRANS64.TRYWAIT P1, [R5+URZ+0x30840], R0 ;  /* 0x03084000050075a7 */ /* 0x000e64000802017f */
[----:B------:R-:W-:-:S04]  /*15bb0*/  ISETP.NE.AND P2, PT, R23, 0x2, PT ;  /* 0x000000021700780c */ /* 0x000fc80003f45270 */
[----:B------:R-:W-:Y:S01]  /*15bc0*/  SEL R3, RZ, 0x1, P2 ;  /* 0x00000001ff037807 */ /* 0x000fe20001000000 */
[----:B-1----:R-:W-:Y:S08]  /*15bd0*/  @!P1 BRA `(.L_x_1435) ;  /* 0x0000003c00489947 */ /* 0x002ff00003800000 */
.L_x_1554:
[----:B------:R-:W-:Y:S02]  /*15be0*/  SEL R23, R23, RZ, P2 ;  /* 0x000000ff17177207 */ /* 0x000fe40001000000 */
[----:B------:R-:W-:Y:S01]  /*15bf0*/  LOP3.LUT R2, R28, R3, RZ, 0x3c, !PT ;  /* 0x000000031c027212 */ /* 0x000fe200078e3cff */
[----:B------:R-:W-:Y:S06]  /*15c00*/  @!P0 BRA `(.L_x_1436) ;  /* 0x0000000000048947 */ /* 0x000fec0003800000 */
[----:B------:R-:W-:Y:S01]  /*15c10*/  BPT.TRAP 0x1 ;  /* 0x000000040000795c */ /* 0x000fe20000300000 */
.L_x_1436:
[----:B------:R-:W-:Y:S01]  /*15c20*/  IMAD R23, R23, 0x8, R4 ;  /* 0x0000000817177824 */ /* 0x000fe200078e0204 */
[----:B------:R-:W-:-:S04]  /*15c30*/  SHF.L.U32 R2, R2, 0x1f, RZ ;  /* 0x0000001f02027819 */ /* 0x000fc800000006ff */
[----:B------:R-:W2:Y:S02]  /*15c40*/  SYNCS.PHASECHK.TRANS64.TRYWAIT P1, [R23+URZ+0x30840], R2 ;  /* 0x03084002170075a7 */ /* 0x000ea4000802017f */
[----:B--2---:R-:W-:Y:S05]  /*15c50*/  @!P1 BRA `(.L_x_1437) ;  /* 0x0000003c003c9947 */ /* 0x004fea0003800000 */
.L_x_1555:
[----:B------:R-:W-:Y:S05]  /*15c60*/  @!P0 BRA `(.L_x_1438) ;  /* 0x0000000000048947 */ /* 0x000fea0003800000 */
[----:B------:R-:W-:Y:S01]  /*15c70*/  BPT.TRAP 0x1 ;  /* 0x000000040000795c */ /* 0x000fe20000300000 */
.L_x_1438:
[----:B------:R-:W4:Y:S02]  /*15c80*/  SYNCS.PHASECHK.TRANS64.TRYWAIT P1, [R5+URZ+0x30860], R0 ;  /* 0x03086000050075a7 */ /* 0x000f24000802017f */
[----:B----4-:R-:W-:Y:S05]  /*15c90*/  @!P1 BRA `(.L_x_1439) ;  /* 0x0000003c00409947 */ /* 0x010fea0003800000 */
.L_x_1556:
[----:B------:R-:W-:Y:S05]  /*15ca0*/  @!P0 BRA `(.L_x_1440) ;  /* 0x0000000000048947 */ /* 0x000fea0003800000 */
[----:B------:R-:W-:Y:S01]  /*15cb0*/  BPT.TRAP 0x1 ;  /* 0x000000040000795c */ /* 0x000fe20000300000 */
.L_x_1440:
[----:B------:R0:W0:Y:S02]  /*15cc0*/  SYNCS.PHASECHK.TRANS64.TRYWAIT P0, [R23+URZ+0x30860], R2 ;  /* 0x03086002170075a7 */ /* 0x000024000800017f */
[----:B0-----:R-:W-:Y:S05]  /*15cd0*/  @!P0 NANOSLEEP.SYNCS 0x989680 ;  /* 0x009896800000895d */ /* 0x001fea0003900000 */
[----:B------:R-:W0:Y:S02]  /*15ce0*/  @!P0 SYNCS.PHASECHK.TRANS64 P0, [R23+URZ+0x30860], R2 ;  /* 0x03086002170085a7 */ /* 0x000e24000800007f */
[----:B0-----:R-:W-:Y:S05]  /*15cf0*/  @!P0 BRA `(.L_x_1440) ;  /* 0xfffffffc00f08947 */ /* 0x001fea000383ffff */
.L_x_1432:
[----:B------:R-:W-:Y:S05]  /*15d00*/  BSYNC B0 ;  /* 0x0000000000007941 */ /* 0x000fea0003800000 */
.L_x_1431:
[----:B------:R-:W-:Y:S05]  /*15d10*/  EXIT ;  /* 0x000000000000794d */ /* 0x000fea0003800000 */
.L_x_1250:
[----:B0-----:R-:W-:-:S04]  /*15d20*/  IMAD.U32 R3, RZ, RZ, UR40 ;  /* 0x00000028ff037e24 */ /* 0x001fc8000f8e00ff */
[----:B------:R0:W1:Y:S03]  /*15d30*/  SYNCS.PHASECHK.TRANS64.TRYWAIT P1, [R3+URZ+0x30800], R0 ;  /* 0x03080000030075a7 */ /* 0x000066000802017f */
[----:B-1----:R-:W-:Y:S05]  /*15d40*/  @!P1 NANOSLEEP.SYNCS 0x989680 ;  /* 0x009896800000995d */ /* 0x002fea0003900000 */
[----:B------:R-:W1:Y:S02]  /*15d50*/  @!P1 SYNCS.PHASECHK.TRANS64 P1, [R3+URZ+0x30800], R0 ;  /* 0x03080000030095a7 */ /* 0x000e64000802007f */
[----:B-1----:R-:W-:Y:S05]  /*15d60*/  @!P1 BRA `(.L_x_1250) ;  /* 0xfffffffc00ec9947 */ /* 0x002fea000383ffff */
[----:B------:R-:W-:Y:S05]  /*15d70*/  BRA `(.L_x_1441) ;  /* 0xfffffebc00407947 */ /* 0x000fea000383ffff */
.L_x_1254:
[----:B-1----:R1:W2:Y:S02]  /*15d80*/  SYNCS.PHASECHK.TRANS64.TRYWAIT P1, [R3+URZ+0x30830], R0 ;  /* 0x03083000030075a7 */ /* 0x0022a4000802017f */
[----:B--2---:R-:W-:Y:S05]  /*15d90*/  @!P1 NANOSLEEP.SYNCS 0x989680 ;  /* 0x009896800000995d */ /* 0x004fea0003900000 */
[----:B------:R-:W2:Y:S02]  /*15da0*/  @!P1 SYNCS.PHASECHK.TRANS64 P1, [R3+URZ+0x30830], R0 ;  /* 0x03083000030095a7 */ /* 0x000ea4000802007f */
[----:B--2---:R-:W-:Y:S05]  /*15db0*/  @!P1 BRA `(.L_x_1254) ;  /* 0xfffffffc00f09947 */ /* 0x004fea000383ffff */
[----:B------:R-:W-:Y:S05]  /*15dc0*/  BRA `(.L_x_1253) ;  /* 0xfffffebc005c7947 */ /* 0x000fea000383ffff */
.L_x_1271:
[----:B-1----:R-:W-:-:S04]  /*15dd0*/  IMAD.U32 R5, RZ, RZ, UR6 ;  /* 0x00000006ff057e24 */ /* 0x002fc8000f8e00ff */
[----:B------:R1:W2:Y:S03]  /*15de0*/  SYNCS.PHASECHK.TRANS64.TRYWAIT P1, [R5+URZ+0x30830], R0 ;  /* 0x03083000050075a7 */ /* 0x0002a6000802017f */
[----:B--2---:R-:W-:Y:S05]  /*15df0*/  @!P1 NANOSLEEP.SYNCS 0x989680 ;  /* 0x009896800000995d */ /* 0x004fea0003900000 */
[----:B------:R-:W2:Y:S02]  /*15e00*/  @!P1 SYNCS.PHASECHK.TRANS64 P1, [R5+URZ+0x30830], R0 ;  /* 0x03083000050095a7 */ /* 0x000ea4000802007f */
[----:B--2---:R-:W-:Y:S05]  /*15e10*/  @!P1 BRA `(.L_x_1271) ;  /* 0xfffffffc00ec9947 */ /* 0x004fea000383ffff */
[----:B------:R-:W-:Y:S05]  /*15e20*/  BRA `(.L_x_1270) ;  /* 0xfffffee800987947 */ /* 0x000fea000383ffff */
.L_x_1275:
[----:B-1----:R-:W-:-:S04]  /*15e30*/  IMAD.U32 R3, RZ, RZ, UR5 ;  /* 0x00000005ff037e24 */ /* 0x002fc8000f8e00ff */
[----:B------:R1:W2:Y:S03]  /*15e40*/  SYNCS.PHASECHK.TRANS64.TRYWAIT P1, [R3+URZ+0x30850], R0 ;  /* 0x03085000030075a7 */ /* 0x0002a6000802017f */
[----:B--2---:R-:W-:Y:S05]  /*15e50*/  @!P1 NANOSLEEP.SYNCS 0x989680 ;  /* 0x009896800000995d */ /* 0x004fea0003900000 */
[----:B------:R-:W2:Y:S02]  /*15e60*/  @!P1 SYNCS.PHASECHK.TRANS64 P1, [R3+URZ+0x30850], R0 ;  /* 0x03085000030095a7 */ /* 0x000ea4000802007f */
[----:B--2---:R-:W-:Y:S05]  /*15e70*/  @!P1 BRA `(.L_x_1275) ;  /* 0xfffffffc00ec9947 */ /* 0x004fea000383ffff */
[----:B------:R-:W-:Y:S05]  /*15e80*/  BRA `(.L_x_1274) ;  /* 0xfffffef400407947 */ /* 0x000fea000383ffff */
.L_x_1294:
[----:B-1----:R-:W-:-:S04]  /*15e90*/  IMAD.U32 R5, RZ, RZ, UR6 ;  /* 0x00000006ff057e24 */ /* 0x002fc8000f8e00ff */
[----:B------:R1:W2:Y:S03]  /*15ea0*/  SYNCS.PHASECHK.TRANS64.TRYWAIT P1, [R5+URZ+0x30830], R0 ;  /* 0x03083000050075a7 */ /* 0x0002a6000802017f */
[----:B--2---:R-:W-:Y:S05]  /*15eb0*/  @!P1 NANOSLEEP.SYNCS 0x989680 ;  /* 0x009896800000995d */ /* 0x004fea0003900000 */
[----:B------:R-:W2:Y:S02]  /*15ec0*/  @!P1 SYNCS.PHASECHK.TRANS64 P1, [R5+URZ+0x30830], R0 ;  /* 0x03083000050095a7 */ /* 0x000ea4000802007f */
[----:B--2---:R-:W-:Y:S05]  /*15ed0*/  @!P1 BRA `(.L_x_1294) ;  /* 0xfffffffc00ec9947 */ /* 0x004fea000383ffff */
[----:B------:R-:W-:Y:S05]  /*15ee0*/  BRA `(.L_x_1293) ;  /* 0xffffff1c00247947 */ /* 0x000fea000383ffff */
.L_x_1298:
[----:B-1----:R-:W-:-:S04]  /*15ef0*/  IMAD.U32 R3, RZ, RZ, UR5 ;  /* 0x00000005ff037e24 */ /* 0x002fc8000f8e00ff */
[----:B------:R1:W2:Y:S03]  /*15f00*/  SYNCS.PHASECHK.TRANS64.TRYWAIT P1, [R3+URZ+0x30850], R0 ;  /* 0x03085000030075a7 */ /* 0x0002a6000802017f */
[----:B--2---:R-:W-:Y:S05]  /*15f10*/  @!P1 NANOSLEEP.SYNCS 0x989680 ;  /* 0x009896800000995d */ /* 0x004fea0003900000 */
[----:B------:R-:W2:Y:S02]  /*15f20*/  @!P1 SYNCS.PHASECHK.TRANS64 P1, [R3+URZ+0x30850], R0 ;  /* 0x03085000030095a7 */ /* 0x000ea4000802007f */
[----:B--2---:R-:W-:Y:S05]  /*15f30*/  @!P1 BRA `(.L_x_1298) ;  /* 0xfffffffc00ec9947 */ /* 0x004fea000383ffff */
[----:B------:R-:W-:Y:S05]  /*15f40*/  BRA `(.L_x_1297) ;  /* 0xffffff2400cc7947 */ /* 0x000fea000383ffff */
.L_x_1306:
[----:B-1----:R-:W-:-:S04]  /*15f50*/  IMAD.U32 R5, RZ, RZ, UR5 ;  /* 0x00000005ff057e24 */ /* 0x002fc8000f8e00ff */
[----:B------:R1:W2:Y:S03]  /*15f60*/  SYNCS.PHASECHK.TRANS64.TRYWAIT P1, [R5+URZ+0x30830], R0 ;  /* 0x03083000050075a7 */ /* 0x0002a6000802017f */
[----:B--2---:R-:W-:Y:S05]  /*15f70*/  @!P1 NANOSLEEP.SYNCS 0x989680 ;  /* 0x009896800000995d */ /* 0x004fea0003900000 */
[----:B------:R-:W2:Y:S02]  /*15f80*/  @!P1 SYNCS.PHASECHK.TRANS64 P1, [R5+URZ+0x30830], R0 ;  /* 0x03083000050095a7 */ /* 0x000ea4000802007f */
[----:B--2---:R-:W-:Y:S05]  /*15f90*/  @!P1 BRA `(.L_x_1306) ;  /* 0xfffffffc00ec9947 */ /* 0x004fea000383ffff */
[----:B------:R-:W-:Y:S05]  /*15fa0*/  BRA `(.L_x_1305) ;  /* 0xffffff3800947947 */ /* 0x000fea000383ffff */
.L_x_1310:
[----:B-1----:R-:W-:-:S04]  /*15fb0*/  IMAD.U32 R3, RZ, RZ, UR5 ;  /* 0x00000005ff037e24 */ /* 0x002fc8000f8e00ff */
[----:B------:R1:W2:Y:S03]  /*15fc0*/  SYNCS.PHASECHK.TRANS64.TRYWAIT P1, [R3+URZ+0x30850], R0 ;  /* 0x03085000030075a7 */ /* 0x0002a6000802017f */
[----:B--2---:R-:W-:Y:S05]  /*15fd0*/  @!P1 NANOSLEEP.SYNCS 0x989680 ;  /* 0x009896800000995d */ /* 0x004fea0003900000 */
[----:B------:R-:W2:Y:S02]  /*15fe0*/  @!P1 SYNCS.PHASECHK.TRANS64 P1, [R3+URZ+0x30850], R0 ;  /* 0x03085000030095a7 */ /* 0x000ea4000802007f */
[----:B--2---:R-:W-:Y:S05]  /*15ff0*/  @!P1 BRA `(.L_x_1310) ;  /* 0xfffffffc00ec9947 */ /* 0x004fea000383ffff */
[----:B------:R-:W-:Y:S05]  /*16000*/  BRA `(.L_x_1309) ;  /* 0xffffff44003c7947 */ /* 0x000fea000383ffff */
.L_x_1325:
[----:B-1----:R-:W-:-:S04]  /*16010*/  IMAD.U32 R3, RZ, RZ, UR5 ;  /* 0x00000005ff037e24 */ /* 0x002fc8000f8e00ff */
[----:B------:R1:W2:Y:S03]  /*16020*/  SYNCS.PHASECHK.TRANS64.TRYWAIT P1, [R3+URZ+0x30850], R2 ;  /* 0x03085002030075a7 */ /* 0x0002a6000802017f */
[----:B--2---:R-:W-:Y:S05]  /*16030*/  @!P1 NANOSLEEP.SYNCS 0x989680 ;  /* 0x009896800000995d */ /* 0x004fea0003900000 */
[----:B------:R-:W2:Y:S02]  /*16040*/  @!P1 SYNCS.PHASECHK.TRANS64 P1, [R3+URZ+0x30850], R2 ;  /* 0x03085002030095a7 */ /* 0x000ea4000802007f */
[----:B--2---:R-:W-:Y:S05]  /*16050*/  @!P1 BRA `(.L_x_1325) ;  /* 0xfffffffc00ec9947 */ /* 0x004fea000383ffff */
[----:B------:R-:W-:Y:S05]  /*16060*/  BRA `(.L_x_1324) ;  /* 0xffffff7000047947 */ /* 0x000fea000383ffff */
.L_x_1376:
[----:B------:R-:W0:Y:S01]  /*16070*/  S2R R8, SR_TID.X ;  /* 0x0000000000087919 */ /* 0x000e220000002100 */
        /* <DEDUP_REMOVED lines=10> */
.L_x_1443:
[----:B------:R-:W-:Y:S05]  /*16120*/  BSYNC B0 ;  /* 0x0000000000007941 */ /* 0x000fea0003800000 */
.L_x_1442:
[----:B------:R-:W-:Y:S05]  /*16130*/  BRA `(.L_x_1444) ;  /* 0xffffffbc00447947 */ /* 0x000fea000383ffff */
.L_x_1379:
[----:B0-----:R0:W1:Y:S02]  /*16140*/  SYNCS.PHASECHK.TRANS64.TRYWAIT P0, [R7+URZ+0x30840], R2 ;  /* 0x03084002070075a7 */ /* 0x001064000800017f */
[----:B-1----:R-:W-:Y:S05]  /*16150*/  @!P0 NANOSLEEP.SYNCS 0x989680 ;  /* 0x009896800000895d */ /* 0x002fea0003900000 */
[----:B------:R-:W1:Y:S02]  /*16160*/  @!P0 SYNCS.PHASECHK.TRANS64 P0, [R7+URZ+0x30840], R2 ;  /* 0x03084002070085a7 */ /* 0x000e64000800007f */
[----:B-1----:R-:W-:Y:S05]  /*16170*/  @!P0 BRA `(.L_x_1379) ;  /* 0xfffffffc00f08947 */ /* 0x002fea000383ffff */
[----:B------:R-:W-:Y:S05]  /*16180*/  BRA `(.L_x_1445) ;  /* 0xffffffbc00bc7947 */ /* 0x000fea000383ffff */
.L_x_1380:
        /* <DEDUP_REMOVED lines=8> */
.L_x_1447:
[----:B------:R-:W-:Y:S05]  /*16210*/  BSYNC B0 ;  /* 0x0000000000007941 */ /* 0x000fea0003800000 */
.L_x_1446:
        /* <DEDUP_REMOVED lines=9> */
.L_x_1448:
[----:B------:R-:W-:Y:S02]  /*162b0*/  IMAD.MOV.U32 R13, RZ, RZ, R0 ;  /* 0x000000ffff0d7224 */ /* 0x000fe400078e0000 */
[----:B------:R-:W-:Y:S02]  /*162c0*/  IMAD.MOV.U32 R12, RZ, RZ, 0x1 ;  /* 0x00000001ff0c7424 */ /* 0x000fe400078e00ff */
[----:B------:R-:W-:-:S07]  /*162d0*/  IMAD.MOV.U32 R3, RZ, RZ, R14 ;  /* 0x000000ffff037224 */ /* 0x000fce00078e000e */
[----:B------:R-:W-:Y:S05]  /*162e0*/  WARPSYNC.COLLECTIVE R15, `(.L_x_1449) ;  /* 0x000000000f087348 */ /* 0x000fea0003c00000 */
[----:B------:R0:W1:Y:S02]  /*162f0*/  SHFL.IDX P6, R14, R13, R12, R11 ;  /* 0x0000000c0d0e7389 */ /* 0x00006400000c000b */
[----:B01----:R-:W-:Y:S01]  /*16300*/  ENDCOLLECTIVE ;  /* 0x000000000000791b */ /* 0x003fe20003800000 */
.L_x_1449:
        /* <DEDUP_REMOVED lines=17> */
.L_x_1450:
[----:B------:R-:W-:Y:S02]  /*16420*/  @P1 IMAD R8, R5, 0x2, R17 ;  /* 0x0000000205081824 */ /* 0x000fe400078e0211 */
[----:B------:R-:W-:Y:S02]  /*16430*/  IMAD.MOV.U32 R13, RZ, RZ, R0 ;  /* 0x000000ffff0d7224 */ /* 0x000fe400078e0000 */
[----:B------:R-:W-:Y:S02]  /*16440*/  IMAD.MOV.U32 R12, RZ, RZ, 0x2 ;  /* 0x00000002ff0c7424 */ /* 0x000fe400078e00ff */
[----:B------:R-:W-:-:S07]  /*16450*/  IMAD.MOV.U32 R3, RZ, RZ, R14 ;  /* 0x000000ffff037224 */ /* 0x000fce00078e000e */
[----:B------:R-:W-:Y:S05]  /*16460*/  WARPSYNC.COLLECTIVE R15, `(.L_x_1451) ;  /* 0x000000000f087348 */ /* 0x000fea0003c00000 */
[----:B------:R0:W1:Y:S02]  /*16470*/  SHFL.IDX P6, R14, R13, R12, R11 ;  /* 0x0000000c0d0e7389 */ /* 0x00006400000c000b */
[----:B01----:R-:W-:Y:S01]  /*16480*/  ENDCOLLECTIVE ;  /* 0x000000000000791b */ /* 0x003fe20003800000 */
.L_x_1451:
        /* <DEDUP_REMOVED lines=17> */
.L_x_1452:
[----:B------:R-:W-:Y:S02]  /*165a0*/  @P1 IMAD R8, R5, 0x2, R17 ;  /* 0x0000000205081824 */ /* 0x000fe400078e0211 */
[----:B------:R-:W-:Y:S02]  /*165b0*/  IMAD.MOV.U32 R13, RZ, RZ, R0 ;  /* 0x000000ffff0d7224 */ /* 0x000fe400078e0000 */
[----:B------:R-:W-:Y:S02]  /*165c0*/  IMAD.MOV.U32 R12, RZ, RZ, 0x3 ;  /* 0x00000003ff0c7424 */ /* 0x000fe400078e00ff */
[----:B------:R-:W-:-:S07]  /*165d0*/  IMAD.MOV.U32 R3, RZ, RZ, R14 ;  /* 0x000000ffff037224 */ /* 0x000fce00078e000e */
[----:B------:R-:W-:Y:S05]  /*165e0*/  WARPSYNC.COLLECTIVE R15, `(.L_x_1453) ;  /* 0x000000000f087348 */ /* 0x000fea0003c00000 */
[----:B------:R0:W1:Y:S02]  /*165f0*/  SHFL.IDX P6, R14, R13, R12, R11 ;  /* 0x0000000c0d0e7389 */ /* 0x00006400000c000b */
[----:B01----:R-:W-:Y:S01]  /*16600*/  ENDCOLLECTIVE ;  /* 0x000000000000791b */ /* 0x003fe20003800000 */
.L_x_1453:
        /* <DEDUP_REMOVED lines=17> */
.L_x_1454:
[----:B------:R-:W-:Y:S02]  /*16720*/  @P1 IMAD R8, R5, 0x2, R17 ;  /* 0x0000000205081824 */ /* 0x000fe400078e0211 */
[----:B------:R-:W-:Y:S02]  /*16730*/  IMAD.MOV.U32 R13, RZ, RZ, R0 ;  /* 0x000000ffff0d7224 */ /* 0x000fe400078e0000 */
[----:B------:R-:W-:Y:S02]  /*16740*/  IMAD.MOV.U32 R12, RZ, RZ, 0x4 ;  /* 0x00000004ff0c7424 */ /* 0x000fe400078e00ff */
[----:B------:R-:W-:-:S07]  /*16750*/  IMAD.MOV.U32 R3, RZ, RZ, R14 ;  /* 0x000000ffff037224 */ /* 0x000fce00078e000e */
[----:B------:R-:W-:Y:S05]  /*16760*/  WARPSYNC.COLLECTIVE R15, `(.L_x_1455) ;  /* 0x000000000f087348 */ /* 0x000fea0003c00000 */
[----:B------:R0:W1:Y:S02]  /*16770*/  SHFL.IDX P6, R14, R13, R12, R11 ;  /* 0x0000000c0d0e7389 */ /* 0x00006400000c000b */
[----:B01----:R-:W-:Y:S01]  /*16780*/  ENDCOLLECTIVE ;  /* 0x000000000000791b */ /* 0x003fe20003800000 */
.L_x_1455:
        /* <DEDUP_REMOVED lines=17> */
.L_x_1456:
[----:B------:R-:W-:Y:S02]  /*168a0*/  @P1 IMAD R8, R5, 0x2, R17 ;  /* 0x0000000205081824 */ /* 0x000fe400078e0211 */
[----:B------:R-:W-:Y:S02]  /*168b0*/  IMAD.MOV.U32 R13, RZ, RZ, R0 ;  /* 0x000000ffff0d7224 */ /* 0x000fe400078e0000 */
[----:B------:R-:W-:Y:S02]  /*168c0*/  IMAD.MOV.U32 R12, RZ, RZ, 0x5 ;  /* 0x00000005ff0c7424 */ /* 0x000fe400078e00ff */
[----:B------:R-:W-:-:S07]  /*168d0*/  IMAD.MOV.U32 R3, RZ, RZ, R14 ;  /* 0x000000ffff037224 */ /* 0x000fce00078e000e */
[----:B------:R-:W-:Y:S05]  /*168e0*/  WARPSYNC.COLLECTIVE R15, `(.L_x_1457) ;  /* 0x000000000f087348 */ /* 0x000fea0003c00000 */
[----:B------:R0:W1:Y:S02]  /*168f0*/  SHFL.IDX P6, R14, R13, R12, R11 ;  /* 0x0000000c0d0e7389 */ /* 0x00006400000c000b */
[----:B01----:R-:W-:Y:S01]  /*16900*/  ENDCOLLECTIVE ;  /* 0x000000000000791b */ /* 0x003fe20003800000 */
.L_x_1457:
        /* <DEDUP_REMOVED lines=10> */
.L_x_1458:
        /* <DEDUP_REMOVED lines=8> */
.L_x_1385:
[----:B------:R-:W-:Y:S02]  /*16a30*/  IMAD.MOV.U32 R13, RZ, RZ, R4 ;  /* 0x000000ffff0d7224 */ /* 0x000fe400078e0004 */
[----:B------:R-:W-:Y:S02]  /*16a40*/  IMAD.MOV.U32 R12, RZ, RZ, RZ ;  /* 0x000000ffff0c7224 */ /* 0x000fe400078e00ff */
[----:B------:R-:W-:Y:S02]  /*16a50*/  IMAD.MOV.U32 R11, RZ, RZ, 0x181f ;  /* 0x0000181fff0b7424 */ /* 0x000fe400078e00ff */
[----:B------:R-:W-:Y:S02]  /*16a60*/  IMAD.MOV.U32 R15, RZ, RZ, -0x1 ;  /* 0xffffffffff0f7424 */ /* 0x000fe400078e00ff */
[----:B------:R-:W-:Y:S02]  /*16a70*/  IMAD R29, R29, R6, RZ ;  /* 0x000000061d1d7224 */ /* 0x000fe400078e02ff */
[----:B------:R-:W-:-:S07]  /*16a80*/  IMAD.IADD R25, R7, 0x1, R25 ;  /* 0x0000000107197824 */ /* 0x000fce00078e0219 */
[----:B------:R-:W-:Y:S05]  /*16a90*/  WARPSYNC.COLLECTIVE R15, `(.L_x_1460) ;  /* 0x000000000f087348 */ /* 0x000fea0003c00000 */
[----:B------:R0:W1:Y:S02]  /*16aa0*/  SHFL.IDX P6, R14, R13, R12, R11 ;  /* 0x0000000c0d0e7389 */ /* 0x00006400000c000b */
[----:B01----:R-:W-:Y:S01]  /*16ab0*/  ENDCOLLECTIVE ;  /* 0x000000000000791b */ /* 0x003fe20003800000 */
.L_x_1460:
[C---:B------:R-:W-:Y:S01]  /*16ac0*/  VIADD R6, R25.reuse, 0x10 ;  /* 0x0000001019067836 */ /* 0x040fe20000000000 */
[----:B------:R-:W-:Y:S01]  /*16ad0*/  ISETP.GE.AND P1, PT, R25, R29, PT ;  /* 0x0000001d1900720c */ /* 0x000fe20003f26270 */
[----:B------:R-:W-:Y:S02]  /*16ae0*/  IMAD.MOV.U32 R13, RZ, RZ, R0 ;  /* 0x000000ffff0d7224 */ /* 0x000fe400078e0000 */
[----:B------:R-:W-:-:S10]  /*16af0*/  IMAD.MOV.U32 R2, RZ, RZ, R14 ;  /* 0x000000ffff027224 */ /* 0x000fd400078e000e */
[----:B------:R-:W-:Y:S05]  /*16b00*/  WARPSYNC.COLLECTIVE R15, `(.L_x_1461) ;  /* 0x000000000f087348 */ /* 0x000fea0003c00000 */
[----:B------:R0:W1:Y:S02]  /*16b10*/  SHFL.IDX P6, R14, R13, R12, R11 ;  /* 0x0000000c0d0e7389 */ /* 0x00006400000c000b */
[----:B01----:R-:W-:Y:S01]  /*16b20*/  ENDCOLLECTIVE ;  /* 0x000000000000791b */ /* 0x003fe20003800000 */
.L_x_1461:
[----:B------:R-:W-:Y:S02]  /*16b30*/  IMAD.MOV.U32 R13, RZ, RZ, R4 ;  /* 0x000000ffff0d7224 */ /* 0x000fe400078e0004 */
[----:B------:R-:W-:Y:S02]  /*16b40*/  IMAD.MOV.U32 R12, RZ, RZ, 0x1 ;  /* 0x00000001ff0c7424 */ /* 0x000fe400078e00ff */
[----:B------:R-:W-:-:S07]  /*16b50*/  IMAD.MOV.U32 R3, RZ, RZ, R14 ;  /* 0x000000ffff037224 */ /* 0x000fce00078e000e */
[----:B------:R-:W-:Y:S05]  /*16b60*/  WARPSYNC.COLLECTIVE R15, `(.L_x_1462) ;  /* 0x000000000f087348 */ /* 0x000fea0003c00000 */
[----:B------:R0:W1:Y:S02]  /*16b70*/  SHFL.IDX P6, R14, R13, R12, R11 ;  /* 0x0000000c0d0e7389 */ /* 0x00006400000c000b */
[----:B01----:R-:W-:Y:S01]  /*16b80*/  ENDCOLLECTIVE ;  /* 0x000000000000791b */ /* 0x003fe20003800000 */
.L_x_1462:
[----:B------:R-:W-:-:S05]  /*16b90*/  @!P1 LEA R5, P4, R32, R3, 0x1 ;  /* 0x0000000320059211 */ /* 0x000fca00078808ff */
[----:B------:R-:W-:Y:S02]  /*16ba0*/  @!P1 IMAD.X R3, RZ, RZ, R2, P4 ;  /* 0x000000ffff039224 */ /* 0x000fe400020e0602 */
[----:B------:R-:W-:Y:S02]  /*16bb0*/  @!P1 IMAD.MOV.U32 R2, RZ, RZ, R5 ;  /* 0x000000ffff029224 */ /* 0x000fe400078e0005 */
[----:B------:R-:W-:-:S03]  /*16bc0*/  IMAD.MOV.U32 R13, RZ, RZ, R0 ;  /* 0x000000ffff0d7224 */ /* 0x000fc600078e0000 */
[----:B------:R-:W-:Y:S01]  /*16bd0*/  @!PT LDS RZ, [RZ] ;  /* 0x00000000fffff984 */ /* 0x000fe20000000800 */
[----:B------:R-:W-:Y:S01]  /*16be0*/  @!PT LDS RZ, [RZ] ;  /* 0x00000000fffff984 */ /* 0x000fe20000000800 */
[----:B------:R-:W-:Y:S01]  /*16bf0*/  @!PT LDS RZ, [RZ] ;  /* 0x00000000fffff984 */ /* 0x000fe20000000800 */
[----:B------:R-:W-:Y:S04]  /*16c00*/  @!P1 LDGSTS.E.BYPASS.LTC128B.128 [R37+0x12400], desc[UR36][R2.64], !P3 ;  /* 0x1240000002259fae */ /* 0x000fe8000d901d64 */
[----:B------:R-:W-:Y:S04]  /*16c10*/  @!P1 LDGSTS.E.BYPASS.LTC128B.128 [R37+0x16400], desc[UR36][R2.64+0x80], !P2 ;  /* 0x1640008002259fae */ /* 0x000fe8000d101d64 */
[----:B------:R0:W-:Y:S01]  /*16c20*/  @!P1 LDGSTS.E.BYPASS.LTC128B.128 [R37+0x1a400], desc[UR36][R2.64+0x100], !P0 ;  /* 0x1a40010002259fae */ /* 0x0001e2000c101d64 */
[----:B------:R-:W-:Y:S01]  /*16c30*/  ISETP.GE.AND P1, PT, R6, R29, PT ;  /* 0x0000001d0600720c */ /* 0x000fe20003f26270 */
[----:B0-----:R-:W-:-:S12]  /*16c40*/  IMAD.MOV.U32 R2, RZ, RZ, R14 ;  /* 0x000000ffff027224 */ /* 0x001fd800078e000e */
[----:B------:R-:W-:Y:S05]  /*16c50*/  WARPSYNC.COLLECTIVE R15, `(.L_x_1463) ;  /* 0x000000000f087348 */ /* 0x000fea0003c00000 */
[----:B------:R0:W1:Y:S02]  /*16c60*/  SHFL.IDX P6, R14, R13, R12, R11 ;  /* 0x0000000c0d0e7389 */ /* 0x00006400000c000b */
[----:B01----:R-:W-:Y:S01]  /*16c70*/  ENDCOLLECTIVE ;  /* 0x000000000000791b */ /* 0x003fe20003800000 */
.L_x_1463:
[----:B------:R-:W-:Y:S02]  /*16c80*/  IMAD.MOV.U32 R13, RZ, RZ, R4 ;  /* 0x000000ffff0d7224 */ /* 0x000fe400078e0004 */
[----:B------:R-:W-:Y:S02]  /*16c90*/  IMAD.MOV.U32 R12, RZ, RZ, 0x2 ;  /* 0x00000002ff0c7424 */ /* 0x000fe400078e00ff */
[----:B------:R-:W-:-:S07]  /*16ca0*/  IMAD.MOV.U32 R3, RZ, RZ, R14 ;  /* 0x000000ffff037224 */ /* 0x000fce00078e000e */
[----:B------:R-:W-:Y:S05]  /*16cb0*/  WARPSYNC.COLLECTIVE R15, `(.L_x_1464) ;  /* 0x000000000f087348 */ /* 0x000fea0003c00000 */
[----:B------:R0:W1:Y:S02]  /*16cc0*/  SHFL.IDX P6, R14, R13, R12, R11 ;  /* 0x0000000c0d0e7389 */ /* 0x00006400000c000b */
[----:B01----:R-:W-:Y:S01]  /*16cd0*/  ENDCOLLECTIVE ;  /* 0x000000000000791b */ /* 0x003fe20003800000 */
.L_x_1464:
[----:B------:R-:W-:-:S05]  /*16ce0*/  @!P1 LEA R5, P4, R32, R3, 0x1 ;  /* 0x0000000320059211 */ /* 0x000fca00078808ff */
[----:B------:R-:W-:Y:S02]  /*16cf0*/  @!P1 IMAD.X R6, RZ, RZ, R2, P4 ;  /* 0x000000ffff069224 */ /* 0x000fe400020e0602 */
[----:B------:R-:W-:Y:S02]  /*16d00*/  @!P1 IMAD.MOV.U32 R2, RZ, RZ, R5 ;  /* 0x000000ffff029224 */ /* 0x000fe400078e0005 */
[----:B------:R-:W-:Y:S02]  /*16d10*/  @!P1 IMAD.MOV.U32 R3, RZ, RZ, R6 ;  /* 0x000000ffff039224 */ /* 0x000fe400078e0006 */
[----:B------:R-:W-:Y:S02]  /*16d20*/  IMAD.MOV.U32 R13, RZ, RZ, R0 ;  /* 0x000000ffff0d7224 */ /* 0x000fe400078e0000 */
[----:B------:R-:W-:Y:S01]  /*16d30*/  VIADD R6, R25, 0x20 ;  /* 0x0000002019067836 */ /* 0x000fe20000000000 */
        /* <DEDUP_REMOVED lines=11> */
.L_x_1465:
[----:B------:R-:W-:Y:S02]  /*16df0*/  IMAD.MOV.U32 R13, RZ, RZ, R4 ;  /* 0x000000ffff0d7224 */ /* 0x000fe400078e0004 */
[----:B------:R-:W-:Y:S02]  /*16e00*/  IMAD.MOV.U32 R12, RZ, RZ, 0x3 ;  /* 0x00000003ff0c7424 */ /* 0x000fe400078e00ff */
[----:B------:R-:W-:-:S07]  /*16e10*/  IMAD.MOV.U32 R3, RZ, RZ, R14 ;  /* 0x000000ffff037224 */ /* 0x000fce00078e000e */
[----:B------:R-:W-:Y:S05]  /*16e20*/  WARPSYNC.COLLECTIVE R15, `(.L_x_1466) ;  /* 0x000000000f087348 */ /* 0x000fea0003c00000 */
[----:B------:R0:W1:Y:S02]  /*16e30*/  SHFL.IDX P6, R14, R13, R12, R11 ;  /* 0x0000000c0d0e7389 */ /* 0x00006400000c000b */
[----:B01----:R-:W-:Y:S01]  /*16e40*/  ENDCOLLECTIVE ;  /* 0x000000000000791b */ /* 0x003fe20003800000 */
.L_x_1466:
        /* <DEDUP_REMOVED lines=17> */
.L_x_1467:
[----:B------:R-:W-:Y:S02]  /*16f60*/  IMAD.MOV.U32 R13, RZ, RZ, R4 ;  /* 0x000000ffff0d7224 */ /* 0x000fe400078e0004 */
[----:B------:R-:W-:Y:S02]  /*16f70*/  IMAD.MOV.U32 R12, RZ, RZ, 0x4 ;  /* 0x00000004ff0c7424 */ /* 0x000fe400078e00ff */
[----:B------:R-:W-:-:S07]  /*16f80*/  IMAD.MOV.U32 R3, RZ, RZ, R14 ;  /* 0x000000ffff037224 */ /* 0x000fce00078e000e */
[----:B------:R-:W-:Y:S05]  /*16f90*/  WARPSYNC.COLLECTIVE R15, `(.L_x_1468) ;  /* 0x000000000f087348 */ /* 0x000fea0003c00000 */
[----:B------:R0:W1:Y:S02]  /*16fa0*/  SHFL.IDX P6, R14, R13, R12, R11 ;  /* 0x0000000c0d0e7389 */ /* 0x00006400000c000b */
[----:B01----:R-:W-:Y:S01]  /*16fb0*/  ENDCOLLECTIVE ;  /* 0x000000000000791b */ /* 0x003fe20003800000 */
.L_x_1468:
        /* <DEDUP_REMOVED lines=17> */
.L_x_1469:
[----:B------:R-:W-:Y:S02]  /*170d0*/  IMAD.MOV.U32 R13, RZ, RZ, R4 ;  /* 0x000000ffff0d7224 */ /* 0x000fe400078e0004 */
[----:B------:R-:W-:Y:S02]  /*170e0*/  IMAD.MOV.U32 R12, RZ, RZ, 0x5 ;  /* 0x00000005ff0c7424 */ /* 0x000fe400078e00ff */
[----:B------:R-:W-:-:S07]  /*170f0*/  IMAD.MOV.U32 R3, RZ, RZ, R14 ;  /* 0x000000ffff037224 */ /* 0x000fce00078e000e */
[----:B------:R-:W-:Y:S05]  /*17100*/  WARPSYNC.COLLECTIVE R15, `(.L_x_1470) ;  /* 0x000000000f087348 */ /* 0x000fea0003c00000 */
[----:B------:R0:W1:Y:S02]  /*17110*/  SHFL.IDX P6, R14, R13, R12, R11 ;  /* 0x0000000c0d0e7389 */ /* 0x00006400000c000b */
[----:B01----:R-:W-:Y:S01]  /*17120*/  ENDCOLLECTIVE ;  /* 0x000000000000791b */ /* 0x003fe20003800000 */
.L_x_1470:
        /* <DEDUP_REMOVED lines=17> */
.L_x_1471:
[----:B------:R-:W-:Y:S02]  /*17240*/  IMAD.MOV.U32 R13, RZ, RZ, R4 ;  /* 0x000000ffff0d7224 */ /* 0x000fe400078e0004 */
[----:B------:R-:W-:Y:S02]  /*17250*/  IMAD.MOV.U32 R12, RZ, RZ, 0x6 ;  /* 0x00000006ff0c7424 */ /* 0x000fe400078e00ff */
[----:B------:R-:W-:-:S07]  /*17260*/  IMAD.MOV.U32 R3, RZ, RZ, R14 ;  /* 0x000000ffff037224 */ /* 0x000fce00078e000e */
[----:B------:R-:W-:Y:S05]  /*17270*/  WARPSYNC.COLLECTIVE R15, `(.L_x_1472) ;  /* 0x000000000f087348 */ /* 0x000fea0003c00000 */
[----:B------:R0:W1:Y:S02]  /*17280*/  SHFL.IDX P6, R14, R13, R12, R11 ;  /* 0x0000000c0d0e7389 */ /* 0x00006400000c000b */
[----:B01----:R-:W-:Y:S01]  /*17290*/  ENDCOLLECTIVE ;  /* 0x000000000000791b */ /* 0x003fe20003800000 */
.L_x_1472:
        /* <DEDUP_REMOVED lines=17> */
.L_x_1473:
[----:B------:R-:W-:Y:S02]  /*173b0*/  IMAD.MOV.U32 R13, RZ, RZ, R4 ;  /* 0x000000ffff0d7224 */ /* 0x000fe400078e0004 */
[----:B------:R-:W-:Y:S02]  /*173c0*/  IMAD.MOV.U32 R12, RZ, RZ, 0x7 ;  /* 0x00000007ff0c7424 */ /* 0x000fe400078e00ff */
[----:B------:R-:W-:-:S07]  /*173d0*/  IMAD.MOV.U32 R3, RZ, RZ, R14 ;  /* 0x000000ffff037224 */ /* 0x000fce00078e000e */
[----:B------:R-:W-:Y:S05]  /*173e0*/  WARPSYNC.COLLECTIVE R15, `(.L_x_1474) ;  /* 0x000000000f087348 */ /* 0x000fea0003c00000 */
[----:B------:R0:W1:Y:S02]  /*173f0*/  SHFL.IDX P6, R14, R13, R12, R11 ;  /* 0x0000000c0d0e7389 */ /* 0x00006400000c000b */
[----:B01----:R-:W-:Y:S01]  /*17400*/  ENDCOLLECTIVE ;  /* 0x000000000000791b */ /* 0x003fe20003800000 */
.L_x_1474:
[----:B------:R-:W-:-:S05]  /*17410*/  @!P1 LEA R5, P4, R32, R3, 0x1 ;  /* 0x0000000320059211 */ /* 0x000fca00078808ff */
[----:B------:R-:W-:Y:S02]  /*17420*/  @!P1 IMAD.X R6, RZ, RZ, R2, P4 ;  /* 0x000000ffff069224 */ /* 0x000fe400020e0602 */
[----:B------:R-:W-:Y:S02]  /*17430*/  @!P1 IMAD.MOV.U32 R2, RZ, RZ, R5 ;  /* 0x000000ffff029224 */ /* 0x000fe400078e0005 */
[----:B------:R-:W-:Y:S02]  /*17440*/  @!P1 IMAD.MOV.U32 R3, RZ, RZ, R6 ;  /* 0x000000ffff039224 */ /* 0x000fe400078e0006 */
[----:B------:R-:W-:-:S03]  /*17450*/  IMAD.MOV.U32 R13, RZ, RZ, R0 ;  /* 0x000000ffff0d7224 */ /* 0x000fc600078e0000 */
[----:B------:R-:W-:Y:S01]  /*17460*/  @!PT LDS RZ, [RZ] ;  /* 0x00000000fffff984 */ /* 0x000fe20000000800 */
[----:B------:R-:W-:Y:S01]  /*17470*/  @!PT LDS RZ, [RZ] ;  /* 0x00000000fffff984 */ /* 0x000fe20000000800 */
[----:B------:R-:W-:Y:S01]  /*17480*/  @!PT LDS RZ, [RZ] ;  /* 0x00000000fffff984 */ /* 0x000fe20000000800 */
[----:B------:R0:W-:Y:S04]  /*17490*/  @!P1 LDGSTS.E.BYPASS.LTC128B.128 [R37+0x15400], desc[UR36][R2.64], !P3 ;  /* 0x1540000002259fae */ /* 0x0001e8000d901d64 */
[----:B------:R0:W-:Y:S01]  /*174a0*/  @!P1 LDGSTS.E.BYPASS.LTC128B.128 [R37+0x19400], desc[UR36][R2.64+0x80], !P2 ;  /* 0x1940008002259fae */ /* 0x0001e2000d101d64 */
[----:B------:R-:W-:-:S03]  /*174b0*/  IMAD.MOV.U32 R4, RZ, RZ, R14 ;  /* 0x000000ffff047224 */ /* 0x000fc600078e000e */
[----:B------:R0:W-:Y:S04]  /*174c0*/  @!P1 LDGSTS.E.BYPASS.LTC128B.128 [R37+0x1d400], desc[UR36][R2.64+0x100], !P0 ;  /* 0x1d40010002259fae */ /* 0x0001e8000c101d64 */
[----:B0-----:R-:W-:Y:S05]  /*174d0*/  WARPSYNC.COLLECTIVE R15, `(.L_x_1475) ;  /* 0x000000000f087348 */ /* 0x001fea0003c00000 */
[----:B------:R1:W2:Y:S02]  /*174e0*/  SHFL.IDX P6, R14, R13, R12, R11 ;  /* 0x0000000c0d0e7389 */ /* 0x0002a400000c000b */
[----:B012---:R-:W-:Y:S01]  /*174f0*/  ENDCOLLECTIVE ;  /* 0x000000000000791b */ /* 0x007fe20003800000 */
.L_x_1475:
[----:B------:R-:W-:Y:S05]  /*17500*/  BRA `(.L_x_1476) ;  /* 0xffffffbc00507947 */ /* 0x000fea000383ffff */
.L_x_1390:
[----:B0-----:R0:W1:Y:S02]  /*17510*/  SYNCS.PHASECHK.TRANS64.TRYWAIT P0, [R17+URZ+0x30820], R0 ;  /* 0x03082000110075a7 */ /* 0x001064000800017f */
[----:B-1----:R-:W-:Y:S05]  /*17520*/  @!P0 NANOSLEEP.SYNCS 0x989680 ;  /* 0x009896800000895d */ /* 0x002fea0003900000 */
[----:B------:R-:W1:Y:S02]  /*17530*/  @!P0 SYNCS.PHASECHK.TRANS64 P0, [R17+URZ+0x30820], R0 ;  /* 0x03082000110085a7 */ /* 0x000e64000800007f */
[----:B-1----:R-:W-:Y:S05]  /*17540*/  @!P0 BRA `(.L_x_1390) ;  /* 0xfffffffc00f08947 */ /* 0x002fea000383ffff */
[----:B------:R-:W-:Y:S05]  /*17550*/  BRA `(.L_x_1477) ;  /* 0xffffffbc00c87947 */ /* 0x000fea000383ffff */
.L_x_1395:
[----:B0-----:R0:W1:Y:S02]  /*17560*/  SYNCS.PHASECHK.TRANS64.TRYWAIT P0, [R7+URZ+0x30840], R2 ;  /* 0x03084002070075a7 */ /* 0x001064000800017f */
[----:B-1----:R-:W-:Y:S05]  /*17570*/  @!P0 NANOSLEEP.SYNCS 0x989680 ;  /* 0x009896800000895d */ /* 0x002fea0003900000 */
[----:B------:R-:W1:Y:S02]  /*17580*/  @!P0 SYNCS.PHASECHK.TRANS64 P0, [R7+URZ+0x30840], R2 ;  /* 0x03084002070085a7 */ /* 0x000e64000800007f */
[----:B-1----:R-:W-:Y:S05]  /*17590*/  @!P0 BRA `(.L_x_1395) ;  /* 0xfffffffc00f08947 */ /* 0x002fea000383ffff */
[----:B------:R-:W-:Y:S05]  /*175a0*/  BRA `(.L_x_1478) ;  /* 0xffffffc000a87947 */ /* 0x000fea000383ffff */
.L_x_1396:
        /* <DEDUP_REMOVED lines=8> */
.L_x_1480:
[----:B------:R-:W-:Y:S05]  /*17630*/  BSYNC B1 ;  /* 0x0000000000017941 */ /* 0x000fea0003800000 */
.L_x_1479:
[----:B------:R-:W-:Y:S01]  /*17640*/  IMAD.MOV.U32 R13, RZ, RZ, R8 ;  /* 0x000000ffff0d7224 */ /* 0x000fe200078e0008 */
[----:B------:R-:W-:Y:S01]  /*17650*/  LOP3.LUT R16, R16, 0xffdfffff, RZ, 0xc0, !PT ;  /* 0xffdfffff10107812 */ /* 0x000fe200078ec0ff */
[----:B------:R-:W-:Y:S02]  /*17660*/  IMAD.MOV.U32 R12, RZ, RZ, RZ ;  /* 0x000000ffff0c7224 */ /* 0x000fe400078e00ff */
[----:B------:R-:W-:Y:S01]  /*17670*/  IMAD.MOV.U32 R11, RZ, RZ, 0x181f ;  /* 0x0000181fff0b7424 */ /* 0x000fe200078e00ff */
[----:B------:R-:W-:Y:S01]  /*17680*/  @P1 LOP3.LUT R16, R16, 0x200000, RZ, 0xfc, !PT ;  /* 0x0020000010101812 */ /* 0x000fe200078efcff */
[----:B------:R-:W-:Y:S02]  /*17690*/  IMAD.MOV.U32 R15, RZ, RZ, -0x1 ;  /* 0xffffffffff0f7424 */ /* 0x000fe400078e00ff */
[----:B------:R-:W-:Y:S01]  /*176a0*/  IMAD.MOV.U32 R3, RZ, RZ, R14 ;  /* 0x000000ffff037224 */ /* 0x000fe200078e000e */
[----:B------:R-:W-:Y:S01]  /*176b0*/  LOP3.LUT P1, RZ, R16, 0x4, RZ, 0xc0, !PT ;  /* 0x0000000410ff7812 */ /* 0x000fe2000782c0ff */
[----:B------:R-:W-:-:S12]  /*176c0*/  IMAD.SHL.U32 R4, R32, 0x2, RZ ;  /* 0x0000000220047824 */ /* 0x000fd800078e00ff */
[----:B------:R-:W-:Y:S05]  /*176d0*/  WARPSYNC.COLLECTIVE R15, `(.L_x_1481) ;  /* 0x000000000f087348 */ /* 0x000fea0003c00000 */
[----:B------:R0:W1:Y:S02]  /*176e0*/  SHFL.IDX P6, R14, R13, R12, R11 ;  /* 0x0000000c0d0e7389 */ /* 0x00006400000c000b */
[----:B01----:R-:W-:Y:S01]  /*176f0*/  ENDCOLLECTIVE ;  /* 0x000000000000791b */ /* 0x003fe20003800000 */
.L_x_1481:
[----:B------:R-:W-:Y:S02]  /*17700*/  IMAD R5, R5, 0x2, R17 ;  /* 0x0000000205057824 */ /* 0x000fe400078e0211 */
[----:B------:R-:W-:Y:S02]  /*17710*/  IMAD.MOV.U32 R13, RZ, RZ, R6 ;  /* 0x000000ffff0d7224 */ /* 0x000fe400078e0006 */
[----:B------:R-:W-:Y:S02]  /*17720*/  IMAD.MOV.U32 R12, RZ, RZ, 0x1 ;  /* 0x00000001ff0c7424 */ /* 0x000fe400078e00ff */
[----:B------:R-:W-:-:S07]  /*17730*/  IMAD.MOV.U32 R2, RZ, RZ, R14 ;  /* 0x000000ffff027224 */ /* 0x000fce00078e000e */
[----:B------:R-:W-:Y:S05]  /*17740*/  WARPSYNC.COLLECTIVE R15, `(.L_x_1482) ;  /* 0x000000000f087348 */ /* 0x000fea0003c00000 */
[----:B------:R0:W1:Y:S02]  /*17750*/  SHFL.IDX P6, R14, R13, R12, R11 ;  /* 0x0000000c0d0e7389 */ /* 0x00006400000c000b */
[----:B01----:R-:W-:Y:S01]  /*17760*/  ENDCOLLECTIVE ;  /* 0x000000000000791b */ /* 0x003fe20003800000 */
.L_x_1482:
        /* <DEDUP_REMOVED lines=13> */
.L_x_1483:
[----:B------:R-:W-:Y:S02]  /*17840*/  IMAD.MOV.U32 R13, RZ, RZ, R6 ;  /* 0x000000ffff0d7224 */ /* 0x000fe400078e0006 */
[----:B------:R-:W-:Y:S02]  /*17850*/  IMAD.MOV.U32 R12, RZ, RZ, 0x2 ;  /* 0x00000002ff0c7424 */ /* 0x000fe400078e00ff */
[----:B------:R-:W-:-:S07]  /*17860*/  IMAD.MOV.U32 R2, RZ, RZ, R14 ;  /* 0x000000ffff027224 */ /* 0x000fce00078e000e */
[----:B------:R-:W-:Y:S05]  /*17870*/  WARPSYNC.COLLECTIVE R15, `(.L_x_1484) ;  /* 0x000000000f087348 */ /* 0x000fea0003c00000 */
[----:B------:R0:W1:Y:S02]  /*17880*/  SHFL.IDX P6, R14, R13, R12, R11 ;  /* 0x0000000c0d0e7389 */ /* 0x00006400000c000b */
[----:B01----:R-:W-:Y:S01]  /*17890*/  ENDCOLLECTIVE ;  /* 0x000000000000791b */ /* 0x003fe20003800000 */
.L_x_1484:
        /* <DEDUP_REMOVED lines=13> */
.L_x_1485:
[----:B------:R-:W-:Y:S02]  /*17970*/  IMAD.MOV.U32 R13, RZ, RZ, R6 ;  /* 0x000000ffff0d7224 */ /* 0x000fe400078e0006 */
[----:B------:R-:W-:Y:S02]  /*17980*/  IMAD.MOV.U32 R12, RZ, RZ, 0x3 ;  /* 0x00000003ff0c7424 */ /* 0x000fe400078e00ff */
[----:B------:R-:W-:-:S07]  /*17990*/  IMAD.MOV.U32 R2, RZ, RZ, R14 ;  /* 0x000000ffff027224 */ /* 0x000fce00078e000e */
[----:B------:R-:W-:Y:S05]  /*179a0*/  WARPSYNC.COLLECTIVE R15, `(.L_x_1486) ;  /* 0x000000000f087348 */ /* 0x000fea0003c00000 */
[----:B------:R0:W1:Y:S02]  /*179b0*/  SHFL.IDX P6, R14, R13, R12, R11 ;  /* 0x0000000c0d0e7389 */ /* 0x00006400000c000b */
[----:B01----:R-:W-:Y:S01]  /*179c0*/  ENDCOLLECTIVE ;  /* 0x000000000000791b */ /* 0x003fe20003800000 */
.L_x_1486:
        /* <DEDUP_REMOVED lines=13> */
.L_x_1487:
[----:B------:R-:W-:Y:S02]  /*17aa0*/  IMAD.MOV.U32 R13, RZ, RZ, R6 ;  /* 0x000000ffff0d7224 */ /* 0x000fe400078e0006 */
[----:B------:R-:W-:Y:S02]  /*17ab0*/  IMAD.MOV.U32 R12, RZ, RZ, 0x4 ;  /* 0x00000004ff0c7424 */ /* 0x000fe400078e00ff */
[----:B------:R-:W-:-:S07]  /*17ac0*/  IMAD.MOV.U32 R2, RZ, RZ, R14 ;  /* 0x000000ffff027224 */ /* 0x000fce00078e000e */
[----:B------:R-:W-:Y:S05]  /*17ad0*/  WARPSYNC.COLLECTIVE R15, `(.L_x_1488) ;  /* 0x000000000f087348 */ /* 0x000fea0003c00000 */
[----:B------:R0:W1:Y:S02]  /*17ae0*/  SHFL.IDX P6, R14, R13, R12, R11 ;  /* 0x0000000c0d0e7389 */ /* 0x00006400000c000b */
[----:B01----:R-:W-:Y:S01]  /*17af0*/  ENDCOLLECTIVE ;  /* 0x000000000000791b */ /* 0x003fe20003800000 */
.L_x_1488:
        /* <DEDUP_REMOVED lines=13> */
.L_x_1489:
[----:B------:R-:W-:Y:S02]  /*17bd0*/  IMAD.MOV.U32 R13, RZ, RZ, R6 ;  /* 0x000000ffff0d7224 */ /* 0x000fe400078e0006 */
[----:B------:R-:W-:Y:S02]  /*17be0*/  IMAD.MOV.U32 R12, RZ, RZ, 0x5 ;  /* 0x00000005ff0c7424 */ /* 0x000fe400078e00ff */
[----:B------:R-:W-:-:S07]  /*17bf0*/  IMAD.MOV.U32 R2, RZ, RZ, R14 ;  /* 0x000000ffff027224 */ /* 0x000fce00078e000e */
[----:B------:R-:W-:Y:S05]  /*17c00*/  WARPSYNC.COLLECTIVE R15, `(.L_x_1490) ;  /* 0x000000000f087348 */ /* 0x000fea0003c00000 */
[----:B------:R0:W1:Y:S02]  /*17c10*/  SHFL.IDX P6, R14, R13, R12, R11 ;  /* 0x0000000c0d0e7389 */ /* 0x00006400000c000b */
[----:B01----:R-:W-:Y:S01]  /*17c20*/  ENDCOLLECTIVE ;  /* 0x000000000000791b */ /* 0x003fe20003800000 */
.L_x_1490:
[----:B------:R-:W-:-:S05]  /*17c30*/  IADD3 R2, P0, R2, R4, RZ ;  /* 0x0000000402027210 */ /* 0x000fca0007f1e0ff */
[----:B------:R-:W-:-:S05]  /*17c40*/  IMAD.X R3, RZ, RZ, R35, P0 ;  /* 0x000000ffff037224 */ /* 0x000fca00000e0623 */
[----:B------:R-:W-:Y:S01]  /*17c50*/  @!PT LDS RZ, [RZ] ;  /* 0x00000000fffff984 */ /* 0x000fe20000000800 */
[----:B------:R-:W-:Y:S01]  /*17c60*/  @!PT LDS RZ, [RZ] ;  /* 0x00000000fffff984 */ /* 0x000fe20000000800 */
[----:B------:R-:W-:Y:S01]  /*17c70*/  @!PT LDS RZ, [RZ] ;  /* 0x00000000fffff984 */ /* 0x000fe20000000800 */
[----:B------:R0:W-:Y:S01]  /*17c80*/  LDGSTS.E.BYPASS.LTC128B.128 [R5+0x20400], desc[UR36][R2.64], !P1 ;  /* 0x2040000002057fae */ /* 0x0001e2000c901d64 */
[----:B------:R-:W-:Y:S01]  /*17c90*/  IMAD.MOV.U32 R13, RZ, RZ, R8 ;  /* 0x000000ffff0d7224 */ /* 0x000fe200078e0008 */
[----:B------:R-:W-:Y:S02]  /*17ca0*/  LOP3.LUT P1, RZ, R16, 0x200000, RZ, 0xc0, !PT ;  /* 0x0020000010ff7812 */ /* 0x000fe4000782c0ff */
[----:B------:R0:W-:Y:S04]  /*17cb0*/  LDGSTS.E.BYPASS.LTC128B.128 [R5+0x23400], desc[UR36][R2.64+0x80], !P5 ;  /* 0x2340008002057fae */ /* 0x0001e8000e901d64 */
[----:B------:R0:W-:Y:S01]  /*17cc0*/  LDGSTS.E.BYPASS.LTC128B.128 [R5+0x26400], desc[UR36][R2.64+0x100], !P4 ;  /* 0x2640010002057fae */ /* 0x0001e2000e101d64 */
[----:B------:R-:W-:-:S07]  /*17cd0*/  IMAD.MOV.U32 R35, RZ, RZ, R14 ;  /* 0x000000ffff237224 */ /* 0x000fce00078e000e */
[----:B0-----:R-:W-:Y:S05]  /*17ce0*/  WARPSYNC.COLLECTIVE R15, `(.L_x_1491) ;  /* 0x000000000f087348 */ /* 0x001fea0003c00000 */
[----:B------:R1:W2:Y:S02]  /*17cf0*/  SHFL.IDX P6, R14, R13, R12, R11 ;  /* 0x0000000c0d0e7389 */ /* 0x0002a400000c000b */
[----:B012---:R-:W-:Y:S01]  /*17d00*/  ENDCOLLECTIVE ;  /* 0x000000000000791b */ /* 0x007fe20003800000 */
.L_x_1491:
[----:B------:R-:W-:Y:S01]  /*17d10*/  IMAD.MOV.U32 R2, RZ, RZ, R14 ;  /* 0x000000ffff027224 */ /* 0x000fe200078e000e */
[----:B------:R-:W-:Y:S06]  /*17d20*/  BRA `(.L_x_1492) ;  /* 0xffffffbc00d07947 */ /* 0x000fec000383ffff */
.L_x_1401:
[----:B0-----:R0:W2:Y:S02]  /*17d30*/  SYNCS.PHASECHK.TRANS64.TRYWAIT P0, [R6+URZ+0x30860], R2 ;  /* 0x03086002060075a7 */ /* 0x0010a4000800017f */
[----:B--2---:R-:W-:Y:S05]  /*17d40*/  @!P0 NANOSLEEP.SYNCS 0x989680 ;  /* 0x009896800000895d */ /* 0x004fea0003900000 */
[----:B------:R-:W2:Y:S02]  /*17d50*/  @!P0 SYNCS.PHASECHK.TRANS64 P0, [R6+URZ+0x30860], R2 ;  /* 0x03086002060085a7 */ /* 0x000ea4000800007f */
[----:B--2---:R-:W-:Y:S05]  /*17d60*/  @!P0 BRA `(.L_x_1401) ;  /* 0xfffffffc00f08947 */ /* 0x004fea000383ffff */
[----:B------:R-:W-:Y:S05]  /*17d70*/  BRA `(.L_x_1493) ;  /* 0xffffffc000347947 */ /* 0x000fea000383ffff */
.L_x_1402:
        /* <DEDUP_REMOVED lines=8> */
.L_x_1495:
[----:B------:R-:W-:Y:S05]  /*17e00*/  BSYNC B1 ;  /* 0x0000000000017941 */ /* 0x000fea0003800000 */
.L_x_1494:
        /* <DEDUP_REMOVED lines=9> */
.L_x_1496:
[----:B------:R-:W-:Y:S02]  /*17ea0*/  IMAD.MOV.U32 R13, RZ, RZ, R19 ;  /* 0x000000ffff0d7224 */ /* 0x000fe400078e0013 */
[----:B------:R-:W-:Y:S02]  /*17eb0*/  IMAD.MOV.U32 R12, RZ, RZ, 0x1 ;  /* 0x00000001ff0c7424 */ /* 0x000fe400078e00ff */
[----:B------:R-:W-:-:S07]  /*17ec0*/  IMAD.MOV.U32 R2, RZ, RZ, R14 ;  /* 0x000000ffff027224 */ /* 0x000fce00078e000e */
[----:B------:R-:W-:Y:S05]  /*17ed0*/  WARPSYNC.COLLECTIVE R15, `(.L_x_1497) ;  /* 0x000000000f087348 */ /* 0x000fea0003c00000 */
[----:B------:R0:W1:Y:S02]  /*17ee0*/  SHFL.IDX P6, R14, R13, R12, R11 ;  /* 0x0000000c0d0e7389 */ /* 0x00006400000c000b */
[----:B01----:R-:W-:Y:S01]  /*17ef0*/  ENDCOLLECTIVE ;  /* 0x000000000000791b */ /* 0x003fe20003800000 */
.L_x_1497:
        /* <DEDUP_REMOVED lines=16> */
.L_x_1498:
[----:B------:R-:W-:Y:S02]  /*18000*/  IMAD.MOV.U32 R13, RZ, RZ, R19 ;  /* 0x000000ffff0d7224 */ /* 0x000fe400078e0013 */
[----:B------:R-:W-:Y:S02]  /*18010*/  IMAD.MOV.U32 R12, RZ, RZ, 0x2 ;  /* 0x00000002ff0c7424 */ /* 0x000fe400078e00ff */
[----:B------:R-:W-:-:S07]  /*18020*/  IMAD.MOV.U32 R2, RZ, RZ, R14 ;  /* 0x000000ffff027224 */ /* 0x000fce00078e000e */
[----:B------:R-:W-:Y:S05]  /*18030*/  WARPSYNC.COLLECTIVE R15, `(.L_x_1499) ;  /* 0x000000000f087348 */ /* 0x000fea0003c00000 */
[----:B------:R0:W1:Y:S02]  /*18040*/  SHFL.IDX P6, R14, R13, R12, R11 ;  /* 0x0000000c0d0e7389 */ /* 0x00006400000c000b */
[----:B01----:R-:W-:Y:S01]  /*18050*/  ENDCOLLECTIVE ;  /* 0x000000000000791b */ /* 0x003fe20003800000 */
.L_x_1499:
        /* <DEDUP_REMOVED lines=16> */
.L_x_1500:
[----:B------:R-:W-:Y:S02]  /*18160*/  IMAD.MOV.U32 R13, RZ, RZ, R19 ;  /* 0x000000ffff0d7224 */ /* 0x000fe400078e0013 */
[----:B------:R-:W-:Y:S02]  /*18170*/  IMAD.MOV.U32 R12, RZ, RZ, 0x3 ;  /* 0x00000003ff0c7424 */ /* 0x000fe400078e00ff */
[----:B------:R-:W-:-:S07]  /*18180*/  IMAD.MOV.U32 R2, RZ, RZ, R14 ;  /* 0x000000ffff027224 */ /* 0x000fce00078e000e */
[----:B------:R-:W-:Y:S05]  /*18190*/  WARPSYNC.COLLECTIVE R15, `(.L_x_1501) ;  /* 0x000000000f087348 */ /* 0x000fea0003c00000 */
[----:B------:R0:W1:Y:S02]  /*181a0*/  SHFL.IDX P6, R14, R13, R12, R11 ;  /* 0x0000000c0d0e7389 */ /* 0x00006400000c000b */
[----:B01----:R-:W-:Y:S01]  /*181b0*/  ENDCOLLECTIVE ;  /* 0x000000000000791b */ /* 0x003fe20003800000 */
.L_x_1501:
        /* <DEDUP_REMOVED lines=16> */
.L_x_1502:
[----:B------:R-:W-:Y:S02]  /*182c0*/  IMAD.MOV.U32 R13, RZ, RZ, R19 ;  /* 0x000000ffff0d7224 */ /* 0x000fe400078e0013 */
[----:B------:R-:W-:Y:S02]  /*182d0*/  IMAD.MOV.U32 R12, RZ, RZ, 0x4 ;  /* 0x00000004ff0c7424 */ /* 0x000fe400078e00ff */
[----:B------:R-:W-:-:S07]  /*182e0*/  IMAD.MOV.U32 R2, RZ, RZ, R14 ;  /* 0x000000ffff027224 */ /* 0x000fce00078e000e */
[----:B------:R-:W-:Y:S05]  /*182f0*/  WARPSYNC.COLLECTIVE R15, `(.L_x_1503) ;  /* 0x000000000f087348 */ /* 0x000fea0003c00000 */
[----:B------:R0:W1:Y:S02]  /*18300*/  SHFL.IDX P6, R14, R13, R12, R11 ;  /* 0x0000000c0d0e7389 */ /* 0x00006400000c000b */
[----:B01----:R-:W-:Y:S01]  /*18310*/  ENDCOLLECTIVE ;  /* 0x000000000000791b */ /* 0x003fe20003800000 */
.L_x_1503:
        /* <DEDUP_REMOVED lines=16> */
.L_x_1504:
[----:B------:R-:W-:Y:S02]  /*18420*/  IMAD.MOV.U32 R13, RZ, RZ, R19 ;  /* 0x000000ffff0d7224 */ /* 0x000fe400078e0013 */
[----:B------:R-:W-:Y:S02]  /*18430*/  IMAD.MOV.U32 R12, RZ, RZ, 0x5 ;  /* 0x00000005ff0c7424 */ /* 0x000fe400078e00ff */
[----:B------:R-:W-:-:S07]  /*18440*/  IMAD.MOV.U32 R2, RZ, RZ, R14 ;  /* 0x000000ffff027224 */ /* 0x000fce00078e000e */
[----:B------:R-:W-:Y:S05]  /*18450*/  WARPSYNC.COLLECTIVE R15, `(.L_x_1505) ;  /* 0x000000000f087348 */ /* 0x000fea0003c00000 */
[----:B------:R0:W1:Y:S02]  /*18460*/  SHFL.IDX P6, R14, R13, R12, R11 ;  /* 0x0000000c0d0e7389 */ /* 0x00006400000c000b */
[----:B01----:R-:W-:Y:S01]  /*18470*/  ENDCOLLECTIVE ;  /* 0x000000000000791b */ /* 0x003fe20003800000 */
.L_x_1505:
        /* <DEDUP_REMOVED lines=13> */
.L_x_1506:
[----:B------:R-:W-:Y:S01]  /*18550*/  @!PT LDS RZ, [RZ] ;  /* 0x00000000fffff984 */ /* 0x000fe20000000800 */
[----:B------:R-:W-:Y:S01]  /*18560*/  @!PT LDS RZ, [RZ] ;  /* 0x00000000fffff984 */ /* 0x000fe20000000800 */
[----:B------:R-:W-:Y:S01]  /*18570*/  @!PT LDS RZ, [RZ] ;  /* 0x00000000fffff984 */ /* 0x000fe20000000800 */
[----:B------:R-:W-:Y:S01]  /*18580*/  LDGSTS.E.BYPASS.LTC128B.128 [R5+0x5400], desc[UR36][R2.64+0x80], !P0 ;  /* 0x0540008002057fae */ /* 0x000fe2000c101d64 */
[----:B------:R-:W-:-:S13]  /*18590*/  ISETP.LT.OR P0, PT, R7, 0x41, P1 ;  /* 0x000000410700780c */ /* 0x000fda0000f01670 */
[----:B------:R0:W-:Y:S02]  /*185a0*/  LDGSTS.E.BYPASS.LTC128B.128 [R5+0x8400], desc[UR36][R2.64+0x100], !P0 ;  /* 0x0840010002057fae */ /* 0x0001e4000c101d64 */
[----:B0-----:R-:W-:Y:S01]  /*185b0*/  IMAD.MOV.U32 R2, RZ, RZ, R14 ;  /* 0x000000ffff027224 */ /* 0x001fe200078e000e */
[----:B------:R-:W-:Y:S06]  /*185c0*/  BRA `(.L_x_1507) ;  /* 0xffffffbc00207947 */ /* 0x000fec000383ffff */
.L_x_1410:
[----:B0-----:R0:W1:Y:S02]  /*185d0*/  SYNCS.PHASECHK.TRANS64.TRYWAIT P0, [R0+URZ+0x30860], R3 ;  /* 0x03086003000075a7 */ /* 0x001064000800017f */
[----:B-1----:R-:W-:Y:S05]  /*185e0*/  @!P0 NANOSLEEP.SYNCS 0x989680 ;  /* 0x009896800000895d */ /* 0x002fea0003900000 */
[----:B------:R-:W1:Y:S02]  /*185f0*/  @!P0 SYNCS.PHASECHK.TRANS64 P0, [R0+URZ+0x30860], R3 ;  /* 0x03086003000085a7 */ /* 0x000e64000800007f */
[----:B-1----:R-:W-:Y:S05]  /*18600*/  @!P0 BRA `(.L_x_1410) ;  /* 0xfffffffc00f08947 */ /* 0x002fea000383ffff */
[----:B------:R-:W-:Y:S05]  /*18610*/  BRA `(.L_x_1508) ;  /* 0xffffffc0004c7947 */ /* 0x000fea000383ffff */
.L_x_1411:
        /* <DEDUP_REMOVED lines=8> */
.L_x_1510:
[----:B------:R-:W-:Y:S05]  /*186a0*/  BSYNC B0 ;  /* 0x0000000000007941 */ /* 0x000fea0003800000 */
.L_x_1509:
        /* <DEDUP_REMOVED lines=9> */
.L_x_1511:
        /* <DEDUP_REMOVED lines=14> */
.L_x_1512:
        /* <DEDUP_REMOVED lines=8> */
[----:B------:R-:W-:Y:S01]  /*188a0*/  ISETP.LT.OR P3, PT, R6, 0x11, P2 ;  /* 0x000000110600780c */ /* 0x000fe20001761670 */
[----:B------:R-:W-:-:S12]  /*188b0*/  IMAD.MOV.U32 R7, RZ, RZ, R14 ;  /* 0x000000ffff077224 */ /* 0x000fd800078e000e */
[----:B0-----:R-:W-:Y:S05]  /*188c0*/  WARPSYNC.COLLECTIVE R15, `(.L_x_1513) ;  /* 0x000000000f087348 */ /* 0x001fea0003c00000 */
[----:B------:R1:W2:Y:S02]  /*188d0*/  SHFL.IDX P6, R14, R13, R12, R11 ;  /* 0x0000000c0d0e7389 */ /* 0x0002a400000c000b */
[----:B012---:R-:W-:Y:S01]  /*188e0*/  ENDCOLLECTIVE ;  /* 0x000000000000791b */ /* 0x007fe20003800000 */
.L_x_1513:
[----:B------:R-:W-:Y:S02]  /*188f0*/  IMAD.MOV.U32 R13, RZ, RZ, R19 ;  /* 0x000000ffff0d7224 */ /* 0x000fe400078e0013 */
[----:B------:R-:W-:Y:S01]  /*18900*/  IMAD.MOV.U32 R12, RZ, RZ, 0x2 ;  /* 0x00000002ff0c7424 */ /* 0x000fe200078e00ff */
[----:B------:R-:W-:-:S13]  /*18910*/  IADD3 R2, P4, R14, R5, RZ ;  /* 0x000000050e027210 */ /* 0x000fda0007f9e0ff */
[----:B------:R-:W-:Y:S05]  /*18920*/  WARPSYNC.COLLECTIVE R15, `(.L_x_1514) ;  /* 0x000000000f087348 */ /* 0x000fea0003c00000 */
[----:B------:R0:W1:Y:S02]  /*18930*/  SHFL.IDX P6, R14, R13, R12, R11 ;  /* 0x0000000c0d0e7389 */ /* 0x00006400000c000b */
[----:B01----:R-:W-:Y:S01]  /*18940*/  ENDCOLLECTIVE ;  /* 0x000000000000791b */ /* 0x003fe20003800000 */
.L_x_1514:
        /* <DEDUP_REMOVED lines=15> */
.L_x_1515:
[----:B------:R-:W-:Y:S02]  /*18a40*/  IMAD.MOV.U32 R13, RZ, RZ, R19 ;  /* 0x000000ffff0d7224 */ /* 0x000fe400078e0013 */
[----:B------:R-:W-:Y:S01]  /*18a50*/  IMAD.MOV.U32 R12, RZ, RZ, 0x3 ;  /* 0x00000003ff0c7424 */ /* 0x000fe200078e00ff */
[----:B------:R-:W-:-:S13]  /*18a60*/  IADD3 R2, P4, R14, R5, RZ ;  /* 0x000000050e027210 */ /* 0x000fda0007f9e0ff */
[----:B------:R-:W-:Y:S05]  /*18a70*/  WARPSYNC.COLLECTIVE R15, `(.L_x_1516) ;  /* 0x000000000f087348 */ /* 0x000fea0003c00000 */
[----:B------:R0:W1:Y:S02]  /*18a80*/  SHFL.IDX P6, R14, R13, R12, R11 ;  /* 0x0000000c0d0e7389 */ /* 0x00006400000c000b */
[----:B01----:R-:W-:Y:S01]  /*18a90*/  ENDCOLLECTIVE ;  /* 0x000000000000791b */ /* 0x003fe20003800000 */
.L_x_1516:
        /* <DEDUP_REMOVED lines=15> */
.L_x_1517:
[----:B------:R-:W-:Y:S02]  /*18b90*/  IMAD.MOV.U32 R13, RZ, RZ, R19 ;  /* 0x000000ffff0d7224 */ /* 0x000fe400078e0013 */
[----:B------:R-:W-:Y:S01]  /*18ba0*/  IMAD.MOV.U32 R12, RZ, RZ, 0x4 ;  /* 0x00000004ff0c7424 */ /* 0x000fe200078e00ff */
[----:B------:R-:W-:-:S13]  /*18bb0*/  IADD3 R2, P4, R14, R5, RZ ;  /* 0x000000050e027210 */ /* 0x000fda0007f9e0ff */
[----:B------:R-:W-:Y:S05]  /*18bc0*/  WARPSYNC.COLLECTIVE R15, `(.L_x_1518) ;  /* 0x000000000f087348 */ /* 0x000fea0003c00000 */
[----:B------:R0:W1:Y:S02]  /*18bd0*/  SHFL.IDX P6, R14, R13, R12, R11 ;  /* 0x0000000c0d0e7389 */ /* 0x00006400000c000b */
[----:B01----:R-:W-:Y:S01]  /*18be0*/  ENDCOLLECTIVE ;  /* 0x000000000000791b */ /* 0x003fe20003800000 */
.L_x_1518:
        /* <DEDUP_REMOVED lines=15> */
.L_x_1519:
[----:B------:R-:W-:Y:S02]  /*18ce0*/  IMAD.MOV.U32 R13, RZ, RZ, R19 ;  /* 0x000000ffff0d7224 */ /* 0x000fe400078e0013 */
[----:B------:R-:W-:Y:S01]  /*18cf0*/  IMAD.MOV.U32 R12, RZ, RZ, 0x5 ;  /* 0x00000005ff0c7424 */ /* 0x000fe200078e00ff */
[----:B------:R-:W-:-:S13]  /*18d00*/  IADD3 R2, P4, R14, R5, RZ ;  /* 0x000000050e027210 */ /* 0x000fda0007f9e0ff */
[----:B------:R-:W-:Y:S05]  /*18d10*/  WARPSYNC.COLLECTIVE R15, `(.L_x_1520) ;  /* 0x000000000f087348 */ /* 0x000fea0003c00000 */
[----:B------:R0:W1:Y:S02]  /*18d20*/  SHFL.IDX P6, R14, R13, R12, R11 ;  /* 0x0000000c0d0e7389 */ /* 0x00006400000c000b */
[----:B01----:R-:W-:Y:S01]  /*18d30*/  ENDCOLLECTIVE ;  /* 0x000000000000791b */ /* 0x003fe20003800000 */
.L_x_1520:
        /* <DEDUP_REMOVED lines=14> */
.L_x_1521:
[----:B------:R-:W-:Y:S05]  /*18e20*/  BRA `(.L_x_1522) ;  /* 0xffffffbc00507947 */ /* 0x000fea000383ffff */
.L_x_1416:
        /* <DEDUP_REMOVED lines=8> */
.L_x_1524:
[----:B------:R-:W-:Y:S05]  /*18eb0*/  BSYNC B0 ;  /* 0x0000000000007941 */ /* 0x000fea0003800000 */
.L_x_1523:
[----:B------:R-:W-:Y:S02]  /*18ec0*/  IMAD.MOV.U32 R13, RZ, RZ, R24 ;  /* 0x000000ffff0d7224 */ /* 0x000fe400078e0018 */
[----:B------:R-:W-:Y:S02]  /*18ed0*/  IMAD.MOV.U32 R12, RZ, RZ, 0x1 ;  /* 0x00000001ff0c7424 */ /* 0x000fe400078e00ff */
[----:B------:R-:W-:Y:S02]  /*18ee0*/  IMAD.MOV.U32 R11, RZ, RZ, 0x1f ;  /* 0x0000001fff0b7424 */ /* 0x000fe400078e00ff */
[----:B------:R-:W-:Y:S02]  /*18ef0*/  IMAD.MOV.U32 R15, RZ, RZ, -0x1 ;  /* 0xffffffffff0f7424 */ /* 0x000fe400078e00ff */
[----:B------:R-:W-:Y:S02]  /*18f00*/  IMAD.IADD R5, R27, 0x1, R8 ;  /* 0x000000011b057824 */ /* 0x000fe400078e0208 */
[----:B------:R-:W-:-:S07]  /*18f10*/  IMAD.MOV.U32 R0, RZ, RZ, R14 ;  /* 0x000000ffff007224 */ /* 0x000fce00078e000e */
[----:B------:R-:W-:Y:S05]  /*18f20*/  WARPSYNC.COLLECTIVE R15, `(.L_x_1525) ;  /* 0x000000000f087348 */ /* 0x000fea0003c00000 */
[----:B------:R0:W1:Y:S02]  /*18f30*/  SHFL.IDX P6, R14, R13, R12, R11 ;  /* 0x0000000c0d0e7389 */ /* 0x00006400000c000b */
[----:B01----:R-:W-:Y:S01]  /*18f40*/  ENDCOLLECTIVE ;  /* 0x000000000000791b */ /* 0x003fe20003800000 */
.L_x_1525:
[----:B------:R-:W-:Y:S02]  /*18f50*/  ULDC UR4, c[0x0][0xc3c] ;  /* 0x00030f0000047ab9 */ /* 0x000fe40000000800 */
[----:B------:R-:W-:-:S13]  /*18f60*/  ISETP.GE.OR P1, PT, R5, UR4, !P0 ;  /* 0x0000000405007c0c */ /* 0x000fda000c726670 */
[----:B------:R-:W0:Y:S01]  /*18f70*/  @!P1 LDC.64 R2, c[0x0][0xc80] ;  /* 0x00032000ff029b82 */ /* 0x000e220000000a00 */
[----:B------:R-:W-:Y:S02]  /*18f80*/  IMAD.MOV.U32 R11, RZ, RZ, RZ ;  /* 0x000000ffff0b7224 */ /* 0x000fe400078e00ff */
[----:B------:R-:W-:Y:S02]  /*18f90*/  IMAD.MOV.U32 R4, RZ, RZ, R14 ;  /* 0x000000ffff047224 */ /* 0x000fe400078e000e */
[----:B0-----:R-:W-:-:S06]  /*18fa0*/  @!P1 IMAD.WIDE R2, R5, 0x4, R2 ;  /* 0x0000000405029825 */ /* 0x001fcc00078e0202 */
[----:B------:R-:W2:Y:S01]  /*18fb0*/  @!P1 LDG.E R2, desc[UR36][R2.64] ;  /* 0x0000002402029981 */ /* 0x000ea2000c1e1900 */
[----:B------:R-:W-:Y:S01]  /*18fc0*/  IMAD.MOV.U32 R5, RZ, RZ, RZ ;  /* 0x000000ffff057224 */ /* 0x000fe200078e00ff */
        /* <DEDUP_REMOVED lines=10> */
.L_x_1526:
[----:B------:R-:W-:Y:S01]  /*19070*/  IMAD.MOV.U32 R12, RZ, RZ, 0x2 ;  /* 0x00000002ff0c7424 */ /* 0x000fe200078e00ff */
[----:B------:R-:W-:-:S05]  /*19080*/  SEL R6, R14, RZ, P1 ;  /* 0x000000ff0e067207 */ /* 0x000fca0000800000 */
[----:B------:R-:W-:-:S04]  /*19090*/  IMAD.IADD R6, R5, 0x1, R6 ;  /* 0x0000000105067824 */ /* 0x000fc800078e0206 */
[----:B------:R-:W-:-:S07]  /*190a0*/  IMAD.MOV.U32 R13, RZ, RZ, R6 ;  /* 0x000000ffff0d7224 */ /* 0x000fce00078e0006 */
[----:B------:R-:W-:Y:S05]  /*190b0*/  WARPSYNC.COLLECTIVE R15, `(.L_x_1527) ;  /* 0x000000000f087348 */ /* 0x000fea0003c00000 */
[----:B------:R0:W1:Y:S02]  /*190c0*/  SHFL.UP P6, R14, R13, R12, R11 ;  /* 0x0400000c0d0e7389 */ /* 0x00006400000c000b */
[----:B01----:R-:W-:Y:S01]  /*190d0*/  ENDCOLLECTIVE ;  /* 0x000000000000791b */ /* 0x003fe20003800000 */
.L_x_1527:
[----:B------:R-:W-:Y:S01]  /*190e0*/  IMAD.MOV.U32 R12, RZ, RZ, 0x4 ;  /* 0x00000004ff0c7424 */ /* 0x000fe200078e00ff */
[----:B------:R-:W-:-:S05]  /*190f0*/  SEL R7, R14, RZ, P2 ;  /* 0x000000ff0e077207 */ /* 0x000fca0001000000 */
[----:B------:R-:W-:-:S04]  /*19100*/  IMAD.IADD R7, R6, 0x1, R7 ;  /* 0x0000000106077824 */ /* 0x000fc800078e0207 */
[----:B------:R-:W-:-:S07]  /*19110*/  IMAD.MOV.U32 R13, RZ, RZ, R7 ;  /* 0x000000ffff0d7224 */ /* 0x000fce00078e0007 */
[----:B------:R-:W-:Y:S05]  /*19120*/  WARPSYNC.COLLECTIVE R15, `(.L_x_1528) ;  /* 0x000000000f087348 */ /* 0x000fea0003c00000 */
[----:B------:R0:W1:Y:S02]  /*19130*/  SHFL.UP P6, R14, R13, R12, R11 ;  /* 0x0400000c0d0e7389 */ /* 0x00006400000c000b */
[----:B01----:R-:W-:Y:S01]  /*19140*/  ENDCOLLECTIVE ;  /* 0x000000000000791b */ /* 0x003fe20003800000 */
.L_x_1528:
[----:B------:R-:W-:Y:S01]  /*19150*/  IMAD.MOV.U32 R12, RZ, RZ, 0x8 ;  /* 0x00000008ff0c7424 */ /* 0x000fe200078e00ff */
[----:B------:R-:W-:-:S05]  /*19160*/  SEL R2, R14, RZ, P3 ;  /* 0x000000ff0e027207 */ /* 0x000fca0001800000 */
[----:B------:R-:W-:-:S04]  /*19170*/  IMAD.IADD R2, R7, 0x1, R2 ;  /* 0x0000000107027824 */ /* 0x000fc800078e0202 */
[----:B------:R-:W-:-:S07]  /*19180*/  IMAD.MOV.U32 R13, RZ, RZ, R2 ;  /* 0x000000ffff0d7224 */ /* 0x000fce00078e0002 */
[----:B------:R-:W-:Y:S05]  /*19190*/  WARPSYNC.COLLECTIVE R15, `(.L_x_1529) ;  /* 0x000000000f087348 */ /* 0x000fea0003c00000 */
[----:B------:R0:W1:Y:S02]  /*191a0*/  SHFL.UP P6, R14, R13, R12, R11 ;  /* 0x0400000c0d0e7389 */ /* 0x00006400000c000b */
[----:B01----:R-:W-:Y:S01]  /*191b0*/  ENDCOLLECTIVE ;  /* 0x000000000000791b */ /* 0x003fe20003800000 */
.L_x_1529:
[----:B------:R-:W-:Y:S01]  /*191c0*/  IMAD.MOV.U32 R12, RZ, RZ, 0x10 ;  /* 0x00000010ff0c7424 */ /* 0x000fe200078e00ff */
[----:B------:R-:W-:-:S05]  /*191d0*/  SEL R3, R14, RZ, P4 ;  /* 0x000000ff0e037207 */ /* 0x000fca0002000000 */
[----:B------:R-:W-:-:S04]  /*191e0*/  IMAD.IADD R3, R2, 0x1, R3 ;  /* 0x0000000102037824 */ /* 0x000fc800078e0203 */
[----:B------:R-:W-:-:S07]  /*191f0*/  IMAD.MOV.U32 R13, RZ, RZ, R3 ;  /* 0x000000ffff0d7224 */ /* 0x000fce00078e0003 */
[----:B------:R-:W-:Y:S05]  /*19200*/  WARPSYNC.COLLECTIVE R15, `(.L_x_1530) ;  /* 0x000000000f087348 */ /* 0x000fea0003c00000 */
[----:B------:R0:W1:Y:S02]  /*19210*/  SHFL.UP P6, R14, R13, R12, R11 ;  /* 0x0400000c0d0e7389 */ /* 0x00006400000c000b */
[----:B01----:R-:W-:Y:S01]  /*19220*/  ENDCOLLECTIVE ;  /* 0x000000000000791b */ /* 0x003fe20003800000 */
.L_x_1530:
        /* <DEDUP_REMOVED lines=8> */
.L_x_1531:
[----:B------:R-:W-:Y:S05]  /*192b0*/  BRA `(.L_x_1532) ;  /* 0xffffffbc00647947 */ /* 0x000fea000383ffff */
.L_x_1421:
[----:B------:R-:W-:Y:S01]  /*192c0*/  BSSY B0, `(.L_x_1533) ;  /* 0x0000008000007945 */ /* 0x000fe20003800000 */
[----:B-----5:R-:W-:Y:S02]  /*192d0*/  IMAD.MOV.U32 R13, RZ, RZ, R5 ;  /* 0x000000ffff0d7224 */ /* 0x020fe400078e0005 */
[----:B------:R-:W-:Y:S02]  /*192e0*/  IMAD.MOV.U32 R12, RZ, RZ, 0x1 ;  /* 0x00000001ff0c7424 */ /* 0x000fe400078e00ff */
[----:B------:R-:W-:Y:S02]  /*192f0*/  IMAD.MOV.U32 R11, RZ, RZ, RZ ;  /* 0x000000ffff0b7224 */ /* 0x000fe400078e00ff */
[----:B------:R-:W-:-:S07]  /*19300*/  IMAD.MOV.U32 R15, RZ, RZ, -0x1 ;  /* 0xffffffffff0f7424 */ /* 0x000fce00078e00ff */
[----:B012---:R-:W-:Y:S05]  /*19310*/  WARPSYNC.COLLECTIVE R15, `(.L_x_1534) ;  /* 0x000000000f087348 */ /* 0x007fea0003c00000 */
[----:B------:R3:W4:Y:S02]  /*19320*/  SHFL.UP P6, R14, R13, R12, R11 ;  /* 0x0400000c0d0e7389 */ /* 0x00072400000c000b */
[----:B01234-:R-:W-:Y:S01]  /*19330*/  ENDCOLLECTIVE ;  /* 0x000000000000791b */ /* 0x01ffe20003800000 */
.L_x_1534:
[----:B------:R-:W-:Y:S05]  /*19340*/  BSYNC B0 ;  /* 0x0000000000007941 */ /* 0x000fea0003800000 */
.L_x_1533:
[----:B------:R-:W-:Y:S01]  /*19350*/  SEL R14, R14, RZ, P1 ;  /* 0x000000ff0e0e7207 */ /* 0x000fe20000800000 */
[----:B------:R-:W-:Y:S02]  /*19360*/  IMAD.MOV.U32 R12, RZ, RZ, 0x2 ;  /* 0x00000002ff0c7424 */ /* 0x000fe400078e00ff */
[----:B------:R-:W-:Y:S02]  /*19370*/  IMAD.MOV.U32 R11, RZ, RZ, RZ ;  /* 0x000000ffff0b7224 */ /* 0x000fe400078e00ff */
[----:B------:R-:W-:Y:S02]  /*19380*/  IMAD.IADD R13, R5, 0x1, R14 ;  /* 0x00000001050d7824 */ /* 0x000fe400078e020e */
[----:B------:R-:W-:-:S07]  /*19390*/  IMAD.MOV.U32 R15, RZ, RZ, -0x1 ;  /* 0xffffffffff0f7424 */ /* 0x000fce00078e00ff */
[----:B------:R-:W-:Y:S05]  /*193a0*/  WARPSYNC.COLLECTIVE R15, `(.L_x_1535) ;  /* 0x000000000f087348 */ /* 0x000fea0003c00000 */
[----:B------:R0:W1:Y:S02]  /*193b0*/  SHFL.UP P6, R14, R13, R12, R11 ;  /* 0x0400000c0d0e7389 */ /* 0x00006400000c000b */
[----:B01----:R-:W-:Y:S01]  /*193c0*/  ENDCOLLECTIVE ;  /* 0x000000000000791b */ /* 0x003fe20003800000 */
.L_x_1535:
[----:B------:R-:W-:Y:S01]  /*193d0*/  IMAD.MOV.U32 R12, RZ, RZ, 0x4 ;  /* 0x00000004ff0c7424 */ /* 0x000fe200078e00ff */
[----:B------:R-:W-:-:S05]  /*193e0*/  SEL R2, R14, RZ, P2 ;  /* 0x000000ff0e027207 */ /* 0x000fca0001000000 */
[----:B------:R-:W-:-:S04]  /*193f0*/  IMAD.IADD R2, R13, 0x1, R2 ;  /* 0x000000010d027824 */ /* 0x000fc800078e0202 */
[----:B------:R-:W-:-:S07]  /*19400*/  IMAD.MOV.U32 R13, RZ, RZ, R2 ;  /* 0x000000ffff0d7224 */ /* 0x000fce00078e0002 */
[----:B------:R-:W-:Y:S05]  /*19410*/  WARPSYNC.COLLECTIVE R15, `(.L_x_1536) ;  /* 0x000000000f087348 */ /* 0x000fea0003c00000 */
[----:B------:R0:W1:Y:S02]  /*19420*/  SHFL.UP P6, R14, R13, R12, R11 ;  /* 0x0400000c0d0e7389 */ /* 0x00006400000c000b */
[----:B01----:R-:W-:Y:S01]  /*19430*/  ENDCOLLECTIVE ;  /* 0x000000000000791b */ /* 0x003fe20003800000 */
.L_x_1536:
[----:B------:R-:W-:Y:S01]  /*19440*/  IMAD.MOV.U32 R12, RZ, RZ, 0x8 ;  /* 0x00000008ff0c7424 */ /* 0x000fe200078e00ff */
[----:B------:R-:W-:-:S05]  /*19450*/  SEL R3, R14, RZ, P3 ;  /* 0x000000ff0e037207 */ /* 0x000fca0001800000 */
[----:B------:R-:W-:-:S04]  /*19460*/  IMAD.IADD R3, R2, 0x1, R3 ;  /* 0x0000000102037824 */ /* 0x000fc800078e0203 */
[----:B------:R-:W-:-:S07]  /*19470*/  IMAD.MOV.U32 R13, RZ, RZ, R3 ;  /* 0x000000ffff0d7224 */ /* 0x000fce00078e0003 */
[----:B------:R-:W-:Y:S05]  /*19480*/  WARPSYNC.COLLECTIVE R15, `(.L_x_1537) ;  /* 0x000000000f087348 */ /* 0x000fea0003c00000 */
[----:B------:R0:W1:Y:S02]  /*19490*/  SHFL.UP P6, R14, R13, R12, R11 ;  /* 0x0400000c0d0e7389 */ /* 0x00006400000c000b */
[----:B01----:R-:W-:Y:S01]  /*194a0*/  ENDCOLLECTIVE ;  /* 0x000000000000791b */ /* 0x003fe20003800000 */
.L_x_1537:
[----:B------:R-:W-:Y:S01]  /*194b0*/  IMAD.MOV.U32 R12, RZ, RZ, 0x10 ;  /* 0x00000010ff0c7424 */ /* 0x000fe200078e00ff */
[----:B------:R-:W-:-:S05]  /*194c0*/  SEL R4, R14, RZ, P4 ;  /* 0x000000ff0e047207 */ /* 0x000fca0002000000 */
[----:B------:R-:W-:-:S04]  /*194d0*/  IMAD.IADD R4, R3, 0x1, R4 ;  /* 0x0000000103047824 */ /* 0x000fc800078e0204 */
[----:B------:R-:W-:-:S07]  /*194e0*/  IMAD.MOV.U32 R13, RZ, RZ, R4 ;  /* 0x000000ffff0d7224 */ /* 0x000fce00078e0004 */
[----:B------:R-:W-:Y:S05]  /*194f0*/  WARPSYNC.COLLECTIVE R15, `(.L_x_1538) ;  /* 0x000000000f087348 */ /* 0x000fea0003c00000 */
[----:B------:R0:W1:Y:S02]  /*19500*/  SHFL.UP P6, R14, R13, R12, R11 ;  /* 0x0400000c0d0e7389 */ /* 0x00006400000c000b */
[----:B01----:R-:W-:Y:S01]  /*19510*/  ENDCOLLECTIVE ;  /* 0x000000000000791b */ /* 0x003fe20003800000 */
.L_x_1538:
        /* <DEDUP_REMOVED lines=8> */
.L_x_1539:
[----:B------:R-:W-:Y:S05]  /*195a0*/  BRA `(.L_x_1540) ;  /* 0xffffffbc00447947 */ /* 0x000fea000383ffff */
.L_x_1423:
[----:B------:R-:W-:Y:S01]  /*195b0*/  BSSY B0, `(.L_x_1541) ;  /* 0x0000006000007945 */ /* 0x000fe20003800000 */
[----:B------:R-:W-:Y:S01]  /*195c0*/  PLOP3.LUT P6, PT, P6, PT, PT, 0x8, 0x0 ;  /* 0x000000000000781c */ /* 0x000fe200037ce170 */
[----:B------:R-:W-:-:S12]  /*195d0*/  IMAD.MOV.U32 R15, RZ, RZ, -0x1 ;  /* 0xffffffffff0f7424 */ /* 0x000fd800078e00ff */
[----:B01----:R-:W-:Y:S05]  /*195e0*/  WARPSYNC.COLLECTIVE R15, `(.L_x_1542) ;  /* 0x000000000f087348 */ /* 0x003fea0003c00000 */
[----:B------:R-:W-:Y:S01]  /*195f0*/  VOTE.ANY R14, PT, P6 ;  /* 0x00000000000e7806 */ /* 0x000fe200030e0100 */
[----:B01----:R-:W-:Y:S06]  /*19600*/  ENDCOLLECTIVE ;  /* 0x000000000000791b */ /* 0x003fec0003800000 */
.L_x_1542:
[----:B------:R-:W-:Y:S05]  /*19610*/  BSYNC B0 ;  /* 0x0000000000007941 */ /* 0x000fea0003800000 */
.L_x_1541:
[----:B------:R-:W-:Y:S02]  /*19620*/  IMAD.MOV.U32 R2, RZ, RZ, R14 ;  /* 0x000000ffff027224 */ /* 0x000fe400078e000e */
[----:B------:R-:W-:Y:S02]  /*19630*/  IMAD.MOV.U32 R13, RZ, RZ, R5 ;  /* 0x000000ffff0d7224 */ /* 0x000fe400078e0005 */
[----:B------:R-:W0:Y:S01]  /*19640*/  POPC R4, R2 ;  /* 0x0000000200047309 */ /* 0x000e220000000000 */
[----:B------:R-:W-:Y:S02]  /*19650*/  IMAD.MOV.U32 R11, RZ, RZ, 0x1f ;  /* 0x0000001fff0b7424 */ /* 0x000fe400078e00ff */
[----:B------:R-:W-:Y:S02]  /*19660*/  IMAD.MOV.U32 R15, RZ, RZ, -0x1 ;  /* 0xffffffffff0f7424 */ /* 0x000fe400078e00ff */
[----:B0-----:R-:W-:-:S07]  /*19670*/  IMAD.MOV.U32 R12, RZ, RZ, R4 ;  /* 0x000000ffff0c7224 */ /* 0x001fce00078e0004 */
[----:B------:R-:W-:Y:S05]  /*19680*/  WARPSYNC.COLLECTIVE R15, `(.L_x_1543) ;  /* 0x000000000f087348 */ /* 0x000fea0003c00000 */
[----:B------:R0:W1:Y:S02]  /*19690*/  SHFL.IDX P6, R14, R13, R12, R11 ;  /* 0x0000000c0d0e7389 */ /* 0x00006400000c000b */
[----:B01----:R-:W-:Y:S01]  /*196a0*/  ENDCOLLECTIVE ;  /* 0x000000000000791b */ /* 0x003fe20003800000 */
.L_x_1543:
[----:B------:R-:W-:Y:S01]  /*196b0*/  IMAD.MOV.U32 R5, RZ, RZ, R14 ;  /* 0x000000ffff057224 */ /* 0x000fe200078e000e */
[----:B------:R-:W-:Y:S06]  /*196c0*/  BRA `(.L_x_1544) ;  /* 0xffffffbc00347947 */ /* 0x000fec000383ffff */
.L_x_1425:
[----:B------:R-:W-:Y:S01]  /*196d0*/  BSSY B0, `(.L_x_1545) ;  /* 0x0000007000007945 */ /* 0x000fe20003800000 */
[----:B------:R-:W-:Y:S02]  /*196e0*/  IMAD.MOV.U32 R13, RZ, RZ, R6 ;  /* 0x000000ffff0d7224 */ /* 0x000fe400078e0006 */
[----:B------:R-:W-:Y:S02]  /*196f0*/  IMAD.MOV.U32 R11, RZ, RZ, 0x1f ;  /* 0x0000001fff0b7424 */ /* 0x000fe400078e00ff */
[----:B------:R-:W-:-:S07]  /*19700*/  IMAD.MOV.U32 R15, RZ, RZ, -0x1 ;  /* 0xffffffffff0f7424 */ /* 0x000fce00078e00ff */
[----:B0123--:R-:W-:Y:S05]  /*19710*/  WARPSYNC.COLLECTIVE R15, `(.L_x_1546) ;  /* 0x000000000f087348 */ /* 0x00ffea0003c00000 */
[----:B------:R4:W0:Y:S02]  /*19720*/  SHFL.IDX P6, R14, R13, R12, R11 ;  /* 0x0000000c0d0e7389 */ /* 0x00082400000c000b */
[----:B01234-:R-:W-:Y:S01]  /*19730*/  ENDCOLLECTIVE ;  /* 0x000000000000791b */ /* 0x01ffe20003800000 */
.L_x_1546:
[----:B------:R-:W-:Y:S05]  /*19740*/  BSYNC B0 ;  /* 0x0000000000007941 */ /* 0x000fea0003800000 */
.L_x_1545:
[----:B------:R-:W-:Y:S05]  /*19750*/  BRA `(.L_x_1424) ;  /* 0xffffffbc002c7947 */ /* 0x000fea000383ffff */
.L_x_1429:
[----:B-1----:R1:W2:Y:S02]  /*19760*/  SYNCS.PHASECHK.TRANS64.TRYWAIT P0, [R4+URZ+0x30820], R0 ;  /* 0x03082000040075a7 */ /* 0x0022a4000800017f */
[----:B--2---:R-:W-:Y:S05]  /*19770*/  @!P0 NANOSLEEP.SYNCS 0x989680 ;  /* 0x009896800000895d */ /* 0x004fea0003900000 */
[----:B------:R-:W2:Y:S02]  /*19780*/  @!P0 SYNCS.PHASECHK.TRANS64 P0, [R4+URZ+0x30820], R0 ;  /* 0x03082000040085a7 */ /* 0x000ea4000800007f */
[----:B--2---:R-:W-:Y:S05]  /*19790*/  @!P0 BRA `(.L_x_1429) ;  /* 0xfffffffc00f08947 */ /* 0x004fea000383ffff */
[----:B------:R-:W-:Y:S05]  /*197a0*/  BRA `(.L_x_1547) ;  /* 0xffffffc000a47947 */ /* 0x000fea000383ffff */
.L_x_1430:
        /* <DEDUP_REMOVED lines=8> */
[----:B01-3--:R-:W-:Y:S05]  /*19830*/  WARPSYNC.COLLECTIVE R15, `(.L_x_1549) ;  /* 0x000000000f087348 */ /* 0x00bfea0003c00000 */
[----:B------:R2:W4:Y:S02]  /*19840*/  SHFL.IDX P6, R14, R13, R12, R11 ;  /* 0x0000000c0d0e7389 */ /* 0x00052400000c000b */
[----:B01234-:R-:W-:Y:S01]  /*19850*/  ENDCOLLECTIVE ;  /* 0x000000000000791b */ /* 0x01ffe20003800000 */
.L_x_1549:
[----:B------:R-:W-:Y:S05]  /*19860*/  BSYNC B0 ;  /* 0x0000000000007941 */ /* 0x000fea0003800000 */
.L_x_1548:
[----:B------:R-:W-:Y:S05]  /*19870*/  BRA `(.L_x_1550) ;  /* 0xffffffc0008c7947 */ /* 0x000fea000383ffff */
.L_x_1433:
[----:B------:R-:W-:Y:S01]  /*19880*/  BSSY B1, `(.L_x_1551) ;  /* 0x0000006000017945 */ /* 0x000fe20003800000 */
[----:B------:R-:W-:-:S07]  /*19890*/  IMAD.MOV.U32 R15, RZ, RZ, -0x1 ;  /* 0xffffffffff0f7424 */ /* 0x000fce00078e00ff */
[----:B01-3--:R-:W-:Y:S05]  /*198a0*/  WARPSYNC.COLLECTIVE R15, `(.L_x_1552) ;  /* 0x000000000f0c7348 */ /* 0x00bfea0003c00000 */
[----:B------:R-:W-:Y:S02]  /*198b0*/  ELECT P6, UR62, PT ;  /* 0x00000000003e782f */ /* 0x000fe400038c0000 */
[----:B------:R-:W-:Y:S01]  /*198c0*/  MOV R14, UR62 ;  /* 0x0000003e000e7c02 */ /* 0x000fe20008000f00 */
[----:B01-3--:R-:W-:Y:S10]  /*198d0*/  ENDCOLLECTIVE ;  /* 0x000000000000791b */ /* 0x00bff40003800000 */
.L_x_1552:
[----:B------:R-:W-:Y:S05]  /*198e0*/  BSYNC B1 ;  /* 0x0000000000017941 */ /* 0x000fea0003800000 */
.L_x_1551:
[----:B------:R-:W-:Y:S05]  /*198f0*/  BRA `(.L_x_1553) ;  /* 0xffffffc000847947 */ /* 0x000fea000383ffff */
.L_x_1435:
[----:B-1----:R1:W2:Y:S02]  /*19900*/  SYNCS.PHASECHK.TRANS64.TRYWAIT P1, [R5+URZ+0x30840], R0 ;  /* 0x03084000050075a7 */ /* 0x0022a4000802017f */
[----:B--2---:R-:W-:Y:S05]  /*19910*/  @!P1 NANOSLEEP.SYNCS 0x989680 ;  /* 0x009896800000995d */ /* 0x004fea0003900000 */
[----:B------:R-:W2:Y:S02]  /*19920*/  @!P1 SYNCS.PHASECHK.TRANS64 P1, [R5+URZ+0x30840], R0 ;  /* 0x03084000050095a7 */ /* 0x000ea4000802007f */
[----:B--2---:R-:W-:Y:S05]  /*19930*/  @!P1 BRA `(.L_x_1435) ;  /* 0xfffffffc00f09947 */ /* 0x004fea000383ffff */
[----:B------:R-:W-:Y:S05]  /*19940*/  BRA `(.L_x_1554) ;  /* 0xffffffc000a47947 */ /* 0x000fea000383ffff */
.L_x_1437:
[----:B--2---:R2:W4:Y:S02]  /*19950*/  SYNCS.PHASECHK.TRANS64.TRYWAIT P1, [R23+URZ+0x30840], R2 ;  /* 0x03084002170075a7 */ /* 0x004524000802017f */
[----:B----4-:R-:W-:Y:S05]  /*19960*/  @!P1 NANOSLEEP.SYNCS 0x989680 ;  /* 0x009896800000995d */ /* 0x010fea0003900000 */
[----:B------:R-:W4:Y:S02]  /*19970*/  @!P1 SYNCS.PHASECHK.TRANS64 P1, [R23+URZ+0x30840], R2 ;  /* 0x03084002170095a7 */ /* 0x000f24000802007f */
[----:B----4-:R-:W-:Y:S05]  /*19980*/  @!P1 BRA `(.L_x_1437) ;  /* 0xfffffffc00f09947 */ /* 0x010fea000383ffff */
[----:B------:R-:W-:Y:S05]  /*19990*/  BRA `(.L_x_1555) ;  /* 0xffffffc000b07947 */ /* 0x000fea000383ffff */
.L_x_1439:
[----:B----4-:R4:W0:Y:S02]  /*199a0*/  SYNCS.PHASECHK.TRANS64.TRYWAIT P1, [R5+URZ+0x30860], R0 ;  /* 0x03086000050075a7 */ /* 0x010824000802017f */
[----:B0-----:R-:W-:Y:S05]  /*199b0*/  @!P1 NANOSLEEP.SYNCS 0x989680 ;  /* 0x009896800000995d */ /* 0x001fea0003900000 */
[----:B------:R-:W0:Y:S02]  /*199c0*/  @!P1 SYNCS.PHASECHK.TRANS64 P1, [R5+URZ+0x30860], R0 ;  /* 0x03086000050095a7 */ /* 0x000e24000802007f */
[----:B0-----:R-:W-:Y:S05]  /*199d0*/  @!P1 BRA `(.L_x_1439) ;  /* 0xfffffffc00f09947 */ /* 0x001fea000383ffff */
[----:B------:R-:W-:Y:S05]  /*199e0*/  BRA `(.L_x_1556) ;  /* 0xffffffc000ac7947 */ /* 0x000fea000383ffff */
.L_x_1557:
        /* <DEDUP_REMOVED lines=9> */
.L_x_3236:


//--------------------- .text._ZN7cutlass13device_kernelIN5flash11enable_sm90INS1_16FlashAttnFwdSm90INS1_25CollectiveMainloopFwdSm90ILi2EN4cute5tupleIJNS5_1CILi1EEES8_S8_EEENS6_IJNS7_ILi128EEENS7_ILi96EEENS7_ILi192EEEEEELi192ENS_10bfloat16_tEfNS_4arch4Sm90ELb0ELb1ELb0ELb1ELb1ELb1ELb0ELb1ELb1ELb1ELb0ELb0EEENS1_21CollectiveEpilogueFwdINS6_IJSA_SC_SB_EEES9_SE_SG_Li256ELb1ELb1ELb0ELb0EEENS1_36VarlenDynamicPersistentTileSchedulerILi128ELi96ELi256ELi128ELb0ELb1ELb1ELb1ELb0ELb1EEEEEEEEEvNT_6ParamsE --------------------------
	.section	.text._ZN7cutlass13device_kernelIN5flash11enable_sm90INS1_16FlashAttnFwdSm90INS1_25CollectiveMainloopFwdSm90ILi2EN4cute5tupleIJNS5_1CILi1EEES8_S8_EEENS6_IJNS7_ILi128EEENS7_ILi96EEENS7_ILi192EEEEEELi192ENS_10bfloat16_tEfNS_4arch4Sm90ELb0ELb1ELb0ELb1ELb1ELb1ELb0ELb1ELb1ELb1ELb0ELb0EEENS1_21CollectiveEpilogueFwdINS6_IJSA_SC_SB_EEES9_SE_SG_Li256ELb1ELb1ELb0ELb0EEENS1_36VarlenDynamicPersistentTileSchedulerILi128ELi96ELi256ELi128ELb0ELb1ELb1ELb1ELb0ELb1EEEEEEEEEvNT_6ParamsE,"ax",@progbits
	.align	128
.text._ZN7cutlass13device_kernelIN5flash11enable_sm90INS1_16FlashAttnFwdSm90INS1_25CollectiveMainloopFwdSm90ILi2EN4cute5tupleIJNS5_1CILi1EEES8_S8_EEENS6_IJNS7_ILi128EEENS7_ILi96EEENS7_ILi192EEEEEELi192ENS_10bfloat16_tEfNS_4arch4Sm90ELb0ELb1ELb0ELb1ELb1ELb1ELb0ELb1ELb1ELb1ELb0ELb0EEENS1_21CollectiveEpilogueFwdINS6_IJSA_SC_SB_EEES9_SE_SG_Li256ELb1ELb1ELb0ELb0EEENS1_36VarlenDynamicPersistentTileSchedulerILi128ELi96ELi256ELi128ELb0ELb1ELb1ELb1ELb0ELb1EEEEEEEEEvNT_6ParamsE:
        .type           _ZN7cutlass13device_kernelIN5flash11enable_sm90INS1_16FlashAttnFwdSm90INS1_25CollectiveMainloopFwdSm90ILi2EN4cute5tupleIJNS5_1CILi1EEES8_S8_EEENS6_IJNS7_ILi128EEENS7_ILi96EEENS7_ILi192EEEEEELi192ENS_10bfloat16_tEfNS_4arch4Sm90ELb0ELb1ELb0ELb1ELb1ELb1ELb0ELb1ELb1ELb1ELb0ELb0EEENS1_21CollectiveEpilogueFwdINS6_IJSA_SC_SB_EEES9_SE_SG_Li256ELb1ELb1ELb0ELb0EEENS1_36VarlenDynamicPersistentTileSchedulerILi128ELi96ELi256ELi128ELb0ELb1ELb1ELb1ELb0ELb1EEEEEEEEEvNT_6ParamsE,@function
        .size           _ZN7cutlass13device_kernelIN5flash11enable_sm90INS1_16FlashAttnFwdSm90INS1_25CollectiveMainloopFwdSm90ILi2EN4cute5tupleIJNS5_1CILi1EEES8_S8_EEENS6_IJNS7_ILi128EEENS7_ILi96EEENS7_ILi192EEEEEELi192ENS_10bfloat16_tEfNS_4arch4Sm90ELb0ELb1ELb0ELb1ELb1ELb1ELb0ELb1ELb1ELb1ELb0ELb0EEENS1_21CollectiveEpilogueFwdINS6_IJSA_SC_SB_EEES9_SE_SG_Li256ELb1ELb1ELb0ELb0EEENS1_36VarlenDynamicPersistentTileSchedulerILi128ELi96ELi256ELi128ELb0ELb1ELb1ELb1ELb0ELb1EEEEEEEEEvNT_6ParamsE,(.L_x_3237 - _ZN7cutlass13device_kernelIN5flash11enable_sm90INS1_16FlashAttnFwdSm90INS1_25CollectiveMainloopFwdSm90ILi2EN4cute5tupleIJNS5_1CILi1EEES8_S8_EEENS6_IJNS7_ILi128EEENS7_ILi96EEENS7_ILi192EEEEEELi192ENS_10bfloat16_tEfNS_4arch4Sm90ELb0ELb1ELb0ELb1ELb1ELb1ELb0ELb1ELb1ELb1ELb0ELb0EEENS1_21CollectiveEpilogueFwdINS6_IJSA_SC_SB_EEES9_SE_SG_Li256ELb1ELb1ELb0ELb0EEENS1_36VarlenDynamicPersistentTileSchedulerILi128ELi96ELi256ELi128ELb0ELb1ELb1ELb1ELb0ELb1EEEEEEEEEvNT_6ParamsE)
        .other          _ZN7cutlass13device_kernelIN5flash11enable_sm90INS1_16FlashAttnFwdSm90INS1_25CollectiveMainloopFwdSm90ILi2EN4cute5tupleIJNS5_1CILi1EEES8_S8_EEENS6_IJNS7_ILi128EEENS7_ILi96EEENS7_ILi192EEEEEELi192ENS_10bfloat16_tEfNS_4arch4Sm90ELb0ELb1ELb0ELb1ELb1ELb1ELb0ELb1ELb1ELb1ELb0ELb0EEENS1_21CollectiveEpilogueFwdINS6_IJSA_SC_SB_EEES9_SE_SG_Li256ELb1ELb1ELb0ELb0EEENS1_36VarlenDynamicPersistentTileSchedulerILi128ELi96ELi256ELi128ELb0ELb1ELb1ELb1ELb0ELb1EEEEEEEEEvNT_6ParamsE,@"STO_CUDA_ENTRY STV_DEFAULT"
_ZN7cutlass13device_kernelIN5flash11enable_sm90INS1_16FlashAttnFwdSm90INS1_25CollectiveMainloopFwdSm90ILi2EN4cute5tupleIJNS5_1CILi1EEES8_S8_EEENS6_IJNS7_ILi128EEENS7_ILi96EEENS7_ILi192EEEEEELi192ENS_10bfloat16_tEfNS_4arch4Sm90ELb0ELb1ELb0ELb1ELb1ELb1ELb0ELb1ELb1ELb1ELb0ELb0EEENS1_21CollectiveEpilogueFwdINS6_IJSA_SC_SB_EEES9_SE_SG_Li256ELb1ELb1ELb0ELb0EEENS1_36VarlenDynamicPersistentTileSchedulerILi128ELi96ELi256ELi128ELb0ELb1ELb1ELb1ELb0ELb1EEEEEEEEEvNT_6ParamsE:
        /* <DEDUP_REMOVED lines=18> */
.L_x_1559:
[----:B------:R-:W-:Y:S05]  /*0120*/  BSYNC B0 ;  /* 0x0000000000007941 */ /* 0x000fea0003800000 */
.L_x_1558:
        /* <DEDUP_REMOVED lines=41> */
.L_x_1560:
        /* <DEDUP_REMOVED lines=22> */
.L_x_1561:
        /* <DEDUP_REMOVED lines=18> */
.L_x_1562:
        /* <DEDUP_REMOVED lines=22> */
.L_x_1563:
        /* <DEDUP_REMOVED lines=22> */
.L_x_1564:
[----:B0-----:R-:W-:Y:S01]  /*0900*/  UMOV UR4, 0x1 ;  /* 0x0000000100047882 */ /* 0x001fe20000000000 */
[----:B------:R-:W-:Y:S01]  /*0910*/  PLOP3.LUT P0, PT, PT, PT, UP0, 0x80, 0x0 ;  /* 0x000000000000781c */ /* 0x000fe20003f0f008 */
[----:B------:R-:W-:Y:S01]  /*0920*/  USEL UR4, UR4, 0x2, !UP0 ;  /* 0x0000000204047887 */ /* 0x000fe2000c000000 */
[----:B------:R-:W-:Y:S01]  /*0930*/  NOP ;  /* 0x0000000000007918 */ /* 0x000fe20000000000 */
[----:B------:R-:W-:Y:S01]  /*0940*/  ULDC.64 UR60, c[0x0][0x208] ;  /* 0x00008200003c7ab9 */ /* 0x000fe20000000a00 */
[----:B------:R-:W-:Y:S03]  /*0950*/  BSSY B9, `(.L_x_1565) ;  /* 0x00029e1000097945 */ /* 0x000fe60003800000 */
[----:B------:R-:W-:-:S05]  /*0960*/  IMAD.U32 R3, RZ, RZ, UR4 ;  /* 0x00000004ff037e24 */ /* 0x000fca000f8e00ff */
[----:B------:R0:W-:Y:S01]  /*0970*/  STL [R1+0x8c], R3 ;  /* 0x00008c0301007387 */ /* 0x0001e20000100800 */
[----:B-12-4-:R-:W-:Y:S06]  /*0980*/  BAR.SYNC.DEFER_BLOCKING 0x0 ;  /* 0x0000000000007b1d */ /* 0x016fec0000010000 */
[----:B------:R-:W-:Y:S05]  /*0990*/  @!P0 BRA `(.L_x_1566) ;  /* 0x0000022400cc8947 */ /* 0x000fea0003800000 */
.L_x_1567:
[----:B------:R-:W-:-:S08]  /*09a0*/  NOP ;  /* 0x0000000000007918 */ /* 0x000fd00000000000 */
[----:B------:R-:W1:Y:S02]  /*09b0*/  USETMAXREG.TRY_ALLOC.CTAPOOL UP0, 0xe8 ;  /* 0x000000e8000079c8 */ /* 0x000e640008000600 */
[----:B-1----:R-:W-:-:S13]  /*09c0*/  PLOP3.LUT P0, PT, PT, PT, UP0, 0x80, 0x0 ;  /* 0x000000000000781c */ /* 0x002fda0003f0f008 */
[----:B------:R-:W-:Y:S05]  /*09d0*/  @!P0 BRA `(.L_x_1567) ;  /* 0xfffffffc00f08947 */ /* 0x000fea000383ffff */
[----:B------:R-:W1:Y:S08]  /*09e0*/  S2UR UR4, SR_CgaCtaId ;  /* 0x00000000000479c3 */ /* 0x000e700000008800 */
[----:B------:R-:W-:Y:S06]  /*09f0*/  BAR.ARV 0x8, 0x180 ;  /* 0x0206000000007b1d */ /* 0x000fec0000002000 */
[----:B0-----:R-:W-:-:S02]  /*0a00*/  MOV R3, 0x400 ;  /* 0x0000040000037802 */ /* 0x001fc40000000f00 */
[----:B------:R-:W-:Y:S01]  /*0a10*/  BAR.SYNC.DEFER_BLOCKING 0x5, 0x180 ;  /* 0x0146000000007b1d */ /* 0x000fe20000010000 */
[----:B-1----:R-:W-:-:S05]  /*0a20*/  IMAD.U32 R204, RZ, RZ, UR4 ;  /* 0x00000004ffcc7e24 */ /* 0x002fca000f8e00ff */
[----:B------:R-:W-:Y:S01]  /*0a30*/  ULDC UR4, c[0x0][0xc3c] ;  /* 0x00030f0000047ab9 */ /* 0x000fe20000000800 */
[----:B------:R-:W-:-:S05]  /*0a40*/  LEA R18, R204, R3, 0x18 ;  /* 0x00000003cc127211 */ /* 0x000fca00078ec0ff */
[----:B------:R-:W0:Y:S01]  /*0a50*/  LDS.128 R28, [R18+0x308d0] ;  /* 0x0308d000121c7984 */ /* 0x000e220000000c00 */
[----:B------:R-:W-:Y:S06]  /*0a60*/  BAR.ARV 0x4, 0x180 ;  /* 0x0106000000007b1d */ /* 0x000fec0000002000 */
[----:B0-----:R-:W-:-:S13]  /*0a70*/  ISETP.GE.AND P0, PT, R31, UR4, PT ;  /* 0x000000041f007c0c */ /* 0x001fda000bf06270 */
[----:B------:R-:W-:Y:S05]  /*0a80*/  @P0 BRA `(.L_x_1568) ;  /* 0x0000029c00340947 */ /* 0x000fea0003800000 */
[----:B------:R-:W2:Y:S01]  /*0a90*/  LDL R2, [R1+0x8c] ;  /* 0x00008c0001027983 */ /* 0x000ea20000100800 */
[----:B------:R-:W-:Y:S01]  /*0aa0*/  VIADD R0, R0, 0xffffff80 ;  /* 0xffffff8000007836 */ /* 0x000fe20000000000 */
[----:B------:R-:W-:Y:S01]  /*0ab0*/  R2UR UR4, R18 ;  /* 0x00000000120472ca */ /* 0x000fe200000e0000 */
[----:B------:R-:W-:Y:S02]  /*0ac0*/  IMAD.MOV.U32 R19, RZ, RZ, RZ ;  /* 0x000000ffff137224 */ /* 0x000fe400078e00ff */
[----:B------:R-:W-:Y:S01]  /*0ad0*/  IMAD.MOV.U32 R219, RZ, RZ, RZ ;  /* 0x000000ffffdb7224 */ /* 0x000fe200078e00ff */
[----:B------:R-:W-:Y:S01]  /*0ae0*/  SHF.R.S32.HI R3, RZ, 0x1f, R0 ;  /* 0x0000001fff037819 */ /* 0x000fe20000011400 */
[----:B------:R-:W-:Y:S02]  /*0af0*/  IMAD.MOV.U32 R199, RZ, RZ, RZ ;  /* 0x000000ffffc77224 */ /* 0x000fe400078e00ff */
[----:B------:R-:W-:Y:S01]  /*0b00*/  IMAD.MOV.U32 R194, RZ, RZ, RZ ;  /* 0x000000ffffc27224 */ /* 0x000fe200078e00ff */
[----:B------:R-:W-:-:S02]  /*0b10*/  LEA.HI R4, R3, R0, RZ, 0x4 ;  /* 0x0000000003047211 */ /* 0x000fc400078f20ff */
[CC--:B------:R-:W-:Y:S02]  /*0b20*/  LEA.HI R6, R3.reuse, R0.reuse, RZ, 0x2 ;  /* 0x0000000003067211 */ /* 0x0c0fe400078f10ff */
[----:B------:R-:W-:Y:S01]  /*0b30*/  SHF.R.S32.HI R7, RZ, 0x4, R4 ;  /* 0x00000004ff077819 */ /* 0x000fe20000011404 */
[----:B------:R-:W-:Y:S01]  /*0b40*/  UIADD3 UR4, UR4, 0x12400, URZ ;  /* 0x0001240004047890 */ /* 0x000fe2000fffe03f */
[----:B------:R-:W-:Y:S02]  /*0b50*/  LEA.HI R8, R3, R0, RZ, 0x3 ;  /* 0x0000000003087211 */ /* 0x000fe400078f18ff */
[----:B------:R-:W-:Y:S02]  /*0b60*/  LOP3.LUT R9, R6, 0xfffffffc, RZ, 0xc0, !PT ;  /* 0xfffffffc06097812 */ /* 0x000fe400078ec0ff */
[----:B------:R-:W-:Y:S02]  /*0b70*/  LOP3.LUT R11, R8, 0xfffffff8, RZ, 0xc0, !PT ;  /* 0xfffffff8080b7812 */ /* 0x000fe400078ec0ff */
[----:B------:R-:W-:Y:S01]  /*0b80*/  SHF.R.S32.HI R218, RZ, 0x2, R6 ;  /* 0x00000002ffda7819 */ /* 0x000fe20000011406 */
[----:B------:R-:W-:-:S02]  /*0b90*/  IMAD.IADD R20, R0, 0x1, -R9 ;  /* 0x0000000100147824 */ /* 0x000fc400078e0a09 */
[----:B------:R-:W-:Y:S02]  /*0ba0*/  IMAD.IADD R11, R0, 0x1, -R11 ;  /* 0x00000001000b7824 */ /* 0x000fe400078e0a0b */
[----:B------:R-:W-:-:S04]  /*0bb0*/  IMAD.SHL.U32 R196, R20, 0x4, RZ ;  /* 0x0000000414c47824 */ /* 0x000fc800078e00ff */
[C---:B------:R-:W-:Y:S02]  /*0bc0*/  VIADD R221, R196.reuse, 0x20 ;  /* 0x00000020c4dd7836 */ /* 0x040fe40000000000 */
[C---:B------:R-:W-:Y:S02]  /*0bd0*/  VIADD R220, R196.reuse, 0x40 ;  /* 0x00000040c4dc7836 */ /* 0x040fe40000000000 */
[C---:B------:R-:W-:Y:S02]  /*0be0*/  IMAD.IADD R198, R196.reuse, 0x1, R221 ;  /* 0x00000001c4c67824 */ /* 0x040fe400078e02dd */
[C---:B------:R-:W-:Y:S02]  /*0bf0*/  IMAD.IADD R195, R196.reuse, 0x1, R220 ;  /* 0x00000001c4c37824 */ /* 0x040fe400078e02dc */
[C---:B------:R-:W-:Y:S02]  /*0c00*/  VIADD R223, R196.reuse, 0x10 ;  /* 0x00000010c4df7836 */ /* 0x040fe40000000000 */
[----:B------:R-:W-:-:S02]  /*0c10*/  VIADD R222, R196, 0x30 ;  /* 0x00000030c4de7836 */ /* 0x000fc40000000000 */
[----:B------:R-:W-:Y:S01]  /*0c20*/  VIADD R224, R196, 0x50 ;  /* 0x00000050c4e07836 */ /* 0x000fe20000000000 */
[----:B--2---:R-:W-:Y:S02]  /*0c30*/  R2UR UR5, R2 ;  /* 0x00000000020572ca */ /* 0x004fe400000e0000 */
[----:B------:R-:W-:-:S04]  /*0c40*/  LEA.HI R2, R3, R0, RZ, 0x7 ;  /* 0x0000000003027211 */ /* 0x000fc800078f38ff */
[----:B------:R-:W-:Y:S02]  /*0c50*/  LOP3.LUT R5, R2, 0xffffff80, RZ, 0xc0, !PT ;  /* 0xffffff8002057812 */ /* 0x000fe400078ec0ff */
[----:B------:R-:W-:-:S03]  /*0c60*/  SHF.R.S32.HI R16, RZ, 0x7, R2 ;  /* 0x00000007ff107819 */ /* 0x000fc60000011402 */
[----:B------:R-:W-:Y:S01]  /*0c70*/  IMAD.IADD R15, R0, 0x1, -R5 ;  /* 0x00000001000f7824 */ /* 0x000fe200078e0a05 */
[----:B------:R-:W-:Y:S01]  /*0c80*/  LEA.HI R5, R3, R0, RZ, 0x5 ;  /* 0x0000000003057211 */ /* 0x000fe200078f28ff */
[----:B------:R-:W-:Y:S01]  /*0c90*/  ULOP3.LUT UR5, UR5, 0x1, URZ, 0xfc, !UPT ;  /* 0x0000000105057892 */ /* 0x000fe2000f8efc3f */
[C---:B------:R-:W-:Y:S02]  /*0ca0*/  LOP3.LUT R3, R4.reuse, 0x3fffff0, RZ, 0xc0, !PT ;  /* 0x03fffff004037812 */ /* 0x040fe400078ec0ff */
[----:B------:R-:W-:Y:S01]  /*0cb0*/  SHF.R.S32.HI R10, RZ, 0x1f, R15 ;  /* 0x0000001fff0a7819 */ /* 0x000fe2000001140f */
[----:B------:R-:W-:Y:S01]  /*0cc0*/  STL [R1+0x64], R15 ;  /* 0x0000640f01007387 */ /* 0x000fe20000100800 */
[----:B------:R-:W-:Y:S01]  /*0cd0*/  LEA.HI R4, R4, R7, RZ, 0x1 ;  /* 0x0000000704047211 */ /* 0x000fe200078f08ff */
[----:B------:R-:W-:Y:S01]  /*0ce0*/  IMAD.IADD R3, R0, 0x1, -R3 ;  /* 0x0000000100037824 */ /* 0x000fe200078e0a03 */
[----:B------:R-:W-:Y:S01]  /*0cf0*/  LEA.HI R12, R10, R15, RZ, 0x2 ;  /* 0x0000000f0a0c7211 */ /* 0x000fe200078f10ff */
[----:B------:R0:W-:Y:S01]  /*0d00*/  STL [R1+0x4c], R11 ;  /* 0x00004c0b01007387 */ /* 0x0001e20000100800 */
[----:B------:R-:W-:-:S02]  /*0d10*/  LOP3.LUT R4, R4, 0x1ffffffe, RZ, 0xc0, !PT ;  /* 0x1ffffffe04047812 */ /* 0x000fc400078ec0ff */
[--C-:B------:R-:W-:Y:S01]  /*0d20*/  SHF.R.S32.HI R13, RZ, 0x2, R12.reuse ;  /* 0x00000002ff0d7819 */ /* 0x100fe2000001140c */
[----:B------:R-:W-:Y:S01]  /*0d30*/  STL [R1+0x5c], R20 ;  /* 0x00005c1401007387 */ /* 0x000fe20000100800 */
[----:B------:R-:W-:Y:S01]  /*0d40*/  SHF.R.S32.HI R14, RZ, 0x1f, R12 ;  /* 0x0000001fff0e7819 */ /* 0x000fe2000001140c */
[----:B------:R-:W-:Y:S01]  /*0d50*/  IMAD.IADD R4, R7, 0x1, -R4 ;  /* 0x0000000107047824 */ /* 0x000fe200078e0a04 */
[----:B------:R-:W-:Y:S01]  /*0d60*/  SHF.R.S32.HI R0, RZ, 0x5, R5 ;  /* 0x00000005ff007819 */ /* 0x000fe20000011405 */
[----:B------:R-:W-:Y:S01]  /*0d70*/  VIADD R7, R218, 0x40 ;  /* 0x00000040da077836 */ /* 0x000fe20000000000 */
[----:B------:R-:W-:Y:S01]  /*0d80*/  LEA.HI R14, R14, R13, RZ, 0x3 ;  /* 0x0000000d0e0e7211 */ /* 0x000fe200078f18ff */
[----:B------:R1:W-:Y:S01]  /*0d90*/  STL [R1+0x80], R16 ;  /* 0x0000801001007387 */ /* 0x0003e20000100800 */
[----:B------:R-:W-:Y:S01]  /*0da0*/  LEA.HI R10, R10, R15, RZ, 0x5 ;  /* 0x0000000f0a0a7211 */ /* 0x000fe200078f28ff */
[C---:B------:R-:W-:Y:S01]  /*0db0*/  IMAD R5, R0.reuse, 0x10, R3 ;  /* 0x0000001000057824 */ /* 0x040fe200078e0203 */
[----:B------:R-:W-:Y:S01]  /*0dc0*/  SHF.R.S32.HI R3, RZ, 0x1f, R6 ;  /* 0x0000001fff037819 */ /* 0x000fe20000011406 */
[----:B------:R-:W-:Y:S01]  /*0dd0*/  IMAD.SHL.U32 R229, R0, 0x200, RZ ;  /* 0x0000020000e57824 */ /* 0x000fe200078e00ff */
[----:B------:R-:W-:Y:S01]  /*0de0*/  LOP3.LUT R14, R14, 0xfffffff8, RZ, 0xc0, !PT ;  /* 0xfffffff80e0e7812 */ /* 0x000fe200078ec0ff */
[----:B------:R-:W-:Y:S01]  /*0df0*/  IMAD.SHL.U32 R225, R7, 0x40, RZ ;  /* 0x0000004007e17824 */ /* 0x000fe200078e00ff */
[----:B------:R-:W-:-:S02]  /*0e00*/  LEA.HI R2, R2, R16, RZ, 0x1 ;  /* 0x0000001002027211 */ /* 0x000fc400078f08ff */
[----:B------:R-:W-:Y:S01]  /*0e10*/  SHF.R.S32.HI R0, RZ, 0x1f, R7 ;  /* 0x0000001fff007819 */ /* 0x000fe20000011407 */
[----:B------:R-:W-:Y:S01]  /*0e20*/  IMAD.IADD R13, R13, 0x1, -R14 ;  /* 0x000000010d0d7824 */ /* 0x000fe200078e0a0e */
[----:B------:R-:W-:Y:S02]  /*0e30*/  LEA.HI R3, R3, R218, RZ, 0x3 ;  /* 0x000000da03037211 */ /* 0x000fe400078f18ff */
[----:B------:R-:W-:Y:S02]  /*0e40*/  SHF.R.S32.HI R10, RZ, 0x5, R10 ;  /* 0x00000005ff0a7819 */ /* 0x000fe4000001140a */
[----:B------:R-:W-:Y:S02]  /*0e50*/  LOP3.LUT R2, R2, 0x3fffffe, RZ, 0xc0, !PT ;  /* 0x03fffffe02027812 */ /* 0x000fe400078ec0ff */
[----:B------:R-:W-:Y:S01]  /*0e60*/  LEA.HI R0, R0, R7, RZ, 0x3 ;  /* 0x0000000700007211 */ /* 0x000fe200078f18ff */
[----:B------:R-:W-:Y:S01]  /*0e70*/  IMAD R13, R10, 0x10, R13 ;  /* 0x000000100a0d7824 */ /* 0x000fe200078e020d */
[----:B------:R-:W-:Y:S01]  /*0e80*/  LOP3.LUT R3, R3, 0xfffffff8, RZ, 0xc0, !PT ;  /* 0xfffffff803037812 */ /* 0x000fe200078ec0ff */
[----:B------:R-:W-:Y:S01]  /*0e90*/  IMAD.IADD R2, R16, 0x1, -R2 ;  /* 0x0000000110027824 */ /* 0x000fe200078e0a02 */
[----:B------:R-:W-:Y:S01]  /*0ea0*/  LOP3.LUT R225, R225, 0x1c0, RZ, 0xc0, !PT ;  /* 0x000001c0e1e17812 */ /* 0x000fe200078ec0ff */
[----:B------:R-:W-:Y:S01]  /*0eb0*/  IMAD.SHL.U32 R0, R0, 0x40, RZ ;  /* 0x0000004000007824 */ /* 0x000fe200078e00ff */
[----:B------:R-:W-:Y:S01]  /*0ec0*/  LOP3.LUT R12, R12, 0x7ffffffc, RZ, 0xc0, !PT ;  /* 0x7ffffffc0c0c7812 */ /* 0x000fe200078ec0ff */
[----:B------:R-:W-:Y:S01]  /*0ed0*/  IMAD.IADD R6, R218, 0x1, -R3 ;  /* 0x00000001da067824 */ /* 0x000fe200078e0a03 */
[----:B------:R-:W-:Y:S01]  /*0ee0*/  SHF.R.S32.HI R3, RZ, 0x1f, R198 ;  /* 0x0000001fff037819 */ /* 0x000fe200000114c6 */
[----:B0-----:R-:W-:Y:S01]  /*0ef0*/  IMAD R11, R2, 0x40, R13 ;  /* 0x00000040020b7824 */ /* 0x001fe200078e020d */
[----:B------:R-:W-:Y:S01]  /*0f00*/  LOP3.LUT R13, R0, 0xfffffe00, RZ, 0xc0, !PT ;  /* 0xfffffe00000d7812 */ /* 0x000fe200078ec0ff */
[----:B------:R-:W-:Y:S01]  /*0f10*/  IMAD.SHL.U32 R227, R6, 0x40, RZ ;  /* 0x0000004006e37824 */ /* 0x000fe200078e00ff */
[----:B------:R-:W-:Y:S01]  /*0f20*/  SHF.R.S32.HI R0, RZ, 0x1f, R195 ;  /* 0x0000001fff007819 */ /* 0x000fe200000114c3 */
[----:B------:R-:W-:Y:S01]  /*0f30*/  IMAD R10, R5, 0x8, R4 ;  /* 0x00000008050a7824 */ /* 0x000fe200078e0204 */
[CC--:B------:R-:W-:Y:S01]  /*0f40*/  LEA.HI R202, R3.reuse, R198.reuse, RZ, 0x3 ;  /* 0x000000c603ca7211 */ /* 0x0c0fe200078f18ff */
[----:B------:R-:W-:Y:S01]  /*0f50*/  STL [R1+0x84], R11 ;  /* 0x0000840b01007387 */ /* 0x000fe20000100800 */
[----:B------:R-:W-:Y:S01]  /*0f60*/  LEA.HI R3, R3, R198, RZ, 0x6 ;  /* 0x000000c603037211 */ /* 0x000fe200078f30ff */
[----:B-1----:R-:W-:Y:S01]  /*0f70*/  IMAD.SHL.U32 R16, R20, 0x8, RZ ;  /* 0x0000000814107824 */ /* 0x002fe200078e00ff */
[-C--:B------:R-:W-:Y:S01]  /*0f80*/  LEA.HI R4, R0, R195.reuse, RZ, 0x6 ;  /* 0x000000c300047211 */ /* 0x080fe200078f30ff */
[----:B------:R0:W-:Y:S01]  /*0f90*/  STL [R1+0x48], R6 ;  /* 0x0000480601007387 */ /* 0x0001e20000100800 */
[----:B------:R-:W-:Y:S01]  /*0fa0*/  LOP3.LUT R227, R227, 0x1c0, RZ, 0xc0, !PT ;  /* 0x000001c0e3e37812 */ /* 0x000fe200078ec0ff */
[----:B------:R-:W-:Y:S01]  /*0fb0*/  VIADD R192, R16, 0x60 ;  /* 0x0000006010c07836 */ /* 0x000fe20000000000 */
[----:B------:R-:W-:Y:S01]  /*0fc0*/  LEA.HI R2, R0, R195, RZ, 0x3 ;  /* 0x000000c300027211 */ /* 0x000fe200078f18ff */
[----:B------:R-:W-:Y:S01]  /*0fd0*/  IMAD.SHL.U32 R0, R3, 0x80, RZ ;  /* 0x0000008003007824 */ /* 0x000fe200078e00ff */
[----:B------:R-:W-:Y:S01]  /*0fe0*/  SHF.R.U32.HI R14, RZ, 0x3, R225 ;  /* 0x00000003ff0e7819 */ /* 0x000fe200000116e1 */
[----:B------:R-:W-:Y:S01]  /*0ff0*/  IMAD.SHL.U32 R4, R4, 0x80, RZ ;  /* 0x0000008004047824 */ /* 0x000fe200078e00ff */
[----:B------:R-:W-:Y:S01]  /*1000*/  SHF.R.U32.HI R228, RZ, 0x3, R227 ;  /* 0x00000003ffe47819 */ /* 0x000fe200000116e3 */
[----:B------:R-:W-:Y:S01]  /*1010*/  STL [R1+0x34], R13 ;  /* 0x0000340d01007387 */ /* 0x000fe20000100800 */
[--C-:B------:R-:W-:Y:S01]  /*1020*/  LOP3.LUT R3, R227, 0x38, R202.reuse, 0xf8, !PT ;  /* 0x00000038e3037812 */ /* 0x100fe200078ef8ca */
[C---:B------:R-:W-:Y:S01]  /*1030*/  VIADD R23, R16.reuse, 0x80 ;  /* 0x0000008010177836 */ /* 0x040fe20000000000 */
[----:B0-----:R-:W-:Y:S01]  /*1040*/  LOP3.LUT R6, R225, 0x38, R202, 0xf8, !PT ;  /* 0x00000038e1067812 */ /* 0x001fe200078ef8ca */
[----:B------:R-:W-:Y:S01]  /*1050*/  STL [R1+0x58], RZ ;  /* 0x000058ff01007387 */ /* 0x000fe20000100800 */
[--C-:B------:R-:W-:Y:S01]  /*1060*/  LOP3.LUT R5, R227, 0x38, R2.reuse, 0xf8, !PT ;  /* 0x00000038e3057812 */ /* 0x100fe200078ef802 */
[----:B------:R-:W-:Y:S01]  /*1070*/  VIADD R193, R16, 0xa0 ;  /* 0x000000a010c17836 */ /* 0x000fe20000000000 */
[----:B------:R-:W-:-:S02]  /*1080*/  LOP3.LUT R9, R225, 0x38, R2, 0xf8, !PT ;  /* 0x00000038e1097812 */ /* 0x000fc400078ef802 */
[----:B------:R-:W-:Y:S02]  /*1090*/  LOP3.LUT R0, R0, 0xffffe000, RZ, 0xc0, !PT ;  /* 0xffffe00000007812 */ /* 0x000fe400078ec0ff */
[----:B------:R-:W-:Y:S02]  /*10a0*/  LOP3.LUT R3, R3, R228, RZ, 0x3c, !PT ;  /* 0x000000e403037212 */ /* 0x000fe400078e3cff */
[----:B------:R-:W-:Y:S01]  /*10b0*/  LOP3.LUT R7, R6, R14, RZ, 0x3c, !PT ;  /* 0x0000000e06077212 */ /* 0x000fe200078e3cff */
[----:B------:R-:W-:Y:S01]  /*10c0*/  IMAD.IADD R6, R15, 0x1, -R12 ;  /* 0x000000010f067824 */ /* 0x000fe200078e0a0c */
[----:B------:R-:W-:Y:S02]  /*10d0*/  LOP3.LUT R4, R4, 0xffffe000, RZ, 0xc0, !PT ;  /* 0xffffe00004047812 */ /* 0x000fe400078ec0ff */
[----:B------:R-:W-:Y:S02]  /*10e0*/  LOP3.LUT R5, R5, R228, RZ, 0x3c, !PT ;  /* 0x000000e405057212 */ /* 0x000fe400078e3cff */
[----:B------:R-:W-:-:S02]  /*10f0*/  LOP3.LUT R9, R9, R14, RZ, 0x3c, !PT ;  /* 0x0000000e09097212 */ /* 0x000fc400078e3cff */
[-C--:B------:R-:W-:Y:S02]  /*1100*/  IADD3 R3, R3, R0.reuse, R229 ;  /* 0x0000000003037210 */ /* 0x080fe40007ffe0e5 */
[----:B------:R-:W-:Y:S01]  /*1110*/  IADD3 R7, R7, R0, R13 ;  /* 0x0000000007077210 */ /* 0x000fe20007ffe00d */
[----:B------:R-:W-:Y:S01]  /*1120*/  IMAD.U32 R0, RZ, RZ, UR5 ;  /* 0x00000005ff007e24 */ /* 0x000fe2000f8e00ff */
[-C--:B------:R-:W-:Y:S02]  /*1130*/  IADD3 R5, R5, R4.reuse, R229 ;  /* 0x0000000405057210 */ /* 0x080fe40007ffe0e5 */
[----:B------:R-:W-:Y:S02]  /*1140*/  IADD3 R9, R9, R4, R13 ;  /* 0x0000000409097210 */ /* 0x000fe40007ffe00d */
[----:B------:R-:W-:Y:S01]  /*1150*/  SHF.R.S32.HI R4, RZ, 0x3, R8 ;  /* 0x00000003ff047819 */ /* 0x000fe20000011408 */
[----:B------:R0:W-:Y:S01]  /*1160*/  STL [R1+0x38], R0 ;  /* 0x0000380001007387 */ /* 0x0001e20000100800 */
[----:B------:R-:W-:Y:S01]  /*1170*/  IMAD.SHL.U32 R8, R10, 0x8, RZ ;  /* 0x000000080a087824 */ /* 0x000fe200078e00ff */
[----:B------:R-:W-:-:S02]  /*1180*/  SHF.R.S32.HI R203, RZ, 0x3, R2 ;  /* 0x00000003ffcb7819 */ /* 0x000fc40000011402 */
[----:B------:R1:W-:Y:S01]  /*1190*/  STL [R1+0x60], R4 ;  /* 0x0000600401007387 */ /* 0x0003e20000100800 */
[----:B------:R-:W-:Y:S02]  /*11a0*/  LEA R2, R3, UR4, 0x1 ;  /* 0x0000000403027c11 */ /* 0x000fe4000f8e08ff */
[----:B------:R-:W-:Y:S02]  /*11b0*/  LEA R3, R5, UR4, 0x1 ;  /* 0x0000000405037c11 */ /* 0x000fe4000f8e08ff */
[----:B------:R-:W-:Y:S02]  /*11c0*/  SHF.R.S32.HI R17, RZ, 0x1f, R16 ;  /* 0x0000001fff117819 */ /* 0x000fe40000011410 */
[----:B0-----:R-:W-:Y:S02]  /*11d0*/  LEA.HI R0, R20, R20, RZ, 0x1 ;  /* 0x0000001414007211 */ /* 0x001fe400078f08ff */
[----:B------:R-:W-:Y:S01]  /*11e0*/  SHF.R.S32.HI R216, RZ, 0x1f, R192 ;  /* 0x0000001fffd87819 */ /* 0x000fe200000114c0 */
[----:B-1----:R-:W-:Y:S01]  /*11f0*/  IMAD.U32 R4, RZ, RZ, UR4 ;  /* 0x00000004ff047e24 */ /* 0x002fe2000f8e00ff */
[----:B------:R-:W-:-:S02]  /*1200*/  LOP3.LUT R0, R0, 0x1ffffffe, RZ, 0xc0, !PT ;  /* 0x1ffffffe00007812 */ /* 0x000fc400078ec0ff */
[----:B------:R-:W-:Y:S02]  /*1210*/  SHF.R.S32.HI R206, RZ, 0x1f, R23 ;  /* 0x0000001fffce7819 */ /* 0x000fe40000011417 */
[----:B------:R0:W-:Y:S01]  /*1220*/  STL [R1+0x7c], R4 ;  /* 0x00007c0401007387 */ /* 0x0001e20000100800 */
[----:B------:R-:W-:Y:S01]  /*1230*/  IMAD.IADD R0, R20, 0x1, -R0 ;  /* 0x0000000114007824 */ /* 0x000fe200078e0a00 */
[----:B------:R-:W-:Y:S02]  /*1240*/  SHF.R.S32.HI R205, RZ, 0x1f, R193 ;  /* 0x0000001fffcd7819 */ /* 0x000fe400000114c1 */
[----:B------:R-:W-:Y:S01]  /*1250*/  STL [R1+0x88], R8 ;  /* 0x0000880801007387 */ /* 0x000fe20000100800 */
[----:B------:R-:W-:Y:S01]  /*1260*/  IMAD R0, R0, 0x8, R11 ;  /* 0x0000000800007824 */ /* 0x000fe200078e020b */
[----:B------:R-:W-:Y:S02]  /*1270*/  SHF.R.S32.HI R202, RZ, 0x3, R202 ;  /* 0x00000003ffca7819 */ /* 0x000fe400000114ca */
[----:B------:R1:W-:Y:S01]  /*1280*/  STL [R1+0x40], R6 ;  /* 0x0000400601007387 */ /* 0x0003e20000100800 */
[----:B0-----:R-:W-:-:S04]  /*1290*/  LOP3.LUT R4, R225, 0x38, R16, 0xf8, !PT ;  /* 0x00000038e1047812 */ /* 0x001fc800078ef810 */
[----:B------:R-:W-:-:S04]  /*12a0*/  LOP3.LUT R4, R13, R4, R14, 0xf6, !PT ;  /* 0x000000040d047212 */ /* 0x000fc800078ef60e */
[----:B-1----:R-:W-:Y:S02]  /*12b0*/  LEA R6, R4, UR4, 0x1 ;  /* 0x0000000404067c11 */ /* 0x002fe4000f8e08ff */
[----:B------:R-:W-:-:S03]  /*12c0*/  LEA R4, R7, UR4, 0x1 ;  /* 0x0000000407047c11 */ /* 0x000fc6000f8e08ff */
[----:B------:R-:W-:Y:S04]  /*12d0*/  STL [R1+0x74], R6 ;  /* 0x0000740601007387 */ /* 0x000fe80000100800 */
[----:B------:R0:W-:Y:S04]  /*12e0*/  STL [R1+0x78], R2 ;  /* 0x0000780201007387 */ /* 0x0001e80000100800 */
[----:B------:R1:W-:Y:S04]  /*12f0*/  STL [R1+0x6c], R4 ;  /* 0x00006c0401007387 */ /* 0x0003e80000100800 */
[----:B------:R1:W-:Y:S01]  /*1300*/  STL [R1+0x70], R3 ;  /* 0x0000700301007387 */ /* 0x0003e20000100800 */
[----:B0-----:R-:W-:-:S03]  /*1310*/  LEA R2, R9, UR4, 0x1 ;  /* 0x0000000409027c11 */ /* 0x001fc6000f8e08ff */
[----:B------:R1:W-:Y:S04]  /*1320*/  STL [R1+0x44], R0 ;  /* 0x0000440001007387 */ /* 0x0003e80000100800 */
[----:B------:R1:W-:Y:S02]  /*1330*/  STL [R1+0x68], R2 ;  /* 0x0000680201007387 */ /* 0x0003e40000100800 */
.L_x_1868:
[----:B------:R-:W-:Y:S01]  /*1340*/  ULDC.64 UR4, c[0x0][0xa28] ;  /* 0x00028a0000047ab9 */ /* 0x000fe20000000a00 */
[----:B012---:R-:W0:Y:S01]  /*1350*/  LDC.64 R4, c[0x0][0xa08] ;  /* 0x00028200ff047b82 */ /* 0x007e220000000a00 */
[----:B------:R-:W-:Y:S01]  /*1360*/  ISETP.NE.U32.AND P0, PT, RZ, UR4, PT ;  /* 0x00000004ff007c0c */ /* 0x000fe2000bf05070 */
[----:B------:R-:W-:Y:S01]  /*1370*/  IMAD.MOV.U32 R0, RZ, RZ, RZ ;  /* 0x000000ffff007224 */ /* 0x000fe200078e00ff */
[----:B------:R-:W-:Y:S01]  /*1380*/  ULDC.64 UR6, c[0x0][0xa20] ;  /* 0x0002880000067ab9 */ /* 0x000fe20000000a00 */
[----:B------:R-:W-:Y:S01]  /*1390*/  IMAD.MOV.U32 R26, RZ, RZ, RZ ;  /* 0x000000ffff1a7224 */ /* 0x000fe200078e00ff */
[----:B------:R-:W-:Y:S01]  /*13a0*/  ISETP.NE.AND.EX P0, PT, RZ, UR5, PT, P0 ;  /* 0x00000005ff007c0c */ /* 0x000fe2000bf05300 */
[----:B------:R-:W-:Y:S02]  /*13b0*/  ULDC.64 UR4, c[0x0][0xa18] ;  /* 0x0002860000047ab9 */ /* 0x000fe40000000a00 */
[----:B------:R-:W-:-:S04]  /*13c0*/  ISETP.NE.U32.AND P1, PT, RZ, UR4, PT ;  /* 0x00000004ff007c0c */ /* 0x000fc8000bf25070 */
[----:B------:R-:W-:Y:S01]  /*13d0*/  ISETP.NE.AND.EX P1, PT, RZ, UR5, PT, P1 ;  /* 0x00000005ff007c0c */ /* 0x000fe2000bf25310 */
[----:B------:R-:W-:Y:S02]  /*13e0*/  ULDC.64 UR4, c[0x0][0xa08] ;  /* 0x0002820000047ab9 */ /* 0x000fe40000000a00 */
[----:B------:R-:W-:-:S03]  /*13f0*/  ISETP.NE.U32.AND P3, PT, RZ, UR4, PT ;  /* 0x00000004ff007c0c */ /* 0x000fc6000bf65070 */
[----:B----4-:R-:W1:Y:S01]  /*1400*/  @P0 LDC.64 R2, c[0x0][0xa28] ;  /* 0x00028a00ff020b82 */ /* 0x010e620000000a00 */
[----:B------:R-:W-:Y:S01]  /*1410*/  ISETP.NE.AND.EX P3, PT, RZ, UR5, PT, P3 ;  /* 0x00000005ff007c0c */ /* 0x000fe2000bf65330 */
[----:B0-----:R-:W-:-:S06]  /*1420*/  IMAD.WIDE R8, R31, 0x4, R4 ;  /* 0x000000041f087825 */ /* 0x001fcc00078e0204 */
[----:B------:R-:W0:Y:S01]  /*1430*/  @P1 LDC.64 R6, c[0x0][0xa18] ;  /* 0x00028600ff061b82 */ /* 0x000e220000000a00 */
[----:B------:R-:W-:Y:S02]  /*1440*/  ULDC UR4, c[0x0][0x288] ;  /* 0x0000a20000047ab9 */ /* 0x000fe40000000800 */
[----:B------:R-:W-:Y:S01]  /*1450*/  IMAD.U32 R200, RZ, RZ, UR4 ;  /* 0x00000004ffc87e24 */ /* 0x000fe2000f8e00ff */
[----:B------:R2:W-:Y:S01]  /*1460*/  STL [R1+0x50], R30 ;  /* 0x0000501e01007387 */ /* 0x0005e20000100800 */
[----:B------:R-:W-:-:S03]  /*1470*/  ULDC.64 UR4, c[0x0][0x418] ;  /* 0x0001060000047ab9 */ /* 0x000fc60000000a00 */
[----:B------:R2:W5:Y:S01]  /*1480*/  @P3 LDG.E R26, desc[UR60][R8.64] ;  /* 0x0000003c081a3981 */ /* 0x000562000c1e1900 */
[----:B-1----:R-:W-:-:S05]  /*1490*/  @P0 IMAD.WIDE R2, R31, 0x4, R2 ;  /* 0x000000041f020825 */ /* 0x002fca00078e0202 */
[----:B------:R2:W5:Y:S01]  /*14a0*/  @P0 LDG.E R0, desc[UR60][R2.64] ;  /* 0x0000003c02000981 */ /* 0x000562000c1e1900 */
[----:B0-----:R-:W-:-:S05]  /*14b0*/  @P1 IMAD.WIDE R4, R31, 0x4, R6 ;  /* 0x000000041f041825 */ /* 0x001fca00078e0206 */
[----:B------:R2:W5:Y:S04]  /*14c0*/  @P1 LDG.E R200, desc[UR60][R4.64] ;  /* 0x0000003c04c81981 */ /* 0x000568000c1e1900 */
[----:B------:R2:W-:Y:S01]  /*14d0*/  STL [R1+0x54], R31 ;  /* 0x0000541f01007387 */ /* 0x0005e20000100800 */
        /* <DEDUP_REMOVED lines=9> */
[----:B--23--:R-:W-:Y:S08]  /*1570*/  @P1 BRA `(.L_x_1569) ;  /* 0x0000000000241947 */ /* 0x00cff00003800000 */
        /* <DEDUP_REMOVED lines=9> */
.L_x_1569:
[----:B------:R-:W-:Y:S02]  /*1610*/  IMAD.U32 R24, RZ, RZ, UR5 ;  /* 0x00000005ff187e24 */ /* 0x000fe4000f8e00ff */
[----:B------:R-:W-:Y:S01]  /*1620*/  IMAD.U32 R25, RZ, RZ, UR4 ;  /* 0x00000004ff197e24 */ /* 0x000fe2000f8e00ff */
[----:B------:R-:W-:Y:S06]  /*1630*/  @!P2 BRA `(.L_x_1570) ;  /* 0x000000000010a947 */ /* 0x000fec0003800000 */
[----:B------:R-:W0:Y:S02]  /*1640*/  LDC.64 R2, c[0x0][0xa20] ;  /* 0x00028800ff027b82 */ /* 0x000e240000000a00 */
[----:B0-----:R-:W-:-:S05]  /*1650*/  IMAD.WIDE R2, R31, 0x4, R2 ;  /* 0x000000041f027825 */ /* 0x001fca00078e0202 */
[----:B------:R0:W5:Y:S01]  /*1660*/  LDG.E R25, desc[UR60][R2.64] ;  /* 0x0000003c02197981 */ /* 0x000162000c1e1900 */
[----:B------:R-:W-:Y:S05]  /*1670*/  BRA `(.L_x_1571) ;  /* 0x0000000000107947 */ /* 0x000fea0003800000 */
.L_x_1570:
[----:B------:R-:W-:Y:S05]  /*1680*/  @!P3 BRA `(.L_x_1571) ;  /* 0x00000000000cb947 */ /* 0x000fea0003800000 */
[----:B------:R-:W2:Y:S04]  /*1690*/  LDG.E R2, desc[UR60][R8.64] ;  /* 0x0000003c08027981 */ /* 0x000ea8000c1e1900 */
[----:B------:R-:W2:Y:S02]  /*16a0*/  LDG.E R25, desc[UR60][R8.64+0x4] ;  /* 0x0000043c08197981 */ /* 0x000ea4000c1e1900 */
[----:B--2---:R-:W-:-:S07]  /*16b0*/  IMAD.IADD R25, R25, 0x1, -R2 ;  /* 0x0000000119197824 */ /* 0x004fce00078e0a02 */
.L_x_1571:
[----:B------:R-:W-:Y:S01]  /*16c0*/  ULDC.64 UR4, c[0x0][0xa10] ;  /* 0x0002840000047ab9 */ /* 0x000fe20000000a00 */
[----:B------:R-:W1:Y:S01]  /*16d0*/  LDC R8, c[0x0][0x448] ;  /* 0x00011200ff087b82 */ /* 0x000e620000000800 */
[----:B------:R-:W-:-:S04]  /*16e0*/  ISETP.NE.U32.AND P0, PT, RZ, UR4, PT ;  /* 0x00000004ff007c0c */ /* 0x000fc8000bf05070 */
[----:B------:R-:W-:Y:S01]  /*16f0*/  ISETP.NE.AND.EX P0, PT, RZ, UR5, PT, P0 ;  /* 0x00000005ff007c0c */ /* 0x000fe2000bf05300 */
[----:B------:R-:W-:Y:S02]  /*1700*/  ULDC.64 UR4, c[0x0][0xa30] ;  /* 0x00028c0000047ab9 */ /* 0x000fe40000000a00 */
[----:B------:R-:W-:Y:S01]  /*1710*/  ISETP.NE.U32.AND P1, PT, RZ, UR4, PT ;  /* 0x00000004ff007c0c */ /* 0x000fe2000bf25070 */
[----:B-----5:R-:W-:Y:S01]  /*1720*/  IMAD.MOV.U32 R137, RZ, RZ, R25 ;  /* 0x000000ffff897224 */ /* 0x020fe200078e0019 */
[----:B------:R-:W2:Y:S02]  /*1730*/  LDC.64 R10, c[0x0][0x9e0] ;  /* 0x00027800ff0a7b82 */ /* 0x000ea40000000a00 */
[----:B------:R-:W-:-:S06]  /*1740*/  ISETP.NE.AND.EX P1, PT, RZ, UR5, PT, P1 ;  /* 0x00000005ff007c0c */ /* 0x000fcc000bf25310 */
[----:B0-----:R-:W0:Y:S08]  /*1750*/  @P0 LDC.64 R2, c[0x0][0xa10] ;  /* 0x00028400ff020b82 */ /* 0x001e300000000a00 */
[----:B------:R-:W3:Y:S01]  /*1760*/  @P1 LDC.64 R4, c[0x0][0xa30] ;  /* 0x00028c00ff041b82 */ /* 0x000ee20000000a00 */
[----:B0-----:R-:W-:-:S05]  /*1770*/  @P0 IMAD.WIDE R2, R31, 0x4, R2 ;  /* 0x000000041f020825 */ /* 0x001fca00078e0202 */
[----:B------:R-:W4:Y:S04]  /*1780*/  @P0 LDG.E R6, desc[UR60][R2.64] ;  /* 0x0000003c02060981 */ /* 0x000f28000c1e1900 */
[----:B------:R0:W4:Y:S01]  /*1790*/  @P0 LDG.E R7, desc[UR60][R2.64+0x4] ;  /* 0x0000043c02070981 */ /* 0x000122000c1e1900 */
[----:B---3--:R-:W-:-:S05]  /*17a0*/  @P1 IMAD.WIDE R4, R31, 0x4, R4 ;  /* 0x000000041f041825 */ /* 0x008fca00078e0204 */
[----:B------:R3:W5:Y:S01]  /*17b0*/  @P1 LDG.E R137, desc[UR60][R4.64] ;  /* 0x0000003c04891981 */ /* 0x000762000c1e1900 */
[----:B-1----:R-:W-:Y:S01]  /*17c0*/  ISETP.NE.AND P1, PT, R8, 0x1, PT ;  /* 0x000000010800780c */ /* 0x002fe20003f25270 */
[----:B------:R-:W-:Y:S01]  /*17d0*/  IMAD.SHL.U32 R12, R29, 0x80, RZ ;  /* 0x000000801d0c7824 */ /* 0x000fe200078e00ff */
[----:B--2---:R-:W-:-:S03]  /*17e0*/  ISETP.GE.AND P2, PT, R11, 0x1, PT ;  /* 0x000000010b00780c */ /* 0x004fc60003f46270 */
[----:B0-----:R-:W-:Y:S01]  /*17f0*/  VIADD R2, R12, 0x7f ;  /* 0x0000007f0c027836 */ /* 0x001fe20000000000 */
[----:B------:R0:W-:Y:S07]  /*1800*/  STL [R1+0x30], R12 ;  /* 0x0000300c01007387 */ /* 0x0001ee0000100800 */
[----:B------:R-:W1:Y:S08]  /*1810*/  @P1 LDC R9, c[0x0][0x44c] ;  /* 0x00011300ff091b82 */ /* 0x000e700000000800 */
[----:B------:R-:W2:Y:S01]  /*1820*/  @P1 LDC R8, c[0x0][0x450] ;  /* 0x00011400ff081b82 */ /* 0x000ea20000000800 */
[----:B-1----:R-:W-:-:S05]  /*1830*/  @P1 IMAD.HI.U32 R3, R2, R9, RZ ;  /* 0x0000000902031227 */ /* 0x002fca00078e00ff */
[----:B--2---:R-:W-:Y:S01]  /*1840*/  @P1 SHF.R.U32.HI R2, RZ, R8, R3 ;  /* 0x00000008ff021219 */ /* 0x004fe20000011603 */
[----:B----4-:R-:W-:Y:S02]  /*1850*/  @P0 IMAD.IADD R24, R7, 0x1, -R6 ;  /* 0x0000000107180824 */ /* 0x010fe400078e0a06 */
[----:B------:R-:W-:-:S04]  /*1860*/  IMAD.IADD R6, R25, 0x1, -R0 ;  /* 0x0000000119067824 */ /* 0x000fc800078e0a00 */
[----:B------:R-:W-:-:S04]  /*1870*/  IMAD.IADD R201, R6, 0x1, R24 ;  /* 0x0000000106c97824 */ /* 0x000fc800078e0218 */
[C---:B------:R-:W-:Y:S01]  /*1880*/  VIADD R0, R201.reuse, 0x5f ;  /* 0x0000005fc9007836 */ /* 0x040fe20000000000 */
[----:B---3--:R-:W-:-:S03]  /*1890*/  IADD3 R5, R201, 0x1, -R200 ;  /* 0x00000001c9057810 */ /* 0x008fc60007ffe8c8 */
[----:B------:R-:W-:-:S04]  /*18a0*/  IMAD.HI R0, R0, 0x2aaaaaab, RZ ;  /* 0x2aaaaaab00007827 */ /* 0x000fc800078e02ff */
[----:B------:R-:W-:Y:S01]  /*18b0*/  IMAD.IADD R7, R5, 0x1, R2 ;  /* 0x0000000105077824 */ /* 0x000fe200078e0202 */
[----:B------:R-:W-:-:S04]  /*18c0*/  SHF.R.U32.HI R3, RZ, 0x1f, R0 ;  /* 0x0000001fff037819 */ /* 0x000fc80000011600 */
[----:B------:R-:W-:Y:S01]  /*18d0*/  LEA.HI.SX32 R138, R0, R3, 0x1c ;  /* 0x00000003008a7211 */ /* 0x000fe200078fe2ff */
[----:B------:R-:W-:Y:S01]  /*18e0*/  IMAD.IADD R0, R7, 0x1, R10 ;  /* 0x0000000107007824 */ /* 0x000fe200078e020a */
[----:B0-----:R-:W-:Y:S06]  /*18f0*/  @!P2 BRA `(.L_x_1572) ;  /* 0x000000000048a947 */ /* 0x001fec0003800000 */
        /* <DEDUP_REMOVED lines=11> */
.L_x_1574:
[----:B------:R-:W-:-:S13]  /*19b0*/  ISETP.NE.AND P0, PT, R11, 0x1, PT ;  /* 0x000000010b00780c */ /* 0x000fda0003f05270 */
[----:B------:R-:W0:Y:S02]  /*19c0*/  @P0 LDC.64 R4, c[0x0][0x9e8] ;  /* 0x00027a00ff040b82 */ /* 0x000e240000000a00 */
[----:B0-----:R-:W-:-:S05]  /*19d0*/  @P0 IMAD.HI.U32 R4, R2, R4, RZ ;  /* 0x0000000402040227 */ /* 0x001fca00078e00ff */
[----:B------:R-:W-:-:S07]  /*19e0*/  @P0 SHF.R.U32.HI R2, RZ, R5, R4 ;  /* 0x00000005ff020219 */ /* 0x000fce0000011604 */
.L_x_1575:
[----:B------:R-:W-:Y:S05]  /*19f0*/  BSYNC B0 ;  /* 0x0000000000007941 */ /* 0x000fea0003800000 */
.L_x_1573:
[----:B------:R-:W-:-:S05]  /*1a00*/  IMAD R3, R2, R11, R11 ;  /* 0x0000000b02037224 */ /* 0x000fca00078e020b */
[----:B------:R-:W-:-:S07]  /*1a10*/  VIMNMX R0, R0, R3, PT ;  /* 0x0000000300007248 */ /* 0x000fce0003fe0100 */
.L_x_1572:
[----:B------:R-:W0:Y:S01]  /*1a20*/  @P1 LDC R3, c[0x0][0x44c] ;  /* 0x00011300ff031b82 */ /* 0x000e220000000800 */
[----:B------:R-:W-:Y:S01]  /*1a30*/  IMAD.MOV.U32 R2, RZ, RZ, R12 ;  /* 0x000000ffff027224 */ /* 0x000fe200078e000c */
[----:B------:R-:W-:Y:S01]  /*1a40*/  ULDC UR4, c[0x0][0x9dc] ;  /* 0x0002770000047ab9 */ /* 0x000fe20000000800 */
[----:B------:R-:W-:-:S05]  /*1a50*/  IMAD.IADD R139, R201, 0x1, -R200 ;  /* 0x00000001c98b7824 */ /* 0x000fca00078e0ac8 */
[----:B------:R-:W1:Y:S01]  /*1a60*/  @P1 LDC R4, c[0x0][0x450] ;  /* 0x00011400ff041b82 */ /* 0x000e620000000800 */
[----:B0-----:R-:W-:-:S05]  /*1a70*/  @P1 IMAD.HI.U32 R3, R12, R3, RZ ;  /* 0x000000030c031227 */ /* 0x001fca00078e00ff */
[----:B-1----:R-:W-:-:S05]  /*1a80*/  @P1 SHF.R.U32.HI R2, RZ, R4, R3 ;  /* 0x00000004ff021219 */ /* 0x002fca0000011603 */
[----:B------:R-:W-:-:S04]  /*1a90*/  IMAD.IADD R2, R139, 0x1, R2 ;  /* 0x000000018b027824 */ /* 0x000fc800078e0202 */
[----:B------:R-:W-:Y:S01]  /*1aa0*/  VIADD R3, R2, -UR4 ;  /* 0x8000000402037c36 */ /* 0x000fe20008000000 */
[----:B------:R-:W-:Y:S06]  /*1ab0*/  @!P2 BRA `(.L_x_1576) ;  /* 0x000000000044a947 */ /* 0x000fec0003800000 */
[----:B------:R-:W-:Y:S01]  /*1ac0*/  ISETP.GT.AND P0, PT, R2, -0x1, PT ;  /* 0xffffffff0200780c */ /* 0x000fe20003f04270 */
[----:B------:R-:W-:-:S12]  /*1ad0*/  BSSY B0, `(.L_x_1577) ;  /* 0x000000d000007945 */ /* 0x000fd80003800000 */
        /* <DEDUP_REMOVED lines=8> */
.L_x_1578:
[----:B------:R-:W-:-:S13]  /*1b60*/  ISETP.NE.AND P0, PT, R11, 0x1, PT ;  /* 0x000000010b00780c */ /* 0x000fda0003f05270 */
[----:B------:R-:W0:Y:S02]  /*1b70*/  @P0 LDC.64 R4, c[0x0][0x9e8] ;  /* 0x00027a00ff040b82 */ /* 0x000e240000000a00 */
[----:B0-----:R-:W-:-:S05]  /*1b80*/  @P0 IMAD.HI.U32 R4, R2, R4, RZ ;  /* 0x0000000402040227 */ /* 0x001fca00078e00ff */
[----:B------:R-:W-:-:S07]  /*1b90*/  @P0 SHF.R.U32.HI R2, RZ, R5, R4 ;  /* 0x00000005ff020219 */ /* 0x000fce0000011604 */
.L_x_1579:
[----:B------:R-:W-:Y:S05]  /*1ba0*/  BSYNC B0 ;  /* 0x0000000000007941 */ /* 0x000fea0003800000 */
.L_x_1577:
[----:B------:R-:W-:-:S05]  /*1bb0*/  IMAD R2, R2, R11, RZ ;  /* 0x0000000b02027224 */ /* 0x000fca00078e02ff */
[----:B------:R-:W-:-:S07]  /*1bc0*/  VIMNMX R3, R3, R2, !PT ;  /* 0x0000000203037248 */ /* 0x000fce0007fe0100 */
.L_x_1576:
[----:B------:R-:W-:Y:S01]  /*1bd0*/  VIADD R0, R0, 0x5f ;  /* 0x0000005f00007836 */ /* 0x000fe20000000000 */
[----:B------:R-:W-:Y:S01]  /*1be0*/  PLOP3.LUT P2, PT, PT, PT, PT, 0x80, 0x0 ;  /* 0x000000000000781c */ /* 0x000fe20003f4f070 */
[----:B------:R-:W-:-:S04]  /*1bf0*/  IMAD.HI R2, R3, 0x2aaaaaab, RZ ;  /* 0x2aaaaaab03027827 */ /* 0x000fc800078e02ff */
[----:B------:R-:W-:Y:S01]  /*1c00*/  IMAD.HI R0, R0, 0x2aaaaaab, RZ ;  /* 0x2aaaaaab00007827 */ /* 0x000fe200078e02ff */
[----:B------:R-:W-:-:S04]  /*1c10*/  SHF.R.U32.HI R5, RZ, 0x1f, R2 ;  /* 0x0000001fff057819 */ /* 0x000fc80000011602 */
[----:B------:R-:W-:Y:S02]  /*1c20*/  SHF.R.U32.HI R3, RZ, 0x1f, R0 ;  /* 0x0000001fff037819 */ /* 0x000fe40000011600 */
[----:B------:R-:W-:Y:S02]  /*1c30*/  LEA.HI.SX32 R5, R2, R5, 0x1c ;  /* 0x0000000502057211 */ /* 0x000fe400078fe2ff */
[----:B------:R-:W-:Y:S02]  /*1c40*/  LEA.HI.SX32 R3, R0, R3, 0x1c ;  /* 0x0000000300037211 */ /* 0x000fe400078fe2ff */
[----:B------:R-:W-:Y:S02]  /*1c50*/  VIMNMX R5, RZ, R5, !PT ;  /* 0x00000005ff057248 */ /* 0x000fe40007fe0100 */
[----:B------:R-:W-:-:S03]  /*1c60*/  VIMNMX R3, R138, R3, PT ;  /* 0x000000038a037248 */ /* 0x000fc60003fe0100 */
[--C-:B------:R-:W-:Y:S02]  /*1c70*/  IMAD R5, R5, 0x60, -R6.reuse ;  /* 0x0000006005057824 */ /* 0x100fe400078e0a06 */
[----:B------:R-:W-:-:S03]  /*1c80*/  IMAD R3, R3, 0x60, -R6 ;  /* 0x0000006003037824 */ /* 0x000fc600078e0a06 */
[----:B------:R-:W-:Y:S02]  /*1c90*/  VIMNMX R5, RZ, R5, !PT ;  /* 0x00000005ff057248 */ /* 0x000fe40007fe0100 */
[----:B------:R-:W-:-:S03]  /*1ca0*/  VIMNMX R0, R3, R24, PT ;  /* 0x0000001803007248 */ /* 0x000fc60003fe0100 */
[----:B------:R-:W-:Y:S01]  /*1cb0*/  IMAD.WIDE.U32 R2, R5, -0x55555555, RZ ;  /* 0xaaaaaaab05027825 */ /* 0x000fe200078e00ff */
[----:B------:R-:W-:-:S04]  /*1cc0*/  ISETP.GT.AND P0, PT, R0, R5, PT ;  /* 0x000000050000720c */ /* 0x000fc80003f04270 */
[----:B------:R-:W-:-:S05]  /*1cd0*/  SHF.R.U32.HI R123, RZ, 0x6, R3 ;  /* 0x00000006ff7b7819 */ /* 0x000fca0000011603 */
[----:B------:R-:W-:-:S04]  /*1ce0*/  IMAD.MOV.U32 R2, RZ, RZ, R123 ;  /* 0x000000ffff027224 */ /* 0x000fc800078e007b */
[----:B------:R-:W-:-:S04]  /*1cf0*/  @P0 VIADD R0, R0, 0x5f ;  /* 0x0000005f00000836 */ /* 0x000fc80000000000 */
[----:B------:R-:W-:-:S05]  /*1d00*/  @P0 IMAD.HI R0, R0, 0x2aaaaaab, RZ ;  /* 0x2aaaaaab00000827 */ /* 0x000fca00078e02ff */
[----:B------:R-:W-:-:S04]  /*1d10*/  @P0 SHF.R.U32.HI R3, RZ, 0x1f, R0 ;  /* 0x0000001fff030819 */ /* 0x000fc80000011600 */
[----:B------:R-:W-:-:S04]  /*1d20*/  @P0 LEA.HI.SX32 R2, R0, R3, 0x1c ;  /* 0x0000000300020211 */ /* 0x000fc800078fe2ff */
[----:B------:R-:W-:-:S13]  /*1d30*/  ISETP.GT.AND P0, PT, R2, R123, PT ;  /* 0x0000007b0200720c */ /* 0x000fda0003f04270 */
[----:B------:R-:W-:Y:S05]  /*1d40*/  @!P0 BRA `(.L_x_1580) ;  /* 0x0000009400748947 */ /* 0x000fea0003800000 */
        /* <DEDUP_REMOVED lines=20> */
.L_x_1582:
[----:B------:R-:W-:Y:S05]  /*1e90*/  BSYNC B6 ;  /* 0x0000000000067941 */ /* 0x000fea0003800000 */
.L_x_1581:
        /* <DEDUP_REMOVED lines=20> */
.L_x_1584:
[----:B------:R-:W-:Y:S05]  /*1fe0*/  BSYNC B6 ;  /* 0x0000000000067941 */ /* 0x000fea0003800000 */
.L_x_1583:
[----:B------:R-:W-:Y:S01]  /*1ff0*/  ULDC.64 UR4, c[0x0][0x9f8] ;  /* 0x00027e0000047ab9 */ /* 0x000fe20000000a00 */
[----:B------:R-:W2:Y:S01]  /*2000*/  LDL R29, [R1+0x34] ;  /* 0x00003400011d7983 */ /* 0x000ea20000100800 */
[----:B------:R-:W-:-:S03]  /*2010*/  ISETP.NE.U32.AND P0, PT, RZ, UR4, PT ;  /* 0x00000004ff007c0c */ /* 0x000fc6000bf05070 */
[----:B------:R-:W3:Y:S01]  /*2020*/  LDL R27, [R1+0x48] ;  /* 0x00004800011b7983 */ /* 0x000ee20000100800 */
[----:B------:R-:W-:Y:S01]  /*2030*/  ISETP.NE.AND.EX P0, PT, RZ, UR5, PT, P0 ;  /* 0x00000005ff007c0c */ /* 0x000fe2000bf05300 */
[----:B------:R-:W-:Y:S01]  /*2040*/  IMAD.MOV.U32 R0, RZ, RZ, R31 ;  /* 0x000000ffff007224 */ /* 0x000fe200078e001f */
[----:B------:R-:W0:Y:S01]  /*2050*/  LDC.64 R94, c[0x0][0x3f8] ;  /* 0x0000fe00ff5e7b82 */ /* 0x000e220000000a00 */
[----:B------:R-:W4:Y:S01]  /*2060*/  LDL R21, [R1+0x5c] ;  /* 0x00005c0001157983 */ /* 0x000f220000100800 */
[----:B------:R-:W-:-:S06]  /*2070*/  ULDC UR4, c[0x0][0x2f4] ;  /* 0x0000bd0000047ab9 */ /* 0x000fcc0000000800 */
[----:B------:R-:W1:Y:S08]  /*2080*/  LDC R15, c[0x0][0x3f4] ;  /* 0x0000fd00ff0f7b82 */ /* 0x000e700000000800 */
[----:B------:R-:W0:Y:S08]  /*2090*/  @P0 LDC.64 R4, c[0x0][0x9f8] ;  /* 0x00027e00ff040b82 */ /* 0x000e300000000a00 */
[----:B------:R-:W1:Y:S01]  /*20a0*/  LDC.64 R88, c[0x0][0x408] ;  /* 0x00010200ff587b82 */ /* 0x000e620000000a00 */
[----:B0-----:R-:W-:-:S05]  /*20b0*/  @P0 IMAD.WIDE R4, R31, 0x4, R4 ;  /* 0x000000041f040825 */ /* 0x001fca00078e0204 */
[----:B------:R0:W4:Y:S01]  /*20c0*/  @P0 LDG.E R0, desc[UR60][R4.64] ;  /* 0x0000003c04000981 */ /* 0x000122000c1e1900 */
[----:B------:R-:W-:Y:S01]  /*20d0*/  ISETP.GE.AND P1, PT, R198, UR4, PT ;  /* 0x00000004c6007c0c */ /* 0x000fe2000bf26270 */
[--C-:B------:R-:W-:Y:S01]  /*20e0*/  IMAD.WIDE.U32 R96, R218, R94, R16.reuse ;  /* 0x0000005eda607225 */ /* 0x100fe200078e0010 */
[----:B------:R-:W-:Y:S01]  /*20f0*/  ISETP.GE.AND P0, PT, R16, UR4, PT ;  /* 0x0000000410007c0c */ /* 0x000fe2000bf06270 */
[----:B------:R-:W0:Y:S01]  /*2100*/  S2R R140, SR_TID.X ;  /* 0x00000000008c7919 */ /* 0x000e220000002100 */
[----:B------:R-:W-:Y:S01]  /*2110*/  SEL R6, RZ, 0xffffffff, P1 ;  /* 0xffffffffff067807 */ /* 0x000fe20000800000 */
[----:B-1----:R-:W-:Y:S01]  /*2120*/  IMAD.WIDE.U32 R90, R218, R88, R16 ;  /* 0x00000058da5a7225 */ /* 0x002fe200078e0010 */
[----:B------:R-:W-:Y:S02]  /*2130*/  SEL R3, RZ, 0x1, P0 ;  /* 0x00000001ff037807 */ /* 0x000fe40000000000 */
[----:B------:R-:W-:Y:S01]  /*2140*/  SHF.R.S32.HI R7, RZ, 0x1f, R218 ;  /* 0x0000001fff077819 */ /* 0x000fe200000114da */
[----:B------:R-:W-:Y:S01]  /*2150*/  IMAD.SHL.U32 R6, R6, 0x2, RZ ;  /* 0x0000000206067824 */ /* 0x000fe200078e00ff */
[----:B------:R-:W-:Y:S01]  /*2160*/  ISETP.GE.AND P0, PT, R195, UR4, PT ;  /* 0x00000004c3007c0c */ /* 0x000fe2000bf06270 */
[----:B------:R-:W-:Y:S01]  /*2170*/  IMAD.SHL.U32 R104, R94, 0x40, RZ ;  /* 0x000000405e687824 */ /* 0x000fe200078e00ff */
[----:B------:R-:W-:Y:S01]  /*2180*/  ISETP.GE.AND P1, PT, R192, UR4, PT ;  /* 0x00000004c0007c0c */ /* 0x000fe2000bf26270 */
[----:B------:R-:W-:Y:S01]  /*2190*/  IMAD.IADD R125, R26, 0x1, R25 ;  /* 0x000000011a7d7824 */ /* 0x000fe200078e0219 */
[----:B------:R-:W-:Y:S01]  /*21a0*/  LOP3.LUT R3, R6, 0x2, R3, 0xe2, !PT ;  /* 0x0000000206037812 */ /* 0x000fe200078ee203 */
[C---:B------:R-:W-:Y:S01]  /*21b0*/  IMAD R6, R7.reuse, R94, RZ ;  /* 0x0000005e07067224 */ /* 0x040fe200078e02ff */
[----:B------:R-:W-:Y:S01]  /*21c0*/  SHF.R.S32.HI R197, RZ, 0x1f, R196 ;  /* 0x0000001fffc57819 */ /* 0x000fe200000114c4 */
[----:B------:R-:W-:Y:S01]  /*21d0*/  IMAD R7, R7, R88, RZ ;  /* 0x0000005807077224 */ /* 0x000fe200078e02ff */
[----:B0-----:R-:W-:Y:S01]  /*21e0*/  SEL R4, RZ, 0x4, P0 ;  /* 0x00000004ff047807 */ /* 0x001fe20000000000 */
        /* <DEDUP_REMOVED lines=8> */
[-C--:B------:R-:W-:Y:S01]  /*2270*/  ISETP.GE.AND P0, PT, R16, R15.reuse, PT ;  /* 0x0000000f1000720c */ /* 0x080fe20003f06270 */
[----:B------:R-:W-:Y:S01]  /*2280*/  IMAD.WIDE.U32 R92, R218, R88, R196 ;  /* 0x00000058da5c7225 */ /* 0x000fe200078e00c4 */
[----:B------:R-:W-:Y:S02]  /*2290*/  LOP3.LUT R9, R3, R4, RZ, 0xfc, !PT ;  /* 0x0000000403097212 */ /* 0x000fe400078efcff */
[----:B------:R-:W-:Y:S01]  /*22a0*/  ISETP.GE.AND P1, PT, R198, R15, PT ;  /* 0x0000000fc600720c */ /* 0x000fe20003f26270 */
[----:B------:R-:W-:Y:S01]  /*22b0*/  IMAD R7, R218, R89, R7 ;  /* 0x00000059da077224 */ /* 0x000fe200078e0207 */
[----:B------:R-:W-:Y:S01]  /*22c0*/  ISETP.GE.AND P3, PT, R195, R15, PT ;  /* 0x0000000fc300720c */ /* 0x000fe20003f66270 */
[----:B-----5:R-:W-:Y:S01]  /*22d0*/  IMAD.WIDE.U32 R98, R137, R94, R98 ;  /* 0x0000005e89627225 */ /* 0x020fe200078e0062 */
[----:B------:R-:W-:-:S02]  /*22e0*/  SEL R3, R15, RZ, P0 ;  /* 0x000000ff0f037207 */ /* 0x000fc40000000000 */
[----:B------:R-:W-:Y:S01]  /*22f0*/  SEL R5, R15, RZ, P1 ;  /* 0x000000ff0f057207 */ /* 0x000fe20000800000 */
[----:B------:R-:W-:Y:S01]  /*2300*/  IMAD.IADD R93, R93, 0x1, R7 ;  /* 0x000000015d5d7824 */ /* 0x000fe200078e0207 */
[----:B------:R-:W-:Y:S01]  /*2310*/  SEL R4, R15, RZ, P3 ;  /* 0x000000ff0f047207 */ /* 0x000fe20001800000 */
[----:B------:R-:W-:Y:S01]  /*2320*/  IMAD.IADD R3, R16, 0x1, R3 ;  /* 0x0000000110037824 */ /* 0x000fe200078e0203 */
[----:B------:R-:W-:Y:S01]  /*2330*/  LOP3.LUT R22, R22, 0xfffffffe, RZ, 0xc0, !PT ;  /* 0xfffffffe16167812 */ /* 0x000fe200078ec0ff */
[----:B------:R-:W-:Y:S01]  /*2340*/  IMAD.IADD R5, R198, 0x1, R5 ;  /* 0x00000001c6057824 */ /* 0x000fe200078e0205 */
[----:B------:R-:W-:Y:S01]  /*2350*/  SHF.R.U32.HI R28, RZ, 0x3, R225 ;  /* 0x00000003ff1c7819 */ /* 0x000fe200000116e1 */
[----:B------:R-:W-:Y:S01]  /*2360*/  IMAD.IADD R11, R195, 0x1, R4 ;  /* 0x00000001c30b7824 */ /* 0x000fe200078e0204 */
[----:B------:R-:W-:Y:S01]  /*2370*/  SHF.R.S32.HI R4, RZ, 0x1f, R3 ;  /* 0x0000001fff047819 */ /* 0x000fe20000011403 */
[----:B------:R-:W-:Y:S01]  /*2380*/  IMAD.IADD R91, R7, 0x1, R91 ;  /* 0x00000001075b7824 */ /* 0x000fe200078e025b */
[----:B------:R-:W-:Y:S01]  /*2390*/  SHF.R.S32.HI R8, RZ, 0x1f, R5 ;  /* 0x0000001fff087819 */ /* 0x000fe20000011405 */
[----:B------:R-:W-:Y:S01]  /*23a0*/  IMAD.WIDE.U32 R96, R137, R94, R96 ;  /* 0x0000005e89607225 */ /* 0x000fe200078e0060 */
[----:B------:R-:W-:-:S02]  /*23b0*/  LEA.HI R6, R4, R3, RZ, 0x3 ;  /* 0x0000000304067211 */ /* 0x000fc400078f18ff */
[----:B------:R-:W-:Y:S01]  /*23c0*/  LEA.HI R3, R4, R3, RZ, 0x6 ;  /* 0x0000000304037211 */ /* 0x000fe200078f30ff */
[----:B------:R-:W-:Y:S01]  /*23d0*/  IMAD R127, R89, 0x60, RZ ;  /* 0x00000060597f7824 */ /* 0x000fe200078e02ff */
[-C--:B------:R-:W-:Y:S01]  /*23e0*/  LEA.HI R7, R8, R5.reuse, RZ, 0x6 ;  /* 0x0000000508077211 */ /* 0x080fe200078f30ff */
[----:B------:R-:W-:Y:S01]  /*23f0*/  IMAD.SHL.U32 R106, R88, 0x40, RZ ;  /* 0x00000040586a7824 */ /* 0x000fe200078e00ff */
[----:B------:R-:W-:Y:S01]  /*2400*/  LEA.HI R10, R8, R5, RZ, 0x3 ;  /* 0x00000005080a7211 */ /* 0x000fe200078f18ff */
[CC--:B------:R-:W-:Y:S01]  /*2410*/  IMAD.WIDE.U32 R92, R137.reuse, R88.reuse, R92 ;  /* 0x00000058895c7225 */ /* 0x0c0fe200078e005c */
[----:B------:R-:W-:Y:S02]  /*2420*/  SHF.R.S32.HI R4, RZ, 0x6, R3 ;  /* 0x00000006ff047819 */ /* 0x000fe40000011403 */
[----:B------:R-:W-:Y:S01]  /*2430*/  SHF.R.S32.HI R8, RZ, 0x6, R7 ;  /* 0x00000006ff087819 */ /* 0x000fe20000011407 */
[----:B------:R-:W-:Y:S01]  /*2440*/  IMAD.WIDE.U32 R90, R137, R88, R90 ;  /* 0x00000058895a7225 */ /* 0x000fe200078e005a */
[----:B------:R-:W-:-:S02]  /*2450*/  LOP3.LUT R5, R227, 0x38, R10, 0xf8, !PT ;  /* 0x00000038e3057812 */ /* 0x000fc400078ef80a */
[----:B------:R-:W-:Y:S01]  /*2460*/  SHF.R.S32.HI R14, RZ, 0x1f, R11 ;  /* 0x0000001fff0e7819 */ /* 0x000fe2000001140b */
[--C-:B------:R-:W-:Y:S01]  /*2470*/  IMAD R136, R4, 0x1800, R229.reuse ;  /* 0x0000180004887824 */ /* 0x100fe200078e02e5 */
[--C-:B------:R-:W-:Y:S01]  /*2480*/  LOP3.LUT R7, R225, 0x38, R6.reuse, 0xf8, !PT ;  /* 0x00000038e1077812 */ /* 0x100fe200078ef806 */
[----:B------:R-:W-:Y:S01]  /*2490*/  IMAD R135, R8, 0x1800, R229 ;  /* 0x0000180008877824 */ /* 0x000fe200078e02e5 */
[CC--:B------:R-:W-:Y:S01]  /*24a0*/  LEA.HI R20, R14.reuse, R11.reuse, RZ, 0x3 ;  /* 0x0000000b0e147211 */ /* 0x0c0fe200078f18ff */
[----:B------:R-:W-:Y:S01]  /*24b0*/  IMAD.SHL.U32 R122, R15, 0x2, RZ ;  /* 0x000000020f7a7824 */ /* 0x000fe200078e00ff */
[----:B------:R-:W-:Y:S02]  /*24c0*/  LEA.HI R11, R14, R11, RZ, 0x6 ;  /* 0x0000000b0e0b7211 */ /* 0x000fe400078f30ff */
[----:B------:R-:W-:Y:S02]  /*24d0*/  @P3 LOP3.LUT R22, R22, 0x1, RZ, 0xfc, !PT ;  /* 0x0000000116163812 */ /* 0x000fe400078efcff */
[----:B------:R-:W-:-:S02]  /*24e0*/  LOP3.LUT R3, R227, 0x38, R6, 0xf8, !PT ;  /* 0x00000038e3037812 */ /* 0x000fc400078ef806 */
[----:B------:R-:W-:Y:S02]  /*24f0*/  LOP3.LUT R12, R7, R28, RZ, 0x3c, !PT ;  /* 0x0000001c070c7212 */ /* 0x000fe400078e3cff */
[----:B------:R-:W-:Y:S02]  /*2500*/  SHF.R.S32.HI R13, RZ, 0x1f, R137 ;  /* 0x0000001fff0d7819 */ /* 0x000fe40000011489 */
[----:B------:R-:W-:Y:S02]  /*2510*/  LOP3.LUT R7, R225, 0x38, R20, 0xf8, !PT ;  /* 0x00000038e1077812 */ /* 0x000fe400078ef814 */
[----:B------:R-:W-:Y:S02]  /*2520*/  LOP3.LUT R22, R22, 0xfffffffb, RZ, 0xc0, !PT ;  /* 0xfffffffb16167812 */ /* 0x000fe400078ec0ff */
[----:B------:R-:W-:Y:S02]  /*2530*/  LOP3.LUT R3, R3, R228, RZ, 0x3c, !PT ;  /* 0x000000e403037212 */ /* 0x000fe400078e3cff */
[----:B------:R-:W-:-:S02]  /*2540*/  SHF.L.U64.HI R103, R94, 0x6, R95 ;  /* 0x000000065e677819 */ /* 0x000fc4000001025f */
[----:B------:R-:W-:Y:S01]  /*2550*/  SHF.L.U64.HI R105, R88, 0x6, R89 ;  /* 0x0000000658697819 */ /* 0x000fe20000010259 */
[----:B------:R-:W-:Y:S01]  /*2560*/  IMAD.IADD R136, R136, 0x1, R3 ;  /* 0x0000000188887824 */ /* 0x000fe200078e0203 */
[----:B------:R-:W-:Y:S02]  /*2570*/  LOP3.LUT R3, R227, 0x38, R20, 0xf8, !PT ;  /* 0x00000038e3037812 */ /* 0x000fe400078ef814 */
[----:B------:R-:W-:Y:S02]  /*2580*/  SHF.R.S32.HI R113, RZ, 0x3, R6 ;  /* 0x00000003ff717819 */ /* 0x000fe40000011406 */
[----:B------:R-:W-:Y:S02]  /*2590*/  LOP3.LUT R3, R3, R228, RZ, 0x3c, !PT ;  /* 0x000000e403037212 */ /* 0x000fe400078e3cff */
[----:B------:R-:W-:Y:S02]  /*25a0*/  SHF.R.S32.HI R112, RZ, 0x3, R10 ;  /* 0x00000003ff707819 */ /* 0x000fe4000001140a */
[----:B------:R-:W-:-:S02]  /*25b0*/  SHF.R.S32.HI R111, RZ, 0x3, R20 ;  /* 0x00000003ff6f7819 */ /* 0x000fc40000011414 */
[----:B------:R-:W-:Y:S01]  /*25c0*/  LEA.HI R140, R140, 0x8, RZ, 0x19 ;  /* 0x000000088c8c7811 */ /* 0x000fe200078fc8ff */
[--C-:B--2---:R-:W-:Y:S01]  /*25d0*/  IMAD R133, R4, 0x1800, R29.reuse ;  /* 0x0000180004857824 */ /* 0x104fe200078e021d */
[----:B------:R-:W-:Y:S01]  /*25e0*/  LOP3.LUT R4, R5, R228, RZ, 0x3c, !PT ;  /* 0x000000e405047212 */ /* 0x000fe200078e3cff */
[----:B------:R-:W-:Y:S01]  /*25f0*/  IMAD R131, R8, 0x1800, R29 ;  /* 0x0000180008837824 */ /* 0x000fe200078e021d */
[----:B------:R-:W-:Y:S01]  /*2600*/  LOP3.LUT R5, R225, 0x38, R10, 0xf8, !PT ;  /* 0x00000038e1057812 */ /* 0x000fe200078ef80a */
[----:B------:R-:W-:Y:S01]  /*2610*/  IMAD.IADD R133, R133, 0x1, R12 ;  /* 0x0000000185857824 */ /* 0x000fe200078e020c */
[----:B---3--:R-:W-:Y:S01]  /*2620*/  LOP3.LUT P2, RZ, R27, 0x4, RZ, 0xc0, !PT ;  /* 0x000000041bff7812 */ /* 0x008fe2000784c0ff */
[----:B------:R-:W-:Y:S01]  /*2630*/  IMAD.IADD R135, R135, 0x1, R4 ;  /* 0x0000000187877824 */ /* 0x000fe200078e0204 */
[----:B------:R-:W-:Y:S01]  /*2640*/  SHF.R.S32.HI R4, RZ, 0x6, R11 ;  /* 0x00000006ff047819 */ /* 0x000fe2000001140b */
[----:B----4-:R-:W-:Y:S01]  /*2650*/  IMAD R110, R21, 0x40, R218 ;  /* 0x00000040156e7824 */ /* 0x010fe200078e02da */
[----:B------:R-:W-:-:S02]  /*2660*/  LOP3.LUT R8, R5, R28, RZ, 0x3c, !PT ;  /* 0x0000001c05087212 */ /* 0x000fc400078e3cff */
[----:B------:R-:W-:Y:S01]  /*2670*/  LOP3.LUT R5, R227, 0x18, R16, 0xf8, !PT ;  /* 0x00000018e3057812 */ /* 0x000fe200078ef810 */
[C---:B------:R-:W-:Y:S02]  /*2680*/  IMAD R132, R4.reuse, 0x1800, R229 ;  /* 0x0000180004847824 */ /* 0x040fe400078e02e5 */
[----:B------:R-:W-:Y:S01]  /*2690*/  IMAD R129, R4, 0x1800, R29 ;  /* 0x0000180004817824 */ /* 0x000fe200078e021d */
[----:B------:R-:W-:Y:S01]  /*26a0*/  LOP3.LUT R4, R7, R28, RZ, 0x3c, !PT ;  /* 0x0000001c07047212 */ /* 0x000fe200078e3cff */
[----:B------:R-:W-:Y:S01]  /*26b0*/  IMAD.IADD R131, R131, 0x1, R8 ;  /* 0x0000000183837824 */ /* 0x000fe200078e0208 */
[----:B------:R-:W-:Y:S01]  /*26c0*/  LOP3.LUT R128, R5, R228, RZ, 0x3c, !PT ;  /* 0x000000e405807212 */ /* 0x000fe200078e3cff */
[----:B------:R-:W-:Y:S01]  /*26d0*/  IMAD R8, R13, R94, RZ ;  /* 0x0000005e0d087224 */ /* 0x000fe200078e02ff */
[----:B------:R-:W-:Y:S01]  /*26e0*/  @P2 LOP3.LUT R22, R22, 0x4, RZ, 0xfc, !PT ;  /* 0x0000000416162812 */ /* 0x000fe200078efcff */
[----:B------:R-:W-:Y:S01]  /*26f0*/  IMAD.IADD R129, R129, 0x1, R4 ;  /* 0x0000000181817824 */ /* 0x000fe200078e0204 */
[----:B------:R-:W-:Y:S01]  /*2700*/  ISETP.GE.AND P2, PT, R193, UR4, PT ;  /* 0x00000004c1007c0c */ /* 0x000fe2000bf46270 */
[----:B------:R-:W-:Y:S01]  /*2710*/  IMAD R7, R95, 0x60, RZ ;  /* 0x000000605f077824 */ /* 0x000fe200078e02ff */
[----:B------:R-:W-:Y:S01]  /*2720*/  LOP3.LUT R5, R6, 0xfffffff8, RZ, 0xc0, !PT ;  /* 0xfffffff806057812 */ /* 0x000fe200078ec0ff */
[----:B------:R-:W-:Y:S01]  /*2730*/  IMAD R11, R137, R95, R8 ;  /* 0x0000005f890b7224 */ /* 0x000fe200078e0208 */
[----:B------:R-:W-:Y:S01]  /*2740*/  SEL R8, RZ, 0x20, P2 ;  /* 0x00000020ff087807 */ /* 0x000fe20001000000 */
[----:B------:R-:W-:Y:S01]  /*2750*/  IMAD R4, R13, R88, RZ ;  /* 0x000000580d047224 */ /* 0x000fe200078e02ff */
[----:B------:R-:W-:Y:S01]  /*2760*/  LOP3.LUT R6, R10, 0xfffffff8, RZ, 0xc0, !PT ;  /* 0xfffffff80a067812 */ /* 0x000fe200078ec0ff */
[----:B------:R-:W-:Y:S01]  /*2770*/  IMAD.WIDE.U32 R94, R94, 0x60, RZ ;  /* 0x000000605e5e7825 */ /* 0x000fe200078e00ff */
[----:B------:R-:W-:-:S02]  /*2780*/  LOP3.LUT R25, R9, R8, RZ, 0xfc, !PT ;  /* 0x0000000809197212 */ /* 0x000fc400078efcff */
[----:B------:R-:W-:Y:S01]  /*2790*/  LOP3.LUT R8, R9, 0x1, RZ, 0xc0, !PT ;  /* 0x0000000109087812 */ /* 0x000fe200078ec0ff */
[----:B------:R-:W-:Y:S01]  /*27a0*/  IMAD R13, R137, R89, R4 ;  /* 0x00000059890d7224 */ /* 0x000fe200078e0204 */
[----:B------:R-:W-:Y:S01]  /*27b0*/  LOP3.LUT R9, R25, 0x2, RZ, 0xc0, !PT ;  /* 0x0000000219097812 */ /* 0x000fe200078ec0ff */
[----:B------:R-:W-:Y:S01]  /*27c0*/  IMAD.IADD R126, R95, 0x1, R7 ;  /* 0x000000015f7e7824 */ /* 0x000fe200078e0207 */
[----:B------:R-:W-:Y:S01]  /*27d0*/  LOP3.LUT R7, R20, 0xfffffff8, RZ, 0xc0, !PT ;  /* 0xfffffff814077812 */ /* 0x000fe200078ec0ff */
[----:B------:R-:W-:Y:S01]  /*27e0*/  IMAD.WIDE.U32 R88, R88, 0x60, RZ ;  /* 0x0000006058587825 */ /* 0x000fe200078e00ff */
[C---:B------:R-:W-:Y:S02]  /*27f0*/  LOP3.LUT R10, R25.reuse, 0x4, RZ, 0xc0, !PT ;  /* 0x00000004190a7812 */ /* 0x040fe400078ec0ff */
[C---:B------:R-:W-:Y:S01]  /*2800*/  LOP3.LUT R20, R25.reuse, 0x8, RZ, 0xc0, !PT ;  /* 0x0000000819147812 */ /* 0x040fe200078ec0ff */
[----:B------:R-:W-:Y:S01]  /*2810*/  IMAD.IADD R132, R132, 0x1, R3 ;  /* 0x0000000184847824 */ /* 0x000fe200078e0203 */
[----:B------:R-:W-:Y:S01]  /*2820*/  LOP3.LUT R21, R25, 0x10, RZ, 0xc0, !PT ;  /* 0x0000001019157812 */ /* 0x000fe200078ec0ff */
[----:B------:R-:W-:Y:S01]  /*2830*/  IMAD.IADD R128, R229, 0x1, R128 ;  /* 0x00000001e5807824 */ /* 0x000fe200078e0280 */
        /* <DEDUP_REMOVED lines=8> */
[----:B------:R-:W-:Y:S01]  /*28c0*/  LOP3.LUT R25, R25, 0x20, RZ, 0xc0, !PT ;  /* 0x0000002019197812 */ /* 0x000fe200078ec0ff */
[----:B------:R-:W-:Y:S01]  /*28d0*/  IMAD.IADD R4, R13, 0x1, R91 ;  /* 0x000000010d047824 */ /* 0x000fe200078e025b */
[----:B------:R-:W-:-:S07]  /*28e0*/  SHF.R.S32.HI R124, RZ, 0x1f, R0 ;  /* 0x0000001fff7c7819 */ /* 0x000fce0000011400 */
.L_x_1690:
[----:B--2---:R-:W2:Y:S01]  /*28f0*/  LDL R32, [R1+0x48] ;  /* 0x0000480001207983 */ /* 0x004ea20000100800 */
[----:B0-----:R-:W0:Y:S01]  /*2900*/  LDC R28, c[0x0][0x430] ;  /* 0x00010c00ff1c7b82 */ /* 0x001e220000000800 */
[----:B------:R-:W-:-:S04]  /*2910*/  VIADD R2, R2, 0xffffffff ;  /* 0xffffffff02027836 */ /* 0x000fc80000000000 */
[----:B------:R-:W-:-:S03]  /*2920*/  IMAD R11, R2, 0x60, R110 ;  /* 0x00000060020b7824 */ /* 0x000fc600078e026e */
[----:B------:R-:W1:Y:S01]  /*2930*/  LDC R119, c[0x0][0x3f4] ;  /* 0x0000fd00ff777b82 */ /* 0x000e620000000800 */
        /* <DEDUP_REMOVED lines=12> */
[--C-:B------:R-:W-:Y:S01]  /*2a00*/  @!P2 SHF.R.S32.HI R27, RZ, 0x1f, R11.reuse ;  /* 0x0000001fff1ba819 */ /* 0x100fe2000001140b */
[----:B------:R-:W-:Y:S02]  /*2a10*/  @!P2 IMAD R29, R0, R15, R26 ;  /* 0x0000000f001da224 */ /* 0x000fe400078e021a */
[----:B------:R-:W-:-:S04]  /*2a20*/  @!P2 IMAD.MOV.U32 R26, RZ, RZ, R11 ;  /* 0x000000ffff1aa224 */ /* 0x000fc800078e000b */
[----:B------:R-:W-:-:S04]  /*2a30*/  @!P2 IMAD.WIDE.U32 R14, R0, R14, R26 ;  /* 0x0000000e000ea225 */ /* 0x000fc800078e001a */
[----:B------:R-:W-:Y:S01]  /*2a40*/  @!P2 IMAD.IADD R15, R15, 0x1, R29 ;  /* 0x000000010f0fa824 */ /* 0x000fe200078e021d */
[----:B---3--:R-:W-:Y:S01]  /*2a50*/  @!P2 LEA R12, P3, R14, R12, 0x2 ;  /* 0x0000000c0e0ca211 */ /* 0x008fe200078610ff */
[----:B------:R-:W-:-:S03]  /*2a60*/  IMAD.MOV.U32 R26, RZ, RZ, RZ ;  /* 0x000000ffff1a7224 */ /* 0x000fc600078e00ff */
[----:B------:R-:W-:-:S05]  /*2a70*/  @!P2 LEA.HI.X R13, R14, R13, R15, 0x2, P3 ;  /* 0x0000000d0e0da211 */ /* 0x000fca00018f140f */
[----:B------:R0:W5:Y:S01]  /*2a80*/  @!P2 LDG.E R26, desc[UR60][R12.64] ;  /* 0x0000003c0c1aa981 */ /* 0x000162000c1e1900 */
[----:B------:R-:W-:Y:S01]  /*2a90*/  ISETP.GT.AND P2, PT, R2, R123, PT ;  /* 0x0000007b0200720c */ /* 0x000fe20003f44270 */
[----:B------:R-:W-:Y:S01]  /*2aa0*/  IMAD R15, R19, 0x4800, R128 ;  /* 0x00004800130f7824 */ /* 0x000fe200078e0280 */
[----:B------:R-:W-:Y:S01]  /*2ab0*/  LOP3.LUT R22, R22, 0xfffffffd, RZ, 0xc0, !PT ;  /* 0xfffffffd16167812 */ /* 0x000fe200078ec0ff */
[----:B------:R-:W-:Y:S01]  /*2ac0*/  IMAD.MOV R27, RZ, RZ, -R11 ;  /* 0x000000ffff1b7224 */ /* 0x000fe200078e0a0b */
[----:B------:R-:W-:Y:S05]  /*2ad0*/  YIELD ;  /* 0x0000000000007946 */ /* 0x000fea0003800000 */
[----:B------:R-:W-:Y:S01]  /*2ae0*/  VIADD R29, R15, 0x20 ;  /* 0x000000200f1d7836 */ /* 0x000fe20000000000 */
[----:B------:R-:W-:Y:S01]  /*2af0*/  BSSY B0, `(.L_x_1585) ;  /* 0x00007f9000007945 */ /* 0x000fe20003800000 */
[----:B------:R-:W-:-:S02]  /*2b00*/  IMAD R27, R28, R27, R31 ;  /* 0x0000001b1c1b7224 */ /* 0x000fc400078e021f */
[----:B------:R-:W-:Y:S01]  /*2b10*/  @P2 LOP3.LUT R22, R22, 0x2, RZ, 0xfc, !PT ;  /* 0x0000000216162812 */ /* 0x000fe200078efcff */
[----:B------:R-:W-:Y:S01]  /*2b20*/  IMAD R28, R15, 0x2, R114 ;  /* 0x000000020f1c7824 */ /* 0x000fe200078e0272 */
[----:B------:R-:W-:Y:S02]  /*2b30*/  ISETP.GE.AND P2, PT, R119, 0x1, PT ;  /* 0x000000017700780c */ /* 0x000fe40003f46270 */
[----:B--2---:R-:W-:-:S13]  /*2b40*/  LOP3.LUT P4, RZ, R32, 0x4, RZ, 0xc0, !PT ;  /* 0x0000000420ff7812 */ /* 0x004fda000788c0ff */
[----:B------:R-:W-:-:S04]  /*2b50*/  @P4 VIADD R29, R15, 0xffffffe0 ;  /* 0xffffffe00f1d4836 */ /* 0x000fc80000000000 */
[----:B------:R-:W-:Y:S01]  /*2b60*/  IMAD R29, R29, 0x2, R114 ;  /* 0x000000021d1d7824 */ /* 0x000fe200078e0272 */
[----:B0-----:R-:W-:Y:S06]  /*2b70*/  @!P2 BRA `(.L_x_1586) ;  /* 0x0000007400e4a947 */ /* 0x001fec0003800000 */
[----:B------:R-:W-:Y:S01]  /*2b80*/  SHF.R.S32.HI R31, RZ, 0x1f, R27 ;  /* 0x0000001fff1f7819 */ /* 0x000fe2000001141b */
[----:B------:R-:W-:Y:S01]  /*2b90*/  ULDC.64 UR4, c[0x0][0x300] ;  /* 0x0000c00000047ab9 */ /* 0x000fe20000000a00 */
[----:B-----5:R-:W-:Y:S01]  /*2ba0*/  SHF.R.S32.HI R84, RZ, 0x1f, R26 ;  /* 0x0000001fff547819 */ /* 0x020fe2000001141a */
[----:B------:R-:W-:Y:S01]  /*2bb0*/  IMAD.WIDE.U32 R12, R27, UR4, RZ ;  /* 0x000000041b0c7c25 */ /* 0x000fe2000f8e00ff */
[----:B------:R-:W-:Y:S02]  /*2bc0*/  ULDC.U8 UR6, c[0x0][0x410] ;  /* 0x0001040000067ab9 */ /* 0x000fe40000000000 */
[----:B------:R-:W-:Y:S01]  /*2bd0*/  ISETP.NE.AND P2, PT, RZ, UR6, PT ;  /* 0x00000006ff007c0c */ /* 0x000fe2000bf45270 */
[----:B------:R-:W-:Y:S02]  /*2be0*/  IMAD R14, R31, UR4, RZ ;  /* 0x000000041f0e7c24 */ /* 0x000fe4000f8e02ff */
[-C--:B------:R-:W-:Y:S02]  /*2bf0*/  IMAD R32, R127, R2.reuse, RZ ;  /* 0x000000027f207224 */ /* 0x080fe400078e02ff */
[----:B------:R-:W-:Y:S01]  /*2c00*/  IMAD R11, R27, UR5, R14 ;  /* 0x000000051b0b7c24 */ /* 0x000fe2000f8e020e */
[----:B------:R-:W-:Y:S01]  /*2c10*/  ULDC.64 UR4, c[0x0][0x310] ;  /* 0x0000c40000047ab9 */ /* 0x000fe20000000a00 */
[----:B------:R-:W-:-:S02]  /*2c20*/  IMAD R14, R126, R2, RZ ;  /* 0x000000027e0e7224 */ /* 0x000fc400078e02ff */
[----:B------:R-:W-:Y:S02]  /*2c30*/  IMAD R15, R84, UR4, RZ ;  /* 0x00000004540f7c24 */ /* 0x000fe4000f8e02ff */
[----:B------:R-:W-:Y:S01]  /*2c40*/  IMAD.IADD R13, R13, 0x1, R11 ;  /* 0x000000010d0d7824 */ /* 0x000fe200078e020b */
[----:B------:R-:W-:Y:S01]  /*2c50*/  SHF.R.S32.HI R11, RZ, 0x1f, R2 ;  /* 0x0000001fff0b7819 */ /* 0x000fe20000011402 */
[C---:B------:R-:W-:Y:S02]  /*2c60*/  IMAD R15, R26.reuse, UR5, R15 ;  /* 0x000000051a0f7c24 */ /* 0x040fe4000f8e020f */
[----:B------:R-:W-:Y:S01]  /*2c70*/  IMAD.WIDE.U32 R12, R26, UR4, R12 ;  /* 0x000000041a0c7c25 */ /* 0x000fe2000f8e000c */
[----:B------:R-:W-:-:S03]  /*2c80*/  ULDC.64 UR4, c[0x0][0x308] ;  /* 0x0000c20000047ab9 */ /* 0x000fc60000000a00 */
[----:B------:R-:W-:Y:S02]  /*2c90*/  IMAD.IADD R13, R13, 0x1, R15 ;  /* 0x000000010d0d7824 */ /* 0x000fe400078e020f */
[----:B------:R-:W-:Y:S02]  /*2ca0*/  IMAD R15, R3, UR4, RZ ;  /* 0x00000004030f7c24 */ /* 0x000fe4000f8e02ff */
[----:B------:R-:W-:Y:S02]  /*2cb0*/  IMAD R37, R11, R88, R32 ;  /* 0x000000580b257224 */ /* 0x000fe400078e0220 */
[C---:B------:R-:W-:Y:S02]  /*2cc0*/  IMAD R115, R30.reuse, UR5, R15 ;  /* 0x000000051e737c24 */ /* 0x040fe4000f8e020f */
[----:B------:R-:W-:Y:S01]  /*2cd0*/  IMAD.WIDE.U32 R32, R30, UR4, R12 ;  /* 0x000000041e207c25 */ /* 0x000fe2000f8e000c */
[----:B------:R-:W-:-:S03]  /*2ce0*/  ULDC.64 UR4, c[0x0][0x2e8] ;  /* 0x0000ba0000047ab9 */ /* 0x000fc60000000a00 */
[----:B------:R-:W-:Y:S01]  /*2cf0*/  IMAD.IADD R115, R33, 0x1, R115 ;  /* 0x0000000121737824 */ /* 0x000fe200078e0273 */
[----:B------:R-:W-:Y:S01]  /*2d00*/  LEA R118, P3, R32, UR4, 0x1 ;  /* 0x0000000420767c11 */ /* 0x000fe2000f8608ff */
[----:B------:R-:W-:Y:S02]  /*2d10*/  IMAD R35, R11, R94, R14 ;  /* 0x0000005e0b237224 */ /* 0x000fe400078e020e */
[----:B------:R-:W-:Y:S01]  /*2d20*/  IMAD R85, R2, -0x60, R24 ;  /* 0xffffffa002557824 */ /* 0x000fe200078e0218 */
[----:B------:R-:W-:Y:S01]  /*2d30*/  LEA.HI.X R115, R32, UR5, R115, 0x1, P3 ;  /* 0x0000000520737c11 */ /* 0x000fe200098f0c73 */
[----:B------:R-:W-:-:S03]  /*2d40*/  IMAD.WIDE.U32 R14, R94, R2, RZ ;  /* 0x000000025e0e7225 */ /* 0x000fc600078e00ff */
[----:B------:R-:W-:Y:S01]  /*2d50*/  VIMNMX R85, R85, 0x60, PT ;  /* 0x0000006055557848 */ /* 0x000fe20003fe0100 */
        /* <DEDUP_REMOVED lines=60> */
.L_x_1589:
[----:B------:R-:W-:Y:S05]  /*3120*/  BSYNC B1 ;  /* 0x0000000000017941 */ /* 0x000fea0003800000 */
.L_x_1588:
        /* <DEDUP_REMOVED lines=57> */
.L_x_1591:
[----:B------:R-:W-:Y:S05]  /*34c0*/  BSYNC B1 ;  /* 0x0000000000017941 */ /* 0x000fea0003800000 */
.L_x_1590:
[----:B------:R-:W2:Y:S01]  /*34d0*/  LDL R11, [R1+0x38] ;  /* 0x00003800010b7983 */ /* 0x000ea20000100800 */
        /* <DEDUP_REMOVED lines=36> */
[----:B------:R-:W-:-:S03]  /*3720*/  IMAD.MOV.U32 R12, RZ, RZ, R33 ;  /* 0x000000ffff0c7224 */ /* 0x000fc600078e0021 */
[----:B------:R-:W-:Y:S01]  /*3730*/  PRMT R134, R14, 0x7610, R134 ;  /* 0x000076100e867816 */ /* 0x000fe20000000086 */
[----:B------:R-:W-:-:S05]  /*3740*/  IMAD.MOV.U32 R14, RZ, RZ, R45 ;  /* 0x000000ffff0e7224 */ /* 0x000fca00078e002d */
        /* <DEDUP_REMOVED lines=8> */
[----:B------:R-:W-:Y:S02]  /*37d0*/  PRMT R153, R14, 0x7610, R153 ;  /* 0x000076100e997816 */ /* 0x000fe40000000099 */
[----:B--2---:R-:W-:Y:S01]  /*37e0*/  R2UR UR4, R11 ;  /* 0x000000000b0472ca */ /* 0x004fe200000e0000 */
[----:B------:R-:W-:-:S05]  /*37f0*/  IMAD.MOV.U32 R11, RZ, RZ, R60 ;  /* 0x000000ffff0b7224 */ /* 0x000fca00078e003c */
[----:B------:R-:W-:Y:S01]  /*3800*/  PRMT R173, R11, 0x7610, R173 ;  /* 0x000076100bad7816 */ /* 0x000fe200000000ad */
[----:B------:R-:W-:-:S05]  /*3810*/  IMAD.MOV.U32 R11, RZ, RZ, R64 ;  /* 0x000000ffff0b7224 */ /* 0x000fca00078e0040 */
[----:B------:R-:W-:Y:S01]  /*3820*/  PRMT R174, R11, 0x7610, R174 ;  /* 0x000076100bae7816 */ /* 0x000fe200000000ae */
[----:B------:R-:W-:Y:S01]  /*3830*/  IMAD.MOV.U32 R11, RZ, RZ, R72 ;  /* 0x000000ffff0b7224 */ /* 0x000fe200078e0048 */
[----:B------:R-:W-:-:S04]  /*3840*/  UISETP.NE.AND UP0, UPT, UR4, 0x3, UPT ;  /* 0x000000030400788c */ /* 0x000fc8000bf05270 */
[----:B------:R-:W-:Y:S01]  /*3850*/  PRMT R117, R117, 0x5410, R11 ;  /* 0x0000541075757816 */ /* 0x000fe2000000000b */
[----:B------:R-:W-:Y:S01]  /*3860*/  IMAD.MOV.U32 R11, RZ, RZ, R58 ;  /* 0x000000ffff0b7224 */ /* 0x000fe200078e003a */
[----:B------:R-:W-:Y:S02]  /*3870*/  PLOP3.LUT P2, PT, PT, PT, UP0, 0x80, 0x0 ;  /* 0x000000000000781c */ /* 0x000fe40003f4f008 */
[----:B------:R-:W-:Y:S01]  /*3880*/  PRMT R117, R12, 0x7610, R117 ;  /* 0x000076100c757816 */ /* 0x000fe20000000075 */
[----:B------:R-:W-:Y:S01]  /*3890*/  IMAD.MOV.U32 R12, RZ, RZ, R41 ;  /* 0x000000ffff0c7224 */ /* 0x000fe200078e0029 */
[----:B------:R-:W-:Y:S01]  /*38a0*/  PRMT R166, R11, 0x7610, R166 ;  /* 0x000076100ba67816 */ /* 0x000fe200000000a6 */
[----:B------:R-:W-:-:S03]  /*38b0*/  IMAD.MOV.U32 R11, RZ, RZ, R66 ;  /* 0x000000ffff0b7224 */ /* 0x000fc600078e0042 */
        /* <DEDUP_REMOVED lines=33> */
[----:B------:R-:W-:Y:S02]  /*3ad0*/  PRMT R154, R13, 0x7610, R154 ;  /* 0x000076100d9a7816 */ /* 0x000fe4000000009a */
[----:B------:R-:W-:Y:S01]  /*3ae0*/  PRMT R169, R11, 0x7610, R169 ;  /* 0x000076100ba97816 */ /* 0x000fe200000000a9 */
[----:B------:R-:W-:Y:S06]  /*3af0*/  @!P2 BRA `(.L_x_1592) ;  /* 0x000000000004a947 */ /* 0x000fec0003800000 */
[----:B------:R-:W-:Y:S01]  /*3b00*/  BPT.TRAP 0x1 ;  /* 0x000000040000795c */ /* 0x000fe20000300000 */
.L_x_1592:
[----:B------:R-:W-:Y:S01]  /*3b10*/  IMAD R86, R19, 0x8, R18 ;  /* 0x0000000813567824 */ /* 0x000fe200078e0212 */
[----:B------:R-:W-:Y:S01]  /*3b20*/  SHF.L.U32 R87, R219, 0x1f, RZ ;  /* 0x0000001fdb577819 */ /* 0x000fe200000006ff */
[----:B------:R-:W-:Y:S03]  /*3b30*/  BSSY B1, `(.L_x_1593) ;  /* 0x0000003000017945 */ /* 0x000fe60003800000 */
[----:B------:R-:W0:Y:S02]  /*3b40*/  SYNCS.PHASECHK.TRANS64.TRYWAIT P5, [R86+URZ+0x30890], R87 ;  /* 0x03089057560075a7 */ /* 0x000e2400080a017f */
[----:B0-----:R-:W-:Y:S05]  /*3b50*/  @!P5 BRA `(.L_x_1594) ;  /* 0x0000026c0008d947 */ /* 0x001fea0003800000 */
.L_x_2009:
[----:B------:R-:W-:Y:S05]  /*3b60*/  BSYNC B1 ;  /* 0x0000000000017941 */ /* 0x000fea0003800000 */
.L_x_1593:
[----:B------:R-:W-:-:S03]  /*3b70*/  UMOV UR4, 0xffffffff ;  /* 0xffffffff00047882 */ /* 0x000fc60000000000 */
[----:B------:R-:W-:Y:S05]  /*3b80*/  BRA.DIV UR4, `(.L_x_1595) ;  /* 0x0000026e04107947 */ /* 0x000fea000b800000 */
[----:B------:R1:W2:Y:S04]  /*3b90*/  SHFL.IDX PT, R82, R115, RZ, 0x1c1f ;  /* 0x001c1fff73527589 */ /* 0x0002a800000e0000 */
[----:B------:R1:W3:Y:S02]  /*3ba0*/  SHFL.IDX PT, R83, R118, RZ, 0x1c1f ;  /* 0x001c1fff76537589 */ /* 0x0002e400000e0000 */
.L_x_2013:
        /* <DEDUP_REMOVED lines=11> */
[----:B------:R-:W-:Y:S01]  /*3c60*/  SHF.R.U64 R161, R78, 0x10, R79 ;  /* 0x000000104ea17819 */ /* 0x000fe2000000124f */
[C---:B0-----:R-:W-:Y:S01]  /*3c70*/  IMAD.U32 R78, R15.reuse, 0x10000, RZ ;  /* 0x000100000f4e7824 */ /* 0x041fe200078e00ff */
[--C-:B------:R-:W-:Y:S01]  /*3c80*/  SHF.R.U64 R159, R76, 0x10, R77.reuse ;  /* 0x000000104c9f7819 */ /* 0x100fe2000000124d */
[C---:B------:R-:W-:Y:S01]  /*3c90*/  IMAD.U32 R76, R14.reuse, 0x10000, RZ ;  /* 0x000100000e4c7824 */ /* 0x040fe200078e00ff */
[----:B------:R-:W-:Y:S02]  /*3ca0*/  LOP3.LUT R11, R14, 0xffff0000, RZ, 0xc0, !PT ;  /* 0xffff00000e0b7812 */ /* 0x000fe400078ec0ff */
[----:B------:R-:W-:Y:S02]  /*3cb0*/  LOP3.LUT R14, R15, 0xffff0000, RZ, 0xc0, !PT ;  /* 0xffff00000f0e7812 */ /* 0x000fe400078ec0ff */
[----:B------:R-:W-:Y:S02]  /*3cc0*/  SHF.R.U32.HI R158, RZ, 0x10, R77 ;  /* 0x00000010ff9e7819 */ /* 0x000fe4000001164d */
[----:B------:R-:W-:Y:S01]  /*3cd0*/  PRMT R15, R162, 0x5410, R161 ;  /* 0x00005410a20f7816 */ /* 0x000fe200000000a1 */
[----:B------:R-:W-:Y:S01]  /*3ce0*/  IMAD.U32 R162, R13, 0x10000, RZ ;  /* 0x000100000da27824 */ /* 0x000fe200078e00ff */
[----:B------:R-:W-:-:S02]  /*3cf0*/  PRMT R77, R164, 0x5410, R159 ;  /* 0x00005410a44d7816 */ /* 0x000fc4000000009f */
[----:B------:R-:W-:Y:S02]  /*3d00*/  SHF.R.U32.HI R160, RZ, 0x10, R79 ;  /* 0x00000010ffa07819 */ /* 0x000fe4000001164f */
[----:B------:R-:W-:Y:S02]  /*3d10*/  LOP3.LUT R164, R13, 0xffff0000, RZ, 0xc0, !PT ;  /* 0xffff00000da47812 */ /* 0x000fe400078ec0ff */
[C---:B------:R-:W-:Y:S01]  /*3d20*/  LOP3.LUT R79, R15.reuse, 0xffff0000, RZ, 0xc0, !PT ;  /* 0xffff00000f4f7812 */ /* 0x040fe200078ec0ff */
[----:B------:R-:W-:Y:S01]  /*3d30*/  IMAD.U32 R15, R15, 0x10000, RZ ;  /* 0x000100000f0f7824 */ /* 0x000fe200078e00ff */
[C---:B------:R-:W-:Y:S01]  /*3d40*/  LOP3.LUT R159, R77.reuse, 0xffff0000, RZ, 0xc0, !PT ;  /* 0xffff00004d9f7812 */ /* 0x040fe200078ec0ff */
[----:B------:R-:W-:Y:S01]  /*3d50*/  IMAD.U32 R77, R77, 0x10000, RZ ;  /* 0x000100004d4d7824 */ /* 0x000fe200078e00ff */
[----:B------:R-:W-:Y:S01]  /*3d60*/  PRMT R160, R141, 0x5432, R160 ;  /* 0x000054328da07816 */ /* 0x000fe200000000a0 */
[----:B------:R-:W-:Y:S01]  /*3d70*/  FMUL.FTZ R13, R164, R79 ;  /* 0x0000004fa40d7220 */ /* 0x000fe20000410000 */
[----:B------:R-:W-:Y:S01]  /*3d80*/  PRMT R158, R142, 0x5432, R158 ;  /* 0x000054328e9e7816 */ /* 0x000fe2000000009e */
[----:B------:R-:W-:-:S02]  /*3d90*/  FMUL.FTZ R164, R164, R159 ;  /* 0x0000009fa4a47220 */ /* 0x000fc40000410000 */
[----:B------:R-:W-:Y:S02]  /*3da0*/  IMAD.U32 R161, R160, 0x10000, RZ ;  /* 0x00010000a0a17824 */ /* 0x000fe400078e00ff */
[C---:B------:R-:W-:Y:S01]  /*3db0*/  FFMA.FTZ R13, R162.reuse, R159, -R13 ;  /* 0x0000009fa20d7223 */ /* 0x040fe2000001080d */
[----:B------:R-:W-:Y:S01]  /*3dc0*/  FFMA.FTZ R164, R162, R79, R164 ;  /* 0x0000004fa2a47223 */ /* 0x000fe200000100a4 */
[----:B------:R-:W-:Y:S02]  /*3dd0*/  IMAD.U32 R159, R158, 0x10000, RZ ;  /* 0x000100009e9f7824 */ /* 0x000fe400078e00ff */
[C---:B------:R-:W-:Y:S01]  /*3de0*/  FMUL.FTZ R79, R11.reuse, R161 ;  /* 0x000000a10b4f7220 */ /* 0x040fe20000410000 */
[C---:B------:R-:W-:Y:S01]  /*3df0*/  IMAD.U32 R162, R12.reuse, 0x10000, RZ ;  /* 0x000100000ca27824 */ /* 0x040fe200078e00ff */
[----:B------:R-:W-:Y:S01]  /*3e00*/  LOP3.LUT R12, R12, 0xffff0000, RZ, 0xc0, !PT ;  /* 0xffff00000c0c7812 */ /* 0x000fe200078ec0ff */
[-C--:B------:R-:W-:Y:S01]  /*3e10*/  FMUL.FTZ R11, R11, R159.reuse ;  /* 0x0000009f0b0b7220 */ /* 0x080fe20000410000 */
[----:B------:R-:W-:Y:S01]  /*3e20*/  FFMA.FTZ R79, R76, R159, -R79 ;  /* 0x0000009f4c4f7223 */ /* 0x000fe2000001084f */
[----:B------:R-:W-:-:S02]  /*3e30*/  LOP3.LUT R159, R160, 0xffff0000, RZ, 0xc0, !PT ;  /* 0xffff0000a09f7812 */ /* 0x000fc400078ec0ff */
[----:B------:R-:W-:Y:S01]  /*3e40*/  LOP3.LUT R167, R158, 0xffff0000, RZ, 0xc0, !PT ;  /* 0xffff00009ea77812 */ /* 0x000fe200078ec0ff */
        /* <DEDUP_REMOVED lines=9> */
[----:B------:R-:W-:-:S03]  /*3ee0*/  F2FP.BF16.F32.PACK_AB R13, R164, R13 ;  /* 0x0000000da40d723e */ /* 0x000fc600000010ff */
[----:B------:R-:W-:Y:S02]  /*3ef0*/  F2FP.BF16.F32.PACK_AB R12, R12, R161 ;  /* 0x000000a10c0c723e */ /* 0x000fe400000010ff */
[----:B------:R-:W-:Y:S02]  /*3f00*/  F2FP.BF16.F32.PACK_AB R15, R14, R11 ;  /* 0x0000000b0e0f723e */ /* 0x000fe400000010ff */
[----:B------:R-:W-:-:S07]  /*3f10*/  F2FP.BF16.F32.PACK_AB R14, R76, R79 ;  /* 0x0000004f4c0e723e */ /* 0x000fce00000010ff */
.L_x_1601:
[----:B------:R-:W-:Y:S05]  /*3f20*/  BSYNC B3 ;  /* 0x0000000000037941 */ /* 0x000fea0003800000 */
.L_x_1600:
[----:B0-----:R4:W-:Y:S02]  /*3f30*/  ST.E.128 desc[UR60][R80.64], R12 ;  /* 0x0000000c50007985 */ /* 0x0019e4000c101d3c */
.L_x_1599:
[----:B------:R-:W-:Y:S05]  /*3f40*/  BSYNC B2 ;  /* 0x0000000000027941 */ /* 0x000fea0003800000 */
.L_x_1598:
        /* <DEDUP_REMOVED lines=11> */
[----:B------:R-:W-:Y:S01]  /*4000*/  SHF.R.U64 R74, R74, 0x10, R75 ;  /* 0x000000104a4a7819 */ /* 0x000fe2000000124b */
[----:B0-----:R-:W-:Y:S01]  /*4010*/  IMAD.U32 R79, R15, 0x10000, RZ ;  /* 0x000100000f4f7824 */ /* 0x001fe200078e00ff */
[----:B------:R-:W-:Y:S01]  /*4020*/  SHF.R.U64 R78, R72, 0x10, R73 ;  /* 0x00000010484e7819 */ /* 0x000fe20000001249 */
[----:B------:R-:W-:Y:S01]  /*4030*/  IMAD.U32 R72, R14, 0x10000, RZ ;  /* 0x000100000e487824 */ /* 0x000fe200078e00ff */
[----:B------:R-:W-:Y:S02]  /*4040*/  SHF.R.U32.HI R80, RZ, 0x10, R75 ;  /* 0x00000010ff507819 */ /* 0x000fe4000001164b */
[----:B------:R-:W-:Y:S02]  /*4050*/  SHF.R.U32.HI R73, RZ, 0x10, R73 ;  /* 0x00000010ff497819 */ /* 0x000fe40000011649 */
[----:B------:R-:W-:Y:S02]  /*4060*/  PRMT R75, R130, 0x5432, R74 ;  /* 0x00005432824b7816 */ /* 0x000fe4000000004a */
[----:B------:R-:W-:-:S02]  /*4070*/  PRMT R74, R134, 0x5432, R80 ;  /* 0x00005432864a7816 */ /* 0x000fc40000000050 */
[----:B------:R-:W-:Y:S02]  /*4080*/  PRMT R78, R117, 0x5432, R78 ;  /* 0x00005432754e7816 */ /* 0x000fe4000000004e */
[----:B------:R-:W-:Y:S01]  /*4090*/  PRMT R73, R177, 0x5410, R73 ;  /* 0x00005410b1497816 */ /* 0x000fe20000000049 */
[----:B------:R-:W-:Y:S01]  /*40a0*/  IMAD.U32 R81, R74, 0x10000, RZ ;  /* 0x000100004a517824 */ /* 0x000fe200078e00ff */
[----:B------:R-:W-:Y:S02]  /*40b0*/  LOP3.LUT R11, R14, 0xffff0000, RZ, 0xc0, !PT ;  /* 0xffff00000e0b7812 */ /* 0x000fe400078ec0ff */
[----:B------:R-:W-:Y:S01]  /*40c0*/  LOP3.LUT R161, R13, 0xffff0000, RZ, 0xc0, !PT ;  /* 0xffff00000da17812 */ /* 0x000fe200078ec0ff */
[----:B------:R-:W-:Y:S01]  /*40d0*/  IMAD.U32 R159, R73, 0x10000, RZ ;  /* 0x00010000499f7824 */ /* 0x000fe200078e00ff */
[----:B------:R-:W-:Y:S01]  /*40e0*/  LOP3.LUT R80, R75, 0xffff0000, RZ, 0xc0, !PT ;  /* 0xffff00004b507812 */ /* 0x000fe200078ec0ff */
[C---:B------:R-:W-:Y:S01]  /*40f0*/  FMUL.FTZ R167, R11.reuse, R81 ;  /* 0x000000510ba77220 */ /* 0x040fe20000410000 */
[----:B------:R-:W-:Y:S01]  /*4100*/  LOP3.LUT R158, R78, 0xffff0000, RZ, 0xc0, !PT ;  /* 0xffff00004e9e7812 */ /* 0x000fe200078ec0ff */
[----:B------:R-:W-:Y:S01]  /*4110*/  FMUL.FTZ R11, R11, R159 ;  /* 0x0000009f0b0b7220 */ /* 0x000fe20000410000 */
[----:B------:R-:W-:Y:S01]  /*4120*/  LOP3.LUT R14, R15, 0xffff0000, RZ, 0xc0, !PT ;  /* 0xffff00000f0e7812 */ /* 0x000fe200078ec0ff */
[----:B------:R-:W-:-:S02]  /*4130*/  IMAD.U32 R15, R13, 0x10000, RZ ;  /* 0x000100000d0f7824 */ /* 0x000fc400078e00ff */
[C---:B------:R-:W-:Y:S01]  /*4140*/  FMUL.FTZ R160, R161.reuse, R80 ;  /* 0x00000050a1a07220 */ /* 0x040fe20000410000 */
[----:B------:R-:W-:Y:S02]  /*4150*/  IMAD.U32 R13, R12, 0x10000, RZ ;  /* 0x000100000c0d7824 */ /* 0x000fe400078e00ff */
[----:B------:R-:W-:Y:S01]  /*4160*/  FMUL.FTZ R161, R161, R158 ;  /* 0x0000009ea1a17220 */ /* 0x000fe20000410000 */
[----:B------:R-:W-:Y:S01]  /*4170*/  LOP3.LUT R74, R74, 0xffff0000, RZ, 0xc0, !PT ;  /* 0xffff00004a4a7812 */ /* 0x000fe200078ec0ff */
[----:B------:R-:W-:Y:S01]  /*4180*/  IMAD.U32 R75, R75, 0x10000, RZ ;  /* 0x000100004b4b7824 */ /* 0x000fe200078e00ff */
[----:B------:R-:W-:Y:S01]  /*4190*/  LOP3.LUT R73, R73, 0xffff0000, RZ, 0xc0, !PT ;  /* 0xffff000049497812 */ /* 0x000fe200078ec0ff */
[----:B------:R-:W-:Y:S01]  /*41a0*/  FFMA.FTZ R167, R72, R159, -R167 ;  /* 0x0000009f48a77223 */ /* 0x000fe200000108a7 */
[----:B------:R-:W-:Y:S01]  /*41b0*/  LOP3.LUT R12, R12, 0xffff0000, RZ, 0xc0, !PT ;  /* 0xffff00000c0c7812 */ /* 0x000fe200078ec0ff */
[----:B------:R-:W-:Y:S02]  /*41c0*/  IMAD.U32 R78, R78, 0x10000, RZ ;  /* 0x000100004e4e7824 */ /* 0x000fe400078e00ff */
[C---:B------:R-:W-:Y:S01]  /*41d0*/  FFMA.FTZ R161, R15.reuse, R80, R161 ;  /* 0x000000500fa17223 */ /* 0x040fe200000100a1 */
[----:B------:R-:W-:Y:S01]  /*41e0*/  FFMA.FTZ R72, R72, R81, R11 ;  /* 0x0000005148487223 */ /* 0x000fe2000001000b */
[C---:B------:R-:W-:Y:S01]  /*41f0*/  FMUL.FTZ R80, R14.reuse, R74 ;  /* 0x0000004a0e507220 */ /* 0x040fe20000410000 */
[----:B------:R-:W-:Y:S01]  /*4200*/  FMUL.FTZ R11, R14, R73 ;  /* 0x000000490e0b7220 */ /* 0x000fe20000410000 */
[C---:B------:R-:W-:Y:S01]  /*4210*/  FMUL.FTZ R14, R12.reuse, R75 ;  /* 0x0000004b0c0e7220 */ /* 0x040fe20000410000 */
[----:B------:R-:W-:Y:S01]  /*4220*/  FFMA.FTZ R160, R15, R158, -R160 ;  /* 0x0000009e0fa07223 */ /* 0x000fe200000108a0 */
[-C--:B------:R-:W-:Y:S01]  /*4230*/  FMUL.FTZ R12, R12, R78.reuse ;  /* 0x0000004e0c0c7220 */ /* 0x080fe20000410000 */
[----:B------:R-:W-:Y:S01]  /*4240*/  FFMA.FTZ R80, R79, R73, -R80 ;  /* 0x000000494f507223 */ /* 0x000fe20000010850 */
[----:B------:R-:W-:Y:S01]  /*4250*/  FFMA.FTZ R14, R13, R78, -R14 ;  /* 0x0000004e0d0e7223 */ /* 0x000fe2000001080e */
[----:B------:R-:W-:Y:S01]  /*4260*/  FFMA.FTZ R11, R79, R74, R11 ;  /* 0x0000004a4f0b7223 */ /* 0x000fe2000001000b */
[----:B------:R-:W-:Y:S01]  /*4270*/  FFMA.FTZ R13, R13, R75, R12 ;  /* 0x0000004b0d0d7223 */ /* 0x000fe2000001000c */
[----:B------:R-:W-:-:S02]  /*4280*/  F2FP.BF16.F32.PACK_AB R160, R161, R160 ;  /* 0x000000a0a1a0723e */ /* 0x000fc400000010ff */
[----:B------:R-:W-:Y:S02]  /*4290*/  F2FP.BF16.F32.PACK_AB R72, R72, R167 ;  /* 0x000000a74848723e */ /* 0x000fe400000010ff */
[----:B------:R-:W-:Y:S01]  /*42a0*/  F2FP.BF16.F32.PACK_AB R12, R13, R14 ;  /* 0x0000000e0d0c723e */ /* 0x000fe200000010ff */
[----:B------:R-:W-:Y:S01]  /*42b0*/  IMAD.MOV.U32 R13, RZ, RZ, R160 ;  /* 0x000000ffff0d7224 */ /* 0x000fe200078e00a0 */
[----:B------:R-:W-:Y:S01]  /*42c0*/  F2FP.BF16.F32.PACK_AB R15, R11, R80 ;  /* 0x000000500b0f723e */ /* 0x000fe200000010ff */
[----:B------:R-:W-:-:S07]  /*42d0*/  IMAD.MOV.U32 R14, RZ, RZ, R72 ;  /* 0x000000ffff0e7224 */ /* 0x000fce00078e0048 */
.L_x_1605:
[----:B------:R-:W-:Y:S05]  /*42e0*/  BSYNC B3 ;  /* 0x0000000000037941 */ /* 0x000fea0003800000 */
.L_x_1604:
[----:B0-----:R0:W-:Y:S02]  /*42f0*/  ST.E.128 desc[UR60][R76.64], R12 ;  /* 0x0000000c4c007985 */ /* 0x0011e4000c101d3c */
.L_x_1603:
[----:B------:R-:W-:Y:S05]  /*4300*/  BSYNC B2 ;  /* 0x0000000000027941 */ /* 0x000fea0003800000 */
.L_x_1602:
        /* <DEDUP_REMOVED lines=45> */
[----:B------:R-:W-:Y:S01]  /*45e0*/  FMUL.FTZ R12, R12, R74 ;  /* 0x0000004a0c0c7220 */ /* 0x000fe20000410000 */
[----:B------:R-:W-:Y:S01]  /*45f0*/  FFMA.FTZ R80, R15, R78, -R80 ;  /* 0x0000004e0f507223 */ /* 0x000fe20000010850 */
[----:B------:R-:W-:Y:S01]  /*4600*/  FFMA.FTZ R76, R75, R69, -R76 ;  /* 0x000000454b4c7223 */ /* 0x000fe2000001084c */
        /* <DEDUP_REMOVED lines=8> */
.L_x_1609:
[----:B------:R-:W-:Y:S05]  /*4690*/  BSYNC B3 ;  /* 0x0000000000037941 */ /* 0x000fea0003800000 */
.L_x_1608:
[----:B----4-:R0:W-:Y:S02]  /*46a0*/  ST.E.128 desc[UR60][R72.64], R12 ;  /* 0x0000000c48007985 */ /* 0x0101e4000c101d3c */
.L_x_1607:
[----:B------:R-:W-:Y:S05]  /*46b0*/  BSYNC B2 ;  /* 0x0000000000027941 */ /* 0x000fea0003800000 */
.L_x_1606:
        /* <DEDUP_REMOVED lines=9> */
[--C-:B------:R-:W-:Y:S01]  /*4750*/  SHF.R.U64 R71, R64, 0x10, R65.reuse ;  /* 0x0000001040477819 */ /* 0x100fe20000001241 */
[----:B----4-:R-:W-:Y:S01]  /*4760*/  IMAD.U32 R64, R14, 0x10000, RZ ;  /* 0x000100000e407824 */ /* 0x010fe200078e00ff */
[----:B------:R-:W-:Y:S02]  /*4770*/  SHF.R.U32.HI R70, RZ, 0x10, R65 ;  /* 0x00000010ff467819 */ /* 0x000fe40000011641 */
[--C-:B------:R-:W-:Y:S02]  /*4780*/  SHF.R.U64 R65, R66, 0x10, R67.reuse ;  /* 0x0000001042417819 */ /* 0x100fe40000001243 */
[----:B------:R-:W-:Y:S02]  /*4790*/  SHF.R.U32.HI R66, RZ, 0x10, R67 ;  /* 0x00000010ff427819 */ /* 0x000fe40000011643 */
[----:B------:R-:W-:Y:S01]  /*47a0*/  PRMT R178, R178, 0x5410, R65 ;  /* 0x00005410b2b27816 */ /* 0x000fe20000000041 */
[----:B------:R-:W-:Y:S01]  /*47b0*/  IMAD.U32 R65, R12, 0x10000, RZ ;  /* 0x000100000c417824 */ /* 0x000fe200078e00ff */
[----:B------:R-:W-:-:S02]  /*47c0*/  PRMT R179, R179, 0x5410, R66 ;  /* 0x00005410b3b37816 */ /* 0x000fc40000000042 */
[----:B------:R-:W-:Y:S02]  /*47d0*/  PRMT R174, R174, 0x5410, R71 ;  /* 0x00005410aeae7816 */ /* 0x000fe40000000047 */
[----:B------:R-:W-:Y:S01]  /*47e0*/  PRMT R175, R175, 0x5410, R70 ;  /* 0x00005410afaf7816 */ /* 0x000fe20000000046 */
[----:B------:R-:W-:Y:S01]  /*47f0*/  IMAD.U32 R70, R13, 0x10000, RZ ;  /* 0x000100000d467824 */ /* 0x000fe200078e00ff */
[----:B------:R-:W-:Y:S01]  /*4800*/  LOP3.LUT R11, R14, 0xffff0000, RZ, 0xc0, !PT ;  /* 0xffff00000e0b7812 */ /* 0x000fe200078ec0ff */
[----:B------:R-:W-:Y:S01]  /*4810*/  IMAD.U32 R66, R179, 0x10000, RZ ;  /* 0x00010000b3427824 */ /* 0x000fe200078e00ff */
[----:B------:R-:W-:Y:S01]  /*4820*/  LOP3.LUT R13, R13, 0xffff0000, RZ, 0xc0, !PT ;  /* 0xffff00000d0d7812 */ /* 0x000fe200078ec0ff */
[----:B------:R-:W-:Y:S01]  /*4830*/  IMAD.U32 R67, R175, 0x10000, RZ ;  /* 0x00010000af437824 */ /* 0x000fe200078e00ff */
[----:B------:R-:W-:Y:S01]  /*4840*/  LOP3.LUT R72, R178, 0xffff0000, RZ, 0xc0, !PT ;  /* 0xffff0000b2487812 */ /* 0x000fe200078ec0ff */
[C---:B------:R-:W-:Y:S01]  /*4850*/  FMUL.FTZ R75, R11.reuse, R66 ;  /* 0x000000420b4b7220 */ /* 0x040fe20000410000 */
[----:B------:R-:W-:Y:S01]  /*4860*/  LOP3.LUT R71, R174, 0xffff0000, RZ, 0xc0, !PT ;  /* 0xffff0000ae477812 */ /* 0x000fe200078ec0ff */
[----:B------:R-:W-:Y:S01]  /*4870*/  FMUL.FTZ R11, R11, R67 ;  /* 0x000000430b0b7220 */ /* 0x000fe20000410000 */
[----:B------:R-:W-:Y:S01]  /*4880*/  LOP3.LUT R14, R15, 0xffff0000, RZ, 0xc0, !PT ;  /* 0xffff00000f0e7812 */ /* 0x000fe200078ec0ff */
[----:B------:R-:W-:Y:S01]  /*4890*/  FMUL.FTZ R73, R13, R72 ;  /* 0x000000480d497220 */ /* 0x000fe20000410000 */
[----:B------:R-:W-:Y:S01]  /*48a0*/  LOP3.LUT R179, R179, 0xffff0000, RZ, 0xc0, !PT ;  /* 0xffff0000b3b37812 */ /* 0x000fe200078ec0ff */
[----:B------:R-:W-:Y:S01]  /*48b0*/  FMUL.FTZ R13, R13, R71 ;  /* 0x000000470d0d7220 */ /* 0x000fe20000410000 */
[----:B------:R-:W-:Y:S01]  /*48c0*/  LOP3.LUT R175, R175, 0xffff0000, RZ, 0xc0, !PT ;  /* 0xffff0000afaf7812 */ /* 0x000fe200078ec0ff */
[----:B------:R-:W-:Y:S01]  /*48d0*/  IMAD.U32 R178, R178, 0x10000, RZ ;  /* 0x00010000b2b27824 */ /* 0x000fe200078e00ff */
[----:B------:R-:W-:Y:S01]  /*48e0*/  LOP3.LUT R12, R12, 0xffff0000, RZ, 0xc0, !PT ;  /* 0xffff00000c0c7812 */ /* 0x000fe200078ec0ff */
[----:B------:R-:W-:-:S02]  /*48f0*/  IMAD.U32 R174, R174, 0x10000, RZ ;  /* 0x00010000aeae7824 */ /* 0x000fc400078e00ff */
[----:B------:R-:W-:Y:S01]  /*4900*/  FFMA.FTZ R73, R70, R71, -R73 ;  /* 0x0000004746497223 */ /* 0x000fe20000010849 */
[----:B------:R-:W-:Y:S01]  /*4910*/  FFMA.FTZ R75, R64, R67, -R75 ;  /* 0x00000043404b7223 */ /* 0x000fe2000001084b */
[----:B------:R-:W-:Y:S01]  /*4920*/  FFMA.FTZ R70, R70, R72, R13 ;  /* 0x0000004846467223 */ /* 0x000fe2000001000d */
[----:B------:R-:W-:Y:S01]  /*4930*/  FFMA.FTZ R64, R64, R66, R11 ;  /* 0x0000004240407223 */ /* 0x000fe2000001000b */
[C---:B------:R-:W-:Y:S01]  /*4940*/  FMUL.FTZ R66, R14.reuse, R179 ;  /* 0x000000b30e427220 */ /* 0x040fe20000410000 */
[----:B------:R-:W-:Y:S01]  /*4950*/  FMUL.FTZ R72, R14, R175 ;  /* 0x000000af0e487220 */ /* 0x000fe20000410000 */
[----:B------:R-:W-:Y:S02]  /*4960*/  IMAD.U32 R15, R15, 0x10000, RZ ;  /* 0x000100000f0f7824 */ /* 0x000fe400078e00ff */
[C---:B------:R-:W-:Y:S01]  /*4970*/  FMUL.FTZ R14, R12.reuse, R178 ;  /* 0x000000b20c0e7220 */ /* 0x040fe20000410000 */
[-C--:B------:R-:W-:Y:S01]  /*4980*/  FMUL.FTZ R11, R12, R174.reuse ;  /* 0x000000ae0c0b7220 */ /* 0x080fe20000410000 */
[----:B------:R-:W-:Y:S01]  /*4990*/  F2FP.BF16.F32.PACK_AB R64, R64, R75 ;  /* 0x0000004b4040723e */ /* 0x000fe200000010ff */
[----:B------:R-:W-:Y:S01]  /*49a0*/  FFMA.FTZ R66, R15, R175, -R66 ;  /* 0x000000af0f427223 */ /* 0x000fe20000010842 */
[C---:B------:R-:W-:Y:S01]  /*49b0*/  FFMA.FTZ R14, R65.reuse, R174, -R14 ;  /* 0x000000ae410e7223 */ /* 0x040fe2000001080e */
[----:B------:R-:W-:Y:S01]  /*49c0*/  FFMA.FTZ R11, R65, R178, R11 ;  /* 0x000000b2410b7223 */ /* 0x000fe2000001000b */
[----:B------:R-:W-:Y:S01]  /*49d0*/  FFMA.FTZ R15, R15, R179, R72 ;  /* 0x000000b30f0f7223 */ /* 0x000fe20000010048 */
[----:B------:R-:W-:-:S03]  /*49e0*/  F2FP.BF16.F32.PACK_AB R13, R70, R73 ;  /* 0x00000049460d723e */ /* 0x000fc600000010ff */
[----:B------:R-:W-:Y:S01]  /*49f0*/  F2FP.BF16.F32.PACK_AB R12, R11, R14 ;  /* 0x0000000e0b0c723e */ /* 0x000fe200000010ff */
[----:B------:R-:W-:Y:S01]  /*4a00*/  IMAD.MOV.U32 R14, RZ, RZ, R64 ;  /* 0x000000ffff0e7224 */ /* 0x000fe200078e0040 */
[----:B------:R-:W-:-:S07]  /*4a10*/  F2FP.BF16.F32.PACK_AB R15, R15, R66 ;  /* 0x000000420f0f723e */ /* 0x000fce00000010ff */
.L_x_1613:
[----:B------:R-:W-:Y:S05]  /*4a20*/  BSYNC B3 ;  /* 0x0000000000037941 */ /* 0x000fea0003800000 */
.L_x_1612:
[----:B----4-:R0:W-:Y:S02]  /*4a30*/  ST.E.128 desc[UR60][R68.64], R12 ;  /* 0x0000000c44007985 */ /* 0x0101e4000c101d3c */
.L_x_1611:
[----:B------:R-:W-:Y:S05]  /*4a40*/  BSYNC B2 ;  /* 0x0000000000027941 */ /* 0x000fea0003800000 */
.L_x_1610:
        /* <DEDUP_REMOVED lines=10> */
[--C-:B------:R-:W-:Y:S01]  /*4af0*/  SHF.R.U64 R66, R60, 0x10, R61.reuse ;  /* 0x000000103c427819 */ /* 0x100fe2000000123d */
[----:B----4-:R-:W-:Y:S01]  /*4b00*/  IMAD.U32 R60, R14, 0x10000, RZ ;  /* 0x000100000e3c7824 */ /* 0x010fe200078e00ff */
[----:B------:R-:W-:Y:S02]  /*4b10*/  PRMT R171, R171, 0x5410, R62 ;  /* 0x00005410abab7816 */ /* 0x000fe4000000003e */
[----:B------:R-:W-:Y:S02]  /*4b20*/  PRMT R173, R173, 0x5410, R66 ;  /* 0x00005410adad7816 */ /* 0x000fe40000000042 */
[----:B------:R-:W-:Y:S02]  /*4b30*/  SHF.R.U32.HI R67, RZ, 0x10, R61 ;  /* 0x00000010ff437819 */ /* 0x000fe4000001163d */
[----:B------:R-:W-:-:S02]  /*4b40*/  SHF.R.U32.HI R63, RZ, 0x10, R63 ;  /* 0x00000010ff3f7819 */ /* 0x000fc4000001163f */
        /* <DEDUP_REMOVED lines=8> */
[----:B------:R-:W-:Y:S01]  /*4bd0*/  IMAD.U32 R63, R13, 0x10000, RZ ;  /* 0x000100000d3f7824 */ /* 0x000fe200078e00ff */
[----:B------:R-:W-:Y:S01]  /*4be0*/  LOP3.LUT R61, R14, 0xffff0000, RZ, 0xc0, !PT ;  /* 0xffff00000e3d7812 */ /* 0x000fe200078ec0ff */
[C---:B------:R-:W-:Y:S01]  /*4bf0*/  IMAD.U32 R14, R15.reuse, 0x10000, RZ ;  /* 0x000100000f0e7824 */ /* 0x040fe200078e00ff */
[----:B------:R-:W-:Y:S01]  /*4c00*/  LOP3.LUT R11, R15, 0xffff0000, RZ, 0xc0, !PT ;  /* 0xffff00000f0b7812 */ /* 0x000fe200078ec0ff */
[----:B------:R-:W-:Y:S01]  /*4c10*/  FMUL.FTZ R69, R62, R66 ;  /* 0x000000423e457220 */ /* 0x000fe20000410000 */
[----:B------:R-:W-:Y:S01]  /*4c20*/  IMAD.U32 R15, R170, 0x10000, RZ ;  /* 0x00010000aa0f7824 */ /* 0x000fe200078e00ff */
[----:B------:R-:W-:Y:S01]  /*4c30*/  LOP3.LUT R62, R12, 0xffff0000, RZ, 0xc0, !PT ;  /* 0xffff00000c3e7812 */ /* 0x000fe200078ec0ff */
[----:B------:R-:W-:Y:S01]  /*4c40*/  IMAD.U32 R67, R172, 0x10000, RZ ;  /* 0x00010000ac437824 */ /* 0x000fe200078e00ff */
[----:B------:R-:W-:Y:S01]  /*4c50*/  LOP3.LUT R170, R170, 0xffff0000, RZ, 0xc0, !PT ;  /* 0xffff0000aaaa7812 */ /* 0x000fe200078ec0ff */
[----:B------:R-:W-:-:S02]  /*4c60*/  IMAD.U32 R13, R12, 0x10000, RZ ;  /* 0x000100000c0d7824 */ /* 0x000fc400078e00ff */
[C---:B------:R-:W-:Y:S01]  /*4c70*/  FFMA.FTZ R12, R63.reuse, R66, -R70 ;  /* 0x000000423f0c7223 */ /* 0x040fe20000010846 */
[----:B------:R-:W-:Y:S01]  /*4c80*/  FFMA.FTZ R63, R63, R68, R69 ;  /* 0x000000443f3f7223 */ /* 0x000fe20000010045 */
[C---:B------:R-:W-:Y:S01]  /*4c90*/  FMUL.FTZ R71, R61.reuse, R15 ;  /* 0x0000000f3d477220 */ /* 0x040fe20000410000 */
[-C--:B------:R-:W-:Y:S01]  /*4ca0*/  FMUL.FTZ R69, R61, R67.reuse ;  /* 0x000000433d457220 */ /* 0x080fe20000410000 */
[----:B------:R-:W-:Y:S02]  /*4cb0*/  LOP3.LUT R172, R172, 0xffff0000, RZ, 0xc0, !PT ;  /* 0xffff0000acac7812 */ /* 0x000fe400078ec0ff */
[C---:B------:R-:W-:Y:S01]  /*4cc0*/  FFMA.FTZ R61, R60.reuse, R67, -R71 ;  /* 0x000000433c3d7223 */ /* 0x040fe20000010847 */
        /* <DEDUP_REMOVED lines=9> */
[----:B------:R-:W-:-:S03]  /*4d60*/  F2FP.BF16.F32.PACK_AB R63, R63, R12 ;  /* 0x0000000c3f3f723e */ /* 0x000fc600000010ff */
[----:B------:R-:W-:Y:S02]  /*4d70*/  F2FP.BF16.F32.PACK_AB R15, R14, R15 ;  /* 0x0000000f0e0f723e */ /* 0x000fe400000010ff */
[----:B------:R-:W-:Y:S01]  /*4d80*/  F2FP.BF16.F32.PACK_AB R12, R13, R60 ;  /* 0x0000003c0d0c723e */ /* 0x000fe200000010ff */
[----:B------:R-:W-:Y:S01]  /*4d90*/  IMAD.MOV.U32 R13, RZ, RZ, R63 ;  /* 0x000000ffff0d7224 */ /* 0x000fe200078e003f */
[----:B------:R-:W-:-:S07]  /*4da0*/  F2FP.BF16.F32.PACK_AB R14, R66, R61 ;  /* 0x0000003d420e723e */ /* 0x000fce00000010ff */
.L_x_1617:
[----:B------:R-:W-:Y:S05]  /*4db0*/  BSYNC B3 ;  /* 0x0000000000037941 */ /* 0x000fea0003800000 */
.L_x_1616:
[----:B----4-:R0:W-:Y:S02]  /*4dc0*/  ST.E.128 desc[UR60][R64.64], R12 ;  /* 0x0000000c40007985 */ /* 0x0101e4000c101d3c */
.L_x_1615:
[----:B------:R-:W-:Y:S05]  /*4dd0*/  BSYNC B2 ;  /* 0x0000000000027941 */ /* 0x000fea0003800000 */
.L_x_1614:
        /* <DEDUP_REMOVED lines=11> */
[----:B------:R-:W-:Y:S02]  /*4e90*/  SHF.R.U64 R57, R58, 0x10, R59 ;  /* 0x000000103a397819 */ /* 0x000fe4000000123b */
[----:B------:R-:W-:Y:S02]  /*4ea0*/  PRMT R163, R163, 0x5410, R64 ;  /* 0x00005410a3a37816 */ /* 0x000fe40000000040 */
[----:B------:R-:W-:Y:S02]  /*4eb0*/  PRMT R166, R166, 0x5410, R57 ;  /* 0x00005410a6a67816 */ /* 0x000fe40000000039 */
[----:B------:R-:W-:-:S02]  /*4ec0*/  SHF.R.U32.HI R59, RZ, 0x10, R59 ;  /* 0x00000010ff3b7819 */ /* 0x000fc4000001163b */
[----:B------:R-:W-:Y:S02]  /*4ed0*/  PRMT R165, R165, 0x5410, R62 ;  /* 0x00005410a5a57816 */ /* 0x000fe4000000003e */
[----:B------:R-:W-:Y:S02]  /*4ee0*/  LOP3.LUT R57, R13, 0xffff0000, RZ, 0xc0, !PT ;  /* 0xffff00000d397812 */ /* 0x000fe400078ec0ff */
[C---:B------:R-:W-:Y:S01]  /*4ef0*/  LOP3.LUT R64, R166.reuse, 0xffff0000, RZ, 0xc0, !PT ;  /* 0xffff0000a6407812 */ /* 0x040fe200078ec0ff */
[----:B------:R-:W-:Y:S01]  /*4f00*/  IMAD.U32 R166, R166, 0x10000, RZ ;  /* 0x00010000a6a67824 */ /* 0x000fe200078e00ff */
[C---:B------:R-:W-:Y:S01]  /*4f10*/  LOP3.LUT R62, R163.reuse, 0xffff0000, RZ, 0xc0, !PT ;  /* 0xffff0000a33e7812 */ /* 0x040fe200078ec0ff */
[----:B------:R-:W-:Y:S01]  /*4f20*/  IMAD.U32 R163, R163, 0x10000, RZ ;  /* 0x00010000a3a37824 */ /* 0x000fe200078e00ff */
[----:B------:R-:W-:Y:S01]  /*4f30*/  PRMT R168, R168, 0x5410, R59 ;  /* 0x00005410a8a87816 */ /* 0x000fe2000000003b */
[----:B------:R-:W-:Y:S01]  /*4f40*/  FMUL.FTZ R66, R57, R64 ;  /* 0x0000004039427220 */ /* 0x000fe20000410000 */
[----:B------:R-:W-:Y:S01]  /*4f50*/  LOP3.LUT R58, R14, 0xffff0000, RZ, 0xc0, !PT ;  /* 0xffff00000e3a7812 */ /* 0x000fe200078ec0ff */
[C---:B------:R-:W-:Y:S01]  /*4f60*/  IMAD.U32 R14, R15.reuse, 0x10000, RZ ;  /* 0x000100000f0e7824 */ /* 0x040fe200078e00ff */
[----:B------:R-:W-:Y:S01]  /*4f70*/  LOP3.LUT R11, R15, 0xffff0000, RZ, 0xc0, !PT ;  /* 0xffff00000f0b7812 */ /* 0x000fe200078ec0ff */
[----:B------:R-:W-:-:S02]  /*4f80*/  IMAD.U32 R15, R13, 0x10000, RZ ;  /* 0x000100000d0f7824 */ /* 0x000fc400078e00ff */
[-C--:B------:R-:W-:Y:S01]  /*4f90*/  FMUL.FTZ R57, R57, R62.reuse ;  /* 0x0000003e39397220 */ /* 0x080fe20000410000 */
[C---:B------:R-:W-:Y:S01]  /*4fa0*/  IMAD.U32 R59, R165.reuse, 0x10000, RZ ;  /* 0x00010000a53b7824 */ /* 0x040fe200078e00ff */
[----:B------:R-:W-:Y:S01]  /*4fb0*/  LOP3.LUT R165, R165, 0xffff0000, RZ, 0xc0, !PT ;  /* 0xffff0000a5a57812 */ /* 0x000fe200078ec0ff */
[----:B------:R-:W-:Y:S02]  /*4fc0*/  IMAD.U32 R63, R168, 0x10000, RZ ;  /* 0x00010000a83f7824 */ /* 0x000fe400078e00ff */
[C---:B------:R-:W-:Y:S01]  /*4fd0*/  FFMA.FTZ R66, R15.reuse, R62, -R66 ;  /* 0x0000003e0f427223 */ /* 0x040fe20000010842 */
[----:B------:R-:W-:Y:S01]  /*4fe0*/  FFMA.FTZ R57, R15, R64, R57 ;  /* 0x000000400f397223 */ /* 0x000fe20000010039 */
[----:B------:R-:W-:Y:S01]  /*4ff0*/  FMUL.FTZ R15, R58, R59 ;  /* 0x0000003b3a0f7220 */ /* 0x000fe20000410000 */
[----:B------:R-:W-:Y:S01]  /*5000*/  LOP3.LUT R168, R168, 0xffff0000, RZ, 0xc0, !PT ;  /* 0xffff0000a8a87812 */ /* 0x000fe200078ec0ff */
[----:B------:R-:W-:Y:S02]  /*5010*/  IMAD.U32 R13, R12, 0x10000, RZ ;  /* 0x000100000c0d7824 */ /* 0x000fe400078e00ff */
[-C--:B------:R-:W-:Y:S01]  /*5020*/  FMUL.FTZ R65, R58, R63.reuse ;  /* 0x0000003f3a417220 */ /* 0x080fe20000410000 */
[----:B------:R-:W-:Y:S01]  /*5030*/  LOP3.LUT R12, R12, 0xffff0000, RZ, 0xc0, !PT ;  /* 0xffff00000c0c7812 */ /* 0x000fe200078ec0ff */
[C---:B------:R-:W-:Y:S01]  /*5040*/  FFMA.FTZ R58, R56.reuse, R63, R15 ;  /* 0x0000003f383a7223 */ /* 0x040fe2000001000f */
[C---:B------:R-:W-:Y:S01]  /*5050*/  FMUL.FTZ R15, R11.reuse, R168 ;  /* 0x000000a80b0f7220 */ /* 0x040fe20000410000 */
[----:B------:R-:W-:Y:S01]  /*5060*/  FFMA.FTZ R65, R56, R59, -R65 ;  /* 0x0000003b38417223 */ /* 0x000fe20000010841 */
[----:B------:R-:W-:Y:S01]  /*5070*/  FMUL.FTZ R59, R11, R165 ;  /* 0x000000a50b3b7220 */ /* 0x000fe20000410000 */
        /* <DEDUP_REMOVED lines=10> */
.L_x_1619:
[----:B------:R-:W-:Y:S05]  /*5120*/  BSYNC B2 ;  /* 0x0000000000027941 */ /* 0x000fea0003800000 */
.L_x_1618:
[----:B----4-:R0:W-:Y:S02]  /*5130*/  ST.E.128 desc[UR60][R60.64], R12 ;  /* 0x0000000c3c007985 */ /* 0x0101e4000c101d3c */
.L_x_1597:
[----:B------:R-:W-:Y:S05]  /*5140*/  BSYNC B1 ;  /* 0x0000000000017941 */ /* 0x000fea0003800000 */
.L_x_1596:
[----:B------:R-:W-:-:S03]  /*5150*/  UMOV UR4, 0xffffffff ;  /* 0xffffffff00047882 */ /* 0x000fc60000000000 */
[----:B------:R-:W-:Y:S05]  /*5160*/  BRA.DIV UR4, `(.L_x_1620) ;  /* 0x0000025604e47947 */ /* 0x000fea000b800000 */
[----:B-1----:R-:W1:Y:S04]  /*5170*/  SHFL.IDX PT, R115, R115, 0x1, 0x1c1f ;  /* 0x003c1f0073737f89 */ /* 0x002e6800000e0000 */
[----:B------:R-:W0:Y:S02]  /*5180*/  SHFL.IDX PT, R118, R118, 0x1, 0x1c1f ;  /* 0x003c1f0076767f89 */ /* 0x000e2400000e0000 */
.L_x_2017:
[----:B------:R-:W-:Y:S05]  /*5190*/  @P4 BRA `(.L_x_1621) ;  /* 0x0000005800384947 */ /* 0x000fea0003800000 */
[----:B------:R-:W-:Y:S01]  /*51a0*/  ISETP.NE.AND P3, PT, R8, RZ, PT ;  /* 0x000000ff0800720c */ /* 0x000fe20003f65270 */
[----:B------:R-:W-:-:S12]  /*51b0*/  BSSY B1, `(.L_x_1622) ;  /* 0x0000038000017945 */ /* 0x000fd80003800000 */
[----:B------:R-:W-:Y:S05]  /*51c0*/  @!P3 BRA `(.L_x_1623) ;  /* 0x0000000000d8b947 */ /* 0x000fea0003800000 */
[----:B0---4-:R0:W4:Y:S01]  /*51d0*/  LDS.128 R12, [R28+0x20000] ;  /* 0x020000001c0c7984 */ /* 0x0111220000000c00 */
[C---:B------:R-:W-:Y:S01]  /*51e0*/  LEA R56, P3, R16.reuse, R118, 0x1 ;  /* 0x0000007610387211 */ /* 0x040fe200078608ff */
[----:B------:R-:W-:Y:S03]  /*51f0*/  BSSY B2, `(.L_x_1624) ;  /* 0x0000032000027945 */ /* 0x000fe60003800000 */
[----:B-1----:R-:W-:Y:S02]  /*5200*/  LEA.HI.X R57, R16, R115, R17, 0x1, P3 ;  /* 0x0000007310397211 */ /* 0x002fe400018f0c11 */
[----:B------:R-:W-:-:S13]  /*5210*/  ISETP.GE.AND P3, PT, R196, R119, PT ;  /* 0x00000077c400720c */ /* 0x000fda0003f66270 */
[----:B0-----:R-:W-:Y:S05]  /*5220*/  @P3 BRA `(.L_x_1625) ;  /* 0x0000000000b83947 */ /* 0x001fea0003800000 */
[----:B------:R-:W-:Y:S01]  /*5230*/  SHF.R.U64 R62, R52, 0x10, R53 ;  /* 0x00000010343e7819 */ /* 0x000fe20000001235 */
[----:B----4-:R-:W-:Y:S01]  /*5240*/  IMAD.U32 R52, R14, 0x10000, RZ ;  /* 0x000100000e347824 */ /* 0x010fe200078e00ff */
[--C-:B------:R-:W-:Y:S02]  /*5250*/  SHF.R.U64 R60, R54, 0x10, R55.reuse ;  /* 0x00000010363c7819 */ /* 0x100fe40000001237 */
[----:B------:R-:W-:Y:S02]  /*5260*/  SHF.R.U32.HI R58, RZ, 0x10, R55 ;  /* 0x00000010ff3a7819 */ /* 0x000fe40000011637 */
[----:B------:R-:W-:Y:S02]  /*5270*/  SHF.R.U32.HI R11, RZ, 0x10, R53 ;  /* 0x00000010ff0b7819 */ /* 0x000fe40000011635 */
        /* <DEDUP_REMOVED lines=16> */
[----:B------:R-:W-:Y:S01]  /*5380*/  FMUL.FTZ R62, R13, R55 ;  /* 0x000000370d3e7220 */ /* 0x000fe20000410000 */
[----:B------:R-:W-:Y:S01]  /*5390*/  FMUL.FTZ R13, R53, R60 ;  /* 0x0000003c350d7220 */ /* 0x000fe20000410000 */
[----:B------:R-:W-:Y:S01]  /*53a0*/  LOP3.LUT R169, R169, 0xffff0000, RZ, 0xc0, !PT ;  /* 0xffff0000a9a97812 */ /* 0x000fe200078ec0ff */
[----:B------:R-:W-:Y:S01]  /*53b0*/  FMUL.FTZ R53, R53, R58 ;  /* 0x0000003a35357220 */ /* 0x000fe20000410000 */
[----:B------:R-:W-:Y:S01]  /*53c0*/  LOP3.LUT R156, R156, 0xffff0000, RZ, 0xc0, !PT ;  /* 0xffff00009c9c7812 */ /* 0x000fe200078ec0ff */
[----:B------:R-:W-:-:S02]  /*53d0*/  IMAD.U32 R155, R155, 0x10000, RZ ;  /* 0x000100009b9b7824 */ /* 0x000fc400078e00ff */
[C---:B------:R-:W-:Y:S01]  /*53e0*/  FFMA.FTZ R61, R14.reuse, R55, -R61 ;  /* 0x000000370e3d7223 */ /* 0x040fe2000001083d */
[----:B------:R-:W-:Y:S01]  /*53f0*/  FFMA.FTZ R62, R14, R59, R62 ;  /* 0x0000003b0e3e7223 */ /* 0x000fe2000001003e */
[----:B------:R-:W-:Y:S01]  /*5400*/  FFMA.FTZ R13, R52, R58, -R13 ;  /* 0x0000003a340d7223 */ /* 0x000fe2000001080d */
[----:B------:R-:W-:Y:S01]  /*5410*/  FMUL.FTZ R14, R12, R157 ;  /* 0x0000009d0c0e7220 */ /* 0x000fe20000410000 */
[----:B------:R-:W-:Y:S02]  /*5420*/  IMAD.U32 R15, R15, 0x10000, RZ ;  /* 0x000100000f0f7824 */ /* 0x000fe400078e00ff */
[----:B------:R-:W-:Y:S01]  /*5430*/  FFMA.FTZ R52, R52, R60, R53 ;  /* 0x0000003c34347223 */ /* 0x000fe20000010035 */
[----:B------:R-:W-:Y:S01]  /*5440*/  FMUL.FTZ R58, R54, R169 ;  /* 0x000000a9363a7220 */ /* 0x000fe20000410000 */
        /* <DEDUP_REMOVED lines=12> */
.L_x_1625:
[----:B------:R-:W-:Y:S05]  /*5510*/  BSYNC B2 ;  /* 0x0000000000027941 */ /* 0x000fea0003800000 */
.L_x_1624:
[----:B----4-:R0:W-:Y:S02]  /*5520*/  ST.E.128 desc[UR60][R56.64], R12 ;  /* 0x0000000c38007985 */ /* 0x0101e4000c101d3c */
.L_x_1623:
[----:B------:R-:W-:Y:S05]  /*5530*/  BSYNC B1 ;  /* 0x0000000000017941 */ /* 0x000fea0003800000 */
.L_x_1622:
[----:B------:R-:W-:Y:S01]  /*5540*/  ISETP.NE.AND P3, PT, R9, RZ, PT ;  /* 0x000000ff0900720c */ /* 0x000fe20003f65270 */
[----:B------:R-:W-:-:S12]  /*5550*/  BSSY B1, `(.L_x_1626) ;  /* 0x000003a000017945 */ /* 0x000fd80003800000 */
[----:B------:R-:W-:Y:S05]  /*5560*/  @!P3 BRA `(.L_x_1627) ;  /* 0x0000000000e0b947 */ /* 0x000fea0003800000 */
[----:B0---4-:R0:W4:Y:S01]  /*5570*/  LDS.128 R12, [R29+0x20000] ;  /* 0x020000001d0c7984 */ /* 0x0111220000000c00 */
[----:B------:R-:W-:Y:S01]  /*5580*/  ISETP.GE.AND P3, PT, R223, R119, PT ;  /* 0x00000077df00720c */ /* 0x000fe20003f66270 */
[----:B------:R-:W-:Y:S01]  /*5590*/  IMAD.SHL.U32 R11, R202, 0x8, RZ ;  /* 0x00000008ca0b7824 */ /* 0x000fe200078e00ff */
[----:B------:R-:W-:Y:S01]  /*55a0*/  BSSY B2, `(.L_x_1628) ;  /* 0x0000033000027945 */ /* 0x000fe20003800000 */
[----:B------:R-:W-:Y:S02]  /*55b0*/  IMAD.MOV.U32 R52, RZ, RZ, R118 ;  /* 0x000000ffff347224 */ /* 0x000fe400078e0076 */
[----:B-1----:R-:W-:Y:S02]  /*55c0*/  IMAD.MOV.U32 R53, RZ, RZ, R115 ;  /* 0x000000ffff357224 */ /* 0x002fe400078e0073 */
        /* <DEDUP_REMOVED lines=48> */
.L_x_1629:
[----:B------:R-:W-:Y:S05]  /*58d0*/  BSYNC B2 ;  /* 0x0000000000027941 */ /* 0x000fea0003800000 */
.L_x_1628:
[----:B----4-:R0:W-:Y:S02]  /*58e0*/  ST.E.128 desc[UR60][R52.64], R12 ;  /* 0x0000000c34007985 */ /* 0x0101e4000c101d3c */
.L_x_1627:
[----:B------:R-:W-:Y:S05]  /*58f0*/  BSYNC B1 ;  /* 0x0000000000017941 */ /* 0x000fea0003800000 */
.L_x_1626:
        /* <DEDUP_REMOVED lines=57> */
.L_x_1633:
[----:B------:R-:W-:Y:S05]  /*5c90*/  BSYNC B2 ;  /* 0x0000000000027941 */ /* 0x000fea0003800000 */
.L_x_1632:
[----:B----4-:R0:W-:Y:S02]  /*5ca0*/  ST.E.128 desc[UR60][R48.64], R12 ;  /* 0x0000000c30007985 */ /* 0x0101e4000c101d3c */
.L_x_1631:
[----:B------:R-:W-:Y:S05]  /*5cb0*/  BSYNC B1 ;  /* 0x0000000000017941 */ /* 0x000fea0003800000 */
.L_x_1630:
        /* <DEDUP_REMOVED lines=55> */
.L_x_1637:
[----:B------:R-:W-:Y:S05]  /*6030*/  BSYNC B2 ;  /* 0x0000000000027941 */ /* 0x000fea0003800000 */
.L_x_1636:
[----:B----4-:R0:W-:Y:S02]  /*6040*/  ST.E.128 desc[UR60][R44.64], R12 ;  /* 0x0000000c2c007985 */ /* 0x0101e4000c101d3c */
.L_x_1635:
[----:B------:R-:W-:Y:S05]  /*6050*/  BSYNC B1 ;  /* 0x0000000000017941 */ /* 0x000fea0003800000 */
.L_x_1634:
        /* <DEDUP_REMOVED lines=23> */
[C---:B------:R-:W-:Y:S01]  /*61d0*/  LOP3.LUT R43, R141.reuse, 0xffff0000, RZ, 0xc0, !PT ;  /* 0xffff00008d2b7812 */ /* 0x040fe200078ec0ff */
        /* <DEDUP_REMOVED lines=20> */
[----:B------:R-:W-:Y:S01]  /*6320*/  FMUL.FTZ R37, R38, R134 ;  /* 0x0000008626257220 */ /* 0x000fe20000410000 */
        /* <DEDUP_REMOVED lines=10> */
.L_x_1641:
[----:B------:R-:W-:Y:S05]  /*63d0*/  BSYNC B2 ;  /* 0x0000000000027941 */ /* 0x000fea0003800000 */
.L_x_1640:
[----:B----4-:R0:W-:Y:S02]  /*63e0*/  ST.E.128 desc[UR60][R40.64], R12 ;  /* 0x0000000c28007985 */ /* 0x0101e4000c101d3c */
.L_x_1639:
[----:B------:R-:W-:Y:S05]  /*63f0*/  BSYNC B1 ;  /* 0x0000000000017941 */ /* 0x000fea0003800000 */
.L_x_1638:
[----:B------:R-:W-:-:S13]  /*6400*/  ISETP.NE.AND P3, PT, R25, RZ, PT ;  /* 0x000000ff1900720c */ /* 0x000fda0003f65270 */
        /* <DEDUP_REMOVED lines=53> */
.L_x_1643:
[----:B------:R-:W-:Y:S05]  /*6760*/  BSYNC B1 ;  /* 0x0000000000017941 */ /* 0x000fea0003800000 */
.L_x_1642:
[----:B----4-:R0:W-:Y:S01]  /*6770*/  ST.E.128 desc[UR60][R36.64], R12 ;  /* 0x0000000c24007985 */ /* 0x0101e2000c101d3c */
[----:B------:R-:W-:Y:S05]  /*6780*/  BRA `(.L_x_1621) ;  /* 0x0000004000bc7947 */ /* 0x000fea0003800000 */
.L_x_1587:
        /* <DEDUP_REMOVED lines=47> */
.L_x_1645:
[----:B------:R-:W-:Y:S05]  /*6a80*/  BSYNC B1 ;  /* 0x0000000000017941 */ /* 0x000fea0003800000 */
.L_x_1644:
        /* <DEDUP_REMOVED lines=48> */
.L_x_1647:
[----:B------:R-:W-:Y:S05]  /*6d90*/  BSYNC B1 ;  /* 0x0000000000017941 */ /* 0x000fea0003800000 */
.L_x_1646:
[----:B------:R-:W2:Y:S01]  /*6da0*/  LDL R11, [R1+0x38] ;  /* 0x00003800010b7983 */ /* 0x000ea20000100800 */
[----:B0-----:R-:W-:Y:S02]  /*6db0*/  IMAD.MOV.U32 R12, RZ, RZ, R33 ;  /* 0x000000ffff0c7224 */ /* 0x001fe400078e0021 */
[----:B------:R-:W-:Y:S02]  /*6dc0*/  IMAD.MOV.U32 R13, RZ, RZ, R36 ;  /* 0x000000ffff0d7224 */ /* 0x000fe400078e0024 */
[----:B------:R-:W-:Y:S01]  /*6dd0*/  IMAD.MOV.U32 R14, RZ, RZ, R37 ;  /* 0x000000ffff0e7224 */ /* 0x000fe200078e0025 */
[----:B------:R-:W-:Y:S01]  /*6de0*/  PRMT R163, R12, 0x5410, R82 ;  /* 0x000054100ca37816 */ /* 0x000fe20000000052 */
[----:B------:R-:W-:-:S03]  /*6df0*/  IMAD.MOV.U32 R12, RZ, RZ, R39 ;  /* 0x000000ffff0c7224 */ /* 0x000fc600078e0027 */
[----:B------:R-:W-:Y:S01]  /*6e00*/  PRMT R168, R14, 0x5410, R13 ;  /* 0x000054100ea87816 */ /* 0x000fe2000000000d */
[----:B------:R-:W-:Y:S02]  /*6e10*/  IMAD.MOV.U32 R13, RZ, RZ, R40 ;  /* 0x000000ffff0d7224 */ /* 0x000fe400078e0028 */
[----:B------:R-:W-:-:S03]  /*6e20*/  IMAD.MOV.U32 R14, RZ, RZ, R41 ;  /* 0x000000ffff0e7224 */ /* 0x000fc600078e0029 */
[----:B------:R-:W-:Y:S01]  /*6e30*/  PRMT R170, R170, 0x5410, R13 ;  /* 0x00005410aaaa7816 */ /* 0x000fe2000000000d */
[----:B------:R-:W-:Y:S01]  /*6e40*/  IMAD.MOV.U32 R13, RZ, RZ, R44 ;  /* 0x000000ffff0d7224 */ /* 0x000fe200078e002c */
[----:B------:R-:W-:Y:S01]  /*6e50*/  PRMT R150, R14, 0x7610, R150 ;  /* 0x000076100e967816 */ /* 0x000fe20000000096 */
[----:B------:R-:W-:Y:S01]  /*6e60*/  IMAD.MOV.U32 R14, RZ, RZ, R45 ;  /* 0x000000ffff0e7224 */ /* 0x000fe200078e002d */
[----:B--2---:R-:W-:Y:S01]  /*6e70*/  R2UR UR4, R11 ;  /* 0x000000000b0472ca */ /* 0x004fe200000e0000 */
[----:B------:R-:W-:-:S05]  /*6e80*/  IMAD.MOV.U32 R11, RZ, RZ, R32 ;  /* 0x000000ffff0b7224 */ /* 0x000fca00078e0020 */
[----:B------:R-:W-:Y:S01]  /*6e90*/  PRMT R166, R11, 0x5410, R81 ;  /* 0x000054100ba67816 */ /* 0x000fe20000000051 */
[----:B------:R-:W-:-:S05]  /*6ea0*/  IMAD.MOV.U32 R11, RZ, RZ, R38 ;  /* 0x000000ffff0b7224 */ /* 0x000fca00078e0026 */
[----:B------:R-:W-:Y:S01]  /*6eb0*/  PRMT R167, R12, 0x5410, R11 ;  /* 0x000054100ca77816 */ /* 0x000fe2000000000b */
[----:B------:R-:W-:Y:S01]  /*6ec0*/  IMAD.MOV.U32 R11, RZ, RZ, R42 ;  /* 0x000000ffff0b7224 */ /* 0x000fe200078e002a */
[----:B------:R-:W-:Y:S01]  /*6ed0*/  UISETP.NE.AND UP0, UPT, UR4, 0x3, UPT ;  /* 0x000000030400788c */ /* 0x000fe2000bf05270 */
[----:B------:R-:W-:-:S03]  /*6ee0*/  IMAD.MOV.U32 R12, RZ, RZ, R43 ;  /* 0x000000ffff0c7224 */ /* 0x000fc600078e002b */
[----:B------:R-:W-:Y:S01]  /*6ef0*/  PRMT R169, R169, 0x5410, R11 ;  /* 0x00005410a9a97816 */ /* 0x000fe2000000000b */
[----:B------:R-:W-:Y:S01]  /*6f00*/  IMAD.MOV.U32 R11, RZ, RZ, R46 ;  /* 0x000000ffff0b7224 */ /* 0x000fe200078e002e */
[----:B------:R-:W-:Y:S01]  /*6f10*/  PRMT R155, R12, 0x7610, R155 ;  /* 0x000076100c9b7816 */ /* 0x000fe2000000009b */
[----:B------:R-:W-:Y:S01]  /*6f20*/  IMAD.MOV.U32 R12, RZ, RZ, R47 ;  /* 0x000000ffff0c7224 */ /* 0x000fe200078e002f */
[----:B------:R-:W-:Y:S02]  /*6f30*/  PLOP3.LUT P2, PT, PT, PT, UP0, 0x80, 0x0 ;  /* 0x000000000000781c */ /* 0x000fe40003f4f008 */
        /* <DEDUP_REMOVED lines=52> */
[----:B------:R-:W-:-:S04]  /*7280*/  PRMT R162, R12, 0x5410, R11 ;  /* 0x000054100ca27816 */ /* 0x000fc8000000000b */
[----:B------:R-:W-:Y:S01]  /*7290*/  PRMT R161, R14, 0x5410, R13 ;  /* 0x000054100ea17816 */ /* 0x000fe2000000000d */
[----:B------:R-:W-:Y:S06]  /*72a0*/  @!P2 BRA `(.L_x_1648) ;  /* 0x000000000004a947 */ /* 0x000fec0003800000 */
[----:B------:R-:W-:Y:S01]  /*72b0*/  BPT.TRAP 0x1 ;  /* 0x000000040000795c */ /* 0x000fe20000300000 */
.L_x_1648:
[----:B------:R-:W-:Y:S01]  /*72c0*/  IMAD R86, R19, 0x8, R18 ;  /* 0x0000000813567824 */ /* 0x000fe200078e0212 */
[----:B------:R-:W-:Y:S01]  /*72d0*/  SHF.L.U32 R87, R219, 0x1f, RZ ;  /* 0x0000001fdb577819 */ /* 0x000fe200000006ff */
[----:B------:R-:W0:Y:S01]  /*72e0*/  LDC R130, c[0x0][0x2f4] ;  /* 0x0000bd00ff827b82 */ /* 0x000e220000000800 */
[----:B------:R-:W-:Y:S02]  /*72f0*/  BSSY B1, `(.L_x_1649) ;  /* 0x0000003000017945 */ /* 0x000fe40003800000 */
[----:B------:R-:W1:Y:S02]  /*7300*/  SYNCS.PHASECHK.TRANS64.TRYWAIT P5, [R86+URZ+0x30890], R87 ;  /* 0x03089057560075a7 */ /* 0x000e6400080a017f */
[----:B-1----:R-:W-:Y:S05]  /*7310*/  @!P5 BRA `(.L_x_1650) ;  /* 0x0000023400c4d947 */ /* 0x002fea0003800000 */
.L_x_2018:
[----:B------:R-:W-:Y:S05]  /*7320*/  BSYNC B1 ;  /* 0x0000000000017941 */ /* 0x000fea0003800000 */
.L_x_1649:
[----:B------:R-:W-:Y:S01]  /*7330*/  UMOV UR4, 0xffffffff ;  /* 0xffffffff00047882 */ /* 0x000fe20000000000 */
[----:B0-----:R-:W-:Y:S02]  /*7340*/  IMAD.IADD R134, R130, 0x1, -R122 ;  /* 0x0000000182867824 */ /* 0x001fe400078e0a7a */
[----:B------:R-:W-:Y:S05]  /*7350*/  BRA.DIV UR4, `(.L_x_1651) ;  /* 0x0000023604c87947 */ /* 0x000fea000b800000 */
[----:B------:R0:W2:Y:S04]  /*7360*/  SHFL.IDX PT, R117, R115, RZ, 0x1c1f ;  /* 0x001c1fff73757589 */ /* 0x0000a800000e0000 */
[----:B------:R0:W3:Y:S02]  /*7370*/  SHFL.IDX PT, R11, R118, RZ, 0x1c1f ;  /* 0x001c1fff760b7589 */ /* 0x0000e400000e0000 */
.L_x_2022:
        /* <DEDUP_REMOVED lines=29> */
[----:B------:R-:W-:Y:S01]  /*7550*/  SHF.R.U32.HI R148, RZ, 0x10, R53 ;  /* 0x00000010ff947819 */ /* 0x000fe20000011635 */
[----:B---3--:R-:W-:Y:S01]  /*7560*/  IMAD.U32 R153, R81, 0x10000, RZ ;  /* 0x0001000051997824 */ /* 0x008fe200078e00ff */
[----:B------:R-:W-:Y:S02]  /*7570*/  SHF.R.U32.HI R149, RZ, 0x10, R41 ;  /* 0x00000010ff957819 */ /* 0x000fe40000011629 */
[C---:B------:R-:W-:Y:S02]  /*7580*/  PRMT R148, R150.reuse, 0x5432, R148 ;  /* 0x0000543296947816 */ /* 0x040fe40000000094 */
[----:B------:R-:W-:Y:S01]  /*7590*/  PRMT R149, R150, 0x5410, R149 ;  /* 0x0000541096957816 */ /* 0x000fe20000000095 */
[----:B--2---:R-:W-:Y:S01]  /*75a0*/  IMAD.U32 R150, R13, 0x10000, RZ ;  /* 0x000100000d967824 */ /* 0x004fe200078e00ff */
        /* <DEDUP_REMOVED lines=8> */
[C---:B------:R-:W-:Y:S01]  /*7630*/  LOP3.LUT R52, R83.reuse, 0xffff0000, RZ, 0xc0, !PT ;  /* 0xffff000053347812 */ /* 0x040fe200078ec0ff */
[----:B------:R-:W-:Y:S01]  /*7640*/  FFMA.FTZ R151, R150, R151, -R154 ;  /* 0x0000009796977223 */ /* 0x000fe2000001089a */
[----:B------:R-:W-:-:S02]  /*7650*/  IMAD.U32 R154, R83, 0x10000, RZ ;  /* 0x00010000539a7824 */ /* 0x000fc400078e00ff */
[----:B------:R-:W-:Y:S01]  /*7660*/  FFMA.FTZ R150, R150, R152, R153 ;  /* 0x0000009896967223 */ /* 0x000fe20000010099 */
[----:B------:R-:W-:Y:S02]  /*7670*/  LOP3.LUT R152, R149, 0xffff0000, RZ, 0xc0, !PT ;  /* 0xffff000095987812 */ /* 0x000fe400078ec0ff */
[----:B------:R-:W-:Y:S02]  /*7680*/  LOP3.LUT R149, R148, 0xffff0000, RZ, 0xc0, !PT ;  /* 0xffff000094957812 */ /* 0x000fe400078ec0ff */
[----:B------:R-:W-:Y:S02]  /*7690*/  SHF.R.U64 R54, R54, 0x10, R55 ;  /* 0x0000001036367819 */ /* 0x000fe40000001237 */
        /* <DEDUP_REMOVED lines=18> */
[----:B------:R-:W-:Y:S01]  /*77c0*/  FMUL.FTZ R83, R52, R81 ;  /* 0x0000005134537220 */ /* 0x000fe20000410000 */
[----:B------:R-:W-:Y:S01]  /*77d0*/  FMUL.FTZ R154, R154, R155 ;  /* 0x0000009b9a9a7220 */ /* 0x000fe20000410000 */
[----:B------:R-:W-:Y:S01]  /*77e0*/  FMUL.FTZ R52, R52, R41 ;  /* 0x0000002934347220 */ /* 0x000fe20000410000 */
[C---:B------:R-:W-:Y:S01]  /*77f0*/  FFMA.FTZ R155, R152.reuse, R155, -R156 ;  /* 0x0000009b989b7223 */ /* 0x040fe2000001089c */
[C---:B------:R-:W-:Y:S01]  /*7800*/  FFMA.FTZ R41, R15.reuse, R41, -R83 ;  /* 0x000000290f297223 */ /* 0x040fe20000010853 */
        /* <DEDUP_REMOVED lines=20> */
[C---:B------:R-:W-:Y:S01]  /*7950*/  IMAD.U32 R80, R82.reuse, 0x10000, RZ ;  /* 0x0001000052507824 */ /* 0x040fe200078e00ff */
[----:B------:R-:W-:Y:S01]  /*7960*/  LOP3.LUT R82, R82, 0xffff0000, RZ, 0xc0, !PT ;  /* 0xffff000052527812 */ /* 0x000fe200078ec0ff */
        /* <DEDUP_REMOVED lines=10> */
[C---:B------:R-:W-:Y:S01]  /*7a10*/  FMUL.FTZ R43, R82.reuse, R54 ;  /* 0x00000036522b7220 */ /* 0x040fe20000410000 */
[-C--:B------:R-:W-:Y:S01]  /*7a20*/  FMUL.FTZ R82, R82, R42.reuse ;  /* 0x0000002a52527220 */ /* 0x080fe20000410000 */
[----:B------:R-:W-:Y:S02]  /*7a30*/  F2FP.BF16.F32.PACK_AB R148, R148, R151 ;  /* 0x000000979494723e */ /* 0x000fe400000010ff */
[C---:B------:R-:W-:Y:S01]  /*7a40*/  FFMA.FTZ R43, R14.reuse, R42, -R43 ;  /* 0x0000002a0e2b7223 */ /* 0x040fe2000001082b */
[----:B------:R-:W-:Y:S01]  /*7a50*/  FFMA.FTZ R82, R14, R54, R82 ;  /* 0x000000360e527223 */ /* 0x000fe20000010052 */
[----:B------:R-:W-:-:S02]  /*7a60*/  F2FP.BF16.F32.PACK_AB R41, R41, R155 ;  /* 0x0000009b2929723e */ /* 0x000fc400000010ff */
        /* <DEDUP_REMOVED lines=12> */
.L_x_1657:
[----:B------:R-:W-:Y:S05]  /*7b30*/  BSYNC B3 ;  /* 0x0000000000037941 */ /* 0x000fea0003800000 */
.L_x_1656:
[----:B------:R-:W-:Y:S01]  /*7b40*/  ISETP.GE.AND P3, PT, R147, R130, PT ;  /* 0x000000829300720c */ /* 0x000fe20003f66270 */
[----:B--2---:R4:W-:-:S12]  /*7b50*/  ST.E.128 desc[UR60][R120.64], R12 ;  /* 0x0000000c78007985 */ /* 0x0049d8000c101d3c */
[----:B------:R-:W-:-:S05]  /*7b60*/  @!P3 IMAD.WIDE R40, R147, 0x2, R116 ;  /* 0x000000029328b825 */ /* 0x000fca00078e0274 */
[----:B---3--:R4:W-:Y:S02]  /*7b70*/  @!P3 ST.E.128 desc[UR60][R40.64], R80 ;  /* 0x000000502800b985 */ /* 0x0089e4000c101d3c */
.L_x_1655:
[----:B------:R-:W-:Y:S05]  /*7b80*/  BSYNC B2 ;  /* 0x0000000000027941 */ /* 0x000fea0003800000 */
.L_x_1654:
[----:B------:R-:W-:Y:S01]  /*7b90*/  ISETP.NE.AND P3, PT, R9, RZ, PT ;  /* 0x000000ff0900720c */ /* 0x000fe20003f65270 */
[----:B------:R-:W-:-:S12]  /*7ba0*/  BSSY B2, `(.L_x_1658) ;  /* 0x000007a000027945 */ /* 0x000fd80003800000 */
[----:B------:R-:W-:Y:S05]  /*7bb0*/  @!P3 BRA `(.L_x_1659) ;  /* 0x0000000400e0b947 */ /* 0x000fea0003800000 */
[----:B----4-:R-:W-:Y:S01]  /*7bc0*/  SEL R12, R122, R134, !P1 ;  /* 0x000000867a0c7207 */ /* 0x010fe20004800000 */
[----:B------:R-:W-:Y:S01]  /*7bd0*/  IMAD R15, R19, 0x4800, R135 ;  /* 0x00004800130f7824 */ /* 0x000fe200078e0287 */
[C---:B------:R-:W-:Y:S01]  /*7be0*/  LEA R52, P3, R6.reuse, R11, 0x1 ;  /* 0x0000000b06347211 */ /* 0x040fe200078608ff */
[----:B------:R-:W-:Y:S01]  /*7bf0*/  BSSY B3, `(.L_x_1660) ;  /* 0x0000070000037945 */ /* 0x000fe20003800000 */
        /* <DEDUP_REMOVED lines=27> */
[--C-:B------:R-:W-:Y:S02]  /*7db0*/  SHF.R.U64 R36, R36, 0x10, R37.reuse ;  /* 0x0000001024247819 */ /* 0x100fe40000001225 */
[----:B------:R-:W-:-:S02]  /*7dc0*/  SHF.R.U32.HI R37, RZ, 0x10, R37 ;  /* 0x00000010ff257819 */ /* 0x000fc40000011625 */
[----:B------:R-:W-:Y:S02]  /*7dd0*/  PRMT R48, R172, 0x5432, R48 ;  /* 0x00005432ac307816 */ /* 0x000fe40000000030 */
[----:B------:R-:W-:Y:S02]  /*7de0*/  SHF.R.U64 R49, R50, 0x10, R51 ;  /* 0x0000001032317819 */ /* 0x000fe40000001233 */
[----:B------:R-:W-:Y:S01]  /*7df0*/  PRMT R37, R168, 0x5410, R37 ;  /* 0x00005410a8257816 */ /* 0x000fe20000000025 */
[C---:B------:R-:W-:Y:S01]  /*7e00*/  IMAD.U32 R148, R48.reuse, 0x10000, RZ ;  /* 0x0001000030947824 */ /* 0x040fe200078e00ff */
[----:B------:R-:W-:Y:S01]  /*7e10*/  SHF.R.U32.HI R50, RZ, 0x10, R51 ;  /* 0x00000010ff327819 */ /* 0x000fe20000011633 */
[----:B------:R-:W-:Y:S01]  /*7e20*/  IMAD.U32 R51, R13, 0x10000, RZ ;  /* 0x000100000d337824 */ /* 0x000fe200078e00ff */
[----:B------:R-:W-:Y:S01]  /*7e30*/  LOP3.LUT R82, R41, 0xffff0000, RZ, 0xc0, !PT ;  /* 0xffff000029527812 */ /* 0x000fe200078ec0ff */
[----:B------:R-:W-:Y:S01]  /*7e40*/  IMAD.U32 R149, R37, 0x10000, RZ ;  /* 0x0001000025957824 */ /* 0x000fe200078e00ff */
[----:B------:R-:W-:Y:S01]  /*7e50*/  PRMT R150, R169, 0x5410, R49 ;  /* 0x00005410a9967816 */ /* 0x000fe20000000031 */
[C---:B------:R-:W-:Y:S01]  /*7e60*/  FMUL.FTZ R49, R81.reuse, R148 ;  /* 0x0000009451317220 */ /* 0x040fe20000410000 */
[----:B------:R-:W-:Y:S01]  /*7e70*/  LOP3.LUT R48, R48, 0xffff0000, RZ, 0xc0, !PT ;  /* 0xffff000030307812 */ /* 0x000fe200078ec0ff */
[-C--:B------:R-:W-:Y:S01]  /*7e80*/  FMUL.FTZ R81, R81, R149.reuse ;  /* 0x0000009551517220 */ /* 0x080fe20000410000 */
[----:B------:R-:W-:Y:S01]  /*7e90*/  PRMT R50, R171, 0x5432, R50 ;  /* 0x00005432ab327816 */ /* 0x000fe20000000032 */
[----:B------:R-:W-:Y:S01]  /*7ea0*/  FFMA.FTZ R49, R51, R149, -R49 ;  /* 0x0000009533317223 */ /* 0x000fe20000010831 */
[----:B------:R-:W-:Y:S01]  /*7eb0*/  LOP3.LUT R37, R37, 0xffff0000, RZ, 0xc0, !PT ;  /* 0xffff000025257812 */ /* 0x000fe200078ec0ff */
[----:B------:R-:W-:Y:S01]  /*7ec0*/  FMUL.FTZ R151, R82, R48 ;  /* 0x0000003052977220 */ /* 0x000fe20000410000 */
[----:B------:R-:W-:Y:S01]  /*7ed0*/  LOP3.LUT R80, R13, 0xffff0000, RZ, 0xc0, !PT ;  /* 0xffff00000d507812 */ /* 0x000fe200078ec0ff */
[----:B------:R-:W-:Y:S01]  /*7ee0*/  IMAD.U32 R149, R50, 0x10000, RZ ;  /* 0x0001000032957824 */ /* 0x000fe200078e00ff */
[----:B------:R-:W-:Y:S01]  /*7ef0*/  PRMT R55, R167, 0x5410, R55 ;  /* 0x00005410a7377816 */ /* 0x000fe20000000037 */
[-C--:B------:R-:W-:Y:S01]  /*7f00*/  FMUL.FTZ R82, R82, R37.reuse ;  /* 0x0000002552527220 */ /* 0x080fe20000410000 */
[----:B------:R-:W-:Y:S01]  /*7f10*/  LOP3.LUT R43, R43, 0xffff0000, RZ, 0xc0, !PT ;  /* 0xffff00002b2b7812 */ /* 0x000fe200078ec0ff */
[----:B------:R-:W-:Y:S01]  /*7f20*/  FFMA.FTZ R81, R51, R148, R81 ;  /* 0x0000009433517223 */ /* 0x000fe20000010051 */
[----:B------:R-:W-:Y:S01]  /*7f30*/  LOP3.LUT R50, R50, 0xffff0000, RZ, 0xc0, !PT ;  /* 0xffff000032327812 */ /* 0x000fe200078ec0ff */
[----:B------:R-:W-:Y:S01]  /*7f40*/  FFMA.FTZ R151, R80, R37, -R151 ;  /* 0x0000002550977223 */ /* 0x000fe20000010897 */
[----:B------:R-:W-:Y:S01]  /*7f50*/  PRMT R39, R170, 0x5410, R39 ;  /* 0x00005410aa277816 */ /* 0x000fe20000000027 */
        /* <DEDUP_REMOVED lines=9> */
[C---:B------:R-:W-:Y:S01]  /*7ff0*/  IMAD.U32 R41, R40.reuse, 0x10000, RZ ;  /* 0x0001000028297824 */ /* 0x040fe200078e00ff */
[----:B------:R-:W-:Y:S01]  /*8000*/  LOP3.LUT R40, R40, 0xffff0000, RZ, 0xc0, !PT ;  /* 0xffff000028287812 */ /* 0x000fe200078ec0ff */
[----:B------:R-:W-:-:S02]  /*8010*/  IMAD.U32 R51, R39, 0x10000, RZ ;  /* 0x0001000027337824 */ /* 0x000fc400078e00ff */
[-C--:B------:R-:W-:Y:S01]  /*8020*/  FMUL.FTZ R43, R43, R55.reuse ;  /* 0x000000372b2b7220 */ /* 0x080fe20000410000 */
[C---:B------:R-:W-:Y:S02]  /*8030*/  IMAD.U32 R48, R36.reuse, 0x10000, RZ ;  /* 0x0001000024307824 */ /* 0x040fe400078e00ff */
[----:B------:R-:W-:Y:S01]  /*8040*/  FFMA.FTZ R80, R15, R55, -R80 ;  /* 0x000000370f507223 */ /* 0x000fe20000010850 */
[----:B------:R-:W-:Y:S01]  /*8050*/  LOP3.LUT R55, R36, 0xffff0000, RZ, 0xc0, !PT ;  /* 0xffff000024377812 */ /* 0x000fe200078ec0ff */
[----:B------:R-:W-:Y:S01]  /*8060*/  FMUL.FTZ R36, R41, R51 ;  /* 0x0000003329247220 */ /* 0x000fe20000410000 */
[----:B------:R-:W-:Y:S01]  /*8070*/  LOP3.LUT R39, R39, 0xffff0000, RZ, 0xc0, !PT ;  /* 0xffff000027277812 */ /* 0x000fe200078ec0ff */
[C---:B------:R-:W-:Y:S02]  /*8080*/  IMAD.U32 R13, R12.reuse, 0x10000, RZ ;  /* 0x000100000c0d7824 */ /* 0x040fe400078e00ff */
[----:B------:R-:W-:Y:S01]  /*8090*/  FMUL.FTZ R41, R41, R48 ;  /* 0x0000003029297220 */ /* 0x000fe20000410000 */
[----:B------:R-:W-:Y:S01]  /*80a0*/  PRMT R38, R167, 0x5432, R38 ;  /* 0x00005432a7267816 */ /* 0x000fe20000000026 */
[----:B------:R-:W-:Y:S01]  /*80b0*/  FFMA.FTZ R43, R15, R50, R43 ;  /* 0x000000320f2b7223 */ /* 0x000fe2000001002b */
[----:B------:R-:W-:Y:S01]  /*80c0*/  LOP3.LUT R12, R12, 0xffff0000, RZ, 0xc0, !PT ;  /* 0xffff00000c0c7812 */ /* 0x000fe200078ec0ff */
[----:B------:R-:W-:Y:S01]  /*80d0*/  FMUL.FTZ R15, R40, R39 ;  /* 0x00000027280f7220 */ /* 0x000fe20000410000 */
[----:B------:R-:W-:Y:S01]  /*80e0*/  LOP3.LUT R121, R14, 0xffff0000, RZ, 0xc0, !PT ;  /* 0xffff00000e797812 */ /* 0x000fe200078ec0ff */
        /* <DEDUP_REMOVED lines=10> */
[----:B------:R-:W-:Y:S01]  /*8190*/  FFMA.FTZ R40, R12, R39, R40 ;  /* 0x000000270c287223 */ /* 0x000fe20000010028 */
[C---:B------:R-:W-:Y:S01]  /*81a0*/  FMUL.FTZ R12, R14.reuse, R13 ;  /* 0x0000000d0e0c7220 */ /* 0x040fe20000410000 */
[----:B------:R-:W-:Y:S01]  /*81b0*/  FMUL.FTZ R39, R14, R48 ;  /* 0x000000300e277220 */ /* 0x000fe20000410000 */
[C---:B------:R-:W-:Y:S01]  /*81c0*/  FMUL.FTZ R14, R42.reuse, R150 ;  /* 0x000000962a0e7220 */ /* 0x040fe20000410000 */
[----:B------:R-:W-:Y:S01]  /*81d0*/  FMUL.FTZ R42, R42, R38 ;  /* 0x000000262a2a7220 */ /* 0x000fe20000410000 */
[----:B------:R-:W-:Y:S01]  /*81e0*/  FFMA.FTZ R12, R83, R48, -R12 ;  /* 0x00000030530c7223 */ /* 0x000fe2000001080c */
[----:B------:R-:W-:Y:S01]  /*81f0*/  FFMA.FTZ R147, R120, R149, R147 ;  /* 0x0000009578937223 */ /* 0x000fe20000010093 */
        /* <DEDUP_REMOVED lines=15> */
.L_x_1661:
[----:B------:R-:W-:Y:S05]  /*82f0*/  BSYNC B3 ;  /* 0x0000000000037941 */ /* 0x000fea0003800000 */
.L_x_1660:
[----:B------:R-:W-:Y:S01]  /*8300*/  ISETP.GE.AND P3, PT, R54, R130, PT ;  /* 0x000000823600720c */ /* 0x000fe20003f66270 */
[----:B--2---:R2:W-:-:S12]  /*8310*/  ST.E.128 desc[UR60][R52.64], R12 ;  /* 0x0000000c34007985 */ /* 0x0045d8000c101d3c */
[----:B------:R-:W-:-:S05]  /*8320*/  @!P3 IMAD.WIDE R36, R54, 0x2, R116 ;  /* 0x000000023624b825 */ /* 0x000fca00078e0274 */
[----:B---3--:R2:W-:Y:S02]  /*8330*/  @!P3 ST.E.128 desc[UR60][R36.64], R40 ;  /* 0x000000282400b985 */ /* 0x0085e4000c101d3c */
.L_x_1659:
[----:B------:R-:W-:Y:S05]  /*8340*/  BSYNC B2 ;  /* 0x0000000000027941 */ /* 0x000fea0003800000 */
.L_x_1658:
[----:B------:R-:W-:-:S13]  /*8350*/  ISETP.NE.AND P3, PT, R10, RZ, PT ;  /* 0x000000ff0a00720c */ /* 0x000fda0003f65270 */
[----:B------:R-:W-:Y:S05]  /*8360*/  @!P3 BRA `(.L_x_1653) ;  /* 0x0000000400e4b947 */ /* 0x000fea0003800000 */
[----:B------:R-:W-:Y:S01]  /*8370*/  LOP3.LUT P5, RZ, R22, 0x1, RZ, 0xc0, !PT ;  /* 0x0000000116ff7812 */ /* 0x000fe200078ac0ff */
[----:B------:R-:W-:Y:S01]  /*8380*/  BSSY B2, `(.L_x_1662) ;  /* 0x0000073000027945 */ /* 0x000fe20003800000 */
[C---:B--2-4-:R-:W-:Y:S02]  /*8390*/  LEA R40, P3, R7.reuse, R11, 0x1 ;  /* 0x0000000b07287211 */ /* 0x054fe400078608ff */
[----:B------:R-:W-:Y:S02]  /*83a0*/  SEL R11, R122, R134, !P5 ;  /* 0x000000867a0b7207 */ /* 0x000fe40006800000 */
[----:B------:R-:W-:Y:S02]  /*83b0*/  LEA.HI.X R41, R7, R117, R107, 0x1, P3 ;  /* 0x0000007507297211 */ /* 0x000fe400018f0c6b */
[----:B------:R-:W-:Y:S02]  /*83c0*/  SHF.R.S32.HI R12, RZ, 0x1f, R11 ;  /* 0x0000001fff0c7819 */ /* 0x000fe4000001140b */
[----:B------:R-:W-:-:S02]  /*83d0*/  ISETP.GE.AND P3, PT, R195, R119, PT ;  /* 0x00000077c300720c */ /* 0x000fc40003f66270 */
        /* <DEDUP_REMOVED lines=27> */
[----:B------:R-:W-:Y:S01]  /*8590*/  SHF.R.U32.HI R33, RZ, 0x10, R33 ;  /* 0x00000010ff217819 */ /* 0x000fe20000011621 */
[----:B------:R-:W-:Y:S01]  /*85a0*/  IMAD.U32 R50, R14, 0x10000, RZ ;  /* 0x000100000e327824 */ /* 0x000fe200078e00ff */
[----:B------:R-:W-:-:S02]  /*85b0*/  PRMT R54, R165, 0x5432, R44 ;  /* 0x00005432a5367816 */ /* 0x000fc4000000002c */
[----:B------:R-:W-:Y:S02]  /*85c0*/  PRMT R33, R163, 0x5410, R33 ;  /* 0x00005410a3217816 */ /* 0x000fe40000000021 */
[--C-:B------:R-:W-:Y:S01]  /*85d0*/  SHF.R.U64 R43, R46, 0x10, R47.reuse ;  /* 0x000000102e2b7819 */ /* 0x100fe2000000122f */
[----:B------:R-:W-:Y:S01]  /*85e0*/  IMAD.U32 R44, R54, 0x10000, RZ ;  /* 0x00010000362c7824 */ /* 0x000fe200078e00ff */
[----:B------:R-:W-:Y:S01]  /*85f0*/  SHF.R.U32.HI R46, RZ, 0x10, R47 ;  /* 0x00000010ff2e7819 */ /* 0x000fe2000001162f */
[----:B------:R-:W-:Y:S01]  /*8600*/  IMAD.U32 R55, R33, 0x10000, RZ ;  /* 0x0001000021377824 */ /* 0x000fe200078e00ff */
[----:B------:R-:W-:Y:S01]  /*8610*/  LOP3.LUT R49, R37, 0xffff0000, RZ, 0xc0, !PT ;  /* 0xffff000025317812 */ /* 0x000fe200078ec0ff */
[-C--:B------:R-:W-:Y:S01]  /*8620*/  FMUL.FTZ R80, R48, R44.reuse ;  /* 0x0000002c30507220 */ /* 0x080fe20000410000 */
[----:B------:R-:W-:Y:S01]  /*8630*/  LOP3.LUT R54, R54, 0xffff0000, RZ, 0xc0, !PT ;  /* 0xffff000036367812 */ /* 0x000fe200078ec0ff */
[----:B------:R-:W-:Y:S01]  /*8640*/  FMUL.FTZ R48, R48, R55 ;  /* 0x0000003730307220 */ /* 0x000fe20000410000 */
[----:B------:R-:W-:Y:S01]  /*8650*/  PRMT R165, R165, 0x5410, R46 ;  /* 0x00005410a5a57816 */ /* 0x000fe2000000002e */
[----:B------:R-:W-:Y:S01]  /*8660*/  IMAD.U32 R37, R36, 0x10000, RZ ;  /* 0x0001000024257824 */ /* 0x000fe200078e00ff */
[----:B------:R-:W-:Y:S01]  /*8670*/  PRMT R42, R163, 0x5432, R42 ;  /* 0x00005432a32a7816 */ /* 0x000fe2000000002a */
[----:B------:R-:W-:Y:S01]  /*8680*/  FFMA.FTZ R44, R45, R44, R48 ;  /* 0x0000002c2d2c7223 */ /* 0x000fe20000010030 */
[----:B------:R-:W-:-:S02]  /*8690*/  PRMT R35, R164, 0x5432, R35 ;  /* 0x00005432a4237816 */ /* 0x000fc40000000023 */
[----:B------:R-:W-:Y:S01]  /*86a0*/  PRMT R164, R164, 0x5410, R43 ;  /* 0x00005410a4a47816 */ /* 0x000fe2000000002b */
[----:B------:R-:W-:Y:S01]  /*86b0*/  FFMA.FTZ R43, R45, R55, -R80 ;  /* 0x000000372d2b7223 */ /* 0x000fe20000010850 */
[----:B------:R-:W-:Y:S01]  /*86c0*/  LOP3.LUT R46, R33, 0xffff0000, RZ, 0xc0, !PT ;  /* 0xffff0000212e7812 */ /* 0x000fe200078ec0ff */
[----:B------:R-:W-:Y:S01]  /*86d0*/  FMUL.FTZ R80, R49, R54 ;  /* 0x0000003631507220 */ /* 0x000fe20000410000 */
[----:B------:R-:W-:Y:S01]  /*86e0*/  LOP3.LUT R47, R13, 0xffff0000, RZ, 0xc0, !PT ;  /* 0xffff00000d2f7812 */ /* 0x000fe200078ec0ff */
[----:B------:R-:W-:Y:S01]  /*86f0*/  IMAD.U32 R55, R165, 0x10000, RZ ;  /* 0x00010000a5377824 */ /* 0x000fe200078e00ff */
[----:B------:R-:W-:Y:S01]  /*8700*/  LOP3.LUT R39, R39, 0xffff0000, RZ, 0xc0, !PT ;  /* 0xffff000027277812 */ /* 0x000fe200078ec0ff */
[----:B------:R-:W-:Y:S02]  /*8710*/  IMAD.U32 R33, R42, 0x10000, RZ ;  /* 0x000100002a217824 */ /* 0x000fe400078e00ff */
[-C--:B------:R-:W-:Y:S01]  /*8720*/  FMUL.FTZ R82, R49, R46.reuse ;  /* 0x0000002e31527220 */ /* 0x080fe20000410000 */
[C---:B------:R-:W-:Y:S01]  /*8730*/  FFMA.FTZ R46, R47.reuse, R46, -R80 ;  /* 0x0000002e2f2e7223 */ /* 0x040fe20000010850 */
[C---:B------:R-:W-:Y:S01]  /*8740*/  FMUL.FTZ R80, R52.reuse, R55 ;  /* 0x0000003734507220 */ /* 0x040fe20000410000 */
[-C--:B------:R-:W-:Y:S01]  /*8750*/  FMUL.FTZ R52, R52, R33.reuse ;  /* 0x0000002134347220 */ /* 0x080fe20000410000 */
[----:B------:R-:W-:Y:S01]  /*8760*/  PRMT R32, R166, 0x5410, R32 ;  /* 0x00005410a6207816 */ /* 0x000fe20000000020 */
[----:B------:R-:W-:Y:S01]  /*8770*/  FFMA.FTZ R47, R47, R54, R82 ;  /* 0x000000362f2f7223 */ /* 0x000fe20000010052 */
[----:B------:R-:W-:Y:S01]  /*8780*/  LOP3.LUT R48, R165, 0xffff0000, RZ, 0xc0, !PT ;  /* 0xffff0000a5307812 */ /* 0x000fe200078ec0ff */
[C---:B------:R-:W-:Y:S01]  /*8790*/  FFMA.FTZ R33, R51.reuse, R33, -R80 ;  /* 0x0000002133217223 */ /* 0x040fe20000010850 */
[----:B------:R-:W-:Y:S01]  /*87a0*/  LOP3.LUT R42, R42, 0xffff0000, RZ, 0xc0, !PT ;  /* 0xffff00002a2a7812 */ /* 0x000fe200078ec0ff */
[----:B------:R-:W-:Y:S01]  /*87b0*/  FFMA.FTZ R51, R51, R55, R52 ;  /* 0x0000003733337223 */ /* 0x000fe20000010034 */
[----:B------:R-:W-:Y:S01]  /*87c0*/  IMAD.U32 R52, R35, 0x10000, RZ ;  /* 0x0001000023347824 */ /* 0x000fe200078e00ff */
[----:B------:R-:W-:Y:S01]  /*87d0*/  LOP3.LUT R36, R36, 0xffff0000, RZ, 0xc0, !PT ;  /* 0xffff000024247812 */ /* 0x000fe200078ec0ff */
[----:B------:R-:W-:Y:S01]  /*87e0*/  FMUL.FTZ R80, R39, R48 ;  /* 0x0000003027507220 */ /* 0x000fe20000410000 */
[----:B------:R-:W-:Y:S01]  /*87f0*/  LOP3.LUT R35, R35, 0xffff0000, RZ, 0xc0, !PT ;  /* 0xffff000023237812 */ /* 0x000fe200078ec0ff */
[----:B------:R-:W-:Y:S01]  /*8800*/  IMAD.U32 R54, R32, 0x10000, RZ ;  /* 0x0001000020367824 */ /* 0x000fe200078e00ff */
[----:B------:R-:W-:Y:S01]  /*8810*/  LOP3.LUT R15, R15, 0xffff0000, RZ, 0xc0, !PT ;  /* 0xffff00000f0f7812 */ /* 0x000fe200078ec0ff */
[----:B------:R-:W-:Y:S01]  /*8820*/  FMUL.FTZ R82, R39, R42 ;  /* 0x0000002a27527220 */ /* 0x000fe20000410000 */
[----:B------:R-:W-:Y:S01]  /*8830*/  IMAD.U32 R13, R12, 0x10000, RZ ;  /* 0x000100000c0d7824 */ /* 0x000fe200078e00ff */
[----:B------:R-:W-:Y:S01]  /*8840*/  LOP3.LUT R39, R32, 0xffff0000, RZ, 0xc0, !PT ;  /* 0xffff000020277812 */ /* 0x000fe200078ec0ff */
[C---:B------:R-:W-:Y:S01]  /*8850*/  FMUL.FTZ R32, R37.reuse, R52 ;  /* 0x0000003425207220 */ /* 0x040fe20000410000 */
[----:B------:R-:W-:Y:S01]  /*8860*/  LOP3.LUT R12, R12, 0xffff0000, RZ, 0xc0, !PT ;  /* 0xffff00000c0c7812 */ /* 0x000fe200078ec0ff */
[----:B------:R-:W-:Y:S01]  /*8870*/  FMUL.FTZ R45, R36, R35 ;  /* 0x00000023242d7220 */ /* 0x000fe20000410000 */
[----:B------:R-:W-:Y:S01]  /*8880*/  FMUL.FTZ R37, R37, R54 ;  /* 0x0000003625257220 */ /* 0x000fe20000410000 */
[----:B------:R-:W-:Y:S01]  /*8890*/  PRMT R34, R166, 0x5432, R34 ;  /* 0x00005432a6227816 */ /* 0x000fe20000000022 */
[C---:B------:R-:W-:Y:S01]  /*88a0*/  FFMA.FTZ R42, R15.reuse, R42, -R80 ;  /* 0x0000002a0f2a7223 */ /* 0x040fe20000010850 */
[----:B------:R-:W-:Y:S01]  /*88b0*/  FFMA.FTZ R48, R15, R48, R82 ;  /* 0x000000300f307223 */ /* 0x000fe20000010052 */
[C---:B------:R-:W-:Y:S01]  /*88c0*/  FFMA.FTZ R15, R13.reuse, R54, -R32 ;  /* 0x000000360d0f7223 */ /* 0x040fe20000010820 */
[-C--:B------:R-:W-:Y:S01]  /*88d0*/  FMUL.FTZ R49, R36, R39.reuse ;  /* 0x0000002724317220 */ /* 0x080fe20000410000 */
[----:B------:R-:W-:Y:S01]  /*88e0*/  FFMA.FTZ R32, R12, R39, -R45 ;  /* 0x000000270c207223 */ /* 0x000fe2000001082d */
[----:B------:R-:W-:Y:S01]  /*88f0*/  LOP3.LUT R38, R38, 0xffff0000, RZ, 0xc0, !PT ;  /* 0xffff000026267812 */ /* 0x000fe200078ec0ff */
[----:B------:R-:W-:Y:S01]  /*8900*/  FFMA.FTZ R13, R13, R52, R37 ;  /* 0x000000340d0d7223 */ /* 0x000fe20000010025 */
[C---:B------:R-:W-:Y:S01]  /*8910*/  IMAD.U32 R39, R164.reuse, 0x10000, RZ ;  /* 0x00010000a4277824 */ /* 0x040fe200078e00ff */
[----:B------:R-:W-:Y:S01]  /*8920*/  LOP3.LUT R45, R164, 0xffff0000, RZ, 0xc0, !PT ;  /* 0xffff0000a42d7812 */ /* 0x000fe200078ec0ff */
[C---:B------:R-:W-:Y:S01]  /*8930*/  IMAD.U32 R36, R34.reuse, 0x10000, RZ ;  /* 0x0001000022247824 */ /* 0x040fe200078e00ff */
[----:B------:R-:W-:Y:S01]  /*8940*/  LOP3.LUT R37, R34, 0xffff0000, RZ, 0xc0, !PT ;  /* 0xffff000022257812 */ /* 0x000fe200078ec0ff */
[----:B------:R-:W-:Y:S01]  /*8950*/  FFMA.FTZ R12, R12, R35, R49 ;  /* 0x000000230c0c7223 */ /* 0x000fe20000010031 */
[----:B------:R-:W-:Y:S01]  /*8960*/  LOP3.LUT R14, R14, 0xffff0000, RZ, 0xc0, !PT ;  /* 0xffff00000e0e7812 */ /* 0x000fe200078ec0ff */
[C---:B------:R-:W-:Y:S01]  /*8970*/  FMUL.FTZ R35, R53.reuse, R39 ;  /* 0x0000002735237220 */ /* 0x040fe20000410000 */
[C---:B------:R-:W-:Y:S01]  /*8980*/  FMUL.FTZ R49, R38.reuse, R45 ;  /* 0x0000002d26317220 */ /* 0x040fe20000410000 */
[-C--:B------:R-:W-:Y:S01]  /*8990*/  FMUL.FTZ R34, R53, R36.reuse ;  /* 0x0000002435227220 */ /* 0x080fe20000410000 */
[----:B------:R-:W-:Y:S01]  /*89a0*/  FMUL.FTZ R38, R38, R37 ;  /* 0x0000002526267220 */ /* 0x000fe20000410000 */
[----:B------:R-:W-:Y:S01]  /*89b0*/  FFMA.FTZ R35, R50, R36, -R35 ;  /* 0x0000002432237223 */ /* 0x000fe20000010823 */
[----:B------:R-:W-:Y:S01]  /*89c0*/  F2FP.BF16.F32.PACK_AB R33, R42, R33 ;  /* 0x000000212a21723e */ /* 0x000fe200000010ff */
[----:B------:R-:W-:Y:S01]  /*89d0*/  FFMA.FTZ R36, R14, R37, -R49 ;  /* 0x000000250e247223 */ /* 0x000fe20000010831 */
[----:B------:R-:W-:Y:S01]  /*89e0*/  F2FP.BF16.F32.PACK_AB R42, R32, R15 ;  /* 0x0000000f202a723e */ /* 0x000fe200000010ff */
[----:B------:R-:W-:Y:S01]  /*89f0*/  FFMA.FTZ R34, R50, R39, R34 ;  /* 0x0000002732227223 */ /* 0x000fe20000010022 */
        /* <DEDUP_REMOVED lines=11> */
.L_x_1663:
[----:B------:R-:W-:Y:S05]  /*8ab0*/  BSYNC B2 ;  /* 0x0000000000027941 */ /* 0x000fea0003800000 */
.L_x_1662:
[----:B------:R-:W-:Y:S01]  /*8ac0*/  ISETP.GE.AND P3, PT, R11, R130, PT ;  /* 0x000000820b00720c */ /* 0x000fe20003f66270 */
[----:B--2---:R2:W-:-:S12]  /*8ad0*/  ST.E.128 desc[UR60][R40.64], R12 ;  /* 0x0000000c28007985 */ /* 0x0045d8000c101d3c */
[----:B------:R-:W-:-:S05]  /*8ae0*/  @!P3 IMAD.WIDE R116, R11, 0x2, R116 ;  /* 0x000000020b74b825 */ /* 0x000fca00078e0274 */
[----:B---3--:R2:W-:Y:S02]  /*8af0*/  @!P3 ST.E.128 desc[UR60][R116.64], R36 ;  /* 0x000000247400b985 */ /* 0x0085e4000c101d3c */
.L_x_1653:
[----:B------:R-:W-:Y:S05]  /*8b00*/  BSYNC B1 ;  /* 0x0000000000017941 */ /* 0x000fea0003800000 */
.L_x_1652:
[----:B------:R-:W-:-:S03]  /*8b10*/  UMOV UR4, 0xffffffff ;  /* 0xffffffff00047882 */ /* 0x000fc60000000000 */
[----:B------:R-:W-:Y:S05]  /*8b20*/  BRA.DIV UR4, `(.L_x_1664) ;  /* 0x0000022204207947 */ /* 0x000fea000b800000 */
[----:B--2---:R2:W0:Y:S04]  /*8b30*/  SHFL.IDX PT, R37, R115, 0x1, 0x1c1f ;  /* 0x003c1f0073257f89 */ /* 0x00442800000e0000 */
[----:B------:R2:W0:Y:S02]  /*8b40*/  SHFL.IDX PT, R36, R118, 0x1, 0x1c1f ;  /* 0x003c1f0076247f89 */ /* 0x00042400000e0000 */
.L_x_2026:
[----:B------:R-:W-:Y:S05]  /*8b50*/  @P4 BRA `(.L_x_1621) ;  /* 0x0000001c00c84947 */ /* 0x000fea0003800000 */
[----:B------:R-:W-:Y:S01]  /*8b60*/  ISETP.NE.AND P3, PT, R8, RZ, PT ;  /* 0x000000ff0800720c */ /* 0x000fe20003f65270 */
[----:B------:R-:W-:-:S12]  /*8b70*/  BSSY B1, `(.L_x_1665) ;  /* 0x000007d000017945 */ /* 0x000fd80003800000 */
[----:B------:R-:W-:Y:S05]  /*8b80*/  @!P3 BRA `(.L_x_1666) ;  /* 0x0000000400ecb947 */ /* 0x000fea0003800000 */
[----:B----4-:R-:W4:Y:S01]  /*8b90*/  LDL R14, [R1+0x34] ;  /* 0x00003400010e7983 */ /* 0x010f220000100800 */
[----:B---3--:R-:W-:Y:S01]  /*8ba0*/  SEL R11, R122, R134, !P0 ;  /* 0x000000867a0b7207 */ /* 0x008fe20004000000 */
[----:B------:R-:W-:Y:S01]  /*8bb0*/  BSSY B2, `(.L_x_1667) ;  /* 0x0000076000027945 */ /* 0x000fe20003800000 */
[----:B------:R-:W-:Y:S02]  /*8bc0*/  SHF.R.U32.HI R13, RZ, 0x3, R225 ;  /* 0x00000003ff0d7819 */ /* 0x000fe400000116e1 */
[----:B------:R-:W-:Y:S02]  /*8bd0*/  SHF.R.S32.HI R12, RZ, 0x1f, R11 ;  /* 0x0000001fff0c7819 */ /* 0x000fe4000001140b */
[----:B0-----:R-:W-:Y:S02]  /*8be0*/  LEA R38, P3, R5, R36, 0x1 ;  /* 0x0000002405267211 */ /* 0x001fe400078608ff */
        /* <DEDUP_REMOVED lines=9> */
[----:B------:R-:W-:-:S04]  /*8c80*/  LOP3.LUT R11, R225, 0x38, R41, 0xf8, !PT ;  /* 0x00000038e10b7812 */ /* 0x000fc800078ef829 */
[----:B------:R-:W-:-:S05]  /*8c90*/  LOP3.LUT R11, R11, R13, RZ, 0x3c, !PT ;  /* 0x0000000d0b0b7212 */ /* 0x000fca00078e3cff */
[----:B------:R-:W-:-:S04]  /*8ca0*/  @!P3 IMAD.WIDE R40, R41, 0x2, R36 ;  /* 0x000000022928b825 */ /* 0x000fc800078e0224 */
[----:B----4-:R-:W-:-:S04]  /*8cb0*/  IMAD R12, R12, 0x1800, R14 ;  /* 0x000018000c0c7824 */ /* 0x010fc800078e020e */
[----:B------:R-:W-:Y:S02]  /*8cc0*/  IMAD.IADD R12, R12, 0x1, R11 ;  /* 0x000000010c0c7824 */ /* 0x000fe400078e020b */
[C---:B------:R-:W-:Y:S02]  /*8cd0*/  IMAD R11, R19.reuse, 0x4800, R133 ;  /* 0x00004800130b7824 */ /* 0x040fe400078e0285 */
[----:B------:R-:W-:Y:S02]  /*8ce0*/  IMAD R13, R19, 0x4800, R12 ;  /* 0x00004800130d7824 */ /* 0x000fe400078e020c */
[--C-:B------:R-:W-:Y:S02]  /*8cf0*/  IMAD R11, R11, 0x2, R18.reuse ;  /* 0x000000020b0b7824 */ /* 0x100fe400078e0212 */
[----:B------:R-:W-:-:S03]  /*8d00*/  IMAD R32, R13, 0x2, R18 ;  /* 0x000000020d207824 */ /* 0x000fc600078e0212 */
[----:B------:R0:W3:Y:S04]  /*8d10*/  LDS.128 R12, [R11+0x1e400] ;  /* 0x01e400000b0c7984 */ /* 0x0000e80000000c00 */
[----:B------:R-:W4:Y:S01]  /*8d20*/  LDS.128 R32, [R32+0x1e400] ;  /* 0x01e4000020207984 */ /* 0x000f220000000c00 */
[----:B------:R-:W-:Y:S05]  /*8d30*/  @P4 BRA `(.L_x_1668) ;  /* 0x0000000400744947 */ /* 0x000fea0003800000 */
[----:B------:R-:W-:Y:S01]  /*8d40*/  SHF.R.U64 R45, R64, 0x10, R65 ;  /* 0x00000010402d7819 */ /* 0x000fe20000001241 */
[----:B----4-:R-:W-:Y:S01]  /*8d50*/  IMAD.U32 R52, R33, 0x10000, RZ ;  /* 0x0001000021347824 */ /* 0x010fe200078e00ff */
[----:B------:R-:W-:Y:S01]  /*8d60*/  SHF.R.U32.HI R53, RZ, 0x10, R77 ;  /* 0x00000010ff357819 */ /* 0x000fe2000001164d */
[----:B---3--:R-:W-:Y:S01]  /*8d70*/  IMAD.U32 R46, R13, 0x10000, RZ ;  /* 0x000100000d2e7824 */ /* 0x008fe200078e00ff */
[----:B------:R-:W-:Y:S01]  /*8d80*/  SHF.R.U32.HI R65, RZ, 0x10, R65 ;  /* 0x00000010ff417819 */ /* 0x000fe20000011641 */
[----:B------:R-:W-:Y:S01]  /*8d90*/  IMAD.U32 R51, R35, 0x10000, RZ ;  /* 0x0001000023337824 */ /* 0x000fe200078e00ff */
[----:B------:R-:W-:Y:S01]  /*8da0*/  PRMT R45, R160, 0x5410, R45 ;  /* 0x00005410a02d7816 */ /* 0x000fe2000000002d */
[----:B------:R-:W-:Y:S01]  /*8db0*/  IMAD.U32 R44, R15, 0x10000, RZ ;  /* 0x000100000f2c7824 */ /* 0x000fe200078e00ff */
[----:B------:R-:W-:Y:S01]  /*8dc0*/  PRMT R53, R162, 0x5432, R53 ;  /* 0x00005432a2357816 */ /* 0x000fe20000000035 */
[----:B0-----:R-:W-:Y:S01]  /*8dd0*/  IMAD.U32 R11, R12, 0x10000, RZ ;  /* 0x000100000c0b7824 */ /* 0x001fe200078e00ff */
[----:B------:R-:W-:-:S02]  /*8de0*/  SHF.R.U64 R49, R76, 0x10, R77 ;  /* 0x000000104c317819 */ /* 0x000fc4000000124d */
[----:B------:R-:W-:Y:S01]  /*8df0*/  SHF.R.U64 R50, R78, 0x10, R79 ;  /* 0x000000104e327819 */ /* 0x000fe2000000124f */
[----:B------:R-:W-:Y:S01]  /*8e00*/  IMAD.U32 R55, R53, 0x10000, RZ ;  /* 0x0001000035377824 */ /* 0x000fe200078e00ff */
[----:B------:R-:W-:Y:S02]  /*8e10*/  PRMT R160, R160, 0x5432, R65 ;  /* 0x00005432a0a07816 */ /* 0x000fe40000000041 */
[----:B------:R-:W-:Y:S01]  /*8e20*/  SHF.R.U32.HI R78, RZ, 0x10, R79 ;  /* 0x00000010ff4e7819 */ /* 0x000fe2000001164f */
[----:B------:R-:W-:Y:S01]  /*8e30*/  FMUL.FTZ R65, R52, R55 ;  /* 0x0000003734417220 */ /* 0x000fe20000410000 */
[--C-:B------:R-:W-:Y:S02]  /*8e40*/  SHF.R.U64 R54, R66, 0x10, R67.reuse ;  /* 0x0000001042367819 */ /* 0x100fe40000001243 */
[----:B------:R-:W-:Y:S02]  /*8e50*/  SHF.R.U32.HI R66, RZ, 0x10, R67 ;  /* 0x00000010ff427819 */ /* 0x000fe40000011643 */
[----:B------:R-:W-:Y:S01]  /*8e60*/  PRMT R162, R162, 0x5410, R49 ;  /* 0x00005410a2a27816 */ /* 0x000fe20000000031 */
[----:B------:R-:W-:Y:S01]  /*8e70*/  IMAD.U32 R49, R160, 0x10000, RZ ;  /* 0x00010000a0317824 */ /* 0x000fe200078e00ff */
[----:B------:R-:W-:-:S02]  /*8e80*/  PRMT R78, R161, 0x5432, R78 ;  /* 0x00005432a14e7816 */ /* 0x000fc4000000004e */
[C---:B------:R-:W-:Y:S01]  /*8e90*/  PRMT R47, R159.reuse, 0x5410, R54 ;  /* 0x000054109f2f7816 */ /* 0x040fe20000000036 */
[-C--:B------:R-:W-:Y:S01]  /*8ea0*/  FMUL.FTZ R67, R52, R49.reuse ;  /* 0x0000003134437220 */ /* 0x080fe20000410000 */
[----:B------:R-:W-:Y:S01]  /*8eb0*/  PRMT R159, R159, 0x5432, R66 ;  /* 0x000054329f9f7816 */ /* 0x000fe20000000042 */
[----:B------:R-:W-:Y:S02]  /*8ec0*/  IMAD.U32 R54, R78, 0x10000, RZ ;  /* 0x000100004e367824 */ /* 0x000fe400078e00ff */
[C---:B------:R-:W-:Y:S01]  /*8ed0*/  FFMA.FTZ R49, R46.reuse, R49, -R65 ;  /* 0x000000312e317223 */ /* 0x040fe20000010841 */
[----:B------:R-:W-:Y:S01]  /*8ee0*/  LOP3.LUT R48, R33, 0xffff0000, RZ, 0xc0, !PT ;  /* 0xffff000021307812 */ /* 0x000fe200078ec0ff */
[----:B------:R-:W-:Y:S01]  /*8ef0*/  FFMA.FTZ R46, R46, R55, R67 ;  /* 0x000000372e2e7223 */ /* 0x000fe20000010043 */
[----:B------:R-:W-:Y:S01]  /*8f00*/  LOP3.LUT R53, R53, 0xffff0000, RZ, 0xc0, !PT ;  /* 0xffff000035357812 */ /* 0x000fe200078ec0ff */
[----:B------:R-:W-:Y:S01]  /*8f10*/  IMAD.U32 R52, R159, 0x10000, RZ ;  /* 0x000100009f347824 */ /* 0x000fe200078e00ff */
[----:B------:R-:W-:Y:S01]  /*8f20*/  LOP3.LUT R160, R160, 0xffff0000, RZ, 0xc0, !PT ;  /* 0xffff0000a0a07812 */ /* 0x000fe200078ec0ff */
[----:B------:R-:W-:Y:S01]  /*8f30*/  FMUL.FTZ R55, R51, R54 ;  /* 0x0000003633377220 */ /* 0x000fe20000410000 */
[----:B------:R-:W-:Y:S01]  /*8f40*/  LOP3.LUT R43, R13, 0xffff0000, RZ, 0xc0, !PT ;  /* 0xffff00000d2b7812 */ /* 0x000fe200078ec0ff */
[-C--:B------:R-:W-:Y:S01]  /*8f50*/  FMUL.FTZ R65, R51, R52.reuse ;  /* 0x0000003433417220 */ /* 0x080fe20000410000 */
[-C--:B------:R-:W-:Y:S01]  /*8f60*/  FMUL.FTZ R64, R48, R53.reuse ;  /* 0x0000003530407220 */ /* 0x080fe20000410000 */
[----:B------:R-:W-:Y:S01]  /*8f70*/  FFMA.FTZ R51, R44, R52, -R55 ;  /* 0x000000342c337223 */ /* 0x000fe20000010837 */
[----:B------:R-:W-:Y:S01]  /*8f80*/  LOP3.LUT R35, R35, 0xffff0000, RZ, 0xc0, !PT ;  /* 0xffff000023237812 */ /* 0x000fe200078ec0ff */
[-C--:B------:R-:W-:Y:S01]  /*8f90*/  FMUL.FTZ R66, R48, R160.reuse ;  /* 0x000000a030427220 */ /* 0x080fe20000410000 */
[----:B------:R-:W-:Y:S01]  /*8fa0*/  LOP3.LUT R78, R78, 0xffff0000, RZ, 0xc0, !PT ;  /* 0xffff00004e4e7812 */ /* 0x000fe200078ec0ff */
[----:B------:R-:W-:Y:S01]  /*8fb0*/  FFMA.FTZ R48, R43, R160, -R64 ;  /* 0x000000a02b307223 */ /* 0x000fe20000010840 */
[----:B------:R-:W-:Y:S01]  /*8fc0*/  LOP3.LUT R52, R159, 0xffff0000, RZ, 0xc0, !PT ;  /* 0xffff00009f347812 */ /* 0x000fe200078ec0ff */
[----:B------:R-:W-:Y:S01]  /*8fd0*/  FFMA.FTZ R43, R43, R53, R66 ;  /* 0x000000352b2b7223 */ /* 0x000fe20000010042 */
[----:B------:R-:W-:Y:S01]  /*8fe0*/  LOP3.LUT R33, R15, 0xffff0000, RZ, 0xc0, !PT ;  /* 0xffff00000f217812 */ /* 0x000fe200078ec0ff */
[----:B------:R-:W-:-:S02]  /*8ff0*/  IMAD.U32 R13, R32, 0x10000, RZ ;  /* 0x00010000200d7824 */ /* 0x000fc400078e00ff */
[C---:B------:R-:W-:Y:S01]  /*9000*/  FMUL.FTZ R66, R35.reuse, R78 ;  /* 0x0000004e23427220 */ /* 0x040fe20000410000 */
[----:B------:R-:W-:Y:S01]  /*9010*/  FMUL.FTZ R76, R35, R52 ;  /* 0x00000034234c7220 */ /* 0x000fe20000410000 */
[----:B------:R-:W-:Y:S01]  /*9020*/  LOP3.LUT R32, R32, 0xffff0000, RZ, 0xc0, !PT ;  /* 0xffff000020207812 */ /* 0x000fe200078ec0ff */
[----:B------:R-:W-:Y:S01]  /*9030*/  FFMA.FTZ R44, R44, R54, R65 ;  /* 0x000000362c2c7223 */ /* 0x000fe20000010041 */
[C---:B------:R-:W-:Y:S01]  /*9040*/  IMAD.U32 R64, R162.reuse, 0x10000, RZ ;  /* 0x00010000a2407824 */ /* 0x040fe200078e00ff */
[----:B------:R-:W-:Y:S01]  /*9050*/  LOP3.LUT R35, R162, 0xffff0000, RZ, 0xc0, !PT ;  /* 0xffff0000a2237812 */ /* 0x000fe200078ec0ff */
[----:B------:R-:W-:Y:S02]  /*9060*/  IMAD.U32 R54, R45, 0x10000, RZ ;  /* 0x000100002d367824 */ /* 0x000fe400078e00ff */
[----:B------:R-:W-:Y:S01]  /*9070*/  FFMA.FTZ R52, R33, R52, -R66 ;  /* 0x0000003421347223 */ /* 0x000fe20000010842 */
[----:B------:R-:W-:Y:S01]  /*9080*/  LOP3.LUT R45, R45, 0xffff0000, RZ, 0xc0, !PT ;  /* 0xffff00002d2d7812 */ /* 0x000fe200078ec0ff */
[----:B------:R-:W-:Y:S01]  /*9090*/  FMUL.FTZ R66, R13, R64 ;  /* 0x000000400d427220 */ /* 0x000fe20000410000 */
[----:B------:R-:W-:Y:S01]  /*90a0*/  LOP3.LUT R12, R12, 0xffff0000, RZ, 0xc0, !PT ;  /* 0xffff00000c0c7812 */ /* 0x000fe200078ec0ff */
[----:B------:R-:W-:Y:S01]  /*90b0*/  FFMA.FTZ R55, R33, R78, R76 ;  /* 0x0000004e21377223 */ /* 0x000fe2000001004c */
[----:B------:R-:W-:Y:S01]  /*90c0*/  FMUL.FTZ R13, R13, R54 ;  /* 0x000000360d0d7220 */ /* 0x000fe20000410000 */
[----:B------:R-:W-:Y:S01]  /*90d0*/  FMUL.FTZ R33, R32, R35 ;  /* 0x0000002320217220 */ /* 0x000fe20000410000 */
[----:B------:R-:W-:Y:S01]  /*90e0*/  PRMT R50, R161, 0x5410, R50 ;  /* 0x00005410a1327816 */ /* 0x000fe20000000032 */
[C---:B------:R-:W-:Y:S01]  /*90f0*/  IMAD.U32 R15, R14.reuse, 0x10000, RZ ;  /* 0x000100000e0f7824 */ /* 0x040fe200078e00ff */
[----:B------:R-:W-:Y:S01]  /*9100*/  LOP3.LUT R42, R14, 0xffff0000, RZ, 0xc0, !PT ;  /* 0xffff00000e2a7812 */ /* 0x000fe200078ec0ff */
[----:B------:R-:W-:Y:S01]  /*9110*/  FMUL.FTZ R53, R32, R45 ;  /* 0x0000002d20357220 */ /* 0x000fe20000410000 */
[----:B------:R-:W-:-:S02]  /*9120*/  IMAD.U32 R14, R34, 0x10000, RZ ;  /* 0x00010000220e7824 */ /* 0x000fc400078e00ff */
[C---:B------:R-:W-:Y:S01]  /*9130*/  FFMA.FTZ R66, R11.reuse, R54, -R66 ;  /* 0x000000360b427223 */ /* 0x040fe20000010842 */
[----:B------:R-:W-:Y:S01]  /*9140*/  FFMA.FTZ R64, R11, R64, R13 ;  /* 0x000000400b407223 */ /* 0x000fe2000001000d */
[----:B------:R-:W-:Y:S01]  /*9150*/  FFMA.FTZ R45, R12, R45, -R33 ;  /* 0x0000002d0c2d7223 */ /* 0x000fe20000010821 */
[----:B------:R-:W-:Y:S01]  /*9160*/  LOP3.LUT R34, R34, 0xffff0000, RZ, 0xc0, !PT ;  /* 0xffff000022227812 */ /* 0x000fe200078ec0ff */
[C---:B------:R-:W-:Y:S01]  /*9170*/  IMAD.U32 R11, R47.reuse, 0x10000, RZ ;  /* 0x000100002f0b7824 */ /* 0x040fe200078e00ff */
[C---:B------:R-:W-:Y:S01]  /*9180*/  LOP3.LUT R33, R50.reuse, 0xffff0000, RZ, 0xc0, !PT ;  /* 0xffff000032217812 */ /* 0x040fe200078ec0ff */
[----:B------:R-:W-:Y:S01]  /*9190*/  IMAD.U32 R13, R50, 0x10000, RZ ;  /* 0x00010000320d7824 */ /* 0x000fe200078e00ff */
[----:B------:R-:W-:Y:S01]  /*91a0*/  LOP3.LUT R47, R47, 0xffff0000, RZ, 0xc0, !PT ;  /* 0xffff00002f2f7812 */ /* 0x000fe200078ec0ff */
[----:B------:R-:W-:Y:S01]  /*91b0*/  FFMA.FTZ R53, R12, R35, R53 ;  /* 0x000000230c357223 */ /* 0x000fe20000010035 */
[----:B------:R-:W-:Y:S01]  /*91c0*/  F2FP.BF16.F32.PACK_AB R43, R43, R46 ;  /* 0x0000002e2b2b723e */ /* 0x000fe200000010ff */
[----:B------:R-:W-:Y:S01]  /*91d0*/  FMUL.FTZ R12, R14, R13 ;  /* 0x0000000d0e0c7220 */ /* 0x000fe20000410000 */
[----:B------:R-:W-:Y:S01]  /*91e0*/  FMUL.FTZ R35, R34, R33 ;  /* 0x0000002122237220 */ /* 0x000fe20000410000 */
[----:B------:R-:W-:Y:S01]  /*91f0*/  FMUL.FTZ R14, R14, R11 ;  /* 0x0000000b0e0e7220 */ /* 0x000fe20000410000 */
[----:B------:R-:W-:Y:S01]  /*9200*/  FMUL.FTZ R34, R34, R47 ;  /* 0x0000002f22227220 */ /* 0x000fe20000410000 */
        /* <DEDUP_REMOVED lines=16> */
.L_x_1668:
[----:B------:R-:W-:Y:S05]  /*9310*/  BSYNC B2 ;  /* 0x0000000000027941 */ /* 0x000fea0003800000 */
.L_x_1667:
[----:B---3--:R3:W-:Y:S04]  /*9320*/  ST.E.128 desc[UR60][R38.64], R12 ;  /* 0x0000000c26007985 */ /* 0x0087e8000c101d3c */
[----:B----4-:R3:W-:Y:S02]  /*9330*/  @!P3 ST.E.128 desc[UR60][R40.64], R32 ;  /* 0x000000202800b985 */ /* 0x0107e4000c101d3c */
.L_x_1666:
[----:B------:R-:W-:Y:S05]  /*9340*/  BSYNC B1 ;  /* 0x0000000000017941 */ /* 0x000fea0003800000 */
.L_x_1665:
[----:B------:R-:W-:Y:S01]  /*9350*/  ISETP.NE.AND P3, PT, R9, RZ, PT ;  /* 0x000000ff0900720c */ /* 0x000fe20003f65270 */
[----:B------:R-:W-:-:S12]  /*9360*/  BSSY B1, `(.L_x_1669) ;  /* 0x000007c000017945 */ /* 0x000fd80003800000 */
[----:B------:R-:W-:Y:S05]  /*9370*/  @!P3 BRA `(.L_x_1670) ;  /* 0x0000000400e8b947 */ /* 0x000fea0003800000 */
[----:B---34-:R-:W3:Y:S01]  /*9380*/  LDL R14, [R1+0x34] ;  /* 0x00003400010e7983 */ /* 0x018ee20000100800 */
[----:B0-----:R-:W-:Y:S01]  /*9390*/  SEL R11, R122, R134, !P1 ;  /* 0x000000867a0b7207 */ /* 0x001fe20004800000 */
[----:B------:R-:W-:Y:S01]  /*93a0*/  BSSY B2, `(.L_x_1671) ;  /* 0x0000075000027945 */ /* 0x000fe20003800000 */
[----:B------:R-:W-:Y:S02]  /*93b0*/  SHF.R.U32.HI R13, RZ, 0x3, R225 ;  /* 0x00000003ff0d7819 */ /* 0x000fe400000116e1 */
[----:B------:R-:W-:Y:S02]  /*93c0*/  SHF.R.S32.HI R12, RZ, 0x1f, R11 ;  /* 0x0000001fff0c7819 */ /* 0x000fe4000001140b */
[----:B------:R-:W-:Y:S02]  /*93d0*/  LEA R38, P3, R6, R36, 0x1 ;  /* 0x0000002406267211 */ /* 0x000fe400078608ff */
[----:B------:R-:W-:Y:S02]  /*93e0*/  LEA.HI R11, R12, R11, RZ, 0x4 ;  /* 0x0000000b0c0b7211 */ /* 0x000fe400078f20ff */
[----:B------:R-:W-:-:S02]  /*93f0*/  ISETP.GE.AND P4, PT, R198, R119, PT ;  /* 0x00000077c600720c */ /* 0x000fc40003f86270 */
[----:B------:R-:W-:Y:S02]  /*9400*/  LEA.HI.SX32 R11, R11, R112, 0x1c ;  /* 0x000000700b0b7211 */ /* 0x000fe400078fe2ff */
[----:B------:R-:W-:Y:S02]  /*9410*/  LEA.HI.X R39, R6, R37, R108, 0x1, P3 ;  /* 0x0000002506277211 */ /* 0x000fe400018f0c6c */
[----:B------:R-:W-:Y:S01]  /*9420*/  SHF.R.S32.HI R12, RZ, 0x1f, R11 ;  /* 0x0000001fff0c7819 */ /* 0x000fe2000001140b */
[----:B------:R-:W-:-:S03]  /*9430*/  IMAD.SHL.U32 R41, R11, 0x8, RZ ;  /* 0x000000080b297824 */ /* 0x000fc600078e00ff */
[----:B------:R-:W-:Y:S02]  /*9440*/  LEA.HI R12, R12, R11, RZ, 0x3 ;  /* 0x0000000b0c0c7211 */ /* 0x000fe400078f18ff */
[----:B------:R-:W-:Y:S02]  /*9450*/  LOP3.LUT R11, R225, 0x38, R41, 0xf8, !PT ;  /* 0x00000038e10b7812 */ /* 0x000fe400078ef829 */
[----:B------:R-:W-:Y:S02]  /*9460*/  SHF.R.S32.HI R12, RZ, 0x3, R12 ;  /* 0x00000003ff0c7819 */ /* 0x000fe4000001140c */
[----:B------:R-:W-:Y:S02]  /*9470*/  LOP3.LUT R11, R11, R13, RZ, 0x3c, !PT ;  /* 0x0000000d0b0b7212 */ /* 0x000fe400078e3cff */
[----:B------:R-:W-:-:S13]  /*9480*/  ISETP.GE.AND P3, PT, R41, R130, PT ;  /* 0x000000822900720c */ /* 0x000fda0003f66270 */
[----:B------:R-:W-:-:S04]  /*9490*/  @!P3 IMAD.WIDE R40, R41, 0x2, R36 ;  /* 0x000000022928b825 */ /* 0x000fc800078e0224 */
[----:B---3--:R-:W-:-:S04]  /*94a0*/  IMAD R12, R12, 0x1800, R14 ;  /* 0x000018000c0c7824 */ /* 0x008fc800078e020e */
        /* <DEDUP_REMOVED lines=10> */
[----:B------:R-:W-:Y:S01]  /*9550*/  SHF.R.U64 R55, R72, 0x10, R73 ;  /* 0x0000001048377819 */ /* 0x000fe20000001249 */
[----:B---3--:R-:W-:Y:S01]  /*9560*/  IMAD.U32 R49, R15, 0x10000, RZ ;  /* 0x000100000f317824 */ /* 0x008fe200078e00ff */
[----:B------:R-:W-:Y:S01]  /*9570*/  SHF.R.U32.HI R61, RZ, 0x10, R61 ;  /* 0x00000010ff3d7819 */ /* 0x000fe2000001163d */
[----:B------:R-:W-:Y:S01]  /*9580*/  IMAD.U32 R50, R33, 0x10000, RZ ;  /* 0x0001000021327824 */ /* 0x000fe200078e00ff */
[----:B------:R-:W-:Y:S01]  /*9590*/  SHF.R.U32.HI R73, RZ, 0x10, R73 ;  /* 0x00000010ff497819 */ /* 0x000fe20000011649 */
[----:B------:R-:W-:Y:S01]  /*95a0*/  IMAD.U32 R48, R13, 0x10000, RZ ;  /* 0x000100000d307824 */ /* 0x000fe200078e00ff */
[----:B------:R-:W-:Y:S01]  /*95b0*/  LOP3.LUT R45, R35, 0xffff0000, RZ, 0xc0, !PT ;  /* 0xffff0000232d7812 */ /* 0x000fe200078ec0ff */
[----:B------:R-:W-:Y:S01]  /*95c0*/  IMAD.U32 R43, R32, 0x10000, RZ ;  /* 0x00010000202b7824 */ /* 0x000fe200078e00ff */
[----:B------:R-:W-:Y:S01]  /*95d0*/  PRMT R46, R146, 0x5410, R53 ;  /* 0x00005410922e7816 */ /* 0x000fe20000000035 */
[----:B------:R-:W-:Y:S01]  /*95e0*/  IMAD.U32 R42, R12, 0x10000, RZ ;  /* 0x000100000c2a7824 */ /* 0x000fe200078e00ff */
[----:B------:R-:W-:Y:S01]  /*95f0*/  PRMT R146, R146, 0x5432, R61 ;  /* 0x0000543292927816 */ /* 0x000fe2000000003d */
[----:B0-----:R-:W-:Y:S01]  /*9600*/  IMAD.U32 R11, R14, 0x10000, RZ ;  /* 0x000100000e0b7824 */ /* 0x001fe200078e00ff */
[----:B------:R-:W-:-:S02]  /*9610*/  PRMT R35, R158, 0x5432, R73 ;  /* 0x000054329e237816 */ /* 0x000fc40000000049 */
[----:B------:R-:W-:Y:S02]  /*9620*/  SHF.R.U64 R54, R74, 0x10, R75 ;  /* 0x000000104a367819 */ /* 0x000fe4000000124b */
[----:B------:R-:W-:Y:S01]  /*9630*/  SHF.R.U64 R60, R62, 0x10, R63 ;  /* 0x000000103e3c7819 */ /* 0x000fe2000000123f */
[----:B------:R-:W-:Y:S01]  /*9640*/  IMAD.U32 R53, R35, 0x10000, RZ ;  /* 0x0001000023357824 */ /* 0x000fe200078e00ff */
[----:B------:R-:W-:Y:S02]  /*9650*/  SHF.R.U32.HI R74, RZ, 0x10, R75 ;  /* 0x00000010ff4a7819 */ /* 0x000fe4000001164b */
[----:B------:R-:W-:Y:S01]  /*9660*/  LOP3.LUT R44, R15, 0xffff0000, RZ, 0xc0, !PT ;  /* 0xffff00000f2c7812 */ /* 0x000fe200078ec0ff */
[----:B------:R-:W-:Y:S01]  /*9670*/  IMAD.U32 R15, R146, 0x10000, RZ ;  /* 0x00010000920f7824 */ /* 0x000fe200078e00ff */
[----:B------:R-:W-:Y:S01]  /*9680*/  SHF.R.U32.HI R62, RZ, 0x10, R63 ;  /* 0x00000010ff3e7819 */ /* 0x000fe2000001163f */
[----:B------:R-:W-:Y:S01]  /*9690*/  FMUL.FTZ R61, R50, R53 ;  /* 0x00000035323d7220 */ /* 0x000fe20000410000 */
[----:B------:R-:W-:-:S02]  /*96a0*/  PRMT R158, R158, 0x5410, R55 ;  /* 0x000054109e9e7816 */ /* 0x000fc40000000037 */
[----:B------:R-:W-:Y:S02]  /*96b0*/  LOP3.LUT R51, R33, 0xffff0000, RZ, 0xc0, !PT ;  /* 0xffff000021337812 */ /* 0x000fe400078ec0ff */
[----:B------:R-:W-:Y:S02]  /*96c0*/  PRMT R55, R157, 0x5410, R54 ;  /* 0x000054109d377816 */ /* 0x000fe40000000036 */
[----:B------:R-:W-:Y:S02]  /*96d0*/  PRMT R33, R145, 0x5410, R60 ;  /* 0x0000541091217816 */ /* 0x000fe4000000003c */
[----:B------:R-:W-:Y:S02]  /*96e0*/  PRMT R157, R157, 0x5432, R74 ;  /* 0x000054329d9d7816 */ /* 0x000fe4000000004a */
[----:B------:R-:W-:Y:S01]  /*96f0*/  LOP3.LUT R54, R35, 0xffff0000, RZ, 0xc0, !PT ;  /* 0xffff000023367812 */ /* 0x000fe200078ec0ff */
[-C--:B------:R-:W-:Y:S01]  /*9700*/  FMUL.FTZ R35, R50, R15.reuse ;  /* 0x0000000f32237220 */ /* 0x080fe20000410000 */
[----:B------:R-:W-:Y:S01]  /*9710*/  PRMT R145, R145, 0x5432, R62 ;  /* 0x0000543291917816 */ /* 0x000fe2000000003e */
[----:B------:R-:W-:Y:S01]  /*9720*/  FFMA.FTZ R15, R48, R15, -R61 ;  /* 0x0000000f300f7223 */ /* 0x000fe2000001083d */
[----:B------:R-:W-:Y:S01]  /*9730*/  LOP3.LUT R146, R146, 0xffff0000, RZ, 0xc0, !PT ;  /* 0xffff000092927812 */ /* 0x000fe200078ec0ff */
[----:B------:R-:W-:-:S02]  /*9740*/  IMAD.U32 R50, R157, 0x10000, RZ ;  /* 0x000100009d327824 */ /* 0x000fc400078e00ff */
[----:B------:R-:W-:Y:S01]  /*9750*/  FFMA.FTZ R35, R48, R53, R35 ;  /* 0x0000003530237223 */ /* 0x000fe20000010023 */
[----:B------:R-:W-:Y:S01]  /*9760*/  IMAD.U32 R48, R145, 0x10000, RZ ;  /* 0x0001000091307824 */ /* 0x000fe200078e00ff */
[----:B------:R-:W-:Y:S01]  /*9770*/  LOP3.LUT R47, R13, 0xffff0000, RZ, 0xc0, !PT ;  /* 0xffff00000d2f7812 */ /* 0x000fe200078ec0ff */
[C---:B------:R-:W-:Y:S01]  /*9780*/  FMUL.FTZ R60, R51.reuse, R54 ;  /* 0x00000036333c7220 */ /* 0x040fe20000410000 */
[----:B------:R-:W-:Y:S01]  /*9790*/  FMUL.FTZ R62, R51, R146 ;  /* 0x00000092333e7220 */ /* 0x000fe20000410000 */
[C---:B------:R-:W-:Y:S01]  /*97a0*/  FMUL.FTZ R64, R52.reuse, R50 ;  /* 0x0000003234407220 */ /* 0x040fe20000410000 */
[----:B------:R-:W-:Y:S01]  /*97b0*/  LOP3.LUT R157, R157, 0xffff0000, RZ, 0xc0, !PT ;  /* 0xffff00009d9d7812 */ /* 0x000fe200078ec0ff */
[-C--:B------:R-:W-:Y:S01]  /*97c0*/  FMUL.FTZ R51, R52, R48.reuse ;  /* 0x0000003034337220 */ /* 0x080fe20000410000 */
[----:B------:R-:W-:Y:S01]  /*97d0*/  LOP3.LUT R145, R145, 0xffff0000, RZ, 0xc0, !PT ;  /* 0xffff000091917812 */ /* 0x000fe200078ec0ff */
[----:B------:R-:W-:Y:S01]  /*97e0*/  FFMA.FTZ R64, R49, R48, -R64 ;  /* 0x0000003031407223 */ /* 0x000fe20000010840 */
[C---:B------:R-:W-:Y:S01]  /*97f0*/  FFMA.FTZ R60, R47.reuse, R146, -R60 ;  /* 0x000000922f3c7223 */ /* 0x040fe2000001083c */
[----:B------:R-:W-:Y:S01]  /*9800*/  FFMA.FTZ R62, R47, R54, R62 ;  /* 0x000000362f3e7223 */ /* 0x000fe2000001003e */
[----:B------:R-:W-:Y:S01]  /*9810*/  FFMA.FTZ R50, R49, R50, R51 ;  /* 0x0000003231327223 */ /* 0x000fe20000010033 */
[----:B------:R-:W-:-:S02]  /*9820*/  IMAD.U32 R48, R158, 0x10000, RZ ;  /* 0x000100009e307824 */ /* 0x000fc400078e00ff */
[C---:B------:R-:W-:Y:S01]  /*9830*/  FMUL.FTZ R49, R45.reuse, R157 ;  /* 0x0000009d2d317220 */ /* 0x040fe20000410000 */
[----:B------:R-:W-:Y:S02]  /*9840*/  IMAD.U32 R47, R46, 0x10000, RZ ;  /* 0x000100002e2f7824 */ /* 0x000fe400078e00ff */
[-C--:B------:R-:W-:Y:S01]  /*9850*/  FMUL.FTZ R53, R45, R145.reuse ;  /* 0x000000912d357220 */ /* 0x080fe20000410000 */
[CC--:B------:R-:W-:Y:S01]  /*9860*/  FMUL.FTZ R51, R43.reuse, R48.reuse ;  /* 0x000000302b337220 */ /* 0x0c0fe20000410000 */
[----:B------:R-:W-:Y:S01]  /*9870*/  FFMA.FTZ R145, R44, R145, -R49 ;  /* 0x000000912c917223 */ /* 0x000fe20000010831 */
[-C--:B------:R-:W-:Y:S01]  /*9880*/  FMUL.FTZ R43, R43, R47.reuse ;  /* 0x0000002f2b2b7220 */ /* 0x080fe20000410000 */
[----:B------:R-:W-:Y:S01]  /*9890*/  LOP3.LUT R32, R32, 0xffff0000, RZ, 0xc0, !PT ;  /* 0xffff000020207812 */ /* 0x000fe200078ec0ff */
[----:B------:R-:W-:Y:S01]  /*98a0*/  FFMA.FTZ R51, R42, R47, -R51 ;  /* 0x0000002f2a337223 */ /* 0x000fe20000010833 */
[----:B------:R-:W-:Y:S01]  /*98b0*/  LOP3.LUT R49, R158, 0xffff0000, RZ, 0xc0, !PT ;  /* 0xffff00009e317812 */ /* 0x000fe200078ec0ff */
[----:B------:R-:W-:Y:S01]  /*98c0*/  FFMA.FTZ R43, R42, R48, R43 ;  /* 0x000000302a2b7223 */ /* 0x000fe2000001002b */
[----:B------:R-:W-:Y:S01]  /*98d0*/  LOP3.LUT R45, R46, 0xffff0000, RZ, 0xc0, !PT ;  /* 0xffff00002e2d7812 */ /* 0x000fe200078ec0ff */
[----:B------:R-:W-:Y:S01]  /*98e0*/  IMAD.U32 R13, R34, 0x10000, RZ ;  /* 0x00010000220d7824 */ /* 0x000fe200078e00ff */
[----:B------:R-:W-:Y:S01]  /*98f0*/  LOP3.LUT R12, R12, 0xffff0000, RZ, 0xc0, !PT ;  /* 0xffff00000c0c7812 */ /* 0x000fe200078ec0ff */
[----:B------:R-:W-:Y:S01]  /*9900*/  FFMA.FTZ R157, R44, R157, R53 ;  /* 0x0000009d2c9d7223 */ /* 0x000fe20000010035 */
[C---:B------:R-:W-:Y:S01]  /*9910*/  IMAD.U32 R42, R55.reuse, 0x10000, RZ ;  /* 0x00010000372a7824 */ /* 0x040fe200078e00ff */
[----:B------:R-:W-:Y:S01]  /*9920*/  LOP3.LUT R34, R34, 0xffff0000, RZ, 0xc0, !PT ;  /* 0xffff000022227812 */ /* 0x000fe200078ec0ff */
[C---:B------:R-:W-:Y:S01]  /*9930*/  FMUL.FTZ R53, R32.reuse, R49 ;  /* 0x0000003120357220 */ /* 0x040fe20000410000 */
[----:B------:R-:W-:Y:S01]  /*9940*/  LOP3.LUT R55, R55, 0xffff0000, RZ, 0xc0, !PT ;  /* 0xffff000037377812 */ /* 0x000fe200078ec0ff */
[-C--:B------:R-:W-:Y:S01]  /*9950*/  FMUL.FTZ R47, R32, R45.reuse ;  /* 0x0000002d202f7220 */ /* 0x080fe20000410000 */
[C---:B------:R-:W-:Y:S01]  /*9960*/  IMAD.U32 R32, R33.reuse, 0x10000, RZ ;  /* 0x0001000021207824 */ /* 0x040fe200078e00ff */
[----:B------:R-:W-:Y:S01]  /*9970*/  LOP3.LUT R33, R33, 0xffff0000, RZ, 0xc0, !PT ;  /* 0xffff000021217812 */ /* 0x000fe200078ec0ff */
[----:B------:R-:W-:Y:S01]  /*9980*/  FFMA.FTZ R44, R12, R45, -R53 ;  /* 0x0000002d0c2c7223 */ /* 0x000fe20000010835 */
[----:B------:R-:W-:Y:S01]  /*9990*/  LOP3.LUT R14, R14, 0xffff0000, RZ, 0xc0, !PT ;  /* 0xffff00000e0e7812 */ /* 0x000fe200078ec0ff */
[C---:B------:R-:W-:Y:S01]  /*99a0*/  FMUL.FTZ R46, R13.reuse, R42 ;  /* 0x0000002a0d2e7220 */ /* 0x040fe20000410000 */
[C---:B------:R-:W-:Y:S01]  /*99b0*/  FMUL.FTZ R45, R34.reuse, R55 ;  /* 0x00000037222d7220 */ /* 0x040fe20000410000 */
[-C--:B------:R-:W-:Y:S01]  /*99c0*/  FMUL.FTZ R13, R13, R32.reuse ;  /* 0x000000200d0d7220 */ /* 0x080fe20000410000 */
[-C--:B------:R-:W-:Y:S01]  /*99d0*/  FMUL.FTZ R34, R34, R33.reuse ;  /* 0x0000002122227220 */ /* 0x080fe20000410000 */
[C---:B------:R-:W-:Y:S01]  /*99e0*/  FFMA.FTZ R46, R11.reuse, R32, -R46 ;  /* 0x000000200b2e7223 */ /* 0x040fe2000001082e */
[----:B------:R-:W-:Y:S01]  /*99f0*/  FFMA.FTZ R45, R14, R33, -R45 ;  /* 0x000000210e2d7223 */ /* 0x000fe2000001082d */
[----:B------:R-:W-:Y:S01]  /*9a00*/  FFMA.FTZ R12, R12, R49, R47 ;  /* 0x000000310c0c7223 */ /* 0x000fe2000001002f */
[----:B------:R-:W-:Y:S01]  /*9a10*/  FFMA.FTZ R13, R11, R42, R13 ;  /* 0x0000002a0b0d7223 */ /* 0x000fe2000001000d */
[----:B------:R-:W-:Y:S01]  /*9a20*/  FFMA.FTZ R34, R14, R55, R34 ;  /* 0x000000370e227223 */ /* 0x000fe20000010022 */
[----:B------:R-:W-:-:S02]  /*9a30*/  F2FP.BF16.F32.PACK_AB R15, R60, R15 ;  /* 0x0000000f3c0f723e */ /* 0x000fc400000010ff */
[----:B------:R-:W-:Y:S02]  /*9a40*/  F2FP.BF16.F32.PACK_AB R14, R44, R51 ;  /* 0x000000332c0e723e */ /* 0x000fe400000010ff */
        /* <DEDUP_REMOVED lines=10> */
.L_x_1672:
[----:B------:R-:W-:Y:S05]  /*9af0*/  BSYNC B2 ;  /* 0x0000000000027941 */ /* 0x000fea0003800000 */
.L_x_1671:
[----:B---3--:R3:W-:Y:S04]  /*9b00*/  ST.E.128 desc[UR60][R38.64], R12 ;  /* 0x0000000c26007985 */ /* 0x0087e8000c101d3c */
[----:B----4-:R3:W-:Y:S02]  /*9b10*/  @!P3 ST.E.128 desc[UR60][R40.64], R32 ;  /* 0x000000202800b985 */ /* 0x0107e4000c101d3c */
.L_x_1670:
[----:B------:R-:W-:Y:S05]  /*9b20*/  BSYNC B1 ;  /* 0x0000000000017941 */ /* 0x000fea0003800000 */
.L_x_1669:
[----:B------:R-:W-:-:S13]  /*9b30*/  ISETP.NE.AND P3, PT, R10, RZ, PT ;  /* 0x000000ff0a00720c */ /* 0x000fda0003f65270 */
[----:B------:R-:W-:Y:S05]  /*9b40*/  @!P3 BRA `(.L_x_1621) ;  /* 0x0000000c00ccb947 */ /* 0x000fea0003800000 */
[----:B---34-:R-:W3:Y:S01]  /*9b50*/  LDL R15, [R1+0x34] ;  /* 0x00003400010f7983 */ /* 0x018ee20000100800 */
[----:B------:R-:W-:Y:S01]  /*9b60*/  LOP3.LUT P4, RZ, R22, 0x1, RZ, 0xc0, !PT ;  /* 0x0000000116ff7812 */ /* 0x000fe2000788c0ff */
[----:B------:R-:W-:Y:S01]  /*9b70*/  BSSY B1, `(.L_x_1673) ;  /* 0x0000073000017945 */ /* 0x000fe20003800000 */
[----:B------:R-:W-:Y:S02]  /*9b80*/  SHF.R.U32.HI R14, RZ, 0x3, R225 ;  /* 0x00000003ff0e7819 */ /* 0x000fe400000116e1 */
[----:B------:R-:W-:Y:S02]  /*9b90*/  SEL R134, R122, R134, !P4 ;  /* 0x000000867a867207 */ /* 0x000fe40006000000 */
[C---:B0-----:R-:W-:Y:S02]  /*9ba0*/  LEA R38, P3, R7.reuse, R36, 0x1 ;  /* 0x0000002407267211 */ /* 0x041fe400078608ff */
[----:B------:R-:W-:Y:S02]  /*9bb0*/  SHF.R.S32.HI R11, RZ, 0x1f, R134 ;  /* 0x0000001fff0b7819 */ /* 0x000fe40000011486 */
[----:B------:R-:W-:-:S02]  /*9bc0*/  LEA.HI.X R39, R7, R37, R107, 0x1, P3 ;  /* 0x0000002507277211 */ /* 0x000fc400018f0c6b */
[----:B------:R-:W-:Y:S02]  /*9bd0*/  LEA.HI R134, R11, R134, RZ, 0x4 ;  /* 0x000000860b867211 */ /* 0x000fe400078f20ff */
[----:B------:R-:W-:Y:S02]  /*9be0*/  ISETP.GE.AND P3, PT, R195, R119, PT ;  /* 0x00000077c300720c */ /* 0x000fe40003f66270 */
[----:B------:R-:W-:-:S04]  /*9bf0*/  LEA.HI.SX32 R134, R134, R111, 0x1c ;  /* 0x0000006f86867211 */ /* 0x000fc800078fe2ff */
[----:B------:R-:W-:-:S04]  /*9c00*/  SHF.R.S32.HI R11, RZ, 0x1f, R134 ;  /* 0x0000001fff0b7819 */ /* 0x000fc80000011486 */
[----:B------:R-:W-:Y:S01]  /*9c10*/  LEA.HI R12, R11, R134, RZ, 0x3 ;  /* 0x000000860b0c7211 */ /* 0x000fe200078f18ff */
[----:B------:R-:W-:-:S03]  /*9c20*/  IMAD.SHL.U32 R11, R134, 0x8, RZ ;  /* 0x00000008860b7824 */ /* 0x000fc600078e00ff */
[----:B------:R-:W-:Y:S02]  /*9c30*/  SHF.R.S32.HI R13, RZ, 0x3, R12 ;  /* 0x00000003ff0d7819 */ /* 0x000fe4000001140c */
[----:B------:R-:W-:-:S04]  /*9c40*/  LOP3.LUT R12, R225, 0x38, R11, 0xf8, !PT ;  /* 0x00000038e10c7812 */ /* 0x000fc800078ef80b */
[----:B------:R-:W-:Y:S01]  /*9c50*/  LOP3.LUT R12, R12, R14, RZ, 0x3c, !PT ;  /* 0x0000000e0c0c7212 */ /* 0x000fe200078e3cff */
[----:B---3--:R-:W-:-:S04]  /*9c60*/  IMAD R13, R13, 0x1800, R15 ;  /* 0x000018000d0d7824 */ /* 0x008fc800078e020f */
        /* <DEDUP_REMOVED lines=16> */
[----:B------:R-:W-:Y:S02]  /*9d70*/  PRMT R48, R142, 0x5410, R53 ;  /* 0x000054108e307816 */ /* 0x000fe40000000035 */
[----:B------:R-:W-:Y:S01]  /*9d80*/  SHF.R.U64 R49, R68, 0x10, R69 ;  /* 0x0000001044317819 */ /* 0x000fe20000001245 */
[----:B------:R-:W-:Y:S01]  /*9d90*/  IMAD.U32 R52, R51, 0x10000, RZ ;  /* 0x0001000033347824 */ /* 0x000fe200078e00ff */
[----:B------:R-:W-:-:S02]  /*9da0*/  SHF.R.U64 R54, R70, 0x10, R71 ;  /* 0x0000001046367819 */ /* 0x000fc40000001247 */
[----:B------:R-:W-:Y:S02]  /*9db0*/  PRMT R142, R142, 0x5432, R57 ;  /* 0x000054328e8e7816 */ /* 0x000fe40000000039 */
[----:B------:R-:W-:Y:S02]  /*9dc0*/  SHF.R.U32.HI R70, RZ, 0x10, R71 ;  /* 0x00000010ff467819 */ /* 0x000fe40000011647 */
[----:B------:R-:W-:Y:S02]  /*9dd0*/  SHF.R.U64 R50, R58, 0x10, R59 ;  /* 0x000000103a327819 */ /* 0x000fe4000000123b */
[----:B------:R-:W-:Y:S01]  /*9de0*/  PRMT R144, R144, 0x5410, R49 ;  /* 0x0000541090907816 */ /* 0x000fe20000000031 */
[----:B------:R-:W-:Y:S01]  /*9df0*/  IMAD.U32 R49, R142, 0x10000, RZ ;  /* 0x000100008e317824 */ /* 0x000fe200078e00ff */
[C---:B------:R-:W-:Y:S01]  /*9e00*/  PRMT R53, R143.reuse, 0x5410, R54 ;  /* 0x000054108f357816 */ /* 0x040fe20000000036 */
[CC--:B------:R-:W-:Y:S01]  /*9e10*/  FMUL.FTZ R54, R44.reuse, R52.reuse ;  /* 0x000000342c367220 */ /* 0x0c0fe20000410000 */
[----:B------:R-:W-:Y:S01]  /*9e20*/  SHF.R.U32.HI R58, RZ, 0x10, R59 ;  /* 0x00000010ff3a7819 */ /* 0x000fe2000001163b */
[-C--:B------:R-:W-:Y:S01]  /*9e30*/  FMUL.FTZ R44, R44, R49.reuse ;  /* 0x000000312c2c7220 */ /* 0x080fe20000410000 */
[----:B------:R-:W-:Y:S01]  /*9e40*/  PRMT R143, R143, 0x5432, R70 ;  /* 0x000054328f8f7816 */ /* 0x000fe20000000046 */
[----:B------:R-:W-:Y:S01]  /*9e50*/  FFMA.FTZ R54, R41, R49, -R54 ;  /* 0x0000003129367223 */ /* 0x000fe20000010836 */
[----:B------:R-:W-:Y:S01]  /*9e60*/  PRMT R50, R141, 0x5410, R50 ;  /* 0x000054108d327816 */ /* 0x000fe20000000032 */
[----:B------:R-:W-:Y:S01]  /*9e70*/  FFMA.FTZ R52, R41, R52, R44 ;  /* 0x0000003429347223 */ /* 0x000fe2000001002c */
[----:B------:R-:W-:Y:S01]  /*9e80*/  LOP3.LUT R45, R33, 0xffff0000, RZ, 0xc0, !PT ;  /* 0xffff0000212d7812 */ /* 0x000fe200078ec0ff */
        /* <DEDUP_REMOVED lines=8> */
[----:B------:R-:W-:Y:S01]  /*9f10*/  IMAD.U32 R32, R15, 0x10000, RZ ;  /* 0x000100000f207824 */ /* 0x000fe200078e00ff */
[----:B------:R-:W-:Y:S01]  /*9f20*/  LOP3.LUT R42, R13, 0xffff0000, RZ, 0xc0, !PT ;  /* 0xffff00000d2a7812 */ /* 0x000fe200078ec0ff */
[C---:B------:R-:W-:Y:S01]  /*9f30*/  FMUL.FTZ R55, R45.reuse, R51 ;  /* 0x000000332d377220 */ /* 0x040fe20000410000 */
[-C--:B------:R-:W-:Y:S01]  /*9f40*/  FMUL.FTZ R45, R45, R142.reuse ;  /* 0x0000008e2d2d7220 */ /* 0x080fe20000410000 */
[----:B------:R-:W-:Y:S01]  /*9f50*/  LOP3.LUT R47, R35, 0xffff0000, RZ, 0xc0, !PT ;  /* 0xffff0000232f7812 */ /* 0x000fe200078ec0ff */
[-C--:B------:R-:W-:Y:S01]  /*9f60*/  FMUL.FTZ R46, R46, R41.reuse ;  /* 0x000000292e2e7220 */ /* 0x080fe20000410000 */
[----:B------:R-:W-:Y:S01]  /*9f70*/  LOP3.LUT R44, R143, 0xffff0000, RZ, 0xc0, !PT ;  /* 0xffff00008f2c7812 */ /* 0x000fe200078ec0ff */
[----:B------:R-:W-:Y:S01]  /*9f80*/  FFMA.FTZ R57, R32, R41, -R57 ;  /* 0x0000002920397223 */ /* 0x000fe20000010839 */
[C---:B------:R-:W-:Y:S01]  /*9f90*/  FFMA.FTZ R55, R42.reuse, R142, -R55 ;  /* 0x0000008e2a377223 */ /* 0x040fe20000010837 */
[----:B------:R-:W-:Y:S01]  /*9fa0*/  FFMA.FTZ R51, R42, R51, R45 ;  /* 0x000000332a337223 */ /* 0x000fe2000001002d */
[----:B------:R-:W-:Y:S01]  /*9fb0*/  IMAD.U32 R41, R144, 0x10000, RZ ;  /* 0x0001000090297824 */ /* 0x000fe200078e00ff */
[----:B------:R-:W-:Y:S01]  /*9fc0*/  LOP3.LUT R42, R141, 0xffff0000, RZ, 0xc0, !PT ;  /* 0xffff00008d2a7812 */ /* 0x000fe200078ec0ff */
[----:B------:R-:W-:Y:S01]  /*9fd0*/  FFMA.FTZ R46, R32, R49, R46 ;  /* 0x00000031202e7223 */ /* 0x000fe2000001002e */
[----:B------:R-:W-:Y:S01]  /*9fe0*/  LOP3.LUT R15, R15, 0xffff0000, RZ, 0xc0, !PT ;  /* 0xffff00000f0f7812 */ /* 0x000fe200078ec0ff */
[----:B------:R-:W-:Y:S01]  /*9ff0*/  FMUL.FTZ R56, R47, R44 ;  /* 0x0000002c2f387220 */ /* 0x000fe20000410000 */
[----:B------:R-:W-:-:S02]  /*a000*/  IMAD.U32 R32, R48, 0x10000, RZ ;  /* 0x0001000030207824 */ /* 0x000fc400078e00ff */
[-C--:B------:R-:W-:Y:S01]  /*a010*/  FMUL.FTZ R45, R33, R41.reuse ;  /* 0x00000029212d7220 */ /* 0x080fe20000410000 */
[-C--:B------:R-:W-:Y:S01]  /*a020*/  FMUL.FTZ R58, R47, R42.reuse ;  /* 0x0000002a2f3a7220 */ /* 0x080fe20000410000 */
[----:B------:R-:W-:Y:S01]  /*a030*/  FFMA.FTZ R56, R15, R42, -R56 ;  /* 0x0000002a0f387223 */ /* 0x000fe20000010838 */
[----:B------:R-:W-:Y:S01]  /*a040*/  LOP3.LUT R144, R144, 0xffff0000, RZ, 0xc0, !PT ;  /* 0xffff000090907812 */ /* 0x000fe200078ec0ff */
[-C--:B------:R-:W-:Y:S01]  /*a050*/  FMUL.FTZ R42, R33, R32.reuse ;  /* 0x00000020212a7220 */ /* 0x080fe20000410000 */
[----:B------:R-:W-:Y:S01]  /*a060*/  FFMA.FTZ R45, R40, R32, -R45 ;  /* 0x00000020282d7223 */ /* 0x000fe2000001082d */
[----:B------:R-:W-:Y:S01]  /*a070*/  IMAD.U32 R35, R34, 0x10000, RZ ;  /* 0x0001000022237824 */ /* 0x000fe200078e00ff */
[----:B------:R-:W-:Y:S01]  /*a080*/  LOP3.LUT R48, R48, 0xffff0000, RZ, 0xc0, !PT ;  /* 0xffff000030307812 */ /* 0x000fe200078ec0ff */
[----:B------:R-:W-:Y:S01]  /*a090*/  IMAD.U32 R32, R53, 0x10000, RZ ;  /* 0x0001000035207824 */ /* 0x000fe200078e00ff */
[----:B------:R-:W-:Y:S01]  /*a0a0*/  LOP3.LUT R34, R34, 0xffff0000, RZ, 0xc0, !PT ;  /* 0xffff000022227812 */ /* 0x000fe200078ec0ff */
[----:B------:R-:W-:Y:S01]  /*a0b0*/  FFMA.FTZ R47, R15, R44, R58 ;  /* 0x0000002c0f2f7223 */ /* 0x000fe2000001003a */
[----:B------:R-:W-:Y:S01]  /*a0c0*/  LOP3.LUT R53, R53, 0xffff0000, RZ, 0xc0, !PT ;  /* 0xffff000035357812 */ /* 0x000fe200078ec0ff */
[----:B------:R-:W-:Y:S01]  /*a0d0*/  IMAD.U32 R15, R50, 0x10000, RZ ;  /* 0x00010000320f7824 */ /* 0x000fe200078e00ff */
[----:B------:R-:W-:Y:S01]  /*a0e0*/  LOP3.LUT R13, R12, 0xffff0000, RZ, 0xc0, !PT ;  /* 0xffff00000c0d7812 */ /* 0x000fe200078ec0ff */
[----:B------:R-:W-:Y:S01]  /*a0f0*/  FMUL.FTZ R44, R43, R144 ;  /* 0x000000902b2c7220 */ /* 0x000fe20000410000 */
[----:B------:R-:W-:Y:S01]  /*a100*/  LOP3.LUT R33, R50, 0xffff0000, RZ, 0xc0, !PT ;  /* 0xffff000032217812 */ /* 0x000fe200078ec0ff */
[----:B------:R-:W-:Y:S01]  /*a110*/  FFMA.FTZ R42, R40, R41, R42 ;  /* 0x00000029282a7223 */ /* 0x000fe2000001002a */
[----:B------:R-:W-:-:S02]  /*a120*/  IMAD.U32 R12, R14, 0x10000, RZ ;  /* 0x000100000e0c7824 */ /* 0x000fc400078e00ff */
[----:B------:R-:W-:Y:S01]  /*a130*/  FMUL.FTZ R40, R43, R48 ;  /* 0x000000302b287220 */ /* 0x000fe20000410000 */
[C---:B------:R-:W-:Y:S01]  /*a140*/  FMUL.FTZ R41, R35.reuse, R32 ;  /* 0x0000002023297220 */ /* 0x040fe20000410000 */
[----:B------:R-:W-:Y:S01]  /*a150*/  LOP3.LUT R14, R14, 0xffff0000, RZ, 0xc0, !PT ;  /* 0xffff00000e0e7812 */ /* 0x000fe200078ec0ff */
[----:B------:R-:W-:Y:S01]  /*a160*/  FMUL.FTZ R35, R35, R15 ;  /* 0x0000000f23237220 */ /* 0x000fe20000410000 */
[C---:B------:R-:W-:Y:S01]  /*a170*/  FMUL.FTZ R43, R34.reuse, R53 ;  /* 0x00000035222b7220 */ /* 0x040fe20000410000 */
[C---:B------:R-:W-:Y:S01]  /*a180*/  FFMA.FTZ R44, R13.reuse, R48, -R44 ;  /* 0x000000300d2c7223 */ /* 0x040fe2000001082c */
[----:B------:R-:W-:Y:S01]  /*a190*/  FMUL.FTZ R34, R34, R33 ;  /* 0x0000002122227220 */ /* 0x000fe20000410000 */
[C---:B------:R-:W-:Y:S01]  /*a1a0*/  FFMA.FTZ R41, R12.reuse, R15, -R41 ;  /* 0x0000000f0c297223 */ /* 0x040fe20000010829 */
[----:B------:R-:W-:Y:S01]  /*a1b0*/  FFMA.FTZ R35, R12, R32, R35 ;  /* 0x000000200c237223 */ /* 0x000fe20000010023 */
        /* <DEDUP_REMOVED lines=14> */
.L_x_1674:
[----:B------:R-:W-:Y:S05]  /*a2a0*/  BSYNC B1 ;  /* 0x0000000000017941 */ /* 0x000fea0003800000 */
.L_x_1673:
[----:B0-----:R0:W-:Y:S01]  /*a2b0*/  ST.E.128 desc[UR60][R38.64], R12 ;  /* 0x0000000c26007985 */ /* 0x0011e2000c101d3c */
[----:B------:R-:W-:-:S13]  /*a2c0*/  ISETP.GE.AND P3, PT, R11, R130, PT ;  /* 0x000000820b00720c */ /* 0x000fda0003f66270 */
[----:B------:R-:W-:Y:S05]  /*a2d0*/  @P3 BRA `(.L_x_1621) ;  /* 0x0000000400e83947 */ /* 0x000fea0003800000 */
[----:B------:R-:W-:-:S05]  /*a2e0*/  IMAD.WIDE R36, R11, 0x2, R36 ;  /* 0x000000020b247825 */ /* 0x000fca00078e0224 */
[----:B---3--:R3:W-:Y:S01]  /*a2f0*/  ST.E.128 desc[UR60][R36.64], R32 ;  /* 0x0000002024007985 */ /* 0x0087e2000c101d3c */
[----:B------:R-:W-:Y:S05]  /*a300*/  BRA `(.L_x_1621) ;  /* 0x0000000400dc7947 */ /* 0x000fea0003800000 */
.L_x_1586:
[----:B------:R-:W2:Y:S02]  /*a310*/  LDL R11, [R1+0x38] ;  /* 0x00003800010b7983 */ /* 0x000ea40000100800 */
[----:B--2---:R-:W-:-:S13]  /*a320*/  R2UR UR4, R11 ;  /* 0x000000000b0472ca */ /* 0x004fda00000e0000 */
[----:B------:R-:W-:-:S06]  /*a330*/  UISETP.NE.AND UP0, UPT, UR4, 0x3, UPT ;  /* 0x000000030400788c */ /* 0x000fcc000bf05270 */
[----:B------:R-:W-:-:S13]  /*a340*/  PLOP3.LUT P2, PT, PT, PT, UP0, 0x80, 0x0 ;  /* 0x000000000000781c */ /* 0x000fda0003f4f008 */
[----:B------:R-:W-:Y:S05]  /*a350*/  @!P2 BRA `(.L_x_1675) ;  /* 0x000000000004a947 */ /* 0x000fea0003800000 */
[----:B------:R-:W-:Y:S01]  /*a360*/  BPT.TRAP 0x1 ;  /* 0x000000040000795c */ /* 0x000fe20000300000 */
.L_x_1675:
[----:B------:R-:W-:Y:S01]  /*a370*/  IMAD R86, R19, 0x8, R18 ;  /* 0x0000000813567824 */ /* 0x000fe200078e0212 */
[----:B------:R-:W-:Y:S01]  /*a380*/  SHF.L.U32 R87, R219, 0x1f, RZ ;  /* 0x0000001fdb577819 */ /* 0x000fe200000006ff */
[----:B------:R-:W-:Y:S01]  /*a390*/  BSSY B1, `(.L_x_1676) ;  /* 0x0000004000017945 */ /* 0x000fe20003800000 */
[----:B------:R-:W-:Y:S02]  /*a3a0*/  SHF.R.S32.HI R31, RZ, 0x1f, R27 ;  /* 0x0000001fff1f7819 */ /* 0x000fe4000001141b */
[----:B------:R-:W0:Y:S02]  /*a3b0*/  SYNCS.PHASECHK.TRANS64.TRYWAIT P3, [R86+URZ+0x30890], R87 ;  /* 0x03089057560075a7 */ /* 0x000e24000806017f */
[----:B0-----:R-:W-:Y:S05]  /*a3c0*/  @!P3 BRA `(.L_x_1677) ;  /* 0x000002080044b947 */ /* 0x001fea0003800000 */
.L_x_2027:
[----:B------:R-:W-:Y:S05]  /*a3d0*/  BSYNC B1 ;  /* 0x0000000000017941 */ /* 0x000fea0003800000 */
.L_x_1676:
        /* <DEDUP_REMOVED lines=27> */
.L_x_2031:
        /* <DEDUP_REMOVED lines=23> */
[----:B------:R-:W-:Y:S02]  /*a700*/  @!P5 IMAD.SHL.U32 R11, R203, 0x8, RZ ;  /* 0x00000008cb0bd824 */ /* 0x000fe400078e00ff */
        /* <DEDUP_REMOVED lines=13> */
.L_x_1680:
[----:B------:R-:W-:Y:S05]  /*a7e0*/  BSYNC B1 ;  /* 0x0000000000017941 */ /* 0x000fea0003800000 */
.L_x_1679:
[----:B------:R-:W-:-:S03]  /*a7f0*/  UMOV UR4, 0xffffffff ;  /* 0xffffffff00047882 */ /* 0x000fc60000000000 */
[----:B------:R-:W-:Y:S05]  /*a800*/  BRA.DIV UR4, `(.L_x_1681) ;  /* 0x0000020604947947 */ /* 0x000fea000b800000 */
[----:B--2---:R2:W0:Y:S04]  /*a810*/  SHFL.IDX PT, R39, R41, 0x1, 0x1c1f ;  /* 0x003c1f0029277f89 */ /* 0x00442800000e0000 */
[----:B---3--:R2:W3:Y:S02]  /*a820*/  SHFL.IDX PT, R38, R40, 0x1, 0x1c1f ;  /* 0x003c1f0028267f89 */ /* 0x0084e400000e0000 */
.L_x_2035:
        /* <DEDUP_REMOVED lines=37> */
.L_x_1621:
[----:B------:R-:W-:Y:S05]  /*aa80*/  BSYNC B0 ;  /* 0x0000000000007941 */ /* 0x000fea0003800000 */
.L_x_1585:
        /* <DEDUP_REMOVED lines=17> */
.L_x_1683:
[----:B------:R-:W-:Y:S05]  /*aba0*/  BSYNC B0 ;  /* 0x0000000000007941 */ /* 0x000fea0003800000 */
.L_x_1682:
[----:B------:R-:W3:Y:S01]  /*abb0*/  SYNCS.PHASECHK.TRANS64.TRYWAIT P2, [R86+URZ+0x308b0], R87 ;  /* 0x0308b057560075a7 */ /* 0x000ee2000804017f */
[----:B------:R-:W-:Y:S04]  /*abc0*/  BSSY B0, `(.L_x_1684) ;  /* 0x0000002000007945 */ /* 0x000fe80003800000 */
[----:B---3--:R-:W-:Y:S05]  /*abd0*/  @!P2 BRA `(.L_x_1685) ;  /* 0x0000020000eca947 */ /* 0x008fea0003800000 */
.L_x_2036:
[----:B------:R-:W-:Y:S05]  /*abe0*/  BSYNC B0 ;  /* 0x0000000000007941 */ /* 0x000fea0003800000 */
.L_x_1684:
[----:B------:R-:W-:Y:S01]  /*abf0*/  ULDC.64 UR4, c[0x0][0x328] ;  /* 0x0000ca0000047ab9 */ /* 0x000fe20000000a00 */
[----:B------:R-:W-:Y:S01]  /*ac00*/  IMAD.IADD R85, R85, 0x1, -R218 ;  /* 0x0000000155557824 */ /* 0x000fe200078e0ada */
[----:B------:R-:W-:Y:S01]  /*ac10*/  BSSY B0, `(.L_x_1686) ;  /* 0x0000037000007945 */ /* 0x000fe20003800000 */
[----:B----4-:R-:W-:Y:S02]  /*ac20*/  IMAD R14, R31, UR4, RZ ;  /* 0x000000041f0e7c24 */ /* 0x010fe4000f8e02ff */
[----:B------:R-:W-:-:S04]  /*ac30*/  IMAD.WIDE.U32 R12, R27, UR4, RZ ;  /* 0x000000041b0c7c25 */ /* 0x000fc8000f8e00ff */
[----:B------:R-:W-:Y:S01]  /*ac40*/  IMAD R27, R27, UR5, R14 ;  /* 0x000000051b1b7c24 */ /* 0x000fe2000f8e020e */
[----:B------:R-:W-:Y:S02]  /*ac50*/  ULDC.64 UR4, c[0x0][0x338] ;  /* 0x0000ce0000047ab9 */ /* 0x000fe40000000a00 */
[----:B0-----:R-:W-:Y:S02]  /*ac60*/  IMAD R11, R84, UR4, RZ ;  /* 0x00000004540b7c24 */ /* 0x001fe4000f8e02ff */
[----:B------:R-:W-:Y:S02]  /*ac70*/  IMAD.IADD R13, R13, 0x1, R27 ;  /* 0x000000010d0d7824 */ /* 0x000fe400078e021b */
        /* <DEDUP_REMOVED lines=15> */
[----:B------:R-:W-:Y:S02]  /*ad70*/  ULDC UR4, c[0x0][0x2f4] ;  /* 0x0000bd0000047ab9 */ /* 0x000fe40000000800 */
        /* <DEDUP_REMOVED lines=32> */
.L_x_1687:
[----:B------:R-:W-:Y:S05]  /*af80*/  BSYNC B0 ;  /* 0x0000000000007941 */ /* 0x000fea0003800000 */
.L_x_1686:
[----:B------:R-:W-:Y:S01]  /*af90*/  ISETP.GE.AND P2, PT, R85, 0x41, PT ;  /* 0x000000415500780c */ /* 0x000fe20003f46270 */
[----:B0-----:R0:W0:Y:S01]  /*afa0*/  SHFL.IDX PT, R35, R11, 0x1, 0x1c1f ;  /* 0x003c1f000b237f89 */ /* 0x00102200000e0000 */
[----:B------:R-:W-:Y:S03]  /*afb0*/  BSSY B0, `(.L_x_1688) ;  /* 0x0000024000007945 */ /* 0x000fe60003800000 */
[----:B----4-:R4:W0:Y:S08]  /*afc0*/  SHFL.IDX PT, R34, R31, 0x1, 0x1c1f ;  /* 0x003c1f001f227f89 */ /* 0x01083000000e0000 */
[----:B----4-:R-:W-:Y:S05]  /*afd0*/  @!P2 BRA `(.L_x_1689) ;  /* 0x000000000084a947 */ /* 0x010fea0003800000 */
[----:B------:R-:W-:Y:S02]  /*afe0*/  ULDC UR4, c[0x0][0x2f4] ;  /* 0x0000bd0000047ab9 */ /* 0x000fe40000000800 */
        /* <DEDUP_REMOVED lines=32> */
.L_x_1689:
[----:B------:R-:W-:Y:S05]  /*b1f0*/  BSYNC B0 ;  /* 0x0000000000007941 */ /* 0x000fea0003800000 */
.L_x_1688:
[----:B------:R-:W-:Y:S01]  /*b200*/  @!PT LDS RZ, [RZ] ;  /* 0x00000000fffff984 */ /* 0x000fe20000000800 */
[----:B------:R-:W-:Y:S01]  /*b210*/  @!PT LDS RZ, [RZ] ;  /* 0x00000000fffff984 */ /* 0x000fe20000000800 */
[----:B------:R-:W-:Y:S01]  /*b220*/  @!PT LDS RZ, [RZ] ;  /* 0x00000000fffff984 */ /* 0x000fe20000000800 */
[----:B------:R-:W-:Y:S01]  /*b230*/  @!PT LDS RZ, [RZ] ;  /* 0x00000000fffff984 */ /* 0x000fe20000000800 */
[----:B------:R5:W-:Y:S06]  /*b240*/  MEMBAR.ALL.CTA ;  /* 0x0000000000007992 */ /* 0x000bec0000008000 */
[----:B-----5:R-:W5:Y:S01]  /*b250*/  FENCE.VIEW.ASYNC.S ;  /* 0x00000000000073c6 */ /* 0x020f620000000000 */
[----:B-1-3--:R-:W-:Y:S01]  /*b260*/  @!P3 VIADD R86, R86, 0x308c0 ;  /* 0x000308c05656b836 */ /* 0x00afe20000000000 */
[----:B-----5:R1:W-:Y:S01]  /*b270*/  BAR.SYNC.DEFER_BLOCKING R140, 0x80 ;  /* 0x0002008c0000751d */ /* 0x0203e20000010000 */
[----:B------:R-:W-:Y:S01]  /*b280*/  LOP3.LUT P4, RZ, R22, 0x2, RZ, 0xc0, !PT ;  /* 0x0000000216ff7812 */ /* 0x000fe2000788c0ff */
[----:B------:R-:W-:-:S02]  /*b290*/  VIADD R19, R19, 0x1 ;  /* 0x0000000113137836 */ /* 0x000fc40000000000 */
[----:B------:R-:W-:Y:S02]  /*b2a0*/  @!P3 PRMT R86, RZ, 0x654, R86 ;  /* 0x00000654ff56b816 */ /* 0x000fe40000000056 */
[----:B------:R-:W-:Y:S02]  /*b2b0*/  PLOP3.LUT P2, PT, PT, PT, PT, 0x8, 0x0 ;  /* 0x000000000000781c */ /* 0x000fe40003f4e170 */
[----:B------:R1:W-:Y:S01]  /*b2c0*/  @!P3 SYNCS.ARRIVE.TRANS64.RED.A1T0 RZ, [R86+URZ], RZ ;  /* 0x000000ff56ffb9a7 */ /* 0x0003e2000810043f */
[----:B------:R-:W-:-:S04]  /*b2d0*/  ISETP.NE.AND P3, PT, R19, 0x2, PT ;  /* 0x000000021300780c */ /* 0x000fc80003f65270 */
[----:B----4-:R-:W-:Y:S02]  /*b2e0*/  SEL R12, RZ, 0x1, P3 ;  /* 0x00000001ff0c7807 */ /* 0x010fe40001800000 */
[----:B------:R-:W-:Y:S02]  /*b2f0*/  SEL R19, R19, RZ, P3 ;  /* 0x000000ff13137207 */ /* 0x000fe40001800000 */
[----:B------:R-:W-:Y:S01]  /*b300*/  LOP3.LUT R219, R219, R12, RZ, 0x3c, !PT ;  /* 0x0000000cdbdb7212 */ /* 0x000fe200078e3cff */
[----:B-1----:R-:W-:Y:S06]  /*b310*/  @P4 BRA `(.L_x_1690) ;  /* 0xffffff7400744947 */ /* 0x002fec000383ffff */
.L_x_1580:
[----:B0-----:R-:W3:Y:S01]  /*b320*/  LDL R11, [R1+0x30] ;  /* 0x00003000010b7983 */ /* 0x001ee20000100800 */
[----:B------:R-:W0:Y:S01]  /*b330*/  LDC R0, c[0x0][0x448] ;  /* 0x00011200ff007b82 */ /* 0x000e220000000800 */
[----:B------:R-:W-:Y:S01]  /*b340*/  IADD3 R5, R201, 0x1, -R200 ;  /* 0x00000001c9057810 */ /* 0x000fe20007ffe8c8 */
[----:B------:R-:W-:Y:S06]  /*b350*/  BSSY B0, `(.L_x_1691) ;  /* 0x000000d000007945 */ /* 0x000fec0003800000 */
[----:B------:R-:W1:Y:S01]  /*b360*/  LDC.64 R6, c[0x0][0x9e0] ;  /* 0x00027800ff067b82 */ /* 0x000e620000000a00 */
[----:B0-----:R-:W-:-:S02]  /*b370*/  ISETP.NE.AND P1, PT, R0, 0x1, PT ;  /* 0x000000010000780c */ /* 0x001fc40003f25270 */
[----:B-1----:R-:W-:-:S11]  /*b380*/  ISETP.GE.AND P3, PT, R7, 0x1, PT ;  /* 0x000000010700780c */ /* 0x002fd60003f66270 */
[----:B------:R-:W0:Y:S08]  /*b390*/  @P1 LDC R3, c[0x0][0x44c] ;  /* 0x00011300ff031b82 */ /* 0x000e300000000800 */
[----:B------:R-:W1:Y:S01]  /*b3a0*/  @P1 LDC R2, c[0x0][0x450] ;  /* 0x00011400ff021b82 */ /* 0x000e620000000800 */
[----:B---3--:R-:W-:-:S04]  /*b3b0*/  VIADD R0, R11, 0x7f ;  /* 0x0000007f0b007836 */ /* 0x008fc80000000000 */
[----:B0-----:R-:W-:-:S05]  /*b3c0*/  @P1 IMAD.HI.U32 R3, R0, R3, RZ ;  /* 0x0000000300031227 */ /* 0x001fca00078e00ff */
[----:B-1----:R-:W-:-:S05]  /*b3d0*/  @P1 SHF.R.U32.HI R0, RZ, R2, R3 ;  /* 0x00000002ff001219 */ /* 0x002fca0000011603 */
[----:B------:R-:W-:Y:S01]  /*b3e0*/  IMAD.IADD R3, R5, 0x1, R0 ;  /* 0x0000000105037824 */ /* 0x000fe200078e0200 */
[----:B------:R-:W-:Y:S06]  /*b3f0*/  @P2 BRA `(.L_x_1692) ;  /* 0x0000000000082947 */ /* 0x000fec0003800000 */
[----:B------:R-:W0:Y:S02]  /*b400*/  FENCE.VIEW.ASYNC.G ;  /* 0x00000000000073c6 */ /* 0x000e240000000100 */
[----:B0-----:R-:W-:Y:S06]  /*b410*/  BAR.ARV 0xc, 0x180 ;  /* 0x0306000000007b1d */ /* 0x001fec0000002000 */
.L_x_1692:
[----:B------:R-:W-:Y:S05]  /*b420*/  BSYNC B0 ;  /* 0x0000000000007941 */ /* 0x000fea0003800000 */
.L_x_1691:
[----:B------:R-:W-:Y:S01]  /*b430*/  IMAD.IADD R0, R3, 0x1, R6 ;  /* 0x0000000103007824 */ /* 0x000fe200078e0206 */
[----:B------:R-:W-:Y:S06]  /*b440*/  @!P3 BRA `(.L_x_1693) ;  /* 0x000000000048b947 */ /* 0x000fec0003800000 */
        /* <DEDUP_REMOVED lines=11> */
.L_x_1695:
[----:B------:R-:W-:-:S13]  /*b500*/  ISETP.NE.AND P0, PT, R7, 0x1, PT ;  /* 0x000000010700780c */ /* 0x000fda0003f05270 */
[----:B------:R-:W0:Y:S02]  /*b510*/  @P0 LDC.64 R4, c[0x0][0x9e8] ;  /* 0x00027a00ff040b82 */ /* 0x000e240000000a00 */
[----:B0-----:R-:W-:-:S05]  /*b520*/  @P0 IMAD.HI.U32 R4, R2, R4, RZ ;  /* 0x0000000402040227 */ /* 0x001fca00078e00ff */
[----:B------:R-:W-:-:S07]  /*b530*/  @P0 SHF.R.U32.HI R2, RZ, R5, R4 ;  /* 0x00000005ff020219 */ /* 0x000fce0000011604 */
.L_x_1696:
[----:B------:R-:W-:Y:S05]  /*b540*/  BSYNC B0 ;  /* 0x0000000000007941 */ /* 0x000fea0003800000 */
.L_x_1694:
[----:B------:R-:W-:-:S05]  /*b550*/  IMAD R3, R2, R7, R7 ;  /* 0x0000000702037224 */ /* 0x000fca00078e0207 */
[----:B------:R-:W-:-:S07]  /*b560*/  VIMNMX R0, R0, R3, PT ;  /* 0x0000000300007248 */ /* 0x000fce0003fe0100 */
.L_x_1693:
[----:B------:R-:W0:Y:S01]  /*b570*/  @P1 LDC R2, c[0x0][0x44c] ;  /* 0x00011300ff021b82 */ /* 0x000e220000000800 */
[----:B------:R-:W-:Y:S01]  /*b580*/  VIADD R0, R0, 0x5f ;  /* 0x0000005f00007836 */ /* 0x000fe20000000000 */
[----:B------:R-:W-:-:S03]  /*b590*/  ULDC UR4, c[0x0][0x9dc] ;  /* 0x0002770000047ab9 */ /* 0x000fc60000000800 */
[----:B------:R-:W-:-:S03]  /*b5a0*/  IMAD.HI R0, R0, 0x2aaaaaab, RZ ;  /* 0x2aaaaaab00007827 */ /* 0x000fc600078e02ff */
[----:B------:R-:W1:Y:S02]  /*b5b0*/  @P1 LDC R5, c[0x0][0x450] ;  /* 0x00011400ff051b82 */ /* 0x000e640000000800 */
[----:B------:R-:W-:-:S04]  /*b5c0*/  SHF.R.U32.HI R3, RZ, 0x1f, R0 ;  /* 0x0000001fff037819 */ /* 0x000fc80000011600 */
[----:B------:R-:W-:Y:S01]  /*b5d0*/  LEA.HI.SX32 R3, R0, R3, 0x1c ;  /* 0x0000000300037211 */ /* 0x000fe200078fe2ff */
[----:B0-----:R-:W-:-:S04]  /*b5e0*/  @P1 IMAD.HI.U32 R4, R11, R2, RZ ;  /* 0x000000020b041227 */ /* 0x001fc800078e00ff */
[----:B------:R-:W-:Y:S01]  /*b5f0*/  IMAD.MOV.U32 R2, RZ, RZ, R11 ;  /* 0x000000ffff027224 */ /* 0x000fe200078e000b */
[----:B-1----:R-:W-:-:S05]  /*b600*/  @P1 SHF.R.U32.HI R2, RZ, R5, R4 ;  /* 0x00000005ff021219 */ /* 0x002fca0000011604 */
[----:B------:R-:W-:Y:S01]  /*b610*/  IMAD.IADD R0, R139, 0x1, R2 ;  /* 0x000000018b007824 */ /* 0x000fe200078e0202 */
[----:B------:R-:W-:-:S03]  /*b620*/  VIMNMX R2, R138, R3, PT ;  /* 0x000000038a027248 */ /* 0x000fc60003fe0100 */
        /* <DEDUP_REMOVED lines=12> */
.L_x_1699:
[----:B------:R-:W-:-:S13]  /*b6f0*/  ISETP.NE.AND P0, PT, R7, 0x1, PT ;  /* 0x000000010700780c */ /* 0x000fda0003f05270 */
[----:B------:R-:W0:Y:S02]  /*b700*/  @P0 LDC.64 R4, c[0x0][0x9e8] ;  /* 0x00027a00ff040b82 */ /* 0x000e240000000a00 */
[----:B0-----:R-:W-:-:S05]  /*b710*/  @P0 IMAD.HI.U32 R4, R0, R4, RZ ;  /* 0x0000000400040227 */ /* 0x001fca00078e00ff */
[----:B------:R-:W-:-:S07]  /*b720*/  @P0 SHF.R.U32.HI R0, RZ, R5, R4 ;  /* 0x00000005ff000219 */ /* 0x000fce0000011604 */
.L_x_1700:
[----:B------:R-:W-:Y:S05]  /*b730*/  BSYNC B0 ;  /* 0x0000000000007941 */ /* 0x000fea0003800000 */
.L_x_1698:
[----:B------:R-:W-:-:S05]  /*b740*/  IMAD R0, R0, R7, RZ ;  /* 0x0000000700007224 */ /* 0x000fca00078e02ff */
[----:B------:R-:W-:-:S07]  /*b750*/  VIMNMX R3, R3, R0, !PT ;  /* 0x0000000003037248 */ /* 0x000fce0007fe0100 */
.L_x_1697:
[----:B------:R-:W-:Y:S01]  /*b760*/  IMAD.HI R3, R3, 0x2aaaaaab, RZ ;  /* 0x2aaaaaab03037827 */ /* 0x000fe200078e02ff */
[----:B------:R-:W-:Y:S02]  /*b770*/  PLOP3.LUT P0, PT, PT, PT, PT, 0x80, 0x0 ;  /* 0x000000000000781c */ /* 0x000fe40003f0f070 */
[----:B------:R-:W-:Y:S02]  /*b780*/  CS2R R4, SRZ ;  /* 0x0000000000047805 */ /* 0x000fe4000001ff00 */
[----:B------:R-:W-:Y:S02]  /*b790*/  CS2R R6, SRZ ;  /* 0x0000000000067805 */ /* 0x000fe4000001ff00 */
[----:B--2---:R-:W-:Y:S02]  /*b7a0*/  CS2R R118, SRZ ;  /* 0x0000000000767805 */ /* 0x004fe4000001ff00 */
[----:B------:R-:W-:Y:S02]  /*b7b0*/  SHF.R.U32.HI R0, RZ, 0x1f, R3 ;  /* 0x0000001fff007819 */ /* 0x000fe40000011603 */
[----:B------:R-:W-:-:S02]  /*b7c0*/  CS2R R116, SRZ ;  /* 0x0000000000747805 */ /* 0x000fc4000001ff00 */
[----:B------:R-:W-:Y:S02]  /*b7d0*/  CS2R R114, SRZ ;  /* 0x0000000000727805 */ /* 0x000fe4000001ff00 */
[----:B------:R-:W-:Y:S02]  /*b7e0*/  CS2R R112, SRZ ;  /* 0x0000000000707805 */ /* 0x000fe4000001ff00 */
[----:B------:R-:W-:Y:S02]  /*b7f0*/  LEA.HI.SX32 R0, R3, R0, 0x1c ;  /* 0x0000000003007211 */ /* 0x000fe400078fe2ff */
[----:B------:R-:W-:Y:S01]  /*b800*/  CS2R R106, SRZ ;  /* 0x00000000006a7805 */ /* 0x000fe2000001ff00 */
[----:B------:R-:W-:Y:S01]  /*b810*/  IMAD.MOV.U32 R110, RZ, RZ, RZ ;  /* 0x000000ffff6e7224 */ /* 0x000fe200078e00ff */
[----:B------:R-:W-:Y:S02]  /*b820*/  CS2R R108, SRZ ;  /* 0x00000000006c7805 */ /* 0x000fe4000001ff00 */
[----:B------:R-:W-:-:S02]  /*b830*/  VIMNMX R8, RZ, R0, !PT ;  /* 0x00000000ff087248 */ /* 0x000fc40007fe0100 */
[----:B------:R-:W-:Y:S02]  /*b840*/  CS2R R78, SRZ ;  /* 0x00000000004e7805 */ /* 0x000fe4000001ff00 */
[----:B------:R-:W-:Y:S01]  /*b850*/  CS2R R104, SRZ ;  /* 0x0000000000687805 */ /* 0x000fe2000001ff00 */
[----:B------:R-:W-:Y:S01]  /*b860*/  IMAD.MOV.U32 R103, RZ, RZ, RZ ;  /* 0x000000ffff677224 */ /* 0x000fe200078e00ff */
[----:B------:R-:W-:Y:S01]  /*b870*/  ISETP.GT.AND P1, PT, R2, R8, PT ;  /* 0x000000080200720c */ /* 0x000fe20003f24270 */
[----:B------:R0:W-:Y:S01]  /*b880*/  STL [R1+0x3c], R8 ;  /* 0x00003c0801007387 */ /* 0x0001e20000100800 */
[----:B------:R-:W-:Y:S02]  /*b890*/  CS2R R98, SRZ ;  /* 0x0000000000627805 */ /* 0x000fe4000001ff00 */
[----:B------:R-:W-:Y:S02]  /*b8a0*/  CS2R R100, SRZ ;  /* 0x0000000000647805 */ /* 0x000fe4000001ff00 */
        /* <DEDUP_REMOVED lines=36> */
[----:B------:R-:W-:Y:S01]  /*baf0*/  CS2R R24, SRZ ;  /* 0x0000000000187805 */ /* 0x000fe2000001ff00 */
[----:B------:R-:W-:-:S02]  /*bb00*/  IMAD.MOV.U32 R0, RZ, RZ, RZ ;  /* 0x000000ffff007224 */ /* 0x000fc400078e00ff */
[----:B------:R-:W-:Y:S01]  /*bb10*/  IMAD.MOV.U32 R138, RZ, RZ, RZ ;  /* 0x000000ffff8a7224 */ /* 0x000fe200078e00ff */
[----:B0-----:R-:W-:Y:S06]  /*bb20*/  @!P1 BRA `(.L_x_1701) ;  /* 0x0000014c007c9947 */ /* 0x001fec0003800000 */
[----:B------:R-:W2:Y:S04]  /*bb30*/  LDL R8, [R1+0x80] ;  /* 0x0000800001087983 */ /* 0x000ea80000100800 */
[----:B------:R-:W3:Y:S04]  /*bb40*/  LDL R9, [R1+0x7c] ;  /* 0x00007c0001097983 */ /* 0x000ee80000100800 */
[----:B--2---:R-:W0:Y:S01]  /*bb50*/  SHFL.IDX PT, R0, R8, RZ, 0x1f ;  /* 0x00001fff08007589 */ /* 0x004e2200000e0000 */
[----:B---3--:R-:W-:-:S13]  /*bb60*/  R2UR UR4, R9 ;  /* 0x00000000090472ca */ /* 0x008fda00000e0000 */
[----:B------:R-:W-:Y:S01]  /*bb70*/  ULOP3.LUT UP0, URZ, UR4, 0x1bf, URZ, 0xc0, !UPT ;  /* 0x000001bf043f7892 */ /* 0x000fe2000f80c03f */
[----:B0-----:R-:W-:-:S04]  /*bb80*/  LEA.HI R3, R0, R0, RZ, 0x1 ;  /* 0x0000000000037211 */ /* 0x001fc800078f08ff */
[----:B------:R-:W-:Y:S02]  /*bb90*/  LOP3.LUT R3, R3, 0x1e, RZ, 0xc0, !PT ;  /* 0x0000001e03037812 */ /* 0x000fe400078ec0ff */
[----:B------:R-:W-:-:S03]  /*bba0*/  PLOP3.LUT P0, PT, PT, PT, UP0, 0x80, 0x0 ;  /* 0x000000000000781c */ /* 0x000fc60003f0f008 */
        /* <DEDUP_REMOVED lines=21> */
.L_x_1702:
        /* <DEDUP_REMOVED lines=13> */
.L_x_1706:
[----:B-1----:R1:W2:Y:S02]  /*bdd0*/  SYNCS.PHASECHK.TRANS64.TRYWAIT P0, [R18+URZ+0x30800], R3 ;  /* 0x03080003120075a7 */ /* 0x0022a4000800017f */
[----:B--2---:R-:W-:Y:S05]  /*bde0*/  @!P0 NANOSLEEP.SYNCS 0x989680 ;  /* 0x009896800000895d */ /* 0x004fea0003900000 */
[----:B------:R-:W2:Y:S02]  /*bdf0*/  @!P0 SYNCS.PHASECHK.TRANS64 P0, [R18+URZ+0x30800], R3 ;  /* 0x03080003120085a7 */ /* 0x000ea4000800007f */
[----:B--2---:R-:W-:Y:S05]  /*be00*/  @!P0 BRA `(.L_x_1706) ;  /* 0xfffffffc00f08947 */ /* 0x004fea000383ffff */
.L_x_1705:
[----:B------:R-:W-:Y:S05]  /*be10*/  BSYNC B0 ;  /* 0x0000000000007941 */ /* 0x000fea0003800000 */
.L_x_1704:
[----:B------:R-:W-:Y:S05]  /*be20*/  BRA `(.L_x_1707) ;  /* 0x0000007400787947 */ /* 0x000fea0003800000 */
.L_x_1703:
[----:B------:R-:W2:Y:S01]  /*be30*/  LDL R0, [R1+0x7c] ;  /* 0x00007c0001007983 */ /* 0x000ea20000100800 */
[----:B------:R-:W-:Y:S02]  /*be40*/  ULDC.64 UR6, c[0x0][0x408] ;  /* 0x0001020000067ab9 */ /* 0x000fe40000000a00 */
[----:B-----5:R-:W-:Y:S01]  /*be50*/  IMAD.WIDE.U32 R26, R137, UR6, RZ ;  /* 0x00000006891a7c25 */ /* 0x020fe2000f8e00ff */
[----:B--2---:R-:W-:Y:S02]  /*be60*/  R2UR UR4, R0 ;  /* 0x00000000000472ca */ /* 0x004fe400000e0000 */
[----:B------:R-:W-:-:S11]  /*be70*/  SHF.R.S32.HI R0, RZ, 0x1f, R137 ;  /* 0x0000001fff007819 */ /* 0x000fd60000011489 */
[----:B------:R-:W-:-:S03]  /*be80*/  ULOP3.LUT UP0, URZ, UR4, 0x3ff, URZ, 0xc0, !UPT ;  /* 0x000003ff043f7892 */ /* 0x000fc6000f80c03f */
[----:B------:R-:W-:Y:S02]  /*be90*/  ULDC.64 UR4, c[0x0][0x3f8] ;  /* 0x0000fe0000047ab9 */ /* 0x000fe40000000a00 */
[C---:B------:R-:W-:Y:S01]  /*bea0*/  IMAD R4, R0.reuse, UR4, RZ ;  /* 0x0000000400047c24 */ /* 0x040fe2000f8e02ff */
[----:B------:R-:W-:Y:S01]  /*beb0*/  PLOP3.LUT P0, PT, PT, PT, UP0, 0x80, 0x0 ;  /* 0x000000000000781c */ /* 0x000fe20003f0f008 */
[----:B------:R-:W-:Y:S02]  /*bec0*/  IMAD R0, R0, UR6, RZ ;  /* 0x0000000600007c24 */ /* 0x000fe4000f8e02ff */
[----:B------:R-:W-:-:S04]  /*bed0*/  IMAD.WIDE.U32 R24, R137, UR4, RZ ;  /* 0x0000000489187c25 */ /* 0x000fc8000f8e00ff */
[C---:B------:R-:W-:Y:S02]  /*bee0*/  IMAD R29, R137.reuse, UR5, R4 ;  /* 0x00000005891d7c24 */ /* 0x040fe4000f8e0204 */
[----:B------:R-:W-:Y:S02]  /*bef0*/  IMAD R31, R137, UR7, R0 ;  /* 0x00000007891f7c24 */ /* 0x000fe4000f8e0200 */
[----:B------:R-:W-:Y:S02]  /*bf00*/  IMAD.IADD R29, R29, 0x1, R25 ;  /* 0x000000011d1d7824 */ /* 0x000fe400078e0219 */
[----:B------:R-:W-:Y:S01]  /*bf10*/  IMAD.IADD R31, R31, 0x1, R27 ;  /* 0x000000011f1f7824 */ /* 0x000fe200078e021b */
        /* <DEDUP_REMOVED lines=17> */
.L_x_1708:
[----:B------:R-:W2:Y:S01]  /*c030*/  LDL R112, [R1+0x30] ;  /* 0x0000300001707983 */ /* 0x000ea20000100800 */
[----:B------:R-:W-:Y:S01]  /*c040*/  ULDC.U8 UR4, c[0x0][0x410] ;  /* 0x0001040000047ab9 */ /* 0x000fe20000000000 */
[----:B------:R-:W-:Y:S01]  /*c050*/  BSSY B0, `(.L_x_1709) ;  /* 0x0000733000007945 */ /* 0x000fe20003800000 */
[----:B------:R-:W-:Y:S01]  /*c060*/  ISETP.NE.AND P0, PT, RZ, UR4, PT ;  /* 0x00000004ff007c0c */ /* 0x000fe2000bf05270 */
[----:B--2---:R-:W-:-:S12]  /*c070*/  IMAD.IADD R62, R218, 0x1, R112 ;  /* 0x00000001da3e7824 */ /* 0x004fd800078e0270 */
[----:B------:R-:W-:Y:S05]  /*c080*/  @!P0 BRA `(.L_x_1710) ;  /* 0x00000038008c8947 */ /* 0x000fea0003800000 */
[----:B------:R-:W2:Y:S01]  /*c090*/  LDL R20, [R1+0x5c] ;  /* 0x00005c0001147983 */ /* 0x000ea20000100800 */
[----:B------:R-:W0:Y:S01]  /*c0a0*/  LDC R63, c[0x0][0x448] ;  /* 0x00011200ff3f7b82 */ /* 0x000e220000000800 */
[----:B------:R-:W-:Y:S01]  /*c0b0*/  ULDC.64 UR4, c[0x0][0x3f8] ;  /* 0x0000fe0000047ab9 */ /* 0x000fe20000000a00 */
[----:B------:R-:W-:Y:S01]  /*c0c0*/  ULDC.64 UR6, c[0x0][0x408] ;  /* 0x0001020000067ab9 */ /* 0x000fe20000000a00 */
[----:B------:R-:W-:Y:S01]  /*c0d0*/  IMAD.MOV.U32 R8, RZ, RZ, R24 ;  /* 0x000000ffff087224 */ /* 0x000fe200078e0018 */
[----:B------:R-:W-:Y:S01]  /*c0e0*/  SHF.R.S32.HI R66, RZ, 0x1f, R223 ;  /* 0x0000001fff427819 */ /* 0x000fe200000114df */
[----:B------:R-:W-:Y:S01]  /*c0f0*/  IMAD.MOV.U32 R9, RZ, RZ, R29 ;  /* 0x000000ffff097224 */ /* 0x000fe200078e001d */
[----:B------:R-:W-:Y:S01]  /*c100*/  SHF.R.S32.HI R64, RZ, 0x1f, R221 ;  /* 0x0000001fff407819 */ /* 0x000fe200000114dd */
[----:B------:R-:W-:Y:S01]  /*c110*/  IMAD.MOV.U32 R10, RZ, RZ, R26 ;  /* 0x000000ffff0a7224 */ /* 0x000fe200078e001a */
[----:B------:R-:W-:Y:S01]  /*c120*/  SHF.R.S32.HI R67, RZ, 0x1f, R222 ;  /* 0x0000001fff437819 */ /* 0x000fe200000114de */
[----:B------:R-:W-:Y:S01]  /*c130*/  IMAD.MOV.U32 R11, RZ, RZ, R31 ;  /* 0x000000ffff0b7224 */ /* 0x000fe200078e001f */
[----:B------:R-:W-:-:S02]  /*c140*/  SHF.R.S32.HI R65, RZ, 0x1f, R220 ;  /* 0x0000001fff417819 */ /* 0x000fc400000114dc */
[----:B------:R-:W-:Y:S02]  /*c150*/  SHF.R.S32.HI R75, RZ, 0x1f, R224 ;  /* 0x0000001fff4b7819 */ /* 0x000fe400000114e0 */
[----:B0-----:R-:W-:-:S13]  /*c160*/  ISETP.NE.AND P0, PT, R63, 0x1, PT ;  /* 0x000000013f00780c */ /* 0x001fda0003f05270 */
[----:B------:R-:W0:Y:S08]  /*c170*/  @P0 LDC R0, c[0x0][0x44c] ;  /* 0x00011300ff000b82 */ /* 0x000e300000000800 */
[----:B------:R-:W1:Y:S01]  /*c180*/  @P0 LDC R5, c[0x0][0x450] ;  /* 0x00011400ff050b82 */ /* 0x000e620000000800 */
[----:B--2---:R-:W-:-:S04]  /*c190*/  IMAD R3, R20, 0x40, R62 ;  /* 0x0000004014037824 */ /* 0x004fc800078e023e */
[----:B0-----:R-:W-:-:S05]  /*c1a0*/  @P0 IMAD.HI.U32 R0, R3, R0, RZ ;  /* 0x0000000003000227 */ /* 0x001fca00078e00ff */
[----:B-1----:R-:W-:-:S04]  /*c1b0*/  @P0 SHF.R.U32.HI R3, RZ, R5, R0 ;  /* 0x00000005ff030219 */ /* 0x002fc80000011600 */
[----:B------:R-:W-:Y:S01]  /*c1c0*/  SHF.R.S32.HI R0, RZ, 0x1f, R3 ;  /* 0x0000001fff007819 */ /* 0x000fe20000011403 */
[----:B------:R-:W-:-:S04]  /*c1d0*/  IMAD.WIDE.U32 R8, R3, UR4, R8 ;  /* 0x0000000403087c25 */ /* 0x000fc8000f8e0008 */
[C---:B------:R-:W-:Y:S02]  /*c1e0*/  IMAD R4, R0.reuse, UR4, RZ ;  /* 0x0000000400047c24 */ /* 0x040fe4000f8e02ff */
[----:B------:R-:W-:Y:S02]  /*c1f0*/  IMAD R0, R0, UR6, RZ ;  /* 0x0000000600007c24 */ /* 0x000fe4000f8e02ff */
[C---:B------:R-:W-:Y:S01]  /*c200*/  IMAD R7, R3.reuse, UR5, R4 ;  /* 0x0000000503077c24 */ /* 0x040fe2000f8e0204 */
[----:B------:R-:W-:Y:S01]  /*c210*/  ULDC.64 UR4, c[0x0][0x3e8] ;  /* 0x0000fa0000047ab9 */ /* 0x000fe20000000a00 */
[C---:B------:R-:W-:Y:S01]  /*c220*/  IMAD.WIDE.U32 R10, R3.reuse, UR6, R10 ;  /* 0x00000006030a7c25 */ /* 0x040fe2000f8e000a */
[----:B------:R-:W-:Y:S01]  /*c230*/  LEA R6, P0, R8, UR4, 0x1 ;  /* 0x0000000408067c11 */ /* 0x000fe2000f8008ff */
[----:B------:R-:W-:Y:S02]  /*c240*/  UMOV UR4, 0xffffffff ;  /* 0xffffffff00047882 */ /* 0x000fe40000000000 */
[----:B------:R-:W-:Y:S01]  /*c250*/  IMAD R3, R3, UR7, R0 ;  /* 0x0000000703037c24 */ /* 0x000fe2000f8e0200 */
[----:B------:R-:W-:Y:S01]  /*c260*/  ULDC.64 UR6, c[0x0][0x400] ;  /* 0x0001000000067ab9 */ /* 0x000fe20000000a00 */
[----:B------:R-:W-:Y:S01]  /*c270*/  IMAD.IADD R7, R9, 0x1, R7 ;  /* 0x0000000109077824 */ /* 0x000fe200078e0207 */
[----:B------:R-:W-:Y:S01]  /*c280*/  LEA R4, P1, R10, UR6, 0x1 ;  /* 0x000000060a047c11 */ /* 0x000fe2000f8208ff */
[----:B------:R-:W-:-:S03]  /*c290*/  IMAD.IADD R3, R11, 0x1, R3 ;  /* 0x000000010b037824 */ /* 0x000fc600078e0203 */
[----:B------:R-:W-:Y:S02]  /*c2a0*/  LEA.HI.X R7, R8, UR5, R7, 0x1, P0 ;  /* 0x0000000508077c11 */ /* 0x000fe400080f0c07 */
[----:B------:R-:W-:Y:S01]  /*c2b0*/  LEA.HI.X R10, R10, UR7, R3, 0x1, P1 ;  /* 0x000000070a0a7c11 */ /* 0x000fe200088f0c03 */
[----:B------:R-:W-:Y:S06]  /*c2c0*/  BRA.DIV UR4, `(.L_x_1711) ;  /* 0x000001ee04447947 */ /* 0x000fec000b800000 */
[----:B------:R0:W1:Y:S04]  /*c2d0*/  SHFL.IDX PT, R3, R7, RZ, 0x1c1f ;  /* 0x001c1fff07037589 */ /* 0x00006800000e0000 */
[----:B------:R0:W2:Y:S04]  /*c2e0*/  SHFL.IDX PT, R0, R6, RZ, 0x1c1f ;  /* 0x001c1fff06007589 */ /* 0x0000a800000e0000 */
[----:B------:R0:W3:Y:S04]  /*c2f0*/  SHFL.IDX PT, R5, R10, RZ, 0x1c1f ;  /* 0x001c1fff0a057589 */ /* 0x0000e800000e0000 */
[----:B------:R0:W4:Y:S02]  /*c300*/  SHFL.IDX PT, R14, R4, RZ, 0x1c1f ;  /* 0x001c1fff040e7589 */ /* 0x00012400000e0000 */
.L_x_2042:
[----:B------:R-:W-:Y:S01]  /*c310*/  IMAD R63, R200, R63, RZ ;  /* 0x0000003fc83f7224 */ /* 0x000fe200078e02ff */
        /* <DEDUP_REMOVED lines=15> */
[----:B------:R-:W-:Y:S01]  /*c410*/  ULDC UR4, c[0x0][0x3f4] ;  /* 0x0000fd0000047ab9 */ /* 0x000fe20000000800 */
[----:B------:R-:W-:Y:S02]  /*c420*/  CS2R R58, SRZ ;  /* 0x00000000003a7805 */ /* 0x000fe4000001ff00 */
[----:B------:R-:W-:Y:S02]  /*c430*/  ISETP.GE.AND P3, PT, R223, UR4, PT ;  /* 0x00000004df007c0c */ /* 0x000fe4000bf66270 */
[----:B------:R-:W-:Y:S02]  /*c440*/  CS2R R60, SRZ ;  /* 0x00000000003c7805 */ /* 0x000fe4000001ff00 */
[----:B------:R-:W-:Y:S02]  /*c450*/  ISETP.GE.AND P2, PT, R221, UR4, PT ;  /* 0x00000004dd007c0c */ /* 0x000fe4000bf46270 */
[----:B------:R-:W-:Y:S02]  /*c460*/  ISETP.GE.AND P1, PT, R222, UR4, PT ;  /* 0x00000004de007c0c */ /* 0x000fe4000bf26270 */
[----:B------:R-:W-:-:S02]  /*c470*/  ISETP.GE.AND P0, PT, R220, UR4, PT ;  /* 0x00000004dc007c0c */ /* 0x000fc4000bf06270 */
[----:B------:R-:W-:-:S03]  /*c480*/  ISETP.GE.AND P4, PT, R196, UR4, PT ;  /* 0x00000004c4007c0c */ /* 0x000fc6000bf86270 */
[C---:B------:R-:W-:Y:S01]  /*c490*/  @!P3 IMAD.SHL.U32 R25, R223.reuse, 0x2, RZ ;  /* 0x00000002df19b824 */ /* 0x040fe200078e00ff */
[----:B------:R-:W-:-:S03]  /*c4a0*/  @!P3 SHF.L.U64.HI R12, R223, 0x1, R66 ;  /* 0x00000001df0cb819 */ /* 0x000fc60000010242 */
[C---:B------:R-:W-:Y:S01]  /*c4b0*/  @!P2 IMAD.SHL.U32 R29, R221.reuse, 0x2, RZ ;  /* 0x00000002dd1da824 */ /* 0x040fe200078e00ff */
[----:B------:R-:W-:Y:S01]  /*c4c0*/  @!P2 SHF.L.U64.HI R8, R221, 0x1, R64 ;  /* 0x00000001dd08a819 */ /* 0x000fe20000010240 */
[----:B------:R-:W-:Y:S01]  /*c4d0*/  @!P1 IMAD.SHL.U32 R37, R222, 0x2, RZ ;  /* 0x00000002de259824 */ /* 0x000fe200078e00ff */
[-C--:B--2---:R-:W-:Y:S01]  /*c4e0*/  @!P3 IADD3 R20, P6, R0, R25.reuse, RZ ;  /* 0x000000190014b210 */ /* 0x084fe20007fde0ff */
[----:B------:R-:W-:Y:S01]  /*c4f0*/  @!P0 IMAD.SHL.U32 R45, R220, 0x2, RZ ;  /* 0x00000002dc2d8824 */ /* 0x000fe200078e00ff */
[----:B----4-:R-:W-:Y:S01]  /*c500*/  @!P3 IADD3 R24, P5, R14, R25, RZ ;  /* 0x000000190e18b210 */ /* 0x010fe20007fbe0ff */
[----:B-1----:R-:W-:Y:S01]  /*c510*/  @!P4 IMAD.MOV.U32 R9, RZ, RZ, R3 ;  /* 0x000000ffff09c224 */ /* 0x002fe200078e0003 */
[----:B------:R-:W-:Y:S01]  /*c520*/  @!P0 SHF.L.U64.HI R32, R220, 0x1, R65 ;  /* 0x00000001dc208819 */ /* 0x000fe20000010241 */
[--C-:B------:R-:W-:Y:S01]  /*c530*/  @!P3 IMAD.X R21, R3, 0x1, R12.reuse, P6 ;  /* 0x000000010315b824 */ /* 0x100fe200030e060c */
[-C--:B------:R-:W-:Y:S01]  /*c540*/  @!P2 IADD3 R26, P6, R0, R29.reuse, RZ ;  /* 0x0000001d001aa210 */ /* 0x080fe20007fde0ff */
[----:B---3--:R-:W-:Y:S01]  /*c550*/  @!P3 IMAD.X R25, R5, 0x1, R12, P5 ;  /* 0x000000010519b824 */ /* 0x008fe200028e060c */
[----:B------:R-:W-:Y:S01]  /*c560*/  @!P2 IADD3 R28, P5, R14, R29, RZ ;  /* 0x0000001d0e1ca210 */ /* 0x000fe20007fbe0ff */
[----:B------:R-:W-:Y:S01]  /*c570*/  @!P4 IMAD.MOV.U32 R15, RZ, RZ, R5 ;  /* 0x000000ffff0fc224 */ /* 0x000fe200078e0005 */
[----:B------:R-:W-:Y:S01]  /*c580*/  @!P1 SHF.L.U64.HI R12, R222, 0x1, R67 ;  /* 0x00000001de0c9819 */ /* 0x000fe20000010243 */
[--C-:B------:R-:W-:Y:S01]  /*c590*/  @!P2 IMAD.X R27, R3, 0x1, R8.reuse, P6 ;  /* 0x00000001031ba824 */ /* 0x100fe200030e0608 */
[----:B------:R-:W-:Y:S01]  /*c5a0*/  @!P1 IADD3 R34, P6, R0, R37, RZ ;  /* 0x0000002500229210 */ /* 0x000fe20007fde0ff */
[----:B------:R-:W-:Y:S01]  /*c5b0*/  @!P2 IMAD.X R29, R5, 0x1, R8, P5 ;  /* 0x00000001051da824 */ /* 0x000fe200028e0608 */
[----:B------:R-:W-:Y:S01]  /*c5c0*/  ISETP.GE.AND P5, PT, R224, UR4, PT ;  /* 0x00000004e0007c0c */ /* 0x000fe2000bfa6270 */
[----:B------:R-:W-:-:S02]  /*c5d0*/  @!P4 IMAD.MOV.U32 R8, RZ, RZ, R0 ;  /* 0x000000ffff08c224 */ /* 0x000fc400078e0000 */
[----:B------:R-:W-:Y:S01]  /*c5e0*/  @!P1 IMAD.X R35, R3, 0x1, R12, P6 ;  /* 0x0000000103239824 */ /* 0x000fe200030e060c */
[----:B------:R-:W-:Y:S01]  /*c5f0*/  @!P1 IADD3 R36, P6, R14, R37, RZ ;  /* 0x000000250e249210 */ /* 0x000fe20007fde0ff */
[----:B------:R-:W-:-:S04]  /*c600*/  @!P4 IMAD.WIDE R8, R196, 0x2, R8 ;  /* 0x00000002c408c825 */ /* 0x000fc800078e0208 */
[----:B------:R-:W-:Y:S01]  /*c610*/  @!P1 IMAD.X R37, R5, 0x1, R12, P6 ;  /* 0x0000000105259824 */ /* 0x000fe200030e060c */
[-C--:B------:R-:W-:Y:S01]  /*c620*/  @!P0 IADD3 R42, P6, R0, R45.reuse, RZ ;  /* 0x0000002d002a8210 */ /* 0x080fe20007fde0ff */
[----:B------:R-:W-:Y:S01]  /*c630*/  @!P4 IMAD.WIDE R12, R196, 0x2, R14 ;  /* 0x00000002c40cc825 */ /* 0x000fe200078e020e */
[----:B------:R1:W5:Y:S03]  /*c640*/  @!P4 LD.E.64 R58, desc[UR60][R8.64] ;  /* 0x0000003c083ac980 */ /* 0x000366000c101b00 */
[----:B------:R-:W-:Y:S01]  /*c650*/  @!P0 IMAD.X R43, R3, 0x1, R32, P6 ;  /* 0x00000001032b8824 */ /* 0x000fe200030e0620 */
[----:B------:R-:W-:Y:S01]  /*c660*/  @!P0 IADD3 R44, P6, R14, R45, RZ ;  /* 0x0000002d0e2c8210 */ /* 0x000fe20007fde0ff */
[C---:B------:R-:W-:Y:S01]  /*c670*/  @!P5 IMAD.SHL.U32 R15, R224.reuse, 0x2, RZ ;  /* 0x00000002e00fd824 */ /* 0x040fe200078e00ff */
[----:B------:R1:W5:Y:S01]  /*c680*/  @!P4 LD.E.64 R60, desc[UR60][R12.64] ;  /* 0x0000003c0c3cc980 */ /* 0x000362000c101b00 */
[----:B------:R-:W-:-:S02]  /*c690*/  @!P5 SHF.L.U64.HI R30, R224, 0x1, R75 ;  /* 0x00000001e01ed819 */ /* 0x000fc4000001024b */
[----:B------:R-:W-:Y:S01]  /*c6a0*/  CS2R R56, SRZ ;  /* 0x0000000000387805 */ /* 0x000fe2000001ff00 */
[----:B------:R-:W-:Y:S01]  /*c6b0*/  @!P0 IMAD.X R45, R5, 0x1, R32, P6 ;  /* 0x00000001052d8824 */ /* 0x000fe200030e0620 */
[-C--:B------:R-:W-:Y:S02]  /*c6c0*/  @!P5 IADD3 R70, P4, R0, R15.reuse, RZ ;  /* 0x0000000f0046d210 */ /* 0x080fe40007f9e0ff */
[----:B------:R-:W-:Y:S02]  /*c6d0*/  CS2R R54, SRZ ;  /* 0x0000000000367805 */ /* 0x000fe4000001ff00 */
[----:B------:R-:W-:Y:S02]  /*c6e0*/  @!P5 IADD3 R14, P6, R14, R15, RZ ;  /* 0x0000000f0e0ed210 */ /* 0x000fe40007fde0ff */
[----:B------:R-:W-:Y:S02]  /*c6f0*/  CS2R R52, SRZ ;  /* 0x0000000000347805 */ /* 0x000fe4000001ff00 */
[----:B------:R-:W-:Y:S01]  /*c700*/  CS2R R50, SRZ ;  /* 0x0000000000327805 */ /* 0x000fe2000001ff00 */
[--C-:B------:R-:W-:Y:S01]  /*c710*/  @!P5 IMAD.X R71, R3, 0x1, R30.reuse, P4 ;  /* 0x000000010347d824 */ /* 0x100fe200020e061e */
[----:B------:R-:W-:Y:S01]  /*c720*/  CS2R R46, SRZ ;  /* 0x00000000002e7805 */ /* 0x000fe2000001ff00 */
[----:B------:R-:W-:Y:S01]  /*c730*/  @!P5 IMAD.X R15, R5, 0x1, R30, P6 ;  /* 0x00000001050fd824 */ /* 0x000fe200030e061e */
[----:B------:R-:W-:-:S02]  /*c740*/  CS2R R48, SRZ ;  /* 0x0000000000307805 */ /* 0x000fc4000001ff00 */
[----:B------:R-:W-:Y:S02]  /*c750*/  CS2R R38, SRZ ;  /* 0x0000000000267805 */ /* 0x000fe4000001ff00 */
[----:B------:R-:W-:Y:S02]  /*c760*/  CS2R R40, SRZ ;  /* 0x0000000000287805 */ /* 0x000fe4000001ff00 */
[----:B------:R-:W-:Y:S02]  /*c770*/  CS2R R30, SRZ ;  /* 0x00000000001e7805 */ /* 0x000fe4000001ff00 */
[----:B------:R-:W-:Y:S01]  /*c780*/  CS2R R32, SRZ ;  /* 0x0000000000207805 */ /* 0x000fe2000001ff00 */
[----:B------:R1:W5:Y:S04]  /*c790*/  @!P3 LD.E.64 R56, desc[UR60][R20.64] ;  /* 0x0000003c1438b980 */ /* 0x000368000c101b00 */
        /* <DEDUP_REMOVED lines=8> */
[----:B------:R1:W5:Y:S02]  /*c820*/  @!P5 LD.E.64 R32, desc[UR60][R14.64] ;  /* 0x0000003c0e20d980 */ /* 0x000364000c101b00 */
.L_x_1713:
[----:B------:R-:W-:Y:S05]  /*c830*/  BSYNC B1 ;  /* 0x0000000000017941 */ /* 0x000fea0003800000 */
.L_x_1712:
[----:B-1---5:R-:W-:Y:S01]  /*c840*/  IMAD.MOV.U32 R8, RZ, RZ, R53 ;  /* 0x000000ffff087224 */ /* 0x022fe200078e0035 */
[----:B------:R-:W-:Y:S01]  /*c850*/  UMOV UR4, 0xffffffff ;  /* 0xffffffff00047882 */ /* 0x000fe20000000000 */
[----:B--2---:R-:W-:Y:S02]  /*c860*/  IMAD.MOV.U32 R0, RZ, RZ, R46 ;  /* 0x000000ffff007224 */ /* 0x004fe400078e002e */
[----:B------:R-:W-:Y:S01]  /*c870*/  IMAD.MOV.U32 R3, RZ, RZ, R47 ;  /* 0x000000ffff037224 */ /* 0x000fe200078e002f */
[----:B------:R-:W-:Y:S01]  /*c880*/  PRMT R90, R8, 0x7610, R90 ;  /* 0x00007610085a7816 */ /* 0x000fe2000000005a */
[----:B---3--:R-:W-:Y:S01]  /*c890*/  IMAD.MOV.U32 R5, RZ, RZ, R52 ;  /* 0x000000ffff057224 */ /* 0x008fe200078e0034 */
        /* <DEDUP_REMOVED lines=41> */
[----:B------:R-:W-:Y:S02]  /*cb30*/  CS2R R8, SRZ ;  /* 0x0000000000087805 */ /* 0x000fe4000001ff00 */
[----:B------:R-:W-:Y:S02]  /*cb40*/  PRMT R84, R3, 0x7610, R84 ;  /* 0x0000761003547816 */ /* 0x000fe40000000054 */
[----:B------:R-:W-:Y:S01]  /*cb50*/  PRMT R79, R5, 0x7610, R79 ;  /* 0x00007610054f7816 */ /* 0x000fe2000000004f */
[----:B------:R-:W-:Y:S06]  /*cb60*/  BRA.DIV UR4, `(.L_x_1714) ;  /* 0x000001e6048c7947 */ /* 0x000fec000b800000 */
[----:B------:R1:W2:Y:S04]  /*cb70*/  SHFL.IDX PT, R3, R7, 0x1, 0x1c1f ;  /* 0x003c1f0007037f89 */ /* 0x0002a800000e0000 */
[----:B------:R1:W3:Y:S04]  /*cb80*/  SHFL.IDX PT, R0, R6, 0x1, 0x1c1f ;  /* 0x003c1f0006007f89 */ /* 0x0002e800000e0000 */
[----:B------:R1:W1:Y:S04]  /*cb90*/  SHFL.IDX PT, R5, R10, 0x1, 0x1c1f ;  /* 0x003c1f000a057f89 */ /* 0x00026800000e0000 */
[----:B0-----:R-:W0:Y:S02]  /*cba0*/  SHFL.IDX PT, R4, R4, 0x1, 0x1c1f ;  /* 0x003c1f0004047f89 */ /* 0x001e2400000e0000 */
.L_x_2048:
[----:B-1----:R-:W5:Y:S01]  /*cbb0*/  LDL R6, [R1+0x48] ;  /* 0x0000480001067983 */ /* 0x002f620000100800 */
[----:B------:R-:W-:Y:S01]  /*cbc0*/  VIADD R62, R62, 0x40 ;  /* 0x000000403e3e7836 */ /* 0x000fe20000000000 */
[----:B------:R-:W-:Y:S01]  /*cbd0*/  LOP3.LUT R7, R227, 0x18, R16, 0xf8, !PT ;  /* 0x00000018e3077812 */ /* 0x000fe200078ef810 */
[----:B------:R-:W-:Y:S01]  /*cbe0*/  BSSY B1, `(.L_x_1715) ;  /* 0x0000053000017945 */ /* 0x000fe20003800000 */
        /* <DEDUP_REMOVED lines=10> */
[----:B----4-:R-:W-:Y:S02]  /*cc90*/  CS2R R14, SRZ ;  /* 0x00000000000e7805 */ /* 0x010fe4000001ff00 */
[----:B------:R-:W-:Y:S02]  /*cca0*/  CS2R R10, SRZ ;  /* 0x00000000000a7805 */ /* 0x000fe4000001ff00 */
[----:B-----5:R-:W-:Y:S02]  /*ccb0*/  LOP3.LUT P0, RZ, R6, 0x4, RZ, 0xc0, !PT ;  /* 0x0000000406ff7812 */ /* 0x020fe4000780c0ff */
[----:B------:R-:W-:-:S05]  /*ccc0*/  LOP3.LUT R6, R7, R228, RZ, 0x3c, !PT ;  /* 0x000000e407067212 */ /* 0x000fca00078e3cff */
[----:B------:R-:W-:-:S04]  /*ccd0*/  IMAD.IADD R7, R229, 0x1, R6 ;  /* 0x00000001e5077824 */ /* 0x000fc800078e0206 */
[----:B------:R-:W-:Y:S01]  /*cce0*/  IMAD R62, R7, 0x2, R18 ;  /* 0x00000002073e7824 */ /* 0x000fe200078e0212 */
[----:B------:R-:W-:Y:S06]  /*ccf0*/  @P1 BRA `(.L_x_1716) ;  /* 0x0000000400041947 */ /* 0x000fec0003800000 */
[----:B------:R-:W-:Y:S01]  /*cd00*/  ULDC UR4, c[0x0][0x3f4] ;  /* 0x0000fd0000047ab9 */ /* 0x000fe20000000800 */
[----:B------:R-:W-:Y:S02]  /*cd10*/  CS2R R44, SRZ ;  /* 0x00000000002c7805 */ /* 0x000fe4000001ff00 */
[----:B------:R-:W-:Y:S02]  /*cd20*/  ISETP.GE.AND P4, PT, R223, UR4, PT ;  /* 0x00000004df007c0c */ /* 0x000fe4000bf86270 */
[----:B------:R-:W-:Y:S02]  /*cd30*/  CS2R R42, SRZ ;  /* 0x00000000002a7805 */ /* 0x000fe4000001ff00 */
[----:B------:R-:W-:Y:S02]  /*cd40*/  ISETP.GE.AND P3, PT, R221, UR4, PT ;  /* 0x00000004dd007c0c */ /* 0x000fe4000bf66270 */
[----:B------:R-:W-:Y:S02]  /*cd50*/  ISETP.GE.AND P2, PT, R222, UR4, PT ;  /* 0x00000004de007c0c */ /* 0x000fe4000bf46270 */
[----:B------:R-:W-:-:S05]  /*cd60*/  ISETP.GE.AND P1, PT, R220, UR4, PT ;  /* 0x00000004dc007c0c */ /* 0x000fca000bf26270 */
[C---:B------:R-:W-:Y:S01]  /*cd70*/  @!P4 IMAD.SHL.U32 R9, R223.reuse, 0x2, RZ ;  /* 0x00000002df09c824 */ /* 0x040fe200078e00ff */
[----:B------:R-:W-:-:S03]  /*cd80*/  @!P4 SHF.L.U64.HI R66, R223, 0x1, R66 ;  /* 0x00000001df42c819 */ /* 0x000fc60000010242 */
[C---:B------:R-:W-:Y:S01]  /*cd90*/  @!P3 IMAD.SHL.U32 R73, R221.reuse, 0x2, RZ ;  /* 0x00000002dd49b824 */ /* 0x040fe200078e00ff */
[----:B------:R-:W-:Y:S02]  /*cda0*/  @!P3 SHF.L.U64.HI R64, R221, 0x1, R64 ;  /* 0x00000001dd40b819 */ /* 0x000fe40000010240 */
[-C--:B---3--:R-:W-:Y:S01]  /*cdb0*/  @!P4 IADD3 R10, P5, R0, R9.reuse, RZ ;  /* 0x00000009000ac210 */ /* 0x088fe20007fbe0ff */
[----:B------:R-:W-:Y:S01]  /*cdc0*/  @!P1 IMAD.SHL.U32 R7, R220, 0x2, RZ ;  /* 0x00000002dc079824 */ /* 0x000fe200078e00ff */
[C---:B------:R-:W-:Y:S01]  /*cdd0*/  @!P2 SHF.L.U64.HI R6, R222.reuse, 0x1, R67 ;  /* 0x00000001de06a819 */ /* 0x040fe20000010243 */
[----:B------:R-:W-:Y:S01]  /*cde0*/  @!P2 IMAD.SHL.U32 R67, R222, 0x2, RZ ;  /* 0x00000002de43a824 */ /* 0x000fe200078e00ff */
[----:B0-----:R-:W-:Y:S01]  /*cdf0*/  @!P4 IADD3 R8, P6, R4, R9, RZ ;  /* 0x000000090408c210 */ /* 0x001fe20007fde0ff */
[--C-:B--2---:R-:W-:Y:S01]  /*ce00*/  @!P4 IMAD.X R11, R3, 0x1, R66.reuse, P5 ;  /* 0x00000001030bc824 */ /* 0x104fe200028e0642 */
[-C--:B------:R-:W-:Y:S02]  /*ce10*/  @!P3 IADD3 R76, P5, R0, R73.reuse, RZ ;  /* 0x00000049004cb210 */ /* 0x080fe40007fbe0ff */
[----:B------:R-:W-:Y:S01]  /*ce20*/  @!P1 SHF.L.U64.HI R12, R220, 0x1, R65 ;  /* 0x00000001dc0c9819 */ /* 0x000fe20000010241 */
[----:B------:R-:W-:Y:S01]  /*ce30*/  @!P4 IMAD.X R9, R5, 0x1, R66, P6 ;  /* 0x000000010509c824 */ /* 0x000fe200030e0642 */
[----:B------:R-:W-:Y:S01]  /*ce40*/  @!P3 IADD3 R72, P6, R4, R73, RZ ;  /* 0x000000490448b210 */ /* 0x000fe20007fde0ff */
[----:B------:R-:W-:Y:S01]  /*ce50*/  @!P3 IMAD.X R77, R3, 0x1, R64, P5 ;  /* 0x00000001034db824 */ /* 0x000fe200028e0640 */
[----:B------:R-:W-:-:S03]  /*ce60*/  @!P2 IADD3 R70, P5, R0, R67, RZ ;  /* 0x000000430046a210 */ /* 0x000fc60007fbe0ff */
[----:B------:R-:W-:Y:S01]  /*ce70*/  @!P3 IMAD.X R73, R5, 0x1, R64, P6 ;  /* 0x000000010549b824 */ /* 0x000fe200030e0640 */
[----:B------:R-:W-:Y:S01]  /*ce80*/  @!P2 IADD3 R66, P6, R4, R67, RZ ;  /* 0x000000430442a210 */ /* 0x000fe20007fde0ff */
[----:B------:R-:W-:Y:S01]  /*ce90*/  @!P2 IMAD.X R71, R3, 0x1, R6, P5 ;  /* 0x000000010347a824 */ /* 0x000fe200028e0606 */
[----:B------:R-:W-:-:S03]  /*cea0*/  @!P1 IADD3 R64, P5, R0, R7, RZ ;  /* 0x0000000700409210 */ /* 0x000fc60007fbe0ff */
[----:B------:R-:W-:Y:S01]  /*ceb0*/  @!P2 IMAD.X R67, R5, 0x1, R6, P6 ;  /* 0x000000010543a824 */ /* 0x000fe200030e0606 */
[----:B------:R-:W-:Y:S01]  /*cec0*/  ISETP.GE.AND P6, PT, R196, UR4, PT ;  /* 0x00000004c4007c0c */ /* 0x000fe2000bfc6270 */
[----:B------:R-:W-:Y:S01]  /*ced0*/  @!P1 IMAD.X R65, R3, 0x1, R12, P5 ;  /* 0x0000000103419824 */ /* 0x000fe200028e060c */
[----:B------:R-:W-:-:S05]  /*cee0*/  @!P1 IADD3 R6, P5, R4, R7, RZ ;  /* 0x0000000704069210 */ /* 0x000fca0007fbe0ff */
[----:B------:R-:W-:Y:S01]  /*cef0*/  @!P1 IMAD.X R7, R5, 0x1, R12, P5 ;  /* 0x0000000105079824 */ /* 0x000fe200028e060c */
[----:B------:R-:W-:-:S05]  /*cf00*/  ISETP.GE.AND P5, PT, R224, UR4, PT ;  /* 0x00000004e0007c0c */ /* 0x000fca000bfa6270 */
[----:B------:R-:W-:Y:S02]  /*cf10*/  @!P6 IMAD.MOV.U32 R12, RZ, RZ, R0 ;  /* 0x000000ffff0ce224 */ /* 0x000fe400078e0000 */
[----:B------:R-:W-:Y:S02]  /*cf20*/  @!P6 IMAD.MOV.U32 R13, RZ, RZ, R3 ;  /* 0x000000ffff0de224 */ /* 0x000fe400078e0003 */
[----:B------:R-:W-:-:S04]  /*cf30*/  @!P6 IMAD.WIDE R14, R196, 0x2, R4 ;  /* 0x00000002c40ee825 */ /* 0x000fc800078e0204 */
[----:B------:R-:W-:Y:S01]  /*cf40*/  @!P6 IMAD.WIDE R12, R196, 0x2, R12 ;  /* 0x00000002c40ce825 */ /* 0x000fe200078e020c */
[----:B------:R0:W5:Y:S03]  /*cf50*/  @!P6 LD.E.64 R42, desc[UR60][R14.64] ;  /* 0x0000003c0e2ae980 */ /* 0x000166000c101b00 */
[C---:B------:R-:W-:Y:S01]  /*cf60*/  @!P5 IMAD.SHL.U32 R21, R224.reuse, 0x2, RZ ;  /* 0x00000002e015d824 */ /* 0x040fe200078e00ff */
[----:B------:R1:W5:Y:S01]  /*cf70*/  @!P6 LD.E.64 R44, desc[UR60][R12.64] ;  /* 0x0000003c0c2ce980 */ /* 0x000362000c101b00 */
[----:B------:R-:W-:-:S03]  /*cf80*/  @!P5 SHF.L.U64.HI R20, R224, 0x1, R75 ;  /* 0x00000001e014d819 */ /* 0x000fc6000001024b */
[-C--:B------:R-:W-:Y:S02]  /*cf90*/  @!P5 IADD3 R74, P6, R0, R21.reuse, RZ ;  /* 0x00000015004ad210 */ /* 0x080fe40007fde0ff */
[----:B------:R-:W-:Y:S02]  /*cfa0*/  CS2R R36, SRZ ;  /* 0x0000000000247805 */ /* 0x000fe4000001ff00 */
[----:B------:R-:W-:Y:S01]  /*cfb0*/  CS2R R34, SRZ ;  /* 0x0000000000227805 */ /* 0x000fe2000001ff00 */
[----:B------:R-:W-:Y:S01]  /*cfc0*/  @!P5 IMAD.X R75, R3, 0x1, R20, P6 ;  /* 0x00000001034bd824 */ /* 0x000fe200030e0614 */
[----:B------:R-:W-:Y:S02]  /*cfd0*/  @!P5 IADD3 R4, P6, R4, R21, RZ ;  /* 0x000000150404d210 */ /* 0x000fe40007fde0ff */
[----:B------:R2:W5:Y:S01]  /*cfe0*/  @!P4 LD.E.64 R36, desc[UR60][R10.64] ;  /* 0x0000003c0a24c980 */ /* 0x000562000c101b00 */
[----:B------:R-:W-:Y:S02]  /*cff0*/  CS2R R28, SRZ ;  /* 0x00000000001c7805 */ /* 0x000fe4000001ff00 */
[----:B------:R-:W-:-:S02]  /*d000*/  CS2R R26, SRZ ;  /* 0x00000000001a7805 */ /* 0x000fc4000001ff00 */
[----:B------:R-:W-:Y:S01]  /*d010*/  CS2R R24, SRZ ;  /* 0x0000000000187805 */ /* 0x000fe2000001ff00 */
[----:B------:R-:W-:Y:S01]  /*d020*/  @!P5 IMAD.X R5, R5, 0x1, R20, P6 ;  /* 0x000000010505d824 */ /* 0x000fe200030e0614 */
[----:B------:R3:W5:Y:S01]  /*d030*/  @!P4 LD.E.64 R34, desc[UR60][R8.64] ;  /* 0x0000003c0822c980 */ /* 0x000762000c101b00 */
[----:B------:R-:W-:Y:S02]  /*d040*/  CS2R R20, SRZ ;  /* 0x0000000000147805 */ /* 0x000fe4000001ff00 */
[----:B0-----:R-:W-:Y:S02]  /*d050*/  CS2R R14, SRZ ;  /* 0x00000000000e7805 */ /* 0x001fe4000001ff00 */
[----:B-1----:R-:W-:Y:S01]  /*d060*/  CS2R R12, SRZ ;  /* 0x00000000000c7805 */ /* 0x002fe2000001ff00 */
[----:B------:R1:W5:Y:S01]  /*d070*/  @!P3 LD.E.64 R28, desc[UR60][R76.64] ;  /* 0x0000003c4c1cb980 */ /* 0x000362000c101b00 */
[----:B--2---:R-:W-:-:S03]  /*d080*/  CS2R R10, SRZ ;  /* 0x00000000000a7805 */ /* 0x004fc6000001ff00 */
[----:B------:R1:W5:Y:S01]  /*d090*/  @!P3 LD.E.64 R26, desc[UR60][R72.64] ;  /* 0x0000003c481ab980 */ /* 0x000362000c101b00 */
[----:B---3--:R-:W-:-:S03]  /*d0a0*/  CS2R R8, SRZ ;  /* 0x0000000000087805 */ /* 0x008fc6000001ff00 */
[----:B------:R1:W5:Y:S04]  /*d0b0*/  @!P2 LD.E.64 R24, desc[UR60][R70.64] ;  /* 0x0000003c4618a980 */ /* 0x000368000c101b00 */
[----:B------:R1:W5:Y:S04]  /*d0c0*/  @!P2 LD.E.64 R20, desc[UR60][R66.64] ;  /* 0x0000003c4214a980 */ /* 0x000368000c101b00 */
[----:B------:R1:W5:Y:S04]  /*d0d0*/  @!P1 LD.E.64 R14, desc[UR60][R64.64] ;  /* 0x0000003c400e9980 */ /* 0x000368000c101b00 */
[----:B------:R1:W5:Y:S04]  /*d0e0*/  @!P1 LD.E.64 R12, desc[UR60][R6.64] ;  /* 0x0000003c060c9980 */ /* 0x000368000c101b00 */
[----:B------:R1:W5:Y:S04]  /*d0f0*/  @!P5 LD.E.64 R10, desc[UR60][R74.64] ;  /* 0x0000003c4a0ad980 */ /* 0x000368000c101b00 */
[----:B------:R1:W5:Y:S02]  /*d100*/  @!P5 LD.E.64 R8, desc[UR60][R4.64] ;  /* 0x0000003c0408d980 */ /* 0x000364000c101b00 */
.L_x_1716:
[----:B------:R-:W-:Y:S05]  /*d110*/  BSYNC B1 ;  /* 0x0000000000017941 */ /* 0x000fea0003800000 */
.L_x_1715:
[----:B-1----:R-:W0:Y:S01]  /*d120*/  LDL R65, [R1+0x58] ;  /* 0x0000580001417983 */ /* 0x002e220000100800 */
[C---:B------:R-:W-:Y:S01]  /*d130*/  VIADD R5, R62.reuse, 0x12400 ;  /* 0x000124003e057836 */ /* 0x040fe20000000000 */
[----:B------:R-:W-:Y:S01]  /*d140*/  VIADDMNMX R67, R63, -R112, 0x80, PT ;  /* 0x000000803f437446 */ /* 0x000fe20003800970 */
[----:B---3--:R-:W-:Y:S01]  /*d150*/  VIADD R0, R62, 0x12440 ;  /* 0x000124403e007836 */ /* 0x008fe20000000000 */
[----:B------:R-:W-:Y:S01]  /*d160*/  BSSY B1, `(.L_x_1717) ;  /* 0x0000036000017945 */ /* 0x000fe20003800000 */
[----:B------:R-:W-:Y:S01]  /*d170*/  @P0 VIADD R0, R5, 0xffffffc0 ;  /* 0xffffffc005000836 */ /* 0x000fe20000000000 */
[----:B------:R-:W-:Y:S01]  /*d180*/  ISETP.GE.AND P1, PT, R218, R67, PT ;  /* 0x00000043da00720c */ /* 0x000fe20003f26270 */
[----:B-----5:R-:W-:Y:S02]  /*d190*/  IMAD.MOV.U32 R5, RZ, RZ, R9 ;  /* 0x000000ffff057224 */ /* 0x020fe400078e0009 */
        /* <DEDUP_REMOVED lines=9> */
[----:B--2---:R-:W-:Y:S01]  /*d230*/  IMAD.MOV.U32 R3, RZ, RZ, R8 ;  /* 0x000000ffff037224 */ /* 0x004fe200078e0008 */
        /* <DEDUP_REMOVED lines=18> */
[----:B------:R-:W-:Y:S02]  /*d360*/  PRMT R71, R7, 0x7610, R71 ;  /* 0x0000761007477816 */ /* 0x000fe40000000047 */
[----:B0-----:R-:W-:-:S04]  /*d370*/  LEA.HI R4, R65, R65, RZ, 0x1 ;  /* 0x0000004141047211 */ /* 0x001fc800078f08ff */
[----:B------:R-:W-:-:S05]  /*d380*/  LOP3.LUT R4, R4, 0xfffffffe, RZ, 0xc0, !PT ;  /* 0xfffffffe04047812 */ /* 0x000fca00078ec0ff */
[----:B------:R-:W-:Y:S02]  /*d390*/  IMAD.IADD R4, R65, 0x1, -R4 ;  /* 0x0000000141047824 */ /* 0x000fe400078e0a04 */
[----:B------:R-:W-:-:S03]  /*d3a0*/  IMAD.MOV.U32 R65, RZ, RZ, R26 ;  /* 0x000000ffff417224 */ /* 0x000fc600078e001a */
[----:B------:R-:W-:Y:S01]  /*d3b0*/  SHF.L.U32 R5, R4, 0x1f, RZ ;  /* 0x0000001f04057819 */ /* 0x000fe200000006ff */
[----:B------:R-:W-:Y:S01]  /*d3c0*/  IMAD.MOV.U32 R4, RZ, RZ, R27 ;  /* 0x000000ffff047224 */ /* 0x000fe200078e001b */
[----:B------:R-:W-:Y:S01]  /*d3d0*/  PRMT R77, R65, 0x7610, R77 ;  /* 0x00007610414d7816 */ /* 0x000fe2000000004d */
[----:B------:R-:W-:Y:S01]  /*d3e0*/  IMAD.MOV.U32 R65, RZ, RZ, R42 ;  /* 0x000000ffff417224 */ /* 0x000fe200078e002a */
[----:B------:R-:W0:Y:S02]  /*d3f0*/  SYNCS.PHASECHK.TRANS64.TRYWAIT P0, [R18+URZ+0x30800], R5 ;  /* 0x03080005120075a7 */ /* 0x000e24000800017f */
[----:B------:R-:W-:Y:S01]  /*d400*/  PRMT R93, R4, 0x7610, R93 ;  /* 0x00007610045d7816 */ /* 0x000fe2000000005d */
[----:B------:R-:W-:Y:S01]  /*d410*/  IMAD.MOV.U32 R4, RZ, RZ, R43 ;  /* 0x000000ffff047224 */ /* 0x000fe200078e002b */
[----:B------:R-:W-:Y:S01]  /*d420*/  PRMT R104, R65, 0x7610, R104 ;  /* 0x0000761041687816 */ /* 0x000fe20000000068 */
[----:B------:R-:W-:-:S03]  /*d430*/  IMAD.MOV.U32 R65, RZ, RZ, R36 ;  /* 0x000000ffff417224 */ /* 0x000fc600078e0024 */
[----:B------:R-:W-:Y:S01]  /*d440*/  PRMT R105, R4, 0x7610, R105 ;  /* 0x0000761004697816 */ /* 0x000fe20000000069 */
[----:B------:R-:W-:Y:S01]  /*d450*/  IMAD.MOV.U32 R4, RZ, RZ, R37 ;  /* 0x000000ffff047224 */ /* 0x000fe200078e0025 */
[----:B------:R-:W-:-:S04]  /*d460*/  PRMT R102, R65, 0x7610, R102 ;  /* 0x0000761041667816 */ /* 0x000fc80000000066 */
[----:B------:R-:W-:Y:S01]  /*d470*/  PRMT R103, R4, 0x7610, R103 ;  /* 0x0000761004677816 */ /* 0x000fe20000000067 */
[----:B------:R-:W-:-:S05]  /*d480*/  IMAD.MOV.U32 R4, RZ, RZ, R24 ;  /* 0x000000ffff047224 */ /* 0x000fca00078e0018 */
[----:B------:R-:W-:Y:S01]  /*d490*/  PRMT R75, R4, 0x7610, R75 ;  /* 0x00007610044b7816 */ /* 0x000fe2000000004b */
[----:B------:R-:W-:Y:S01]  /*d4a0*/  IMAD.MOV.U32 R4, RZ, RZ, R10 ;  /* 0x000000ffff047224 */ /* 0x000fe200078e000a */
[----:B0-----:R-:W-:Y:S06]  /*d4b0*/  @!P0 BRA `(.L_x_1718) ;  /* 0x000001dc00ac8947 */ /* 0x001fec0003800000 */
.L_x_2049:
[----:B------:R-:W-:Y:S05]  /*d4c0*/  BSYNC B1 ;  /* 0x0000000000017941 */ /* 0x000fea0003800000 */
.L_x_1717:
[----:B------:R-:W-:Y:S01]  /*d4d0*/  BSSY B1, `(.L_x_1719) ;  /* 0x000012f000017945 */ /* 0x000fe20003800000 */
[----:B------:R-:W-:Y:S02]  /*d4e0*/  PRMT R63, R4, 0x7610, R63 ;  /* 0x00007610043f7816 */ /* 0x000fe4000000003f */
[----:B------:R-:W-:Y:S01]  /*d4f0*/  PRMT R65, R6, 0x7610, R65 ;  /* 0x0000761006417816 */ /* 0x000fe20000000041 */
[----:B------:R-:W-:Y:S06]  /*d500*/  @P1 BRA `(.L_x_1720) ;  /* 0x0000001000ac1947 */ /* 0x000fec0003800000 */
[----:B0-----:R-:W0:Y:S01]  /*d510*/  LDC R5, c[0x0][0x3f4] ;  /* 0x0000fd00ff057b82 */ /* 0x001e220000000800 */
        /* <DEDUP_REMOVED lines=9> */
[--C-:B------:R-:W-:Y:S02]  /*d5b0*/  SHF.R.U64 R113, R58, 0x10, R59.reuse ;  /* 0x000000103a717819 */ /* 0x100fe4000000123b */
[----:B------:R-:W-:Y:S02]  /*d5c0*/  SHF.R.U32.HI R58, RZ, 0x10, R59 ;  /* 0x00000010ff3a7819 */ /* 0x000fe4000001163b */
[--C-:B------:R-:W-:Y:S02]  /*d5d0*/  SHF.R.U64 R59, R60, 0x10, R61.reuse ;  /* 0x000000103c3b7819 */ /* 0x100fe4000000123d */
[----:B------:R-:W-:Y:S02]  /*d5e0*/  SHF.R.U32.HI R60, RZ, 0x10, R61 ;  /* 0x00000010ff3c7819 */ /* 0x000fe4000001163d */
[----:B------:R-:W-:Y:S02]  /*d5f0*/  PRMT R109, R109, 0x5410, R58 ;  /* 0x000054106d6d7816 */ /* 0x000fe4000000003a */
[----:B------:R-:W-:-:S02]  /*d600*/  PRMT R111, R111, 0x5410, R60 ;  /* 0x000054106f6f7816 */ /* 0x000fc4000000003c */
[----:B------:R-:W-:Y:S02]  /*d610*/  PRMT R108, R108, 0x5410, R113 ;  /* 0x000054106c6c7816 */ /* 0x000fe40000000071 */
[----:B------:R-:W-:Y:S01]  /*d620*/  PRMT R112, R110, 0x5410, R59 ;  /* 0x000054106e707816 */ /* 0x000fe2000000003b */
[C---:B------:R-:W-:Y:S01]  /*d630*/  IMAD.U32 R113, R111.reuse, 0x10000, RZ ;  /* 0x000100006f717824 */ /* 0x040fe200078e00ff */
[----:B------:R-:W-:Y:S01]  /*d640*/  LOP3.LUT R111, R111, 0xffff0000, RZ, 0xc0, !PT ;  /* 0xffff00006f6f7812 */ /* 0x000fe200078ec0ff */
[C---:B------:R-:W-:Y:S01]  /*d650*/  IMAD.U32 R110, R109.reuse, 0x10000, RZ ;  /* 0x000100006d6e7824 */ /* 0x040fe200078e00ff */
[----:B------:R-:W-:Y:S02]  /*d660*/  LOP3.LUT R109, R109, 0xffff0000, RZ, 0xc0, !PT ;  /* 0xffff00006d6d7812 */ /* 0x000fe400078ec0ff */
[C---:B0-----:R-:W-:Y:S01]  /*d670*/  LOP3.LUT R59, R6.reuse, 0xffff0000, RZ, 0xc0, !PT ;  /* 0xffff0000063b7812 */ /* 0x041fe200078ec0ff */
[----:B------:R-:W-:Y:S01]  /*d680*/  IMAD.U32 R58, R6, 0x10000, RZ ;  /* 0x00010000063a7824 */ /* 0x000fe200078e00ff */
[C---:B------:R-:W-:Y:S01]  /*d690*/  LOP3.LUT R61, R7.reuse, 0xffff0000, RZ, 0xc0, !PT ;  /* 0xffff0000073d7812 */ /* 0x040fe200078ec0ff */
[----:B------:R-:W-:-:S02]  /*d6a0*/  IMAD.U32 R60, R7, 0x10000, RZ ;  /* 0x00010000073c7824 */ /* 0x000fc400078e00ff */
[C---:B------:R-:W-:Y:S01]  /*d6b0*/  FMUL.FTZ R115, R59.reuse, R113 ;  /* 0x000000713b737220 */ /* 0x040fe20000410000 */
[-C--:B------:R-:W-:Y:S01]  /*d6c0*/  FMUL.FTZ R114, R59, R110.reuse ;  /* 0x0000006e3b727220 */ /* 0x080fe20000410000 */
[C---:B------:R-:W-:Y:S01]  /*d6d0*/  FMUL.FTZ R59, R61.reuse, R111 ;  /* 0x0000006f3d3b7220 */ /* 0x040fe20000410000 */
[----:B------:R-:W-:Y:S02]  /*d6e0*/  IMAD.U32 R6, R4, 0x10000, RZ ;  /* 0x0001000004067824 */ /* 0x000fe400078e00ff */
[C---:B------:R-:W-:Y:S01]  /*d6f0*/  FFMA.FTZ R115, R58.reuse, R110, -R115 ;  /* 0x0000006e3a737223 */ /* 0x040fe20000010873 */
[----:B------:R-:W-:Y:S01]  /*d700*/  FFMA.FTZ R114, R58, R113, R114 ;  /* 0x000000713a727223 */ /* 0x000fe20000010072 */
[-C--:B------:R-:W-:Y:S01]  /*d710*/  FMUL.FTZ R113, R61, R109.reuse ;  /* 0x0000006d3d717220 */ /* 0x080fe20000410000 */
[----:B------:R-:W-:Y:S01]  /*d720*/  FFMA.FTZ R110, R60, R109, -R59 ;  /* 0x0000006d3c6e7223 */ /* 0x000fe2000001083b */
[C---:B------:R-:W-:Y:S01]  /*d730*/  IMAD.U32 R7, R5.reuse, 0x10000, RZ ;  /* 0x0001000005077824 */ /* 0x040fe200078e00ff */
[----:B------:R-:W-:Y:S01]  /*d740*/  LOP3.LUT R4, R4, 0xffff0000, RZ, 0xc0, !PT ;  /* 0xffff000004047812 */ /* 0x000fe200078ec0ff */
[----:B------:R-:W-:Y:S01]  /*d750*/  IMAD.U32 R61, R112, 0x10000, RZ ;  /* 0x00010000703d7824 */ /* 0x000fe200078e00ff */
[----:B------:R-:W-:Y:S01]  /*d760*/  LOP3.LUT R5, R5, 0xffff0000, RZ, 0xc0, !PT ;  /* 0xffff000005057812 */ /* 0x000fe200078ec0ff */
[----:B------:R-:W-:Y:S01]  /*d770*/  IMAD.U32 R59, R108, 0x10000, RZ ;  /* 0x000100006c3b7824 */ /* 0x000fe200078e00ff */
[----:B------:R-:W-:Y:S01]  /*d780*/  LOP3.LUT R112, R112, 0xffff0000, RZ, 0xc0, !PT ;  /* 0xffff000070707812 */ /* 0x000fe200078ec0ff */
[----:B------:R-:W-:Y:S01]  /*d790*/  FFMA.FTZ R113, R60, R111, R113 ;  /* 0x0000006f3c717223 */ /* 0x000fe20000010071 */
[----:B------:R-:W-:Y:S01]  /*d7a0*/  LOP3.LUT R108, R108, 0xffff0000, RZ, 0xc0, !PT ;  /* 0xffff00006c6c7812 */ /* 0x000fe200078ec0ff */
[C---:B------:R-:W-:Y:S01]  /*d7b0*/  FMUL.FTZ R109, R4.reuse, R61 ;  /* 0x0000003d046d7220 */ /* 0x040fe20000410000 */
[----:B------:R-:W-:Y:S01]  /*d7c0*/  FMUL.FTZ R58, R4, R59 ;  /* 0x0000003b043a7220 */ /* 0x000fe20000410000 */
[----:B------:R-:W-:-:S02]  /*d7d0*/  FMUL.FTZ R60, R5, R112 ;  /* 0x00000070053c7220 */ /* 0x000fc40000410000 */
[-C--:B------:R-:W-:Y:S01]  /*d7e0*/  FMUL.FTZ R111, R5, R108.reuse ;  /* 0x0000006c056f7220 */ /* 0x080fe20000410000 */
[C---:B------:R-:W-:Y:S01]  /*d7f0*/  FFMA.FTZ R4, R6.reuse, R59, -R109 ;  /* 0x0000003b06047223 */ /* 0x040fe2000001086d */
[----:B------:R-:W-:Y:S01]  /*d800*/  FFMA.FTZ R61, R6, R61, R58 ;  /* 0x0000003d063d7223 */ /* 0x000fe2000001003a */
[C---:B------:R-:W-:Y:S01]  /*d810*/  FFMA.FTZ R5, R7.reuse, R108, -R60 ;  /* 0x0000006c07057223 */ /* 0x040fe2000001083c */
[----:B------:R-:W-:Y:S01]  /*d820*/  FFMA.FTZ R112, R7, R112, R111 ;  /* 0x0000007007707223 */ /* 0x000fe2000001006f */
[----:B------:R-:W-:Y:S02]  /*d830*/  F2FP.BF16.F32.PACK_AB R6, R114, R115 ;  /* 0x000000737206723e */ /* 0x000fe400000010ff */
[----:B------:R-:W-:Y:S02]  /*d840*/  F2FP.BF16.F32.PACK_AB R7, R113, R110 ;  /* 0x0000006e7107723e */ /* 0x000fe400000010ff */
[----:B------:R-:W-:Y:S02]  /*d850*/  F2FP.BF16.F32.PACK_AB R4, R61, R4 ;  /* 0x000000043d04723e */ /* 0x000fe400000010ff */
[----:B------:R-:W-:-:S05]  /*d860*/  F2FP.BF16.F32.PACK_AB R5, R112, R5 ;  /* 0x000000057005723e */ /* 0x000fca00000010ff */
[----:B------:R0:W-:Y:S02]  /*d870*/  STS.128 [R62+0x12400], R4 ;  /* 0x012400043e007388 */ /* 0x0001e40000000c00 */
.L_x_1722:
[----:B------:R-:W-:Y:S05]  /*d880*/  BSYNC B2 ;  /* 0x0000000000027941 */ /* 0x000fea0003800000 */
.L_x_1721:
[----:B------:R-:W-:Y:S04]  /*d890*/  BSSY B2, `(.L_x_1723) ;  /* 0x0000030000027945 */ /* 0x000fe80003800000 */
[----:B------:R-:W-:Y:S05]  /*d8a0*/  @P1 BRA `(.L_x_1724) ;  /* 0x0000000000b81947 */ /* 0x000fea0003800000 */
[----:B0-----:R-:W0:Y:S01]  /*d8b0*/  LDS.128 R4, [R0] ;  /* 0x0000000000047984 */ /* 0x001e220000000c00 */
[--C-:B------:R-:W-:Y:S02]  /*d8c0*/  SHF.R.U64 R59, R56, 0x10, R57.reuse ;  /* 0x00000010383b7819 */ /* 0x100fe40000001239 */
[----:B------:R-:W-:Y:S02]  /*d8d0*/  SHF.R.U32.HI R56, RZ, 0x10, R57 ;  /* 0x00000010ff387819 */ /* 0x000fe40000011639 */
[--C-:B------:R-:W-:Y:S02]  /*d8e0*/  SHF.R.U64 R57, R54, 0x10, R55.reuse ;  /* 0x0000001036397819 */ /* 0x100fe40000001237 */
[----:B------:R-:W-:Y:S02]  /*d8f0*/  SHF.R.U32.HI R54, RZ, 0x10, R55 ;  /* 0x00000010ff367819 */ /* 0x000fe40000011637 */
[----:B------:R-:W-:Y:S02]  /*d900*/  PRMT R97, R97, 0x5410, R56 ;  /* 0x0000541061617816 */ /* 0x000fe40000000038 */
[----:B------:R-:W-:-:S02]  /*d910*/  PRMT R99, R99, 0x5410, R54 ;  /* 0x0000541063637816 */ /* 0x000fc40000000036 */
[----:B------:R-:W-:Y:S01]  /*d920*/  PRMT R96, R96, 0x5410, R59 ;  /* 0x0000541060607816 */ /* 0x000fe2000000003b */
[----:B------:R-:W-:Y:S01]  /*d930*/  IMAD.U32 R58, R97, 0x10000, RZ ;  /* 0x00010000613a7824 */ /* 0x000fe200078e00ff */
[----:B------:R-:W-:Y:S01]  /*d940*/  PRMT R98, R98, 0x5410, R57 ;  /* 0x0000541062627816 */ /* 0x000fe20000000039 */
[C---:B------:R-:W-:Y:S01]  /*d950*/  IMAD.U32 R59, R99.reuse, 0x10000, RZ ;  /* 0x00010000633b7824 */ /* 0x040fe200078e00ff */
[----:B------:R-:W-:Y:S02]  /*d960*/  LOP3.LUT R99, R99, 0xffff0000, RZ, 0xc0, !PT ;  /* 0xffff000063637812 */ /* 0x000fe400078ec0ff */
[----:B------:R-:W-:Y:S02]  /*d970*/  LOP3.LUT R97, R97, 0xffff0000, RZ, 0xc0, !PT ;  /* 0xffff000061617812 */ /* 0x000fe400078ec0ff */
[C---:B0-----:R-:W-:Y:S01]  /*d980*/  LOP3.LUT R55, R6.reuse, 0xffff0000, RZ, 0xc0, !PT ;  /* 0xffff000006377812 */ /* 0x041fe200078ec0ff */
[----:B------:R-:W-:Y:S01]  /*d990*/  IMAD.U32 R54, R6, 0x10000, RZ ;  /* 0x0001000006367824 */ /* 0x000fe200078e00ff */
[C---:B------:R-:W-:Y:S01]  /*d9a0*/  LOP3.LUT R57, R7.reuse, 0xffff0000, RZ, 0xc0, !PT ;  /* 0xffff000007397812 */ /* 0x040fe200078ec0ff */
[----:B------:R-:W-:-:S02]  /*d9b0*/  IMAD.U32 R56, R7, 0x10000, RZ ;  /* 0x0001000007387824 */ /* 0x000fc400078e00ff */
[CC--:B------:R-:W-:Y:S01]  /*d9c0*/  FMUL.FTZ R60, R55.reuse, R58.reuse ;  /* 0x0000003a373c7220 */ /* 0x0c0fe20000410000 */
[----:B------:R-:W-:Y:S01]  /*d9d0*/  FMUL.FTZ R61, R55, R59 ;  /* 0x0000003b373d7220 */ /* 0x000fe20000410000 */
[C---:B------:R-:W-:Y:S01]  /*d9e0*/  FMUL.FTZ R55, R57.reuse, R99 ;  /* 0x0000006339377220 */ /* 0x040fe20000410000 */
[----:B------:R-:W-:Y:S02]  /*d9f0*/  IMAD.U32 R6, R4, 0x10000, RZ ;  /* 0x0001000004067824 */ /* 0x000fe400078e00ff */
        /* <DEDUP_REMOVED lines=25> */
.L_x_1724:
[----:B------:R-:W-:Y:S05]  /*db90*/  BSYNC B2 ;  /* 0x0000000000027941 */ /* 0x000fea0003800000 */
.L_x_1723:
[----:B------:R-:W-:Y:S04]  /*dba0*/  BSSY B2, `(.L_x_1725) ;  /* 0x0000030000027945 */ /* 0x000fe80003800000 */
[----:B------:R-:W-:Y:S05]  /*dbb0*/  @P2 BRA `(.L_x_1726) ;  /* 0x0000000000b82947 */ /* 0x000fea0003800000 */
[----:B01----:R-:W0:Y:S01]  /*dbc0*/  LDS.128 R4, [R62+0x16400] ;  /* 0x016400003e047984 */ /* 0x003e220000000c00 */
[----:B------:R-:W-:Y:S02]  /*dbd0*/  SHF.R.U64 R52, R52, 0x10, R53 ;  /* 0x0000001034347819 */ /* 0x000fe40000001235 */
[----:B------:R-:W-:Y:S02]  /*dbe0*/  SHF.R.U64 R50, R50, 0x10, R51 ;  /* 0x0000001032327819 */ /* 0x000fe40000001233 */
[----:B------:R-:W-:Y:S02]  /*dbf0*/  SHF.R.U32.HI R53, RZ, 0x10, R53 ;  /* 0x00000010ff357819 */ /* 0x000fe40000011635 */
[----:B------:R-:W-:Y:S02]  /*dc00*/  SHF.R.U32.HI R51, RZ, 0x10, R51 ;  /* 0x00000010ff337819 */ /* 0x000fe40000011633 */
[----:B------:R-:W-:Y:S02]  /*dc10*/  PRMT R90, R90, 0x5410, R53 ;  /* 0x000054105a5a7816 */ /* 0x000fe40000000035 */
[----:B------:R-:W-:-:S02]  /*dc20*/  PRMT R92, R92, 0x5410, R51 ;  /* 0x000054105c5c7816 */ /* 0x000fc40000000033 */
[----:B------:R-:W-:Y:S01]  /*dc30*/  PRMT R91, R91, 0x5410, R50 ;  /* 0x000054105b5b7816 */ /* 0x000fe20000000032 */
[C---:B------:R-:W-:Y:S01]  /*dc40*/  IMAD.U32 R54, R90.reuse, 0x10000, RZ ;  /* 0x000100005a367824 */ /* 0x040fe200078e00ff */
[----:B------:R-:W-:Y:S01]  /*dc50*/  LOP3.LUT R90, R90, 0xffff0000, RZ, 0xc0, !PT ;  /* 0xffff00005a5a7812 */ /* 0x000fe200078ec0ff */
[C---:B------:R-:W-:Y:S01]  /*dc60*/  IMAD.U32 R55, R92.reuse, 0x10000, RZ ;  /* 0x000100005c377824 */ /* 0x040fe200078e00ff */
[----:B------:R-:W-:Y:S02]  /*dc70*/  LOP3.LUT R92, R92, 0xffff0000, RZ, 0xc0, !PT ;  /* 0xffff00005c5c7812 */ /* 0x000fe400078ec0ff */
[----:B------:R-:W-:Y:S02]  /*dc80*/  PRMT R89, R89, 0x5410, R52 ;  /* 0x0000541059597816 */ /* 0x000fe40000000034 */
[C---:B0-----:R-:W-:Y:S01]  /*dc90*/  LOP3.LUT R51, R6.reuse, 0xffff0000, RZ, 0xc0, !PT ;  /* 0xffff000006337812 */ /* 0x041fe200078ec0ff */
[----:B------:R-:W-:Y:S01]  /*dca0*/  IMAD.U32 R50, R6, 0x10000, RZ ;  /* 0x0001000006327824 */ /* 0x000fe200078e00ff */
[C---:B------:R-:W-:Y:S01]  /*dcb0*/  LOP3.LUT R53, R7.reuse, 0xffff0000, RZ, 0xc0, !PT ;  /* 0xffff000007357812 */ /* 0x040fe200078ec0ff */
[----:B------:R-:W-:-:S02]  /*dcc0*/  IMAD.U32 R52, R7, 0x10000, RZ ;  /* 0x0001000007347824 */ /* 0x000fc400078e00ff */
[C---:B------:R-:W-:Y:S01]  /*dcd0*/  FMUL.FTZ R56, R51.reuse, R54 ;  /* 0x0000003633387220 */ /* 0x040fe20000410000 */
[-C--:B------:R-:W-:Y:S01]  /*dce0*/  FMUL.FTZ R57, R51, R55.reuse ;  /* 0x0000003733397220 */ /* 0x080fe20000410000 */
[----:B------:R-:W-:Y:S01]  /*dcf0*/  FMUL.FTZ R51, R53, R92 ;  /* 0x0000005c35337220 */ /* 0x000fe20000410000 */
[----:B------:R-:W-:Y:S02]  /*dd00*/  IMAD.U32 R6, R4, 0x10000, RZ ;  /* 0x0001000004067824 */ /* 0x000fe400078e00ff */
[C---:B------:R-:W-:Y:S01]  /*dd10*/  FFMA.FTZ R59, R50.reuse, R55, R56 ;  /* 0x00000037323b7223 */ /* 0x040fe20000010038 */
[----:B------:R-:W-:Y:S02]  /*dd20*/  IMAD.U32 R7, R5, 0x10000, RZ ;  /* 0x0001000005077824 */ /* 0x000fe400078e00ff */
[----:B------:R-:W-:Y:S01]  /*dd30*/  FFMA.FTZ R58, R50, R54, -R57 ;  /* 0x00000036323a7223 */ /* 0x000fe20000010839 */
[-C--:B------:R-:W-:Y:S01]  /*dd40*/  FMUL.FTZ R55, R53, R90.reuse ;  /* 0x0000005a35377220 */ /* 0x080fe20000410000 */
[----:B------:R-:W-:Y:S01]  /*dd50*/  LOP3.LUT R4, R4, 0xffff0000, RZ, 0xc0, !PT ;  /* 0xffff000004047812 */ /* 0x000fe200078ec0ff */
[C---:B------:R-:W-:Y:S01]  /*dd60*/  FFMA.FTZ R90, R52.reuse, R90, -R51 ;  /* 0x0000005a345a7223 */ /* 0x040fe20000010833 */
[----:B------:R-:W-:Y:S01]  /*dd70*/  LOP3.LUT R5, R5, 0xffff0000, RZ, 0xc0, !PT ;  /* 0xffff000005057812 */ /* 0x000fe200078ec0ff */
[C---:B------:R-:W-:Y:S01]  /*dd80*/  IMAD.U32 R53, R91.reuse, 0x10000, RZ ;  /* 0x000100005b357824 */ /* 0x040fe200078e00ff */
[----:B------:R-:W-:Y:S01]  /*dd90*/  LOP3.LUT R54, R91, 0xffff0000, RZ, 0xc0, !PT ;  /* 0xffff00005b367812 */ /* 0x000fe200078ec0ff */
[C---:B------:R-:W-:Y:S01]  /*dda0*/  IMAD.U32 R51, R89.reuse, 0x10000, RZ ;  /* 0x0001000059337824 */ /* 0x040fe200078e00ff */
        /* <DEDUP_REMOVED lines=15> */
.L_x_1726:
[----:B------:R-:W-:Y:S05]  /*dea0*/  BSYNC B2 ;  /* 0x0000000000027941 */ /* 0x000fea0003800000 */
.L_x_1725:
[----:B------:R-:W-:Y:S04]  /*deb0*/  BSSY B2, `(.L_x_1727) ;  /* 0x0000030000027945 */ /* 0x000fe80003800000 */
[----:B------:R-:W-:Y:S05]  /*dec0*/  @P3 BRA `(.L_x_1728) ;  /* 0x0000000000b83947 */ /* 0x000fea0003800000 */
[----:B012---:R-:W0:Y:S01]  /*ded0*/  LDS.128 R4, [R0+0x4000] ;  /* 0x0040000000047984 */ /* 0x007e220000000c00 */
[----:B------:R-:W-:Y:S02]  /*dee0*/  SHF.R.U64 R50, R46, 0x10, R47 ;  /* 0x000000102e327819 */ /* 0x000fe4000000122f */
[----:B------:R-:W-:Y:S02]  /*def0*/  SHF.R.U64 R46, R48, 0x10, R49 ;  /* 0x00000010302e7819 */ /* 0x000fe40000001231 */
[----:B------:R-:W-:Y:S02]  /*df00*/  SHF.R.U32.HI R47, RZ, 0x10, R47 ;  /* 0x00000010ff2f7819 */ /* 0x000fe4000001162f */
        /* <DEDUP_REMOVED lines=42> */
.L_x_1728:
[----:B------:R-:W-:Y:S05]  /*e1b0*/  BSYNC B2 ;  /* 0x0000000000027941 */ /* 0x000fea0003800000 */
.L_x_1727:
[----:B------:R-:W-:Y:S04]  /*e1c0*/  BSSY B2, `(.L_x_1729) ;  /* 0x0000030000027945 */ /* 0x000fe80003800000 */
[----:B------:R-:W-:Y:S05]  /*e1d0*/  @P4 BRA `(.L_x_1730) ;  /* 0x0000000000b84947 */ /* 0x000fea0003800000 */
[----:B0123--:R-:W0:Y:S01]  /*e1e0*/  LDS.128 R4, [R62+0x1a400] ;  /* 0x01a400003e047984 */ /* 0x00fe220000000c00 */
        /* <DEDUP_REMOVED lines=45> */
.L_x_1730:
[----:B------:R-:W-:Y:S05]  /*e4c0*/  BSYNC B2 ;  /* 0x0000000000027941 */ /* 0x000fea0003800000 */
.L_x_1729:
[----:B------:R-:W-:Y:S05]  /*e4d0*/  @P5 BRA `(.L_x_1720) ;  /* 0x0000000000b85947 */ /* 0x000fea0003800000 */
[----:B01234-:R-:W0:Y:S01]  /*e4e0*/  LDS.128 R4, [R0+0x8000] ;  /* 0x0080000000047984 */ /* 0x01fe220000000c00 */
        /* <DEDUP_REMOVED lines=45> */
.L_x_1720:
[----:B------:R-:W-:Y:S05]  /*e7c0*/  BSYNC B1 ;  /* 0x0000000000017941 */ /* 0x000fea0003800000 */
.L_x_1719:
        /* <DEDUP_REMOVED lines=58> */
.L_x_1733:
[----:B------:R-:W-:Y:S05]  /*eb70*/  BSYNC B1 ;  /* 0x0000000000017941 */ /* 0x000fea0003800000 */
.L_x_1732:
[----:B------:R-:W-:Y:S04]  /*eb80*/  BSSY B1, `(.L_x_1734) ;  /* 0x0000030000017945 */ /* 0x000fe80003800000 */
[----:B------:R-:W-:Y:S05]  /*eb90*/  @P1 BRA `(.L_x_1735) ;  /* 0x0000000000b81947 */ /* 0x000fea0003800000 */
[----:B0-----:R-:W0:Y:S01]  /*eba0*/  LDS.128 R4, [R0+0x2000] ;  /* 0x0020000000047984 */ /* 0x001e220000000c00 */
        /* <DEDUP_REMOVED lines=45> */
.L_x_1735:
[----:B------:R-:W-:Y:S05]  /*ee80*/  BSYNC B1 ;  /* 0x0000000000017941 */ /* 0x000fea0003800000 */
.L_x_1734:
        /* <DEDUP_REMOVED lines=26> */
[----:B------:R-:W-:Y:S02]  /*f030*/  IMAD.U32 R7, R5, 0x10000, RZ ;  /* 0x0001000005077824 */ /* 0x000fe400078e00ff */
[----:B------:R-:W-:Y:S01]  /*f040*/  FFMA.FTZ R32, R26, R30, -R33 ;  /* 0x0000001e1a207223 */ /* 0x000fe20000010821 */
[----:B------:R-:W-:Y:S01]  /*f050*/  IMAD.U32 R27, R94, 0x10000, RZ ;  /* 0x000100005e1b7824 */ /* 0x000fe200078e00ff */
[----:B------:R-:W-:Y:S01]  /*f060*/  LOP3.LUT R4, R4, 0xffff0000, RZ, 0xc0, !PT ;  /* 0xffff000004047812 */ /* 0x000fe200078ec0ff */
[----:B------:R-:W-:Y:S01]  /*f070*/  IMAD.U32 R29, R77, 0x10000, RZ ;  /* 0x000100004d1d7824 */ /* 0x000fe200078e00ff */
[----:B------:R-:W-:Y:S01]  /*f080*/  LOP3.LUT R5, R5, 0xffff0000, RZ, 0xc0, !PT ;  /* 0xffff000005057812 */ /* 0x000fe200078ec0ff */
[----:B------:R-:W-:Y:S01]  /*f090*/  FFMA.FTZ R34, R28, R93, R31 ;  /* 0x0000005d1c227223 */ /* 0x000fe2000001001f */
[----:B------:R-:W-:Y:S01]  /*f0a0*/  LOP3.LUT R26, R77, 0xffff0000, RZ, 0xc0, !PT ;  /* 0xffff00004d1a7812 */ /* 0x000fe200078ec0ff */
[----:B------:R-:W-:Y:S01]  /*f0b0*/  FMUL.FTZ R31, R4, R29 ;  /* 0x0000001d041f7220 */ /* 0x000fe20000410000 */
[----:B------:R-:W-:Y:S01]  /*f0c0*/  LOP3.LUT R94, R94, 0xffff0000, RZ, 0xc0, !PT ;  /* 0xffff00005e5e7812 */ /* 0x000fe200078ec0ff */
[----:B------:R-:W-:-:S02]  /*f0d0*/  FMUL.FTZ R28, R4, R27 ;  /* 0x0000001b041c7220 */ /* 0x000fc40000410000 */
[C---:B------:R-:W-:Y:S01]  /*f0e0*/  FMUL.FTZ R30, R5.reuse, R26 ;  /* 0x0000001a051e7220 */ /* 0x040fe20000410000 */
[C---:B------:R-:W-:Y:S01]  /*f0f0*/  FFMA.FTZ R4, R6.reuse, R27, -R31 ;  /* 0x0000001b06047223 */ /* 0x040fe2000001081f */
[-C--:B------:R-:W-:Y:S01]  /*f100*/  FMUL.FTZ R33, R5, R94.reuse ;  /* 0x0000005e05217220 */ /* 0x080fe20000410000 */
[----:B------:R-:W-:Y:S01]  /*f110*/  FFMA.FTZ R29, R6, R29, R28 ;  /* 0x0000001d061d7223 */ /* 0x000fe2000001001c */
[----:B------:R-:W-:Y:S01]  /*f120*/  FFMA.FTZ R5, R7, R94, -R30 ;  /* 0x0000005e07057223 */ /* 0x000fe2000001081e */
[----:B------:R-:W-:Y:S01]  /*f130*/  F2FP.BF16.F32.PACK_AB R6, R35, R32 ;  /* 0x000000202306723e */ /* 0x000fe200000010ff */
[----:B------:R-:W-:Y:S01]  /*f140*/  FFMA.FTZ R26, R7, R26, R33 ;  /* 0x0000001a071a7223 */ /* 0x000fe20000010021 */
[----:B------:R-:W-:Y:S02]  /*f150*/  F2FP.BF16.F32.PACK_AB R7, R34, R95 ;  /* 0x0000005f2207723e */ /* 0x000fe400000010ff */
[----:B------:R-:W-:Y:S02]  /*f160*/  F2FP.BF16.F32.PACK_AB R4, R29, R4 ;  /* 0x000000041d04723e */ /* 0x000fe400000010ff */
[----:B------:R-:W-:-:S05]  /*f170*/  F2FP.BF16.F32.PACK_AB R5, R26, R5 ;  /* 0x000000051a05723e */ /* 0x000fca00000010ff */
[----:B------:R2:W-:Y:S02]  /*f180*/  STS.128 [R62+0x18400], R4 ;  /* 0x018400043e007388 */ /* 0x0005e40000000c00 */
.L_x_1737:
[----:B------:R-:W-:Y:S05]  /*f190*/  BSYNC B1 ;  /* 0x0000000000017941 */ /* 0x000fea0003800000 */
.L_x_1736:
        /* <DEDUP_REMOVED lines=48> */
.L_x_1739:
[----:B------:R-:W-:Y:S05]  /*f4a0*/  BSYNC B1 ;  /* 0x0000000000017941 */ /* 0x000fea0003800000 */
.L_x_1738:
[----:B------:R-:W-:Y:S04]  /*f4b0*/  BSSY B1, `(.L_x_1740) ;  /* 0x0000030000017945 */ /* 0x000fe80003800000 */
[----:B------:R-:W-:Y:S05]  /*f4c0*/  @P4 BRA `(.L_x_1741) ;  /* 0x0000000000b84947 */ /* 0x000fea0003800000 */
[----:B0123--:R-:W0:Y:S01]  /*f4d0*/  LDS.128 R4, [R62+0x1c400] ;  /* 0x01c400003e047984 */ /* 0x00fe220000000c00 */
[--C-:B------:R-:W-:Y:S02]  /*f4e0*/  SHF.R.U64 R14, R14, 0x10, R15.reuse ;  /* 0x000000100e0e7819 */ /* 0x100fe4000000120f */
[----:B------:R-:W-:Y:S02]  /*f4f0*/  SHF.R.U32.HI R21, RZ, 0x10, R15 ;  /* 0x00000010ff157819 */ /* 0x000fe4000001160f */
[--C-:B------:R-:W-:Y:S02]  /*f500*/  SHF.R.U64 R15, R12, 0x10, R13.reuse ;  /* 0x000000100c0f7819 */ /* 0x100fe4000000120d */
        /* <DEDUP_REMOVED lines=17> */
[C---:B------:R-:W-:Y:S01]  /*f620*/  FFMA.FTZ R27, R12.reuse, R21, R26 ;  /* 0x000000150c1b7223 */ /* 0x040fe2000001001a */
[----:B------:R-:W-:Y:S01]  /*f630*/  FMUL.FTZ R21, R15, R72 ;  /* 0x000000480f157220 */ /* 0x000fe20000410000 */
[C---:B------:R-:W-:Y:S02]  /*f640*/  IMAD.U32 R7, R5.reuse, 0x10000, RZ ;  /* 0x0001000005077824 */ /* 0x040fe400078e00ff */
[----:B------:R-:W-:Y:S01]  /*f650*/  FFMA.FTZ R24, R12, R20, -R25 ;  /* 0x000000140c187223 */ /* 0x000fe20000010819 */
[----:B------:R-:W-:Y:S01]  /*f660*/  IMAD.U32 R15, R66, 0x10000, RZ ;  /* 0x00010000420f7824 */ /* 0x000fe200078e00ff */
[----:B------:R-:W-:Y:S01]  /*f670*/  LOP3.LUT R4, R4, 0xffff0000, RZ, 0xc0, !PT ;  /* 0xffff000004047812 */ /* 0x000fe200078ec0ff */
[----:B------:R-:W-:Y:S01]  /*f680*/  FFMA.FTZ R72, R14, R72, -R13 ;  /* 0x000000480e487223 */ /* 0x000fe2000001080d */
[----:B------:R-:W-:Y:S01]  /*f690*/  LOP3.LUT R5, R5, 0xffff0000, RZ, 0xc0, !PT ;  /* 0xffff000005057812 */ /* 0x000fe200078ec0ff */
[C---:B------:R-:W-:Y:S01]  /*f6a0*/  IMAD.U32 R13, R71.reuse, 0x10000, RZ ;  /* 0x00010000470d7824 */ /* 0x040fe200078e00ff */
        /* <DEDUP_REMOVED lines=16> */
.L_x_1741:
[----:B------:R-:W-:Y:S05]  /*f7b0*/  BSYNC B1 ;  /* 0x0000000000017941 */ /* 0x000fea0003800000 */
.L_x_1740:
        /* <DEDUP_REMOVED lines=15> */
[C---:B------:R-:W-:Y:S01]  /*f8b0*/  IMAD.U32 R10, R7.reuse, 0x10000, RZ ;  /* 0x00010000070a7824 */ /* 0x040fe200078e00ff */
[----:B------:R-:W-:Y:S01]  /*f8c0*/  LOP3.LUT R7, R7, 0xffff0000, RZ, 0xc0, !PT ;  /* 0xffff000007077812 */ /* 0x000fe200078ec0ff */
[----:B------:R-:W-:-:S02]  /*f8d0*/  IMAD.U32 R8, R6, 0x10000, RZ ;  /* 0x0001000006087824 */ /* 0x000fc400078e00ff */
[C---:B------:R-:W-:Y:S01]  /*f8e0*/  FMUL.FTZ R15, R9.reuse, R13 ;  /* 0x0000000d090f7220 */ /* 0x040fe20000410000 */
[-C--:B------:R-:W-:Y:S01]  /*f8f0*/  FMUL.FTZ R14, R9, R11.reuse ;  /* 0x0000000b090e7220 */ /* 0x080fe20000410000 */
[CC--:B------:R-:W-:Y:S01]  /*f900*/  FMUL.FTZ R9, R7.reuse, R64.reuse ;  /* 0x0000004007097220 */ /* 0x0c0fe20000410000 */
[----:B------:R-:W-:Y:S02]  /*f910*/  IMAD.U32 R3, R4, 0x10000, RZ ;  /* 0x0001000004037824 */ /* 0x000fe400078e00ff */
[C---:B------:R-:W-:Y:S01]  /*f920*/  FFMA.FTZ R15, R8.reuse, R11, -R15 ;  /* 0x0000000b080f7223 */ /* 0x040fe2000001080f */
[----:B------:R-:W-:Y:S01]  /*f930*/  FFMA.FTZ R14, R8, R13, R14 ;  /* 0x0000000d080e7223 */ /* 0x000fe2000001000e */
[-C--:B------:R-:W-:Y:S01]  /*f940*/  FMUL.FTZ R11, R7, R65.reuse ;  /* 0x00000041070b7220 */ /* 0x080fe20000410000 */
[C---:B------:R-:W-:Y:S01]  /*f950*/  IMAD.U32 R6, R5.reuse, 0x10000, RZ ;  /* 0x0001000005067824 */ /* 0x040fe200078e00ff */
[----:B------:R-:W-:Y:S01]  /*f960*/  LOP3.LUT R4, R4, 0xffff0000, RZ, 0xc0, !PT ;  /* 0xffff000004047812 */ /* 0x000fe200078ec0ff */
[C---:B------:R-:W-:Y:S01]  /*f970*/  IMAD.U32 R8, R12.reuse, 0x10000, RZ ;  /* 0x000100000c087824 */ /* 0x040fe200078e00ff */
[----:B------:R-:W-:Y:S01]  /*f980*/  LOP3.LUT R5, R5, 0xffff0000, RZ, 0xc0, !PT ;  /* 0xffff000005057812 */ /* 0x000fe200078ec0ff */
[C---:B------:R-:W-:Y:S01]  /*f990*/  IMAD.U32 R7, R63.reuse, 0x10000, RZ ;  /* 0x000100003f077824 */ /* 0x040fe200078e00ff */
[----:B------:R-:W-:Y:S01]  /*f9a0*/  LOP3.LUT R12, R12, 0xffff0000, RZ, 0xc0, !PT ;  /* 0xffff00000c0c7812 */ /* 0x000fe200078ec0ff */
[C---:B------:R-:W-:Y:S01]  /*f9b0*/  FFMA.FTZ R65, R10.reuse, R65, -R9 ;  /* 0x000000410a417223 */ /* 0x040fe20000010809 */
[----:B------:R-:W-:Y:S01]  /*f9c0*/  LOP3.LUT R63, R63, 0xffff0000, RZ, 0xc0, !PT ;  /* 0xffff00003f3f7812 */ /* 0x000fe200078ec0ff */
[----:B------:R-:W-:Y:S01]  /*f9d0*/  FFMA.FTZ R64, R10, R64, R11 ;  /* 0x000000400a407223 */ /* 0x000fe2000001000b */
        /* <DEDUP_REMOVED lines=12> */
[----:B------:R0:W-:Y:S01]  /*faa0*/  STS.128 [R0+0xa000], R4 ;  /* 0x00a0000400007388 */ /* 0x0001e20000000c00 */
[----:B------:R-:W-:Y:S05]  /*fab0*/  BRA `(.L_x_1731) ;  /* 0x0000003800307947 */ /* 0x000fea0003800000 */
.L_x_1710:
[----:B------:R-:W2:Y:S01]  /*fac0*/  LDL R3, [R1+0x5c] ;  /* 0x00005c0001037983 */ /* 0x000ea20000100800 */
[----:B------:R-:W0:Y:S01]  /*fad0*/  LDC R69, c[0x0][0x448] ;  /* 0x00011200ff457b82 */ /* 0x000e220000000800 */
[----:B------:R-:W-:Y:S01]  /*fae0*/  ULDC.64 UR4, c[0x0][0x3f8] ;  /* 0x0000fe0000047ab9 */ /* 0x000fe20000000a00 */
[----:B------:R-:W-:Y:S01]  /*faf0*/  ULDC.64 UR6, c[0x0][0x408] ;  /* 0x0001020000067ab9 */ /* 0x000fe20000000a00 */
[----:B------:R-:W-:Y:S02]  /*fb00*/  IMAD.MOV.U32 R4, RZ, RZ, R24 ;  /* 0x000000ffff047224 */ /* 0x000fe400078e0018 */
[----:B------:R-:W-:Y:S02]  /*fb10*/  IMAD.MOV.U32 R8, RZ, RZ, R26 ;  /* 0x000000ffff087224 */ /* 0x000fe400078e001a */
[----:B------:R-:W-:Y:S01]  /*fb20*/  IMAD.MOV.U32 R9, RZ, RZ, R31 ;  /* 0x000000ffff097224 */ /* 0x000fe200078e001f */
[----:B0-----:R-:W-:-:S13]  /*fb30*/  ISETP.NE.AND P0, PT, R69, 0x1, PT ;  /* 0x000000014500780c */ /* 0x001fda0003f05270 */
[----:B------:R-:W0:Y:S08]  /*fb40*/  @P0 LDC R0, c[0x0][0x44c] ;  /* 0x00011300ff000b82 */ /* 0x000e300000000800 */
[----:B------:R-:W1:Y:S01]  /*fb50*/  @P0 LDC R5, c[0x0][0x450] ;  /* 0x00011400ff050b82 */ /* 0x000e620000000800 */
[----:B--2---:R-:W-:-:S04]  /*fb60*/  IMAD R3, R3, 0x40, R62 ;  /* 0x0000004003037824 */ /* 0x004fc800078e023e */
[----:B0-----:R-:W-:-:S05]  /*fb70*/  @P0 IMAD.HI.U32 R0, R3, R0, RZ ;  /* 0x0000000003000227 */ /* 0x001fca00078e00ff */
[----:B-1----:R-:W-:Y:S01]  /*fb80*/  @P0 SHF.R.U32.HI R3, RZ, R5, R0 ;  /* 0x00000005ff030219 */ /* 0x002fe20000011600 */
[----:B------:R-:W-:-:S03]  /*fb90*/  IMAD.MOV.U32 R5, RZ, RZ, R29 ;  /* 0x000000ffff057224 */ /* 0x000fc600078e001d */
        /* <DEDUP_REMOVED lines=21> */
.L_x_2055:
        /* <DEDUP_REMOVED lines=17> */
[----:B--2---:R-:W-:Y:S01]  /*fe00*/  IMAD.MOV.U32 R10, RZ, RZ, R0 ;  /* 0x000000ffff0a7224 */ /* 0x004fe200078e0000 */
[----:B------:R-:W-:Y:S01]  /*fe10*/  ISETP.GE.AND P2, PT, R16, UR4, PT ;  /* 0x0000000410007c0c */ /* 0x000fe2000bf46270 */
[----:B-1----:R-:W-:Y:S01]  /*fe20*/  IMAD.MOV.U32 R11, RZ, RZ, R3 ;  /* 0x000000ffff0b7224 */ /* 0x002fe200078e0003 */
[----:B------:R-:W-:Y:S01]  /*fe30*/  ISETP.GE.AND P3, PT, R198, UR4, PT ;  /* 0x00000004c6007c0c */ /* 0x000fe2000bf66270 */
[----:B---3--:R-:W-:Y:S01]  /*fe40*/  IMAD.MOV.U32 R15, RZ, RZ, R5 ;  /* 0x000000ffff0f7224 */ /* 0x008fe200078e0005 */
[----:B------:R-:W-:Y:S02]  /*fe50*/  ISETP.GE.AND P4, PT, R195, UR4, PT ;  /* 0x00000004c3007c0c */ /* 0x000fe4000bf86270 */
[----:B------:R-:W-:Y:S02]  /*fe60*/  CS2R R28, SRZ ;  /* 0x00000000001c7805 */ /* 0x000fe4000001ff00 */
[----:B------:R-:W-:-:S02]  /*fe70*/  CS2R R30, SRZ ;  /* 0x00000000001e7805 */ /* 0x000fc4000001ff00 */
[----:B------:R-:W-:Y:S02]  /*fe80*/  CS2R R40, SRZ ;  /* 0x0000000000287805 */ /* 0x000fe4000001ff00 */
[----:B------:R-:W-:Y:S01]  /*fe90*/  CS2R R42, SRZ ;  /* 0x00000000002a7805 */ /* 0x000fe2000001ff00 */
[----:B------:R-:W-:Y:S02]  /*fea0*/  @!P2 IMAD.SHL.U32 R9, R16, 0x2, RZ ;  /* 0x000000021009a824 */ /* 0x000fe400078e00ff */
[----:B------:R-:W-:Y:S02]  /*feb0*/  @!P3 IMAD.SHL.U32 R25, R202, 0x8, RZ ;  /* 0x00000008ca19b824 */ /* 0x000fe400078e00ff */
[----:B------:R-:W-:Y:S01]  /*fec0*/  @!P4 IMAD.SHL.U32 R27, R203, 0x8, RZ ;  /* 0x00000008cb1bc824 */ /* 0x000fe200078e00ff */
[-C--:B------:R-:W-:Y:S02]  /*fed0*/  @!P2 IADD3 R48, P0, R0, R9.reuse, RZ ;  /* 0x000000090030a210 */ /* 0x080fe40007f1e0ff */
[----:B----4-:R-:W-:Y:S01]  /*fee0*/  @!P2 IADD3 R4, P1, R14, R9, RZ ;  /* 0x000000090e04a210 */ /* 0x010fe20007f3e0ff */
[----:B------:R-:W-:Y:S01]  /*fef0*/  @!P3 IMAD.WIDE R8, R25, 0x2, R10 ;  /* 0x000000021908b825 */ /* 0x000fe200078e020a */
[----:B------:R-:W-:-:S03]  /*ff00*/  @!P2 SHF.L.U64.HI R0, R16, 0x1, R17 ;  /* 0x000000011000a819 */ /* 0x000fc60000010211 */
[----:B------:R-:W-:Y:S01]  /*ff10*/  @!P4 IMAD.WIDE R12, R27, 0x2, R10 ;  /* 0x000000021b0cc825 */ /* 0x000fe200078e020a */
[----:B------:R-:W-:Y:S02]  /*ff20*/  CS2R R36, SRZ ;  /* 0x0000000000247805 */ /* 0x000fe4000001ff00 */
[----:B------:R-:W-:Y:S02]  /*ff30*/  CS2R R38, SRZ ;  /* 0x0000000000267805 */ /* 0x000fe4000001ff00 */
[----:B------:R-:W-:Y:S01]  /*ff40*/  CS2R R32, SRZ ;  /* 0x0000000000207805 */ /* 0x000fe2000001ff00 */
[--C-:B------:R-:W-:Y:S01]  /*ff50*/  @!P3 IMAD.WIDE R10, R25, 0x2, R14.reuse ;  /* 0x00000002190ab825 */ /* 0x100fe200078e020e */
[----:B------:R-:W-:Y:S02]  /*ff60*/  CS2R R24, SRZ ;  /* 0x0000000000187805 */ /* 0x000fe4000001ff00 */
[----:B------:R-:W-:Y:S02]  /*ff70*/  CS2R R34, SRZ ;  /* 0x0000000000227805 */ /* 0x000fe4000001ff00 */
[----:B------:R-:W-:Y:S01]  /*ff80*/  CS2R R44, SRZ ;  /* 0x00000000002c7805 */ /* 0x000fe2000001ff00 */
[----:B------:R-:W-:Y:S01]  /*ff90*/  @!P4 IMAD.WIDE R14, R27, 0x2, R14 ;  /* 0x000000021b0ec825 */ /* 0x000fe200078e020e */
[----:B------:R-:W-:-:S02]  /*ffa0*/  CS2R R26, SRZ ;  /* 0x00000000001a7805 */ /* 0x000fc4000001ff00 */
[----:B------:R-:W-:Y:S01]  /*ffb0*/  CS2R R46, SRZ ;  /* 0x00000000002e7805 */ /* 0x000fe2000001ff00 */
[----:B------:R1:W5:Y:S01]  /*ffc0*/  @!P3 LD.E.128 R28, desc[UR60][R8.64] ;  /* 0x0000003c081cb980 */ /* 0x000362000c101d00 */
[--C-:B------:R-:W-:Y:S02]  /*ffd0*/  @!P2 IMAD.X R49, R3, 0x1, R0.reuse, P0 ;  /* 0x000000010331a824 */ /* 0x100fe400000e0600 */
[----:B------:R-:W-:Y:S01]  /*ffe0*/  @!P2 IMAD.X R5, R5, 0x1, R0, P1 ;  /* 0x000000010505a824 */ /* 0x000fe200008e0600 */
[----:B------:R1:W5:Y:S04]  /*fff0*/  @!P3 LD.E.128 R40, desc[UR60][R10.64] ;  /* 0x0000003c0a28b980 */ /* 0x000368000c101d00 */
[----:B------:R1:W5:Y:S04]  /*10000*/  @!P4 LD.E.128 R24, desc[UR60][R12.64] ;  /* 0x0000003c0c18c980 */ /* 0x000368000c101d00 */
[----:B------:R1:W5:Y:S04]  /*10010*/  @!P4 LD.E.128 R36, desc[UR60][R14.64] ;  /* 0x0000003c0e24c980 */ /* 0x000368000c101d00 */
[----:B------:R1:W5:Y:S04]  /*10020*/  @!P2 LD.E.128 R32, desc[UR60][R48.64] ;  /* 0x0000003c3020a980 */ /* 0x000368000c101d00 */
[----:B------:R1:W5:Y:S02]  /*10030*/  @!P2 LD.E.128 R44, desc[UR60][R4.64] ;  /* 0x0000003c042ca980 */ /* 0x000364000c101d00 */
.L_x_1744:
[----:B------:R-:W-:Y:S05]  /*10040*/  BSYNC B1 ;  /* 0x0000000000017941 */ /* 0x000fea0003800000 */
.L_x_1743:
[----:B-1---5:R-:W-:Y:S01]  /*10050*/  IMAD.MOV.U32 R4, RZ, RZ, R46 ;  /* 0x000000ffff047224 */ /* 0x022fe200078e002e */
[----:B------:R-:W-:Y:S01]  /*10060*/  UMOV UR4, 0xffffffff ;  /* 0xffffffff00047882 */ /* 0x000fe20000000000 */
[----:B---3--:R-:W-:Y:S02]  /*10070*/  IMAD.MOV.U32 R5, RZ, RZ, R47 ;  /* 0x000000ffff057224 */ /* 0x008fe400078e002f */
[----:B--2---:R-:W-:Y:S01]  /*10080*/  IMAD.MOV.U32 R0, RZ, RZ, R44 ;  /* 0x000000ffff007224 */ /* 0x004fe200078e002c */
        /* <DEDUP_REMOVED lines=49> */
[----:B0-----:R-:W0:Y:S04]  /*103a0*/  SHFL.IDX PT, R21, R21, 0x1, 0x1c1f ;  /* 0x003c1f0015157f89 */ /* 0x001e2800000e0000 */
[----:B-1----:R-:W0:Y:S02]  /*103b0*/  SHFL.IDX PT, R20, R20, 0x1, 0x1c1f ;  /* 0x003c1f0014147f89 */ /* 0x002e2400000e0000 */
.L_x_2061:
[----:B------:R-:W-:Y:S01]  /*103c0*/  VIADD R62, R62, 0x40 ;  /* 0x000000403e3e7836 */ /* 0x000fe20000000000 */
[----:B------:R-:W-:Y:S01]  /*103d0*/  BSSY B1, `(.L_x_1746) ;  /* 0x0000032000017945 */ /* 0x000fe20003800000 */
[----:B------:R-:W-:Y:S02]  /*103e0*/  CS2R R6, SRZ ;  /* 0x0000000000067805 */ /* 0x000fe4000001ff00 */
[----:B------:R-:W-:Y:S02]  /*103f0*/  CS2R R8, SRZ ;  /* 0x0000000000087805 */ /* 0x000fe4000001ff00 */
[----:B------:R-:W-:Y:S02]  /*10400*/  CS2R R10, SRZ ;  /* 0x00000000000a7805 */ /* 0x000fe4000001ff00 */
[----:B------:R-:W-:Y:S02]  /*10410*/  ISETP.GE.AND P0, PT, R62, R69, PT ;  /* 0x000000453e00720c */ /* 0x000fe40003f06270 */
[----:B------:R-:W-:-:S02]  /*10420*/  CS2R R12, SRZ ;  /* 0x00000000000c7805 */ /* 0x000fc4000001ff00 */
[----:B----4-:R-:W-:Y:S02]  /*10430*/  CS2R R14, SRZ ;  /* 0x00000000000e7805 */ /* 0x010fe4000001ff00 */
[----:B------:R-:W-:Y:S02]  /*10440*/  CS2R R48, SRZ ;  /* 0x0000000000307805 */ /* 0x000fe4000001ff00 */
[----:B------:R-:W-:Y:S02]  /*10450*/  CS2R R50, SRZ ;  /* 0x0000000000327805 */ /* 0x000fe4000001ff00 */
[----:B------:R-:W-:Y:S02]  /*10460*/  CS2R R52, SRZ ;  /* 0x0000000000347805 */ /* 0x000fe4000001ff00 */
[----:B------:R-:W-:Y:S02]  /*10470*/  CS2R R54, SRZ ;  /* 0x0000000000367805 */ /* 0x000fe4000001ff00 */
[----:B------:R-:W-:-:S02]  /*10480*/  CS2R R56, SRZ ;  /* 0x0000000000387805 */ /* 0x000fc4000001ff00 */
[----:B------:R-:W-:Y:S01]  /*10490*/  CS2R R58, SRZ ;  /* 0x00000000003a7805 */ /* 0x000fe2000001ff00 */
[----:B------:R-:W-:Y:S06]  /*104a0*/  @P0 BRA `(.L_x_1747) ;  /* 0x0000000000900947 */ /* 0x000fec0003800000 */
[----:B------:R-:W-:Y:S01]  /*104b0*/  ULDC UR4, c[0x0][0x3f4] ;  /* 0x0000fd0000047ab9 */ /* 0x000fe20000000800 */
[----:B---3--:R-:W-:Y:S01]  /*104c0*/  IMAD.MOV.U32 R4, RZ, RZ, R0 ;  /* 0x000000ffff047224 */ /* 0x008fe200078e0000 */
[----:B------:R-:W-:Y:S01]  /*104d0*/  ISETP.GE.AND P2, PT, R16, UR4, PT ;  /* 0x0000000410007c0c */ /* 0x000fe2000bf46270 */
[----:B--2---:R-:W-:Y:S01]  /*104e0*/  IMAD.MOV.U32 R5, RZ, RZ, R3 ;  /* 0x000000ffff057224 */ /* 0x004fe200078e0003 */
        /* <DEDUP_REMOVED lines=13> */
[----:B0-----:R-:W-:-:S02]  /*105c0*/  @!P2 IADD3 R62, P1, R20, R63, RZ ;  /* 0x0000003f143ea210 */ /* 0x001fc40007f3e0ff */
        /* <DEDUP_REMOVED lines=8> */
[--C-:B------:R-:W-:Y:S01]  /*10650*/  @!P3 IMAD.WIDE R72, R73, 0x2, R20.reuse ;  /* 0x000000024948b825 */ /* 0x100fe200078e0214 */
        /* <DEDUP_REMOVED lines=9> */
.L_x_1747:
[----:B------:R-:W-:Y:S05]  /*106f0*/  BSYNC B1 ;  /* 0x0000000000017941 */ /* 0x000fea0003800000 */
.L_x_1746:
[----:B-1----:R-:W3:Y:S04]  /*10700*/  LDL R60, [R1+0x58] ;  /* 0x00005800013c7983 */ /* 0x002ee80000100800 */
[----:B------:R-:W4:Y:S01]  /*10710*/  LDL R64, [R1+0x30] ;  /* 0x0000300001407983 */ /* 0x000f220000100800 */
[----:B--2--5:R-:W-:Y:S01]  /*10720*/  IMAD.MOV.U32 R3, RZ, RZ, R4 ;  /* 0x000000ffff037224 */ /* 0x024fe200078e0004 */
[----:B------:R-:W-:Y:S01]  /*10730*/  BSSY B1, `(.L_x_1748) ;  /* 0x0000035000017945 */ /* 0x000fe20003800000 */
        /* <DEDUP_REMOVED lines=23> */
[----:B------:R-:W-:-:S02]  /*108b0*/  IMAD.MOV.U32 R21, RZ, RZ, R14 ;  /* 0x000000ffff157224 */ /* 0x000fc400078e000e */
[----:B------:R-:W-:Y:S02]  /*108c0*/  IMAD.MOV.U32 R62, RZ, RZ, R55 ;  /* 0x000000ffff3e7224 */ /* 0x000fe400078e0037 */
[----:B------:R-:W-:-:S03]  /*108d0*/  IMAD.MOV.U32 R63, RZ, RZ, R56 ;  /* 0x000000ffff3f7224 */ /* 0x000fc600078e0038 */
[----:B------:R-:W-:Y:S01]  /*108e0*/  PRMT R81, R62, 0x7610, R81 ;  /* 0x000076103e517816 */ /* 0x000fe20000000051 */
[----:B------:R-:W-:Y:S01]  /*108f0*/  IMAD.MOV.U32 R62, RZ, RZ, R59 ;  /* 0x000000ffff3e7224 */ /* 0x000fe200078e003b */
[----:B---3--:R-:W-:-:S04]  /*10900*/  LEA.HI R0, R60, R60, RZ, 0x1 ;  /* 0x0000003c3c007211 */ /* 0x008fc800078f08ff */
[----:B------:R-:W-:Y:S02]  /*10910*/  LOP3.LUT R0, R0, 0xfffffffe, RZ, 0xc0, !PT ;  /* 0xfffffffe00007812 */ /* 0x000fe400078ec0ff */
[----:B----4-:R-:W-:Y:S01]  /*10920*/  VIADDMNMX R73, R69, -R64, 0x80, PT ;  /* 0x0000008045497446 */ /* 0x010fe20003800940 */
[----:B------:R-:W-:Y:S01]  /*10930*/  IMAD.MOV.U32 R64, RZ, RZ, R57 ;  /* 0x000000ffff407224 */ /* 0x000fe200078e0039 */
[----:B------:R-:W-:Y:S01]  /*10940*/  PRMT R69, R63, 0x7610, R69 ;  /* 0x000076103f457816 */ /* 0x000fe20000000045 */
[----:B------:R-:W-:Y:S01]  /*10950*/  IMAD.IADD R0, R60, 0x1, -R0 ;  /* 0x000000013c007824 */ /* 0x000fe200078e0a00 */
[----:B------:R-:W-:Y:S01]  /*10960*/  ISETP.GE.AND P1, PT, R218, R73, PT ;  /* 0x00000049da00720c */ /* 0x000fe20003f26270 */
[----:B------:R-:W-:Y:S01]  /*10970*/  IMAD.MOV.U32 R60, RZ, RZ, R48 ;  /* 0x000000ffff3c7224 */ /* 0x000fe200078e0030 */
[----:B------:R-:W-:Y:S02]  /*10980*/  PRMT R70, R64, 0x7610, R70 ;  /* 0x0000761040467816 */ /* 0x000fe40000000046 */
[----:B------:R-:W-:Y:S01]  /*10990*/  SHF.L.U32 R61, R0, 0x1f, RZ ;  /* 0x0000001f003d7819 */ /* 0x000fe200000006ff */
[----:B------:R-:W-:Y:S01]  /*109a0*/  IMAD.MOV.U32 R0, RZ, RZ, R11 ;  /* 0x000000ffff007224 */ /* 0x000fe200078e000b */
[----:B------:R-:W-:Y:S01]  /*109b0*/  PRMT R95, R60, 0x7610, R95 ;  /* 0x000076103c5f7816 */ /* 0x000fe2000000005f */
[----:B------:R-:W-:Y:S01]  /*109c0*/  IMAD.MOV.U32 R60, RZ, RZ, R51 ;  /* 0x000000ffff3c7224 */ /* 0x000fe200078e0033 */
[----:B------:R-:W0:Y:S02]  /*109d0*/  SYNCS.PHASECHK.TRANS64.TRYWAIT P0, [R18+URZ+0x30800], R61 ;  /* 0x0308003d120075a7 */ /* 0x000e24000800017f */
[----:B------:R-:W-:-:S02]  /*109e0*/  PRMT R77, R0, 0x7610, R77 ;  /* 0x00007610004d7816 */ /* 0x000fc4000000004d */
[----:B------:R-:W-:Y:S01]  /*109f0*/  PRMT R98, R60, 0x7610, R98 ;  /* 0x000076103c627816 */ /* 0x000fe20000000062 */
[----:B------:R-:W-:Y:S01]  /*10a00*/  IMAD.MOV.U32 R60, RZ, RZ, R54 ;  /* 0x000000ffff3c7224 */ /* 0x000fe200078e0036 */
[----:B------:R-:W-:Y:S02]  /*10a10*/  PRMT R0, R3, 0x7610, R0 ;  /* 0x0000761003007816 */ /* 0x000fe40000000000 */
[----:B------:R-:W-:Y:S02]  /*10a20*/  PRMT R3, R20, 0x7610, R3 ;  /* 0x0000761014037816 */ /* 0x000fe40000000003 */
[----:B------:R-:W-:Y:S01]  /*10a30*/  PRMT R20, R21, 0x7610, R20 ;  /* 0x0000761015147816 */ /* 0x000fe20000000014 */
[----:B------:R-:W-:Y:S01]  /*10a40*/  IMAD.MOV.U32 R21, RZ, RZ, R15 ;  /* 0x000000ffff157224 */ /* 0x000fe200078e000f */
[----:B------:R-:W-:Y:S01]  /*10a50*/  PRMT R80, R60, 0x7610, R80 ;  /* 0x000076103c507816 */ /* 0x000fe20000000050 */
[----:B------:R-:W-:Y:S01]  /*10a60*/  IMAD.MOV.U32 R60, RZ, RZ, R58 ;  /* 0x000000ffff3c7224 */ /* 0x000fe200078e003a */
[----:B0-----:R-:W-:Y:S06]  /*10a70*/  @!P0 BRA `(.L_x_1749) ;  /* 0x000001ac00348947 */ /* 0x001fec0003800000 */
.L_x_2062:
[----:B------:R-:W-:Y:S05]  /*10a80*/  BSYNC B1 ;  /* 0x0000000000017941 */ /* 0x000fea0003800000 */
.L_x_1748:
[----:B------:R-:W-:Y:S01]  /*10a90*/  BSSY B1, `(.L_x_1750) ;  /* 0x0000148000017945 */ /* 0x000fe20003800000 */
        /* <DEDUP_REMOVED lines=9> */
[----:B------:R-:W2:Y:S01]  /*10b30*/  LDL R63, [R1+0x5c] ;  /* 0x00005c00013f7983 */ /* 0x000ea20000100800 */
[----:B0-----:R-:W-:Y:S02]  /*10b40*/  LOP3.LUT R61, R227, 0x38, R16, 0xf8, !PT ;  /* 0x00000038e33d7812 */ /* 0x001fe400078ef810 */
[----:B------:R-:W-:Y:S02]  /*10b50*/  SHF.R.U32.HI R115, RZ, 0x10, R33 ;  /* 0x00000010ff737819 */ /* 0x000fe40000011621 */
[----:B------:R-:W-:Y:S02]  /*10b60*/  LOP3.LUT R60, R61, R228, RZ, 0x3c, !PT ;  /* 0x000000e43d3c7212 */ /* 0x000fe400078e3cff */
[----:B------:R-:W-:Y:S02]  /*10b70*/  SHF.R.U64 R44, R44, 0x10, R45 ;  /* 0x000000102c2c7819 */ /* 0x000fe4000000122d */
[----:B------:R-:W-:Y:S01]  /*10b80*/  SHF.R.U64 R116, R32, 0x10, R33 ;  /* 0x0000001020747819 */ /* 0x000fe20000001221 */
[----:B------:R-:W-:Y:S01]  /*10b90*/  IMAD.IADD R107, R229, 0x1, R60 ;  /* 0x00000001e56b7824 */ /* 0x000fe200078e023c */
[----:B------:R-:W-:-:S02]  /*10ba0*/  PRMT R114, R114, 0x5410, R115 ;  /* 0x0000541072727816 */ /* 0x000fc40000000073 */
[----:B------:R-:W-:Y:S01]  /*10bb0*/  PRMT R115, R109, 0x5410, R44 ;  /* 0x000054106d737816 */ /* 0x000fe2000000002c */
[----:B------:R-:W-:Y:S01]  /*10bc0*/  IMAD R107, R107, 0x2, R18 ;  /* 0x000000026b6b7824 */ /* 0x000fe200078e0212 */
[----:B------:R-:W-:Y:S02]  /*10bd0*/  SHF.R.U32.HI R117, RZ, 0x10, R45 ;  /* 0x00000010ff757819 */ /* 0x000fe4000001162d */
[--C-:B------:R-:W-:Y:S02]  /*10be0*/  SHF.R.U64 R33, R34, 0x10, R35.reuse ;  /* 0x0000001022217819 */ /* 0x100fe40000001223 */
[----:B------:R-:W-:Y:S02]  /*10bf0*/  SHF.R.U32.HI R32, RZ, 0x10, R35 ;  /* 0x00000010ff207819 */ /* 0x000fe40000011623 */
[----:B------:R-:W-:Y:S02]  /*10c00*/  SHF.R.U32.HI R119, RZ, 0x10, R47 ;  /* 0x00000010ff777819 */ /* 0x000fe4000001162f */
[----:B------:R-:W-:Y:S01]  /*10c10*/  PRMT R113, R113, 0x5410, R116 ;  /* 0x0000541071717816 */ /* 0x000fe20000000074 */
[----:B------:R-:W-:Y:S01]  /*10c20*/  IMAD.U32 R116, R115, 0x10000, RZ ;  /* 0x0001000073747824 */ /* 0x000fe200078e00ff */
[----:B------:R-:W-:-:S02]  /*10c30*/  PRMT R117, R110, 0x5410, R117 ;  /* 0x000054106e757816 */ /* 0x000fc40000000075 */
[----:B------:R-:W-:Y:S01]  /*10c40*/  PRMT R119, R112, 0x5410, R119 ;  /* 0x0000541070777816 */ /* 0x000fe20000000077 */
[----:B------:R-:W-:Y:S01]  /*10c50*/  IMAD.U32 R112, R113, 0x10000, RZ ;  /* 0x0001000071707824 */ /* 0x000fe200078e00ff */
[----:B------:R-:W-:Y:S01]  /*10c60*/  PRMT R32, R75, 0x5432, R32 ;  /* 0x000054324b207816 */ /* 0x000fe20000000020 */
[----:B------:R-:W-:Y:S01]  /*10c70*/  IMAD.U32 R118, R117, 0x10000, RZ ;  /* 0x0001000075767824 */ /* 0x000fe200078e00ff */
[----:B------:R-:W-:Y:S02]  /*10c80*/  SHF.R.U64 R34, R46, 0x10, R47 ;  /* 0x000000102e227819 */ /* 0x000fe4000000122f */
[----:B------:R-:W-:Y:S02]  /*10c90*/  LOP3.LUT R115, R115, 0xffff0000, RZ, 0xc0, !PT ;  /* 0xffff000073737812 */ /* 0x000fe400078ec0ff */
[----:B------:R-:W-:Y:S02]  /*10ca0*/  PRMT R111, R111, 0x5410, R34 ;  /* 0x000054106f6f7816 */ /* 0x000fe40000000022 */
[----:B------:R-:W-:-:S02]  /*10cb0*/  LOP3.LUT R113, R113, 0xffff0000, RZ, 0xc0, !PT ;  /* 0xffff000071717812 */ /* 0x000fc400078ec0ff */
[----:B------:R-:W-:Y:S02]  /*10cc0*/  LOP3.LUT R117, R117, 0xffff0000, RZ, 0xc0, !PT ;  /* 0xffff000075757812 */ /* 0x000fe400078ec0ff */
[----:B------:R-:W-:Y:S02]  /*10cd0*/  PRMT R33, R74, 0x5432, R33 ;  /* 0x000054324a217816 */ /* 0x000fe40000000021 */
[----:B--2---:R-:W-:-:S04]  /*10ce0*/  LEA.HI R62, R91, R63, RZ, 0x1d ;  /* 0x0000003f5b3e7211 */ /* 0x004fc800078fe8ff */
        /* <DEDUP_REMOVED lines=11> */
[C---:B0-----:R-:W-:Y:S01]  /*10da0*/  IMAD.U32 R35, R60.reuse, 0x10000, RZ ;  /* 0x000100003c237824 */ /* 0x041fe200078e00ff */
[----:B------:R-:W-:Y:S01]  /*10db0*/  LOP3.LUT R44, R60, 0xffff0000, RZ, 0xc0, !PT ;  /* 0xffff00003c2c7812 */ /* 0x000fe200078ec0ff */
[C---:B------:R-:W-:Y:S01]  /*10dc0*/  IMAD.U32 R45, R61.reuse, 0x10000, RZ ;  /* 0x000100003d2d7824 */ /* 0x040fe200078e00ff */
[----:B------:R-:W-:Y:S01]  /*10dd0*/  LOP3.LUT R60, R61, 0xffff0000, RZ, 0xc0, !PT ;  /* 0xffff00003d3c7812 */ /* 0x000fe200078ec0ff */
[C---:B------:R-:W-:Y:S01]  /*10de0*/  IMAD.U32 R46, R62.reuse, 0x10000, RZ ;  /* 0x000100003e2e7824 */ /* 0x040fe200078e00ff */
[----:B------:R-:W-:Y:S01]  /*10df0*/  LOP3.LUT R34, R62, 0xffff0000, RZ, 0xc0, !PT ;  /* 0xffff00003e227812 */ /* 0x000fe200078ec0ff */
[C---:B------:R-:W-:Y:S01]  /*10e00*/  IMAD.U32 R47, R63.reuse, 0x10000, RZ ;  /* 0x000100003f2f7824 */ /* 0x040fe200078e00ff */
        /* <DEDUP_REMOVED lines=9> */
[C---:B------:R-:W-:Y:S01]  /*10ea0*/  FFMA.FTZ R120, R35.reuse, R112, -R120 ;  /* 0x0000007023787223 */ /* 0x040fe20000010878 */
[----:B------:R-:W-:Y:S02]  /*10eb0*/  IMAD.U32 R112, R114, 0x10000, RZ ;  /* 0x0001000072707824 */ /* 0x000fe400078e00ff */
[----:B------:R-:W-:Y:S01]  /*10ec0*/  FFMA.FTZ R122, R35, R116, R122 ;  /* 0x00000074237a7223 */ /* 0x000fe2000001007a */
[----:B------:R-:W-:Y:S01]  /*10ed0*/  IMAD.U32 R61, R119, 0x10000, RZ ;  /* 0x00010000773d7824 */ /* 0x000fe200078e00ff */
[----:B------:R-:W-:Y:S01]  /*10ee0*/  LOP3.LUT R67, R67, 0xffff0000, RZ, 0xc0, !PT ;  /* 0xffff000043437812 */ /* 0x000fe200078ec0ff */
[----:B------:R-:W-:Y:S02]  /*10ef0*/  IMAD.U32 R35, R32, 0x10000, RZ ;  /* 0x0001000020237824 */ /* 0x000fe400078e00ff */
[-C--:B------:R-:W-:Y:S01]  /*10f00*/  FMUL.FTZ R116, R109, R112.reuse ;  /* 0x000000706d747220 */ /* 0x080fe20000410000 */
[C---:B------:R-:W-:Y:S01]  /*10f10*/  FFMA.FTZ R124, R45.reuse, R112, -R124 ;  /* 0x000000702d7c7223 */ /* 0x040fe2000001087c */
[C---:B------:R-:W-:Y:S01]  /*10f20*/  FMUL.FTZ R112, R110.reuse, R61 ;  /* 0x0000003d6e707220 */ /* 0x040fe20000410000 */
[----:B------:R-:W-:Y:S01]  /*10f30*/  FMUL.FTZ R110, R110, R35 ;  /* 0x000000236e6e7220 */ /* 0x000fe20000410000 */
[----:B------:R-:W-:Y:S01]  /*10f40*/  FFMA.FTZ R116, R45, R118, R116 ;  /* 0x000000762d747223 */ /* 0x000fe20000010074 */
[----:B------:R-:W-:Y:S01]  /*10f50*/  FMUL.FTZ R45, R63, R115 ;  /* 0x000000733f2d7220 */ /* 0x000fe20000410000 */
[C---:B------:R-:W-:Y:S01]  /*10f60*/  FFMA.FTZ R112, R47.reuse, R35, -R112 ;  /* 0x000000232f707223 */ /* 0x040fe20000010870 */
[----:B------:R-:W-:Y:S01]  /*10f70*/  FFMA.FTZ R110, R47, R61, R110 ;  /* 0x0000003d2f6e7223 */ /* 0x000fe2000001006e */
[----:B------:R-:W-:Y:S01]  /*10f80*/  IMAD.U32 R65, R66, 0x10000, RZ ;  /* 0x0001000042417824 */ /* 0x000fe200078e00ff */
[----:B------:R-:W-:Y:S01]  /*10f90*/  LOP3.LUT R35, R114, 0xffff0000, RZ, 0xc0, !PT ;  /* 0xffff000072237812 */ /* 0x000fe200078ec0ff */
[----:B------:R-:W-:-:S02]  /*10fa0*/  IMAD.U32 R47, R111, 0x10000, RZ ;  /* 0x000100006f2f7824 */ /* 0x000fc400078e00ff */
[-C--:B------:R-:W-:Y:S01]  /*10fb0*/  FMUL.FTZ R63, R63, R113.reuse ;  /* 0x000000713f3f7220 */ /* 0x080fe20000410000 */
[----:B------:R-:W-:Y:S01]  /*10fc0*/  LOP3.LUT R66, R66, 0xffff0000, RZ, 0xc0, !PT ;  /* 0xffff000042427812 */ /* 0x000fe200078ec0ff */
[----:B------:R-:W-:Y:S01]  /*10fd0*/  FFMA.FTZ R113, R44, R113, -R45 ;  /* 0x000000712c717223 */ /* 0x000fe2000001082d */
[C---:B------:R-:W-:Y:S01]  /*10fe0*/  FMUL.FTZ R61, R64.reuse, R117 ;  /* 0x00000075403d7220 */ /* 0x040fe20000410000 */
[----:B------:R-:W-:Y:S01]  /*10ff0*/  LOP3.LUT R111, R111, 0xffff0000, RZ, 0xc0, !PT ;  /* 0xffff00006f6f7812 */ /* 0x000fe200078ec0ff */
[----:B------:R-:W-:Y:S02]  /*11000*/  IMAD.U32 R45, R33, 0x10000, RZ ;  /* 0x00010000212d7824 */ /* 0x000fe400078e00ff */
[----:B------:R-:W-:Y:S01]  /*11010*/  FMUL.FTZ R109, R65, R47 ;  /* 0x0000002f416d7220 */ /* 0x000fe20000410000 */
[----:B------:R-:W-:Y:S01]  /*11020*/  LOP3.LUT R119, R119, 0xffff0000, RZ, 0xc0, !PT ;  /* 0xffff000077777812 */ /* 0x000fe200078ec0ff */
[-C--:B------:R-:W-:Y:S01]  /*11030*/  FMUL.FTZ R64, R64, R35.reuse ;  /* 0x0000002340407220 */ /* 0x080fe20000410000 */
[----:B------:R-:W-:Y:S01]  /*11040*/  LOP3.LUT R33, R33, 0xffff0000, RZ, 0xc0, !PT ;  /* 0xffff000021217812 */ /* 0x000fe200078ec0ff */
[----:B------:R-:W-:Y:S01]  /*11050*/  FFMA.FTZ R61, R60, R35, -R61 ;  /* 0x000000233c3d7223 */ /* 0x000fe2000001083d */
[----:B------:R-:W-:Y:S01]  /*11060*/  LOP3.LUT R32, R32, 0xffff0000, RZ, 0xc0, !PT ;  /* 0xffff000020207812 */ /* 0x000fe200078ec0ff */
[-C--:B------:R-:W-:Y:S01]  /*11070*/  FMUL.FTZ R65, R65, R45.reuse ;  /* 0x0000002d41417220 */ /* 0x080fe20000410000 */
[----:B------:R-:W-:Y:S01]  /*11080*/  FFMA.FTZ R109, R46, R45, -R109 ;  /* 0x0000002d2e6d7223 */ /* 0x000fe2000001086d */
[----:B------:R-:W-:Y:S01]  /*11090*/  FMUL.FTZ R35, R66, R111 ;  /* 0x0000006f42237220 */ /* 0x000fe20000410000 */
[----:B------:R-:W-:Y:S01]  /*110a0*/  FFMA.FTZ R63, R44, R115, R63 ;  /* 0x000000732c3f7223 */ /* 0x000fe2000001003f */
[C---:B------:R-:W-:Y:S01]  /*110b0*/  FMUL.FTZ R45, R67.reuse, R119 ;  /* 0x00000077432d7220 */ /* 0x040fe20000410000 */
[----:B------:R-:W-:Y:S01]  /*110c0*/  FMUL.FTZ R66, R66, R33 ;  /* 0x0000002142427220 */ /* 0x000fe20000410000 */
[-C--:B------:R-:W-:Y:S01]  /*110d0*/  FMUL.FTZ R44, R67, R32.reuse ;  /* 0x00000020432c7220 */ /* 0x080fe20000410000 */
[----:B------:R-:W-:Y:S01]  /*110e0*/  FFMA.FTZ R117, R60, R117, R64 ;  /* 0x000000753c757223 */ /* 0x000fe20000010040 */
[----:B------:R-:W-:Y:S01]  /*110f0*/  FFMA.FTZ R60, R34, R33, -R35 ;  /* 0x00000021223c7223 */ /* 0x000fe20000010823 */
[----:B------:R-:W-:Y:S01]  /*11100*/  FFMA.FTZ R46, R46, R47, R65 ;  /* 0x0000002f2e2e7223 */ /* 0x000fe20000010041 */
        /* <DEDUP_REMOVED lines=9> */
[----:B------:R1:W-:Y:S01]  /*111a0*/  STS.128 [R107+0x12400], R32 ;  /* 0x012400206b007388 */ /* 0x0003e20000000c00 */
[----:B------:R-:W-:-:S02]  /*111b0*/  F2FP.BF16.F32.PACK_AB R46, R111, R46 ;  /* 0x0000002e6f2e723e */ /* 0x000fc400000010ff */
[----:B------:R-:W-:-:S05]  /*111c0*/  F2FP.BF16.F32.PACK_AB R47, R47, R110 ;  /* 0x0000006e2f2f723e */ /* 0x000fca00000010ff */
[----:B------:R1:W-:Y:S02]  /*111d0*/  STS.128 [R108+0x12400], R44 ;  /* 0x0124002c6c007388 */ /* 0x0003e40000000c00 */
.L_x_1753:
[----:B------:R-:W-:Y:S05]  /*111e0*/  BSYNC B2 ;  /* 0x0000000000027941 */ /* 0x000fea0003800000 */
.L_x_1752:
[----:B------:R-:W-:Y:S04]  /*111f0*/  BSSY B2, `(.L_x_1754) ;  /* 0x0000069000027945 */ /* 0x000fe80003800000 */
[----:B------:R-:W-:Y:S05]  /*11200*/  @P1 BRA `(.L_x_1755) ;  /* 0x00000004009c1947 */ /* 0x000fea0003800000 */
[----:B-1----:R-:W2:Y:S01]  /*11210*/  LDL R108, [R1+0x78] ;  /* 0x00007800016c7983 */ /* 0x002ea20000100800 */
[----:B------:R-:W-:Y:S02]  /*11220*/  LEA.HI R32, R91, R202, RZ, 0x1d ;  /* 0x000000ca5b207211 */ /* 0x000fe400078fe8ff */
[----:B------:R-:W-:Y:S02]  /*11230*/  SHF.R.U64 R64, R28, 0x10, R29 ;  /* 0x000000101c407819 */ /* 0x000fe4000000121d */
[----:B------:R-:W-:Y:S01]  /*11240*/  SHF.R.S32.HI R33, RZ, 0x1f, R32 ;  /* 0x0000001fff217819 */ /* 0x000fe20000011420 */
[----:B------:R-:W-:Y:S01]  /*11250*/  IMAD.SHL.U32 R34, R32, 0x8, RZ ;  /* 0x0000000820227824 */ /* 0x000fe200078e00ff */
[----:B------:R-:W-:Y:S02]  /*11260*/  SHF.R.U64 R62, R30, 0x10, R31 ;  /* 0x000000101e3e7819 */ /* 0x000fe4000000121f */
[----:B------:R-:W-:Y:S02]  /*11270*/  LEA.HI R32, R33, R32, RZ, 0x3 ;  /* 0x0000002021207211 */ /* 0x000fe400078f18ff */
[----:B------:R-:W-:-:S02]  /*11280*/  LOP3.LUT R33, R227, 0x38, R34, 0xf8, !PT ;  /* 0x00000038e3217812 */ /* 0x000fc400078ef822 */
[----:B------:R-:W-:Y:S01]  /*11290*/  SHF.R.U32.HI R29, RZ, 0x10, R29 ;  /* 0x00000010ff1d7819 */ /* 0x000fe2000001161d */
[----:B------:R-:W-:Y:S01]  /*112a0*/  IMAD.SHL.U32 R32, R32, 0x400, RZ ;  /* 0x0000040020207824 */ /* 0x000fe200078e00ff */
[----:B------:R-:W-:Y:S02]  /*112b0*/  LOP3.LUT R33, R33, R228, RZ, 0x3c, !PT ;  /* 0x000000e421217212 */ /* 0x000fe400078e3cff */
[----:B------:R-:W-:Y:S02]  /*112c0*/  SHF.R.U64 R30, R40, 0x10, R41 ;  /* 0x00000010281e7819 */ /* 0x000fe40000001229 */
[----:B------:R-:W-:Y:S02]  /*112d0*/  LOP3.LUT R32, R32, 0x7fffe000, RZ, 0xc0, !PT ;  /* 0x7fffe00020207812 */ /* 0x000fe400078ec0ff */
[----:B------:R-:W-:Y:S02]  /*112e0*/  SHF.R.U64 R28, R42, 0x10, R43 ;  /* 0x000000102a1c7819 */ /* 0x000fe4000000122b */
[----:B------:R-:W-:-:S02]  /*112f0*/  IADD3 R45, R33, R32, R229 ;  /* 0x00000020212d7210 */ /* 0x000fc40007ffe0e5 */
[----:B------:R-:W-:Y:S02]  /*11300*/  SHF.R.U32.HI R31, RZ, 0x10, R31 ;  /* 0x00000010ff1f7819 */ /* 0x000fe4000001161f */
[----:B------:R-:W-:Y:S01]  /*11310*/  SHF.R.U32.HI R41, RZ, 0x10, R41 ;  /* 0x00000010ff297819 */ /* 0x000fe20000011629 */
[----:B------:R-:W-:Y:S01]  /*11320*/  IMAD R60, R45, 0x2, R18 ;  /* 0x000000022d3c7824 */ /* 0x000fe200078e0212 */
[----:B------:R-:W-:Y:S02]  /*11330*/  PRMT R104, R104, 0x5410, R29 ;  /* 0x0000541068687816 */ /* 0x000fe4000000001d */
[----:B------:R-:W-:Y:S02]  /*11340*/  PRMT R99, R99, 0x5410, R30 ;  /* 0x0000541063637816 */ /* 0x000fe4000000001e */
[----:B------:R-:W1:Y:S01]  /*11350*/  LDS.128 R44, [R60+0x12400] ;  /* 0x012400003c2c7984 */ /* 0x000e620000000c00 */
[----:B------:R-:W-:Y:S02]  /*11360*/  PRMT R101, R101, 0x5410, R28 ;  /* 0x0000541065657816 */ /* 0x000fe4000000001c */
[----:B------:R-:W-:Y:S01]  /*11370*/  SHF.R.U32.HI R43, RZ, 0x10, R43 ;  /* 0x00000010ff2b7819 */ /* 0x000fe2000001162b */
[----:B------:R-:W-:Y:S01]  /*11380*/  IMAD.U32 R63, R99, 0x10000, RZ ;  /* 0x00010000633f7824 */ /* 0x000fe200078e00ff */
[----:B------:R-:W-:-:S02]  /*11390*/  PRMT R106, R106, 0x5410, R31 ;  /* 0x000054106a6a7816 */ /* 0x000fc4000000001f */
[----:B------:R-:W-:Y:S02]  /*113a0*/  PRMT R103, R103, 0x5410, R64 ;  /* 0x0000541067677816 */ /* 0x000fe40000000040 */
[----:B------:R-:W-:Y:S02]  /*113b0*/  PRMT R100, R100, 0x5410, R41 ;  /* 0x0000541064647816 */ /* 0x000fe40000000029 */
[----:B------:R-:W-:Y:S02]  /*113c0*/  PRMT R102, R102, 0x5410, R43 ;  /* 0x0000541066667816 */ /* 0x000fe4000000002b */
[----:B------:R-:W-:Y:S01]  /*113d0*/  PRMT R105, R105, 0x5410, R62 ;  /* 0x0000541069697816 */ /* 0x000fe2000000003e */
[----:B------:R-:W-:Y:S01]  /*113e0*/  IMAD.U32 R62, R103, 0x10000, RZ ;  /* 0x00010000673e7824 */ /* 0x000fe200078e00ff */
[----:B-1----:R-:W-:Y:S01]  /*113f0*/  LOP3.LUT R41, R44, 0xffff0000, RZ, 0xc0, !PT ;  /* 0xffff00002c297812 */ /* 0x002fe200078ec0ff */
[----:B------:R-:W-:Y:S02]  /*11400*/  IMAD.U32 R42, R45, 0x10000, RZ ;  /* 0x000100002d2a7824 */ /* 0x000fe400078e00ff */
[----:B------:R-:W-:-:S02]  /*11410*/  IMAD.U32 R43, R46, 0x10000, RZ ;  /* 0x000100002e2b7824 */ /* 0x000fc400078e00ff */
[----:B0-----:R-:W-:Y:S01]  /*11420*/  IMAD.U32 R61, R47, 0x10000, RZ ;  /* 0x000100002f3d7824 */ /* 0x001fe200078e00ff */
[----:B--2---:R-:W0:Y:S02]  /*11430*/  LDS.128 R32, [R108] ;  /* 0x000000006c207984 */ /* 0x004e240000000c00 */
        /* <DEDUP_REMOVED lines=8> */
[----:B------:R-:W-:Y:S01]  /*114c0*/  IMAD.U32 R35, R44, 0x10000, RZ ;  /* 0x000100002c237824 */ /* 0x000fe200078e00ff */
[----:B------:R-:W-:-:S02]  /*114d0*/  LOP3.LUT R44, R45, 0xffff0000, RZ, 0xc0, !PT ;  /* 0xffff00002d2c7812 */ /* 0x000fc400078ec0ff */
[----:B------:R-:W-:Y:S01]  /*114e0*/  LOP3.LUT R45, R46, 0xffff0000, RZ, 0xc0, !PT ;  /* 0xffff00002e2d7812 */ /* 0x000fe200078ec0ff */
[----:B------:R-:W-:Y:S01]  /*114f0*/  FMUL.FTZ R65, R35, R63 ;  /* 0x0000003f23417220 */ /* 0x000fe20000410000 */
[----:B------:R-:W-:Y:S01]  /*11500*/  LOP3.LUT R46, R47, 0xffff0000, RZ, 0xc0, !PT ;  /* 0xffff00002f2e7812 */ /* 0x000fe200078ec0ff */
[----:B------:R-:W-:Y:S02]  /*11510*/  IMAD.U32 R47, R100, 0x10000, RZ ;  /* 0x00010000642f7824 */ /* 0x000fe400078e00ff */
[-C--:B------:R-:W-:Y:S01]  /*11520*/  FMUL.FTZ R67, R35, R62.reuse ;  /* 0x0000003e23437220 */ /* 0x080fe20000410000 */
[----:B------:R-:W-:Y:S01]  /*11530*/  FFMA.FTZ R65, R28, R62, -R65 ;  /* 0x0000003e1c417223 */ /* 0x000fe20000010841 */
[----:B------:R-:W-:Y:S02]  /*11540*/  IMAD.U32 R35, R104, 0x10000, RZ ;  /* 0x0001000068237824 */ /* 0x000fe400078e00ff */
[----:B------:R-:W-:Y:S01]  /*11550*/  FMUL.FTZ R107, R42, R47 ;  /* 0x0000002f2a6b7220 */ /* 0x000fe20000410000 */
[----:B------:R-:W-:-:S02]  /*11560*/  IMAD.U32 R62, R102, 0x10000, RZ ;  /* 0x00010000663e7824 */ /* 0x000fc400078e00ff */
[----:B------:R-:W-:Y:S01]  /*11570*/  FFMA.FTZ R67, R28, R63, R67 ;  /* 0x0000003f1c437223 */ /* 0x000fe20000010043 */
[----:B------:R-:W-:Y:S02]  /*11580*/  IMAD.U32 R28, R106, 0x10000, RZ ;  /* 0x000100006a1c7824 */ /* 0x000fe400078e00ff */
[-C--:B------:R-:W-:Y:S01]  /*11590*/  FMUL.FTZ R63, R42, R35.reuse ;  /* 0x000000232a3f7220 */ /* 0x080fe20000410000 */
[C---:B------:R-:W-:Y:S01]  /*115a0*/  FFMA.FTZ R107, R30.reuse, R35, -R107 ;  /* 0x000000231e6b7223 */ /* 0x040fe2000001086b */
[----:B------:R-:W-:Y:S01]  /*115b0*/  FMUL.FTZ R35, R61, R62 ;  /* 0x0000003e3d237220 */ /* 0x000fe20000410000 */
[----:B------:R-:W-:Y:S01]  /*115c0*/  LOP3.LUT R42, R99, 0xffff0000, RZ, 0xc0, !PT ;  /* 0xffff0000632a7812 */ /* 0x000fe200078ec0ff */
[-C--:B------:R-:W-:Y:S01]  /*115d0*/  FMUL.FTZ R99, R61, R28.reuse ;  /* 0x0000001c3d637220 */ /* 0x080fe20000410000 */
[----:B------:R-:W-:Y:S01]  /*115e0*/  FFMA.FTZ R63, R30, R47, R63 ;  /* 0x0000002f1e3f7223 */ /* 0x000fe2000001003f */
[----:B------:R-:W-:Y:S01]  /*115f0*/  FFMA.FTZ R61, R40, R28, -R35 ;  /* 0x0000001c283d7223 */ /* 0x000fe20000010823 */
[----:B------:R-:W-:Y:S01]  /*11600*/  LOP3.LUT R28, R103, 0xffff0000, RZ, 0xc0, !PT ;  /* 0xffff0000671c7812 */ /* 0x000fe200078ec0ff */
[----:B------:R-:W-:Y:S01]  /*11610*/  FMUL.FTZ R30, R41, R42 ;  /* 0x0000002a291e7220 */ /* 0x000fe20000410000 */
[----:B------:R-:W-:Y:S01]  /*11620*/  LOP3.LUT R47, R100, 0xffff0000, RZ, 0xc0, !PT ;  /* 0xffff0000642f7812 */ /* 0x000fe200078ec0ff */
[----:B------:R-:W-:Y:S01]  /*11630*/  FFMA.FTZ R99, R40, R62, R99 ;  /* 0x0000003e28637223 */ /* 0x000fe20000010063 */
[----:B------:R-:W-:Y:S01]  /*11640*/  LOP3.LUT R35, R104, 0xffff0000, RZ, 0xc0, !PT ;  /* 0xffff000068237812 */ /* 0x000fe200078ec0ff */
[-C--:B------:R-:W-:Y:S01]  /*11650*/  FFMA.FTZ R40, R29, R28.reuse, -R30 ;  /* 0x0000001c1d287223 */ /* 0x080fe2000001081e */
[----:B------:R-:W-:Y:S01]  /*11660*/  FMUL.FTZ R62, R41, R28 ;  /* 0x0000001c293e7220 */ /* 0x000fe20000410000 */
[----:B------:R-:W-:-:S02]  /*11670*/  IMAD.U32 R30, R101, 0x10000, RZ ;  /* 0x00010000651e7824 */ /* 0x000fc400078e00ff */
[C---:B------:R-:W-:Y:S01]  /*11680*/  FMUL.FTZ R41, R44.reuse, R47 ;  /* 0x0000002f2c297220 */ /* 0x040fe20000410000 */
[-C--:B------:R-:W-:Y:S01]  /*11690*/  FMUL.FTZ R44, R44, R35.reuse ;  /* 0x000000232c2c7220 */ /* 0x080fe20000410000 */
[----:B------:R-:W-:Y:S02]  /*116a0*/  IMAD.U32 R28, R105, 0x10000, RZ ;  /* 0x00010000691c7824 */ /* 0x000fe400078e00ff */
[----:B------:R-:W-:Y:S01]  /*116b0*/  FMUL.FTZ R64, R43, R30 ;  /* 0x0000001e2b407220 */ /* 0x000fe20000410000 */
[----:B------:R-:W-:Y:S01]  /*116c0*/  FFMA.FTZ R62, R29, R42, R62 ;  /* 0x0000002a1d3e7223 */ /* 0x000fe2000001003e */
[C---:B------:R-:W-:Y:S01]  /*116d0*/  FFMA.FTZ R42, R32.reuse, R35, -R41 ;  /* 0x00000023202a7223 */ /* 0x040fe20000010829 */
[----:B------:R-:W-:Y:S01]  /*116e0*/  FFMA.FTZ R44, R32, R47, R44 ;  /* 0x0000002f202c7223 */ /* 0x000fe2000001002c */
[-C--:B------:R-:W-:Y:S01]  /*116f0*/  FMUL.FTZ R66, R43, R28.reuse ;  /* 0x0000001c2b427220 */ /* 0x080fe20000410000 */
[----:B------:R-:W-:Y:S01]  /*11700*/  LOP3.LUT R32, R101, 0xffff0000, RZ, 0xc0, !PT ;  /* 0xffff000065207812 */ /* 0x000fe200078ec0ff */
[C---:B------:R-:W-:Y:S01]  /*11710*/  FFMA.FTZ R64, R31.reuse, R28, -R64 ;  /* 0x0000001c1f407223 */ /* 0x040fe20000010840 */
[----:B------:R-:W-:Y:S01]  /*11720*/  LOP3.LUT R35, R102, 0xffff0000, RZ, 0xc0, !PT ;  /* 0xffff000066237812 */ /* 0x000fe200078ec0ff */
[----:B------:R-:W-:Y:S01]  /*11730*/  FFMA.FTZ R66, R31, R30, R66 ;  /* 0x0000001e1f427223 */ /* 0x000fe20000010042 */
[----:B------:R-:W-:Y:S01]  /*11740*/  LOP3.LUT R28, R105, 0xffff0000, RZ, 0xc0, !PT ;  /* 0xffff0000691c7812 */ /* 0x000fe200078ec0ff */
[----:B------:R-:W-:Y:S01]  /*11750*/  FMUL.FTZ R30, R45, R32 ;  /* 0x000000202d1e7220 */ /* 0x000fe20000410000 */
[----:B------:R-:W-:Y:S01]  /*11760*/  LOP3.LUT R29, R106, 0xffff0000, RZ, 0xc0, !PT ;  /* 0xffff00006a1d7812 */ /* 0x000fe200078ec0ff */
[----:B------:R-:W-:-:S02]  /*11770*/  FMUL.FTZ R41, R46, R35 ;  /* 0x000000232e297220 */ /* 0x000fc40000410000 */
[-C--:B------:R-:W-:Y:S01]  /*11780*/  FMUL.FTZ R45, R45, R28.reuse ;  /* 0x0000001c2d2d7220 */ /* 0x080fe20000410000 */
[C---:B------:R-:W-:Y:S01]  /*11790*/  FFMA.FTZ R31, R33.reuse, R28, -R30 ;  /* 0x0000001c211f7223 */ /* 0x040fe2000001081e */
[-C--:B------:R-:W-:Y:S01]  /*117a0*/  FMUL.FTZ R100, R46, R29.reuse ;  /* 0x0000001d2e647220 */ /* 0x080fe20000410000 */
[----:B------:R-:W-:Y:S01]  /*117b0*/  FFMA.FTZ R46, R34, R29, -R41 ;  /* 0x0000001d222e7223 */ /* 0x000fe20000010829 */
[----:B------:R-:W-:Y:S01]  /*117c0*/  FFMA.FTZ R45, R33, R32, R45 ;  /* 0x00000020212d7223 */ /* 0x000fe2000001002d */
[----:B------:R-:W-:Y:S01]  /*117d0*/  F2FP.BF16.F32.PACK_AB R28, R40, R65 ;  /* 0x00000041281c723e */ /* 0x000fe200000010ff */
[----:B------:R-:W-:Y:S01]  /*117e0*/  FFMA.FTZ R100, R34, R35, R100 ;  /* 0x0000002322647223 */ /* 0x000fe20000010064 */
[----:B------:R-:W-:Y:S02]  /*117f0*/  F2FP.BF16.F32.PACK_AB R30, R31, R64 ;  /* 0x000000401f1e723e */ /* 0x000fe400000010ff */
[----:B------:R-:W-:Y:S02]  /*11800*/  F2FP.BF16.F32.PACK_AB R29, R42, R107 ;  /* 0x0000006b2a1d723e */ /* 0x000fe400000010ff */
[----:B------:R-:W-:-:S02]  /*11810*/  F2FP.BF16.F32.PACK_AB R31, R46, R61 ;  /* 0x0000003d2e1f723e */ /* 0x000fc400000010ff */
[----:B------:R-:W-:Y:S02]  /*11820*/  F2FP.BF16.F32.PACK_AB R32, R62, R67 ;  /* 0x000000433e20723e */ /* 0x000fe400000010ff */
[----:B------:R-:W-:Y:S01]  /*11830*/  F2FP.BF16.F32.PACK_AB R33, R44, R63 ;  /* 0x0000003f2c21723e */ /* 0x000fe200000010ff */
[----:B------:R2:W-:Y:S01]  /*11840*/  STS.128 [R108], R28 ;  /* 0x0000001c6c007388 */ /* 0x0005e20000000c00 */
[----:B------:R-:W-:Y:S02]  /*11850*/  F2FP.BF16.F32.PACK_AB R34, R45, R66 ;  /* 0x000000422d22723e */ /* 0x000fe400000010ff */
[----:B------:R-:W-:-:S05]  /*11860*/  F2FP.BF16.F32.PACK_AB R35, R100, R99 ;  /* 0x000000636423723e */ /* 0x000fca00000010ff */
[----:B------:R2:W-:Y:S02]  /*11870*/  STS.128 [R60+0x12400], R32 ;  /* 0x012400203c007388 */ /* 0x0005e40000000c00 */
.L_x_1755:
[----:B------:R-:W-:Y:S05]  /*11880*/  BSYNC B2 ;  /* 0x0000000000027941 */ /* 0x000fea0003800000 */
.L_x_1754:
[----:B------:R-:W-:Y:S05]  /*11890*/  @P2 BRA `(.L_x_1751) ;  /* 0x00000004009c2947 */ /* 0x000fea0003800000 */
[----:B--2---:R-:W2:Y:S01]  /*118a0*/  LDL R60, [R1+0x70] ;  /* 0x00007000013c7983 */ /* 0x004ea20000100800 */
        /* <DEDUP_REMOVED lines=10> */
[----:B------:R-:W-:Y:S02]  /*11950*/  SHF.R.U32.HI R26, RZ, 0x10, R27 ;  /* 0x00000010ff1a7819 */ /* 0x000fe4000001161b */
[----:B------:R-:W-:Y:S02]  /*11960*/  LOP3.LUT R30, R30, 0x7fffe000, RZ, 0xc0, !PT ;  /* 0x7fffe0001e1e7812 */ /* 0x000fe400078ec0ff */
[----:B------:R-:W-:Y:S02]  /*11970*/  SHF.R.U64 R27, R36, 0x10, R37 ;  /* 0x00000010241b7819 */ /* 0x000fe40000001225 */
[----:B-1----:R-:W-:-:S02]  /*11980*/  IADD3 R33, R29, R30, R229 ;  /* 0x0000001e1d217210 */ /* 0x002fc40007ffe0e5 */
[----:B------:R-:W-:Y:S02]  /*11990*/  SHF.R.U64 R25, R38, 0x10, R39 ;  /* 0x0000001026197819 */ /* 0x000fe40000001227 */
[----:B------:R-:W-:Y:S01]  /*119a0*/  SHF.R.U32.HI R36, RZ, 0x10, R37 ;  /* 0x00000010ff247819 */ /* 0x000fe20000011625 */
[----:B------:R-:W-:Y:S01]  /*119b0*/  IMAD R40, R33, 0x2, R18 ;  /* 0x0000000221287824 */ /* 0x000fe200078e0212 */
[----:B------:R-:W-:Y:S02]  /*119c0*/  PRMT R87, R87, 0x5410, R24 ;  /* 0x0000541057577816 */ /* 0x000fe40000000018 */
[----:B------:R-:W-:Y:S02]  /*119d0*/  PRMT R82, R82, 0x5410, R27 ;  /* 0x0000541052527816 */ /* 0x000fe4000000001b */
[----:B------:R-:W1:Y:S01]  /*119e0*/  LDS.128 R32, [R40+0x12400] ;  /* 0x0124000028207984 */ /* 0x000e620000000c00 */
[----:B------:R-:W-:Y:S02]  /*119f0*/  PRMT R84, R84, 0x5410, R25 ;  /* 0x0000541054547816 */ /* 0x000fe40000000019 */
[----:B------:R-:W-:Y:S01]  /*11a00*/  PRMT R89, R89, 0x5410, R26 ;  /* 0x0000541059597816 */ /* 0x000fe2000000001a */
[----:B------:R-:W-:Y:S01]  /*11a10*/  IMAD.U32 R42, R82, 0x10000, RZ ;  /* 0x00010000522a7824 */ /* 0x000fe200078e00ff */
[----:B------:R-:W-:-:S02]  /*11a20*/  PRMT R86, R86, 0x5410, R43 ;  /* 0x0000541056567816 */ /* 0x000fc4000000002b */
[----:B------:R-:W-:Y:S02]  /*11a30*/  PRMT R83, R83, 0x5410, R36 ;  /* 0x0000541053537816 */ /* 0x000fe40000000024 */
[----:B------:R-:W-:Y:S02]  /*11a40*/  SHF.R.U32.HI R38, RZ, 0x10, R39 ;  /* 0x00000010ff267819 */ /* 0x000fe40000011627 */
[----:B------:R-:W-:Y:S01]  /*11a50*/  PRMT R88, R88, 0x5410, R41 ;  /* 0x0000541058587816 */ /* 0x000fe20000000029 */
[----:B------:R-:W-:Y:S01]  /*11a60*/  IMAD.U32 R41, R86, 0x10000, RZ ;  /* 0x0001000056297824 */ /* 0x000fe200078e00ff */
[----:B------:R-:W-:Y:S01]  /*11a70*/  PRMT R85, R85, 0x5410, R38 ;  /* 0x0000541055557816 */ /* 0x000fe20000000026 */
[----:B------:R-:W-:Y:S01]  /*11a80*/  IMAD.U32 R43, R83, 0x10000, RZ ;  /* 0x00010000532b7824 */ /* 0x000fe200078e00ff */
[----:B------:R-:W-:Y:S02]  /*11a90*/  LOP3.LUT R82, R82, 0xffff0000, RZ, 0xc0, !PT ;  /* 0xffff000052527812 */ /* 0x000fe400078ec0ff */
[----:B------:R-:W-:-:S02]  /*11aa0*/  LOP3.LUT R86, R86, 0xffff0000, RZ, 0xc0, !PT ;  /* 0xffff000056567812 */ /* 0x000fc400078ec0ff */
[----:B------:R-:W-:Y:S01]  /*11ab0*/  LOP3.LUT R83, R83, 0xffff0000, RZ, 0xc0, !PT ;  /* 0xffff000053537812 */ /* 0x000fe200078ec0ff */
[C---:B-1----:R-:W-:Y:S01]  /*11ac0*/  IMAD.U32 R37, R33.reuse, 0x10000, RZ ;  /* 0x0001000021257824 */ /* 0x042fe200078e00ff */
[----:B------:R-:W-:Y:S01]  /*11ad0*/  LOP3.LUT R33, R33, 0xffff0000, RZ, 0xc0, !PT ;  /* 0xffff000021217812 */ /* 0x000fe200078ec0ff */
[C---:B------:R-:W-:Y:S01]  /*11ae0*/  IMAD.U32 R39, R35.reuse, 0x10000, RZ ;  /* 0x0001000023277824 */ /* 0x040fe200078e00ff */
[----:B------:R-:W-:Y:S01]  /*11af0*/  LOP3.LUT R35, R35, 0xffff0000, RZ, 0xc0, !PT ;  /* 0xffff000023237812 */ /* 0x000fe200078ec0ff */
[----:B0-----:R-:W-:Y:S01]  /*11b00*/  FMUL.FTZ R61, R37, R43 ;  /* 0x0000002b253d7220 */ /* 0x001fe20000410000 */
[C---:B------:R-:W-:Y:S01]  /*11b10*/  IMAD.U32 R38, R34.reuse, 0x10000, RZ ;  /* 0x0001000022267824 */ /* 0x040fe200078e00ff */
[----:B------:R-:W-:Y:S01]  /*11b20*/  LOP3.LUT R34, R34, 0xffff0000, RZ, 0xc0, !PT ;  /* 0xffff000022227812 */ /* 0x000fe200078ec0ff */
        /* <DEDUP_REMOVED lines=9> */
[C---:B------:R-:W-:Y:S01]  /*11bc0*/  IMAD.U32 R31, R32.reuse, 0x10000, RZ ;  /* 0x00010000201f7824 */ /* 0x040fe200078e00ff */
[----:B------:R-:W-:-:S03]  /*11bd0*/  LOP3.LUT R32, R32, 0xffff0000, RZ, 0xc0, !PT ;  /* 0xffff000020207812 */ /* 0x000fc600078ec0ff */
[CC--:B------:R-:W-:Y:S01]  /*11be0*/  FMUL.FTZ R45, R31.reuse, R42.reuse ;  /* 0x0000002a1f2d7220 */ /* 0x0c0fe20000410000 */
[-C--:B------:R-:W-:Y:S01]  /*11bf0*/  FMUL.FTZ R47, R31, R41.reuse ;  /* 0x000000291f2f7220 */ /* 0x080fe20000410000 */
[C---:B------:R-:W-:Y:S01]  /*11c00*/  IMAD.U32 R31, R87.reuse, 0x10000, RZ ;  /* 0x00010000571f7824 */ /* 0x040fe200078e00ff */
[----:B------:R-:W-:Y:S01]  /*11c10*/  LOP3.LUT R87, R87, 0xffff0000, RZ, 0xc0, !PT ;  /* 0xffff000057577812 */ /* 0x000fe200078ec0ff */
[C---:B------:R-:W-:Y:S01]  /*11c20*/  FFMA.FTZ R45, R24.reuse, R41, -R45 ;  /* 0x00000029182d7223 */ /* 0x040fe2000001082d */
[----:B------:R-:W-:Y:S02]  /*11c30*/  IMAD.U32 R41, R85, 0x10000, RZ ;  /* 0x0001000055297824 */ /* 0x000fe400078e00ff */
[----:B------:R-:W-:Y:S01]  /*11c40*/  FFMA.FTZ R47, R24, R42, R47 ;  /* 0x0000002a182f7223 */ /* 0x000fe2000001002f */
[----:B------:R-:W-:Y:S02]  /*11c50*/  IMAD.U32 R24, R89, 0x10000, RZ ;  /* 0x0001000059187824 */ /* 0x000fe400078e00ff */
[-C--:B------:R-:W-:Y:S01]  /*11c60*/  FMUL.FTZ R37, R37, R31.reuse ;  /* 0x0000001f25257220 */ /* 0x080fe20000410000 */
[C---:B------:R-:W-:Y:S01]  /*11c70*/  FFMA.FTZ R61, R26.reuse, R31, -R61 ;  /* 0x0000001f1a3d7223 */ /* 0x040fe2000001083d */
[C---:B------:R-:W-:Y:S01]  /*11c80*/  FMUL.FTZ R31, R39.reuse, R41 ;  /* 0x00000029271f7220 */ /* 0x040fe20000410000 */
[----:B------:R-:W-:Y:S01]  /*11c90*/  FMUL.FTZ R42, R39, R24 ;  /* 0x00000018272a7220 */ /* 0x000fe20000410000 */
[----:B------:R-:W-:Y:S01]  /*11ca0*/  FFMA.FTZ R37, R26, R43, R37 ;  /* 0x0000002b1a257223 */ /* 0x000fe20000010025 */
[----:B------:R-:W-:-:S02]  /*11cb0*/  IMAD.U32 R26, R84, 0x10000, RZ ;  /* 0x00010000541a7824 */ /* 0x000fc400078e00ff */
[----:B------:R-:W-:Y:S01]  /*11cc0*/  FFMA.FTZ R39, R36, R24, -R31 ;  /* 0x0000001824277223 */ /* 0x000fe2000001081f */
[C---:B------:R-:W-:Y:S01]  /*11cd0*/  FMUL.FTZ R24, R32.reuse, R82 ;  /* 0x0000005220187220 */ /* 0x040fe20000410000 */
[----:B------:R-:W-:Y:S01]  /*11ce0*/  FMUL.FTZ R32, R32, R86 ;  /* 0x0000005620207220 */ /* 0x000fe20000410000 */
[----:B------:R-:W-:Y:S01]  /*11cf0*/  FMUL.FTZ R44, R38, R26 ;  /* 0x0000001a262c7220 */ /* 0x000fe20000410000 */
[----:B------:R-:W-:Y:S01]  /*11d00*/  LOP3.LUT R84, R84, 0xffff0000, RZ, 0xc0, !PT ;  /* 0xffff000054547812 */ /* 0x000fe200078ec0ff */
[----:B------:R-:W-:Y:S01]  /*11d10*/  FFMA.FTZ R86, R25, R86, -R24 ;  /* 0x0000005619567223 */ /* 0x000fe20000010818 */
[C---:B------:R-:W-:Y:S01]  /*11d20*/  IMAD.U32 R24, R88.reuse, 0x10000, RZ ;  /* 0x0001000058187824 */ /* 0x040fe200078e00ff */
[----:B------:R-:W-:Y:S01]  /*11d30*/  LOP3.LUT R88, R88, 0xffff0000, RZ, 0xc0, !PT ;  /* 0xffff000058587812 */ /* 0x000fe200078ec0ff */
[----:B------:R-:W-:Y:S01]  /*11d40*/  FFMA.FTZ R41, R36, R41, R42 ;  /* 0x0000002924297223 */ /* 0x000fe2000001002a */
[----:B------:R-:W-:Y:S01]  /*11d50*/  LOP3.LUT R85, R85, 0xffff0000, RZ, 0xc0, !PT ;  /* 0xffff000055557812 */ /* 0x000fe200078ec0ff */
[-C--:B------:R-:W-:Y:S01]  /*11d60*/  FMUL.FTZ R38, R38, R24.reuse ;  /* 0x0000001826267220 */ /* 0x080fe20000410000 */
[----:B------:R-:W-:Y:S01]  /*11d70*/  LOP3.LUT R89, R89, 0xffff0000, RZ, 0xc0, !PT ;  /* 0xffff000059597812 */ /* 0x000fe200078ec0ff */
[----:B------:R-:W-:Y:S01]  /*11d80*/  FFMA.FTZ R44, R27, R24, -R44 ;  /* 0x000000181b2c7223 */ /* 0x000fe2000001082c */
[C---:B------:R-:W-:Y:S01]  /*11d90*/  FMUL.FTZ R31, R33.reuse, R83 ;  /* 0x00000053211f7220 */ /* 0x040fe20000410000 */
[----:B------:R-:W-:Y:S01]  /*11da0*/  FMUL.FTZ R42, R33, R87 ;  /* 0x00000057212a7220 */ /* 0x000fe20000410000 */
[----:B------:R-:W-:Y:S01]  /*11db0*/  FFMA.FTZ R32, R25, R82, R32 ;  /* 0x0000005219207223 */ /* 0x000fe20000010020 */
[C---:B------:R-:W-:Y:S01]  /*11dc0*/  FMUL.FTZ R24, R34.reuse, R84 ;  /* 0x0000005422187220 */ /* 0x040fe20000410000 */
[----:B------:R-:W-:Y:S01]  /*11dd0*/  FFMA.FTZ R38, R27, R26, R38 ;  /* 0x0000001a1b267223 */ /* 0x000fe20000010026 */
[-C--:B------:R-:W-:Y:S01]  /*11de0*/  FMUL.FTZ R25, R34, R88.reuse ;  /* 0x0000005822197220 */ /* 0x080fe20000410000 */
[C---:B------:R-:W-:Y:S01]  /*11df0*/  FMUL.FTZ R33, R35.reuse, R85 ;  /* 0x0000005523217220 */ /* 0x040fe20000410000 */
[----:B------:R-:W-:Y:S01]  /*11e00*/  FMUL.FTZ R26, R35, R89 ;  /* 0x00000059231a7220 */ /* 0x000fe20000410000 */
[----:B------:R-:W-:Y:S01]  /*11e10*/  FFMA.FTZ R36, R28, R87, -R31 ;  /* 0x000000571c247223 */ /* 0x000fe2000001081f */
[C---:B------:R-:W-:Y:S01]  /*11e20*/  FFMA.FTZ R27, R29.reuse, R88, -R24 ;  /* 0x000000581d1b7223 */ /* 0x040fe20000010818 */
        /* <DEDUP_REMOVED lines=9> */
[----:B------:R-:W-:Y:S02]  /*11ec0*/  F2FP.BF16.F32.PACK_AB R28, R32, R47 ;  /* 0x0000002f201c723e */ /* 0x000fe400000010ff */
[----:B------:R-:W-:Y:S01]  /*11ed0*/  F2FP.BF16.F32.PACK_AB R29, R42, R37 ;  /* 0x000000252a1d723e */ /* 0x000fe200000010ff */
[----:B------:R3:W-:Y:S01]  /*11ee0*/  STS.128 [R60], R24 ;  /* 0x000000183c007388 */ /* 0x0007e20000000c00 */
[----:B------:R-:W-:-:S05]  /*11ef0*/  F2FP.BF16.F32.PACK_AB R31, R46, R41 ;  /* 0x000000292e1f723e */ /* 0x000fca00000010ff */
[----:B------:R3:W-:Y:S02]  /*11f00*/  STS.128 [R40+0x12400], R28 ;  /* 0x0124001c28007388 */ /* 0x0007e40000000c00 */
.L_x_1751:
[----:B------:R-:W-:Y:S05]  /*11f10*/  BSYNC B1 ;  /* 0x0000000000017941 */ /* 0x000fea0003800000 */
.L_x_1750:
[----:B---3--:R-:W-:-:S05]  /*11f20*/  VIADD R24, R218, 0x40 ;  /* 0x00000040da187836 */ /* 0x008fca0000000000 */
[----:B------:R-:W-:-:S13]  /*11f30*/  ISETP.GE.AND P0, PT, R24, R73, PT ;  /* 0x000000491800720c */ /* 0x000fda0003f06270 */
[----:B------:R-:W-:Y:S05]  /*11f40*/  @P0 BRA `(.L_x_1731) ;  /* 0x00000014000c0947 */ /* 0x000fea0003800000 */
[----:B-1----:R1:W5:Y:S01]  /*11f50*/  LDL R44, [R1+0x34] ;  /* 0x00003400012c7983 */ /* 0x0023620000100800 */
[----:B--2---:R-:W2:Y:S01]  /*11f60*/  LDC R33, c[0x0][0x3f4] ;  /* 0x0000fd00ff217b82 */ /* 0x004ea20000000800 */
[----:B------:R-:W-:Y:S01]  /*11f70*/  BSSY B1, `(.L_x_1756) ;  /* 0x000006e000017945 */ /* 0x000fe20003800000 */
[----:B------:R-:W-:Y:S02]  /*11f80*/  SHF.R.U32.HI R46, RZ, 0x3, R225 ;  /* 0x00000003ff2e7819 */ /* 0x000fe400000116e1 */
[-C--:B--2---:R-:W-:Y:S02]  /*11f90*/  ISETP.GE.AND P0, PT, R16, R33.reuse, PT ;  /* 0x000000211000720c */ /* 0x084fe40003f06270 */
[-C--:B------:R-:W-:Y:S02]  /*11fa0*/  ISETP.GE.AND P1, PT, R198, R33.reuse, PT ;  /* 0x00000021c600720c */ /* 0x080fe40003f26270 */
[----:B------:R-:W-:-:S09]  /*11fb0*/  ISETP.GE.AND P2, PT, R195, R33, PT ;  /* 0x00000021c300720c */ /* 0x000fd20003f46270 */
[----:B-1----:R-:W-:Y:S05]  /*11fc0*/  @P0 BRA `(.L_x_1757) ;  /* 0x0000000400a00947 */ /* 0x002fea0003800000 */
[----:B------:R-:W2:Y:S04]  /*11fd0*/  LDL R24, [R1+0x5c] ;  /* 0x00005c0001187983 */ /* 0x000ea80000100800 */
[----:B------:R-:W3:Y:S01]  /*11fe0*/  LDL R42, [R1+0x74] ;  /* 0x00007400012a7983 */ /* 0x000ee20000100800 */
[--C-:B------:R-:W-:Y:S02]  /*11ff0*/  SHF.R.U64 R35, R4, 0x10, R5.reuse ;  /* 0x0000001004237819 */ /* 0x100fe40000001205 */
[----:B------:R-:W-:Y:S02]  /*12000*/  SHF.R.U32.HI R5, RZ, 0x10, R5 ;  /* 0x00000010ff057819 */ /* 0x000fe40000011605 */
[--C-:B------:R-:W-:Y:S02]  /*12010*/  SHF.R.U64 R4, R6, 0x10, R7.reuse ;  /* 0x0000001006047819 */ /* 0x100fe40000001207 */
[----:B------:R-:W-:-:S02]  /*12020*/  SHF.R.U32.HI R7, RZ, 0x10, R7 ;  /* 0x00000010ff077819 */ /* 0x000fc40000011607 */
[----:B------:R-:W-:Y:S02]  /*12030*/  SHF.R.U64 R36, R48, 0x10, R49 ;  /* 0x0000001030247819 */ /* 0x000fe40000001231 */
[----:B------:R-:W-:Y:S02]  /*12040*/  SHF.R.U64 R34, R50, 0x10, R51 ;  /* 0x0000001032227819 */ /* 0x000fe40000001233 */
[----:B------:R-:W-:Y:S02]  /*12050*/  PRMT R90, R90, 0x5410, R35 ;  /* 0x000054105a5a7816 */ /* 0x000fe40000000023 */
[----:B------:R-:W-:Y:S02]  /*12060*/  PRMT R92, R92, 0x5410, R5 ;  /* 0x000054105c5c7816 */ /* 0x000fe40000000005 */
[----:B------:R-:W-:Y:S01]  /*12070*/  PRMT R93, R93, 0x5410, R4 ;  /* 0x000054105d5d7816 */ /* 0x000fe20000000004 */
[----:B------:R-:W-:Y:S01]  /*12080*/  IMAD.U32 R39, R90, 0x10000, RZ ;  /* 0x000100005a277824 */ /* 0x000fe200078e00ff */
[----:B------:R-:W-:Y:S01]  /*12090*/  PRMT R94, R94, 0x5410, R7 ;  /* 0x000054105e5e7816 */ /* 0x000fe20000000007 */
[----:B------:R-:W-:Y:S01]  /*120a0*/  IMAD.U32 R40, R92, 0x10000, RZ ;  /* 0x000100005c287824 */ /* 0x000fe200078e00ff */
[----:B------:R-:W-:-:S02]  /*120b0*/  PRMT R95, R95, 0x5410, R36 ;  /* 0x000054105f5f7816 */ /* 0x000fc40000000024 */
[----:B------:R-:W-:Y:S02]  /*120c0*/  PRMT R97, R97, 0x5410, R34 ;  /* 0x0000541061617816 */ /* 0x000fe40000000022 */
[----:B------:R-:W-:Y:S01]  /*120d0*/  SHF.R.U32.HI R49, RZ, 0x10, R49 ;  /* 0x00000010ff317819 */ /* 0x000fe20000011631 */
[----:B------:R-:W-:Y:S01]  /*120e0*/  IMAD.U32 R38, R95, 0x10000, RZ ;  /* 0x000100005f267824 */ /* 0x000fe200078e00ff */
[----:B------:R-:W-:Y:S02]  /*120f0*/  SHF.R.U32.HI R51, RZ, 0x10, R51 ;  /* 0x00000010ff337819 */ /* 0x000fe40000011633 */
[----:B------:R-:W-:Y:S02]  /*12100*/  PRMT R96, R96, 0x5410, R49 ;  /* 0x0000541060607816 */ /* 0x000fe40000000031 */
[----:B------:R-:W-:Y:S02]  /*12110*/  PRMT R98, R98, 0x5410, R51 ;  /* 0x0000541062627816 */ /* 0x000fe40000000033 */
[----:B------:R-:W-:-:S02]  /*12120*/  LOP3.LUT R90, R90, 0xffff0000, RZ, 0xc0, !PT ;  /* 0xffff00005a5a7812 */ /* 0x000fc400078ec0ff */
[----:B------:R-:W-:Y:S02]  /*12130*/  LOP3.LUT R95, R95, 0xffff0000, RZ, 0xc0, !PT ;  /* 0xffff00005f5f7812 */ /* 0x000fe400078ec0ff */
[----:B------:R-:W-:Y:S02]  /*12140*/  LOP3.LUT R92, R92, 0xffff0000, RZ, 0xc0, !PT ;  /* 0xffff00005c5c7812 */ /* 0x000fe400078ec0ff */
        /* <DEDUP_REMOVED lines=8> */
[----:B-----5:R-:W-:Y:S02]  /*121d0*/  IADD3 R29, R24, R25, R44 ;  /* 0x00000019181d7210 */ /* 0x020fe40007ffe02c */
[----:B---3--:R-:W1:Y:S03]  /*121e0*/  LDS.128 R24, [R42] ;  /* 0x000000002a187984 */ /* 0x008e660000000c00 */
[----:B------:R-:W-:-:S05]  /*121f0*/  IMAD R32, R29, 0x2, R18 ;  /* 0x000000021d207824 */ /* 0x000fca00078e0212 */
[----:B------:R-:W2:Y:S01]  /*12200*/  LDS.128 R28, [R32+0x12400] ;  /* 0x01240000201c7984 */ /* 0x000ea20000000c00 */
[C---:B-1----:R-:W-:Y:S01]  /*12210*/  IMAD.U32 R4, R24.reuse, 0x10000, RZ ;  /* 0x0001000018047824 */ /* 0x042fe200078e00ff */
[----:B------:R-:W-:Y:S01]  /*12220*/  LOP3.LUT R5, R24, 0xffff0000, RZ, 0xc0, !PT ;  /* 0xffff000018057812 */ /* 0x000fe200078ec0ff */
[C---:B------:R-:W-:Y:S01]  /*12230*/  IMAD.U32 R6, R25.reuse, 0x10000, RZ ;  /* 0x0001000019067824 */ /* 0x040fe200078e00ff */
[----:B------:R-:W-:Y:S01]  /*12240*/  LOP3.LUT R24, R25, 0xffff0000, RZ, 0xc0, !PT ;  /* 0xffff000019187812 */ /* 0x000fe200078ec0ff */
[C---:B------:R-:W-:Y:S01]  /*12250*/  IMAD.U32 R7, R26.reuse, 0x10000, RZ ;  /* 0x000100001a077824 */ /* 0x040fe200078e00ff */
[----:B------:R-:W-:Y:S01]  /*12260*/  LOP3.LUT R25, R26, 0xffff0000, RZ, 0xc0, !PT ;  /* 0xffff00001a197812 */ /* 0x000fe200078ec0ff */
[C---:B------:R-:W-:Y:S01]  /*12270*/  IMAD.U32 R34, R27.reuse, 0x10000, RZ ;  /* 0x000100001b227824 */ /* 0x040fe200078e00ff */
[----:B------:R-:W-:Y:S01]  /*12280*/  LOP3.LUT R26, R27, 0xffff0000, RZ, 0xc0, !PT ;  /* 0xffff00001b1a7812 */ /* 0x000fe200078ec0ff */
[C---:B--2---:R-:W-:Y:S01]  /*12290*/  IMAD.U32 R27, R28.reuse, 0x10000, RZ ;  /* 0x000100001c1b7824 */ /* 0x044fe200078e00ff */
[----:B------:R-:W-:Y:S01]  /*122a0*/  LOP3.LUT R28, R28, 0xffff0000, RZ, 0xc0, !PT ;  /* 0xffff00001c1c7812 */ /* 0x000fe200078ec0ff */
[C---:B------:R-:W-:Y:S01]  /*122b0*/  IMAD.U32 R35, R29.reuse, 0x10000, RZ ;  /* 0x000100001d237824 */ /* 0x040fe200078e00ff */
[----:B------:R-:W-:Y:S01]  /*122c0*/  LOP3.LUT R29, R29, 0xffff0000, RZ, 0xc0, !PT ;  /* 0xffff00001d1d7812 */ /* 0x000fe200078ec0ff */
[C---:B------:R-:W-:Y:S01]  /*122d0*/  FMUL.FTZ R41, R27.reuse, R39 ;  /* 0x000000271b297220 */ /* 0x040fe20000410000 */
[----:B------:R-:W-:Y:S01]  /*122e0*/  FMUL.FTZ R43, R27, R38 ;  /* 0x000000261b2b7220 */ /* 0x000fe20000410000 */
[----:B------:R-:W-:-:S02]  /*122f0*/  IMAD.U32 R27, R96, 0x10000, RZ ;  /* 0x00010000601b7824 */ /* 0x000fc400078e00ff */
[----:B------:R-:W-:Y:S01]  /*12300*/  FMUL.FTZ R45, R35, R40 ;  /* 0x00000028232d7220 */ /* 0x000fe20000410000 */
[C---:B------:R-:W-:Y:S01]  /*12310*/  FFMA.FTZ R41, R4.reuse, R38, -R41 ;  /* 0x0000002604297223 */ /* 0x040fe20000010829 */
[----:B------:R-:W-:Y:S02]  /*12320*/  IMAD.U32 R37, R31, 0x10000, RZ ;  /* 0x000100001f257824 */ /* 0x000fe400078e00ff */
[----:B------:R-:W-:Y:S01]  /*12330*/  FFMA.FTZ R43, R4, R39, R43 ;  /* 0x00000027042b7223 */ /* 0x000fe2000001002b */
[----:B------:R-:W-:Y:S02]  /*12340*/  IMAD.U32 R38, R94, 0x10000, RZ ;  /* 0x000100005e267824 */ /* 0x000fe400078e00ff */
[-C--:B------:R-:W-:Y:S01]  /*12350*/  FMUL.FTZ R35, R35, R27.reuse ;  /* 0x0000001b23237220 */ /* 0x080fe20000410000 */
[----:B------:R-:W-:Y:S02]  /*12360*/  IMAD.U32 R4, R98, 0x10000, RZ ;  /* 0x0001000062047824 */ /* 0x000fe400078e00ff */
[C---:B------:R-:W-:Y:S01]  /*12370*/  FFMA.FTZ R45, R6.reuse, R27, -R45 ;  /* 0x0000001b062d7223 */ /* 0x040fe2000001082d */
[C---:B------:R-:W-:Y:S01]  /*12380*/  FMUL.FTZ R27, R37.reuse, R38 ;  /* 0x00000026251b7220 */ /* 0x040fe20000410000 */
[----:B------:R-:W-:Y:S01]  /*12390*/  FFMA.FTZ R35, R6, R40, R35 ;  /* 0x0000002806237223 */ /* 0x000fe20000010023 */
[----:B------:R-:W-:Y:S01]  /*123a0*/  FMUL.FTZ R39, R37, R4 ;  /* 0x0000000425277220 */ /* 0x000fe20000410000 */
[----:B------:R-:W-:-:S02]  /*123b0*/  IMAD.U32 R36, R30, 0x10000, RZ ;  /* 0x000100001e247824 */ /* 0x000fc400078e00ff */
[----:B------:R-:W-:Y:S01]  /*123c0*/  FFMA.FTZ R37, R34, R4, -R27 ;  /* 0x0000000422257223 */ /* 0x000fe2000001081b */
[----:B------:R-:W-:Y:S01]  /*123d0*/  FMUL.FTZ R4, R28, R90 ;  /* 0x0000005a1c047220 */ /* 0x000fe20000410000 */
[----:B------:R-:W-:Y:S02]  /*123e0*/  IMAD.U32 R6, R93, 0x10000, RZ ;  /* 0x000100005d067824 */ /* 0x000fe400078e00ff */
[----:B------:R-:W-:Y:S01]  /*123f0*/  FFMA.FTZ R39, R34, R38, R39 ;  /* 0x0000002622277223 */ /* 0x000fe20000010027 */
[-C--:B------:R-:W-:Y:S01]  /*12400*/  FMUL.FTZ R34, R28, R95.reuse ;  /* 0x0000005f1c227220 */ /* 0x080fe20000410000 */
[----:B------:R-:W-:Y:S01]  /*12410*/  FFMA.FTZ R28, R5, R95, -R4 ;  /* 0x0000005f051c7223 */ /* 0x000fe20000010804 */
[----:B------:R-:W-:Y:S01]  /*12420*/  LOP3.LUT R30, R30, 0xffff0000, RZ, 0xc0, !PT ;  /* 0xffff00001e1e7812 */ /* 0x000fe200078ec0ff */
[----:B------:R-:W-:Y:S01]  /*12430*/  IMAD.U32 R4, R97, 0x10000, RZ ;  /* 0x0001000061047824 */ /* 0x000fe200078e00ff */
[----:B------:R-:W-:Y:S01]  /*12440*/  LOP3.LUT R31, R31, 0xffff0000, RZ, 0xc0, !PT ;  /* 0xffff00001f1f7812 */ /* 0x000fe200078ec0ff */
[----:B------:R-:W-:Y:S01]  /*12450*/  FMUL.FTZ R38, R36, R6 ;  /* 0x0000000624267220 */ /* 0x000fe20000410000 */
[----:B------:R-:W-:Y:S01]  /*12460*/  LOP3.LUT R93, R93, 0xffff0000, RZ, 0xc0, !PT ;  /* 0xffff00005d5d7812 */ /* 0x000fe200078ec0ff */
[----:B------:R-:W-:Y:S01]  /*12470*/  FFMA.FTZ R34, R5, R90, R34 ;  /* 0x0000005a05227223 */ /* 0x000fe20000010022 */
[----:B------:R-:W-:Y:S01]  /*12480*/  LOP3.LUT R94, R94, 0xffff0000, RZ, 0xc0, !PT ;  /* 0xffff00005e5e7812 */ /* 0x000fe200078ec0ff */
[-C--:B------:R-:W-:Y:S01]  /*12490*/  FMUL.FTZ R36, R36, R4.reuse ;  /* 0x0000000424247220 */ /* 0x080fe20000410000 */
[----:B------:R-:W-:Y:S01]  /*124a0*/  LOP3.LUT R96, R96, 0xffff0000, RZ, 0xc0, !PT ;  /* 0xffff000060607812 */ /* 0x000fe200078ec0ff */
[----:B------:R-:W-:Y:S01]  /*124b0*/  FFMA.FTZ R38, R7, R4, -R38 ;  /* 0x0000000407267223 */ /* 0x000fe20000010826 */
[----:B------:R-:W-:Y:S01]  /*124c0*/  LOP3.LUT R97, R97, 0xffff0000, RZ, 0xc0, !PT ;  /* 0xffff000061617812 */ /* 0x000fe200078ec0ff */
[----:B------:R-:W-:Y:S01]  /*124d0*/  FMUL.FTZ R27, R29, R92 ;  /* 0x0000005c1d1b7220 */ /* 0x000fe20000410000 */
[----:B------:R-:W-:Y:S01]  /*124e0*/  LOP3.LUT R98, R98, 0xffff0000, RZ, 0xc0, !PT ;  /* 0xffff000062627812 */ /* 0x000fe200078ec0ff */
[C---:B------:R-:W-:Y:S01]  /*124f0*/  FMUL.FTZ R4, R30.reuse, R93 ;  /* 0x0000005d1e047220 */ /* 0x040fe20000410000 */
[----:B------:R-:W-:Y:S01]  /*12500*/  FMUL.FTZ R5, R31, R94 ;  /* 0x0000005e1f057220 */ /* 0x000fe20000410000 */
[----:B------:R-:W-:Y:S01]  /*12510*/  FMUL.FTZ R29, R29, R96 ;  /* 0x000000601d1d7220 */ /* 0x000fe20000410000 */
[-C--:B------:R-:W-:Y:S01]  /*12520*/  FMUL.FTZ R30, R30, R97.reuse ;  /* 0x000000611e1e7220 */ /* 0x080fe20000410000 */
[----:B------:R-:W-:Y:S01]  /*12530*/  FMUL.FTZ R31, R31, R98 ;  /* 0x000000621f1f7220 */ /* 0x000fe20000410000 */
[----:B------:R-:W-:Y:S01]  /*12540*/  FFMA.FTZ R96, R24, R96, -R27 ;  /* 0x0000006018607223 */ /* 0x000fe2000001081b */
[----:B------:R-:W-:Y:S01]  /*12550*/  FFMA.FTZ R97, R25, R97, -R4 ;  /* 0x0000006119617223 */ /* 0x000fe20000010804 */
[----:B------:R-:W-:Y:S01]  /*12560*/  FFMA.FTZ R98, R26, R98, -R5 ;  /* 0x000000621a627223 */ /* 0x000fe20000010805 */
[----:B------:R-:W-:Y:S01]  /*12570*/  FFMA.FTZ R92, R24, R92, R29 ;  /* 0x0000005c185c7223 */ /* 0x000fe2000001001d */
[----:B------:R-:W-:Y:S01]  /*12580*/  FFMA.FTZ R36, R7, R6, R36 ;  /* 0x0000000607247223 */ /* 0x000fe20000010024 */
        /* <DEDUP_REMOVED lines=12> */
.L_x_1757:
[----:B------:R-:W-:Y:S05]  /*12650*/  BSYNC B1 ;  /* 0x0000000000017941 */ /* 0x000fea0003800000 */
.L_x_1756:
[----:B------:R-:W-:Y:S04]  /*12660*/  BSSY B1, `(.L_x_1758) ;  /* 0x0000069000017945 */ /* 0x000fe80003800000 */
[----:B------:R-:W-:Y:S05]  /*12670*/  @P1 BRA `(.L_x_1759) ;  /* 0x00000004009c1947 */ /* 0x000fea0003800000 */
[----:B------:R-:W2:Y:S01]  /*12680*/  LDL R43, [R1+0x6c] ;  /* 0x00006c00012b7983 */ /* 0x000ea20000100800 */
[----:B-1----:R-:W-:Y:S02]  /*12690*/  LEA.HI R4, R33, R202, RZ, 0x1d ;  /* 0x000000ca21047211 */ /* 0x002fe400078fe8ff */
        /* <DEDUP_REMOVED lines=9> */
[----:B------:R-:W-:Y:S02]  /*12730*/  PRMT R78, R78, 0x5410, R35 ;  /* 0x000054104e4e7816 */ /* 0x000fe40000000023 */
[----:B------:R-:W-:Y:S02]  /*12740*/  LOP3.LUT R5, R5, 0x7fffe000, RZ, 0xc0, !PT ;  /* 0x7fffe00005057812 */ /* 0x000fe400078ec0ff */
[----:B------:R-:W-:Y:S01]  /*12750*/  PRMT R74, R74, 0x5410, R29 ;  /* 0x000054104a4a7816 */ /* 0x000fe2000000001d */
[----:B------:R-:W-:Y:S01]  /*12760*/  IMAD.U32 R34, R78, 0x10000, RZ ;  /* 0x000100004e227824 */ /* 0x000fe200078e00ff */
[----:B-----5:R-:W-:-:S02]  /*12770*/  IADD3 R25, R4, R5, R44 ;  /* 0x0000000504197210 */ /* 0x020fc40007ffe02c */
[----:B------:R-:W-:Y:S01]  /*12780*/  SHF.R.U32.HI R52, RZ, 0x10, R53 ;  /* 0x00000010ff347819 */ /* 0x000fe20000011635 */
[----:B------:R-:W-:Y:S01]  /*12790*/  IMAD.U32 R35, R74, 0x10000, RZ ;  /* 0x000100004a237824 */ /* 0x000fe200078e00ff */
[----:B------:R-:W-:Y:S01]  /*127a0*/  SHF.R.U64 R31, R54, 0x10, R55 ;  /* 0x00000010361f7819 */ /* 0x000fe20000001237 */
[----:B------:R-:W-:Y:S01]  /*127b0*/  IMAD R28, R25, 0x2, R18 ;  /* 0x00000002191c7824 */ /* 0x000fe200078e0212 */
[----:B------:R-:W-:Y:S02]  /*127c0*/  SHF.R.U64 R9, R10, 0x10, R11 ;  /* 0x000000100a097819 */ /* 0x000fe4000000120b */
[----:B------:R-:W-:Y:S02]  /*127d0*/  PRMT R75, R75, 0x5410, R8 ;  /* 0x000054104b4b7816 */ /* 0x000fe40000000008 */
[----:B------:R-:W1:Y:S01]  /*127e0*/  LDS.128 R24, [R28+0x12400] ;  /* 0x012400001c187984 */ /* 0x000e620000000c00 */
[----:B------:R-:W-:Y:S02]  /*127f0*/  SHF.R.U32.HI R54, RZ, 0x10, R55 ;  /* 0x00000010ff367819 */ /* 0x000fe40000011637 */
[----:B------:R-:W-:Y:S01]  /*12800*/  SHF.R.U32.HI R10, RZ, 0x10, R11 ;  /* 0x00000010ff0a7819 */ /* 0x000fe2000001160b */
[----:B------:R-:W-:Y:S01]  /*12810*/  IMAD.U32 R36, R75, 0x10000, RZ ;  /* 0x000100004b247824 */ /* 0x000fe200078e00ff */
[----:B------:R-:W-:-:S02]  /*12820*/  PRMT R79, R79, 0x5410, R52 ;  /* 0x000054104f4f7816 */ /* 0x000fc40000000034 */
[----:B------:R-:W-:Y:S02]  /*12830*/  PRMT R81, R81, 0x5410, R54 ;  /* 0x0000541051517816 */ /* 0x000fe40000000036 */
[----:B------:R-:W-:Y:S02]  /*12840*/  PRMT R77, R77, 0x5410, R10 ;  /* 0x000054104d4d7816 */ /* 0x000fe4000000000a */
[----:B------:R-:W-:Y:S02]  /*12850*/  PRMT R76, R76, 0x5410, R9 ;  /* 0x000054104c4c7816 */ /* 0x000fe40000000009 */
[----:B------:R-:W-:Y:S01]  /*12860*/  PRMT R80, R80, 0x5410, R31 ;  /* 0x0000541050507816 */ /* 0x000fe2000000001f */
[C---:B-1----:R-:W-:Y:S01]  /*12870*/  IMAD.U32 R29, R24.reuse, 0x10000, RZ ;  /* 0x00010000181d7824 */ /* 0x042fe200078e00ff */
[----:B------:R-:W-:Y:S01]  /*12880*/  LOP3.LUT R24, R24, 0xffff0000, RZ, 0xc0, !PT ;  /* 0xffff000018187812 */ /* 0x000fe200078ec0ff */
[C---:B------:R-:W-:Y:S01]  /*12890*/  IMAD.U32 R30, R25.reuse, 0x10000, RZ ;  /* 0x00010000191e7824 */ /* 0x040fe200078e00ff */
[----:B------:R-:W-:Y:S01]  /*128a0*/  LOP3.LUT R25, R25, 0xffff0000, RZ, 0xc0, !PT ;  /* 0xffff000019197812 */ /* 0x000fe200078ec0ff */
[C---:B------:R-:W-:Y:S01]  /*128b0*/  FMUL.FTZ R37, R29.reuse, R35 ;  /* 0x000000231d257220 */ /* 0x040fe20000410000 */
[----:B------:R-:W-:Y:S01]  /*128c0*/  FMUL.FTZ R39, R29, R34 ;  /* 0x000000221d277220 */ /* 0x000fe20000410000 */
[----:B------:R-:W-:-:S02]  /*128d0*/  IMAD.U32 R29, R79, 0x10000, RZ ;  /* 0x000100004f1d7824 */ /* 0x000fc400078e00ff */
[C---:B------:R-:W-:Y:S01]  /*128e0*/  FMUL.FTZ R38, R30.reuse, R36 ;  /* 0x000000241e267220 */ /* 0x040fe20000410000 */
[C---:B------:R-:W-:Y:S01]  /*128f0*/  IMAD.U32 R32, R27.reuse, 0x10000, RZ ;  /* 0x000100001b207824 */ /* 0x040fe200078e00ff */
[----:B------:R-:W-:Y:S01]  /*12900*/  LOP3.LUT R27, R27, 0xffff0000, RZ, 0xc0, !PT ;  /* 0xffff00001b1b7812 */ /* 0x000fe200078ec0ff */
[----:B------:R-:W-:Y:S01]  /*12910*/  FMUL.FTZ R30, R30, R29 ;  /* 0x0000001d1e1e7220 */ /* 0x000fe20000410000 */
[C---:B------:R-:W-:Y:S01]  /*12920*/  IMAD.U32 R31, R26.reuse, 0x10000, RZ ;  /* 0x000100001a1f7824 */ /* 0x040fe200078e00ff */
[----:B------:R-:W-:Y:S01]  /*12930*/  LOP3.LUT R26, R26, 0xffff0000, RZ, 0xc0, !PT ;  /* 0xffff00001a1a7812 */ /* 0x000fe200078ec0ff */
[----:B--2---:R-:W1:Y:S02]  /*12940*/  LDS.128 R4, [R43] ;  /* 0x000000002b047984 */ /* 0x004e640000000c00 */
[C---:B-1----:R-:W-:Y:S01]  /*12950*/  IMAD.U32 R8, R4.reuse, 0x10000, RZ ;  /* 0x0001000004087824 */ /* 0x042fe200078e00ff */
[----:B------:R-:W-:Y:S01]  /*12960*/  LOP3.LUT R4, R4, 0xffff0000, RZ, 0xc0, !PT ;  /* 0xffff000004047812 */ /* 0x000fe200078ec0ff */
[C---:B------:R-:W-:Y:S01]  /*12970*/  IMAD.U32 R9, R5.reuse, 0x10000, RZ ;  /* 0x0001000005097824 */ /* 0x040fe200078e00ff */
[----:B------:R-:W-:Y:S01]  /*12980*/  LOP3.LUT R5, R5, 0xffff0000, RZ, 0xc0, !PT ;  /* 0xffff000005057812 */ /* 0x000fe200078ec0ff */
[C---:B------:R-:W-:Y:S01]  /*12990*/  FFMA.FTZ R37, R8.reuse, R34, -R37 ;  /* 0x0000002208257223 */ /* 0x040fe20000010825 */
[----:B------:R-:W-:Y:S01]  /*129a0*/  FFMA.FTZ R39, R8, R35, R39 ;  /* 0x0000002308277223 */ /* 0x000fe20000010027 */
[----:B------:R-:W-:-:S02]  /*129b0*/  IMAD.U32 R34, R77, 0x10000, RZ ;  /* 0x000100004d227824 */ /* 0x000fc400078e00ff */
[----:B------:R-:W-:Y:S01]  /*129c0*/  FFMA.FTZ R38, R9, R29, -R38 ;  /* 0x0000001d09267223 */ /* 0x000fe20000010826 */
[----:B------:R-:W-:Y:S01]  /*129d0*/  IMAD.U32 R8, R81, 0x10000, RZ ;  /* 0x0001000051087824 */ /* 0x000fe200078e00ff */
[----:B------:R-:W-:Y:S01]  /*129e0*/  LOP3.LUT R29, R74, 0xffff0000, RZ, 0xc0, !PT ;  /* 0xffff00004a1d7812 */ /* 0x000fe200078ec0ff */
[----:B------:R-:W-:Y:S02]  /*129f0*/  IMAD.U32 R11, R7, 0x10000, RZ ;  /* 0x00010000070b7824 */ /* 0x000fe400078e00ff */
[C---:B------:R-:W-:Y:S01]  /*12a00*/  FMUL.FTZ R40, R32.reuse, R34 ;  /* 0x0000002220287220 */ /* 0x040fe20000410000 */
[----:B------:R-:W-:Y:S01]  /*12a10*/  FMUL.FTZ R35, R32, R8 ;  /* 0x0000000820237220 */ /* 0x000fe20000410000 */
[----:B------:R-:W-:Y:S01]  /*12a20*/  FFMA.FTZ R36, R9, R36, R30 ;  /* 0x0000002409247223 */ /* 0x000fe2000001001e */
[----:B------:R-:W-:Y:S01]  /*12a30*/  LOP3.LUT R9, R78, 0xffff0000, RZ, 0xc0, !PT ;  /* 0xffff00004e097812 */ /* 0x000fe200078ec0ff */
[C---:B------:R-:W-:Y:S01]  /*12a40*/  FFMA.FTZ R40, R11.reuse, R8, -R40 ;  /* 0x000000080b287223 */ /* 0x040fe20000010828 */
[----:B------:R-:W-:Y:S01]  /*12a50*/  FFMA.FTZ R42, R11, R34, R35 ;  /* 0x000000220b2a7223 */ /* 0x000fe20000010023 */
[C---:B------:R-:W-:Y:S01]  /*12a60*/  FMUL.FTZ R11, R24.reuse, R29 ;  /* 0x0000001d180b7220 */ /* 0x040fe20000410000 */
[----:B------:R-:W-:Y:S01]  /*12a70*/  LOP3.LUT R8, R79, 0xffff0000, RZ, 0xc0, !PT ;  /* 0xffff00004f087812 */ /* 0x000fe200078ec0ff */
[-C--:B------:R-:W-:Y:S01]  /*12a80*/  FMUL.FTZ R35, R24, R9.reuse ;  /* 0x0000000918237220 */ /* 0x080fe20000410000 */
[----:B------:R-:W-:Y:S01]  /*12a90*/  LOP3.LUT R30, R75, 0xffff0000, RZ, 0xc0, !PT ;  /* 0xffff00004b1e7812 */ /* 0x000fe200078ec0ff */
[----:B------:R-:W-:Y:S01]  /*12aa0*/  FFMA.FTZ R24, R4, R9, -R11 ;  /* 0x0000000904187223 */ /* 0x000fe2000001080b */
[----:B------:R-:W-:-:S02]  /*12ab0*/  IMAD.U32 R11, R76, 0x10000, RZ ;  /* 0x000100004c0b7824 */ /* 0x000fc400078e00ff */
[----:B------:R-:W-:Y:S01]  /*12ac0*/  FFMA.FTZ R32, R4, R29, R35 ;  /* 0x0000001d04207223 */ /* 0x000fe20000010023 */
[----:B------:R-:W-:Y:S02]  /*12ad0*/  IMAD.U32 R10, R6, 0x10000, RZ ;  /* 0x00010000060a7824 */ /* 0x000fe400078e00ff */
[----:B------:R-:W-:Y:S01]  /*12ae0*/  FMUL.FTZ R34, R25, R30 ;  /* 0x0000001e19227220 */ /* 0x000fe20000410000 */
[----:B------:R-:W-:Y:S02]  /*12af0*/  IMAD.U32 R9, R80, 0x10000, RZ ;  /* 0x0001000050097824 */ /* 0x000fe400078e00ff */
[----:B------:R-:W-:Y:S01]  /*12b00*/  FMUL.FTZ R29, R31, R11 ;  /* 0x0000000b1f1d7220 */ /* 0x000fe20000410000 */
[-C--:B------:R-:W-:Y:S01]  /*12b10*/  FMUL.FTZ R41, R25, R8.reuse ;  /* 0x0000000819297220 */ /* 0x080fe20000410000 */
[----:B------:R-:W-:Y:S01]  /*12b20*/  FFMA.FTZ R25, R5, R8, -R34 ;  /* 0x0000000805197223 */ /* 0x000fe20000010822 */
[-C--:B------:R-:W-:Y:S01]  /*12b30*/  FMUL.FTZ R31, R31, R9.reuse ;  /* 0x000000091f1f7220 */ /* 0x080fe20000410000 */
[----:B------:R-:W-:Y:S01]  /*12b40*/  FFMA.FTZ R29, R10, R9, -R29 ;  /* 0x000000090a1d7223 */ /* 0x000fe2000001081d */
[----:B------:R-:W-:Y:S01]  /*12b50*/  FFMA.FTZ R41, R5, R30, R41 ;  /* 0x0000001e05297223 */ /* 0x000fe20000010029 */
[----:B------:R-:W-:Y:S01]  /*12b60*/  LOP3.LUT R9, R76, 0xffff0000, RZ, 0xc0, !PT ;  /* 0xffff00004c097812 */ /* 0x000fe200078ec0ff */
[----:B------:R-:W-:Y:S01]  /*12b70*/  FFMA.FTZ R10, R10, R11, R31 ;  /* 0x0000000b0a0a7223 */ /* 0x000fe2000001001f */
[----:B------:R-:W-:-:S02]  /*12b80*/  LOP3.LUT R5, R80, 0xffff0000, RZ, 0xc0, !PT ;  /* 0xffff000050057812 */ /* 0x000fc400078ec0ff */
[----:B------:R-:W-:Y:S01]  /*12b90*/  LOP3.LUT R8, R77, 0xffff0000, RZ, 0xc0, !PT ;  /* 0xffff00004d087812 */ /* 0x000fe200078ec0ff */
[C---:B------:R-:W-:Y:S01]  /*12ba0*/  FMUL.FTZ R11, R26.reuse, R9 ;  /* 0x000000091a0b7220 */ /* 0x040fe20000410000 */
[----:B------:R-:W-:Y:S01]  /*12bb0*/  LOP3.LUT R4, R81, 0xffff0000, RZ, 0xc0, !PT ;  /* 0xffff000051047812 */ /* 0x000fe200078ec0ff */
[-C--:B------:R-:W-:Y:S01]  /*12bc0*/  FMUL.FTZ R30, R26, R5.reuse ;  /* 0x000000051a1e7220 */ /* 0x080fe20000410000 */
[----:B------:R-:W-:Y:S01]  /*12bd0*/  LOP3.LUT R6, R6, 0xffff0000, RZ, 0xc0, !PT ;  /* 0xffff000006067812 */ /* 0x000fe200078ec0ff */
[----:B------:R-:W-:Y:S01]  /*12be0*/  FMUL.FTZ R34, R27, R8 ;  /* 0x000000081b227220 */ /* 0x000fe20000410000 */
[----:B------:R-:W-:Y:S01]  /*12bf0*/  LOP3.LUT R7, R7, 0xffff0000, RZ, 0xc0, !PT ;  /* 0xffff000007077812 */ /* 0x000fe200078ec0ff */
[-C--:B------:R-:W-:Y:S02]  /*12c00*/  FMUL.FTZ R31, R27, R4.reuse ;  /* 0x000000041b1f7220 */ /* 0x080fe40000410000 */
[C---:B------:R-:W-:Y:S01]  /*12c10*/  FFMA.FTZ R26, R6.reuse, R5, -R11 ;  /* 0x00000005061a7223 */ /* 0x040fe2000001080b */
[----:B------:R-:W-:Y:S01]  /*12c20*/  FFMA.FTZ R11, R6, R9, R30 ;  /* 0x00000009060b7223 */ /* 0x000fe2000001001e */
[C---:B------:R-:W-:Y:S01]  /*12c30*/  FFMA.FTZ R27, R7.reuse, R4, -R34 ;  /* 0x00000004071b7223 */ /* 0x040fe20000010822 */
        /* <DEDUP_REMOVED lines=11> */
.L_x_1759:
[----:B------:R-:W-:Y:S05]  /*12cf0*/  BSYNC B1 ;  /* 0x0000000000017941 */ /* 0x000fea0003800000 */
.L_x_1758:
[----:B------:R-:W-:Y:S05]  /*12d00*/  @P2 BRA `(.L_x_1731) ;  /* 0x00000004009c2947 */ /* 0x000fea0003800000 */
[----:B------:R-:W3:Y:S01]  /*12d10*/  LDL R34, [R1+0x68] ;  /* 0x0000680001227983 */ /* 0x000ee20000100800 */
[----:B------:R-:W-:Y:S02]  /*12d20*/  LEA.HI R33, R33, R203, RZ, 0x1d ;  /* 0x000000cb21217211 */ /* 0x000fe400078fe8ff */
[----:B-1----:R-:W-:Y:S02]  /*12d30*/  SHF.R.U64 R26, R58, 0x10, R59 ;  /* 0x000000103a1a7819 */ /* 0x002fe4000000123b */
[----:B--2---:R-:W-:Y:S01]  /*12d40*/  SHF.R.S32.HI R6, RZ, 0x1f, R33 ;  /* 0x0000001fff067819 */ /* 0x004fe20000011421 */
        /* <DEDUP_REMOVED lines=9> */
[----:B------:R-:W-:Y:S02]  /*12de0*/  PRMT R71, R71, 0x5410, R26 ;  /* 0x0000541047477816 */ /* 0x000fe4000000001a */
[----:B-----5:R-:W-:-:S02]  /*12df0*/  IADD3 R9, R4, R9, R44 ;  /* 0x0000000904097210 */ /* 0x020fc40007ffe02c */
[----:B------:R-:W-:Y:S02]  /*12e00*/  SHF.R.U64 R30, R56, 0x10, R57 ;  /* 0x00000010381e7819 */ /* 0x000fe40000001239 */
[----:B------:R-:W-:Y:S01]  /*12e10*/  SHF.R.U32.HI R14, RZ, 0x10, R15 ;  /* 0x00000010ff0e7819 */ /* 0x000fe2000001160f */
[----:B------:R-:W-:Y:S01]  /*12e20*/  IMAD R24, R9, 0x2, R18 ;  /* 0x0000000209187824 */ /* 0x000fe200078e0212 */
[----:B------:R-:W-:Y:S02]  /*12e30*/  PRMT R26, R0, 0x5410, R25 ;  /* 0x00005410001a7816 */ /* 0x000fe40000000019 */
[----:B------:R-:W-:Y:S02]  /*12e40*/  PRMT R69, R69, 0x5410, R30 ;  /* 0x0000541045457816 */ /* 0x000fe4000000001e */
[----:B------:R-:W1:Y:S01]  /*12e50*/  LDS.128 R8, [R24+0x12400] ;  /* 0x0124000018087984 */ /* 0x000e620000000c00 */
[----:B------:R-:W-:Y:S01]  /*12e60*/  PRMT R31, R21, 0x5410, R14 ;  /* 0x00005410151f7816 */ /* 0x000fe2000000000e */
[----:B------:R-:W-:Y:S01]  /*12e70*/  IMAD.U32 R27, R26, 0x10000, RZ ;  /* 0x000100001a1b7824 */ /* 0x000fe200078e00ff */
[----:B------:R-:W-:Y:S01]  /*12e80*/  SHF.R.U32.HI R57, RZ, 0x10, R57 ;  /* 0x00000010ff397819 */ /* 0x000fe20000011639 */
[----:B------:R-:W-:Y:S01]  /*12e90*/  IMAD.U32 R25, R69, 0x10000, RZ ;  /* 0x0001000045197824 */ /* 0x000fe200078e00ff */
[----:B------:R-:W-:Y:S01]  /*12ea0*/  PRMT R28, R3, 0x5410, R28 ;  /* 0x00005410031c7816 */ /* 0x000fe2000000001c */
[----:B------:R-:W-:Y:S01]  /*12eb0*/  IMAD.U32 R32, R31, 0x10000, RZ ;  /* 0x000100001f207824 */ /* 0x000fe200078e00ff */
[----:B------:R-:W-:-:S02]  /*12ec0*/  SHF.R.U32.HI R59, RZ, 0x10, R59 ;  /* 0x00000010ff3b7819 */ /* 0x000fc4000001163b */
[----:B------:R-:W-:Y:S01]  /*12ed0*/  PRMT R70, R70, 0x5410, R57 ;  /* 0x0000541046467816 */ /* 0x000fe20000000039 */
[----:B------:R-:W-:Y:S01]  /*12ee0*/  IMAD.U32 R29, R28, 0x10000, RZ ;  /* 0x000100001c1d7824 */ /* 0x000fe200078e00ff */
[----:B------:R-:W-:Y:S02]  /*12ef0*/  PRMT R72, R72, 0x5410, R59 ;  /* 0x0000541048487816 */ /* 0x000fe4000000003b */
[----:B------:R-:W-:Y:S02]  /*12f00*/  PRMT R30, R20, 0x5410, R13 ;  /* 0x00005410141e7816 */ /* 0x000fe4000000000d */
[----:B------:R-:W-:Y:S02]  /*12f10*/  LOP3.LUT R26, R26, 0xffff0000, RZ, 0xc0, !PT ;  /* 0xffff00001a1a7812 */ /* 0x000fe400078ec0ff */
[----:B------:R-:W-:Y:S02]  /*12f20*/  LOP3.LUT R69, R69, 0xffff0000, RZ, 0xc0, !PT ;  /* 0xffff000045457812 */ /* 0x000fe400078ec0ff */
[----:B------:R-:W-:Y:S01]  /*12f30*/  LOP3.LUT R28, R28, 0xffff0000, RZ, 0xc0, !PT ;  /* 0xffff00001c1c7812 */ /* 0x000fe200078ec0ff */
[C---:B-1----:R-:W-:Y:S01]  /*12f40*/  IMAD.U32 R14, R8.reuse, 0x10000, RZ ;  /* 0x00010000080e7824 */ /* 0x042fe200078e00ff */
[----:B------:R-:W-:Y:S01]  /*12f50*/  LOP3.LUT R8, R8, 0xffff0000, RZ, 0xc0, !PT ;  /* 0xffff000008087812 */ /* 0x000fe200078ec0ff */
[C---:B------:R-:W-:Y:S01]  /*12f60*/  IMAD.U32 R15, R9.reuse, 0x10000, RZ ;  /* 0x00010000090f7824 */ /* 0x040fe200078e00ff */
[----:B------:R-:W-:Y:S01]  /*12f70*/  LOP3.LUT R9, R9, 0xffff0000, RZ, 0xc0, !PT ;  /* 0xffff000009097812 */ /* 0x000fe200078ec0ff */
[C---:B------:R-:W-:Y:S01]  /*12f80*/  FMUL.FTZ R33, R14.reuse, R27 ;  /* 0x0000001b0e217220 */ /* 0x040fe20000410000 */
[-C--:B------:R-:W-:Y:S01]  /*12f90*/  FMUL.FTZ R35, R14, R25.reuse ;  /* 0x000000190e237220 */ /* 0x080fe20000410000 */
[C---:B------:R-:W-:Y:S01]  /*12fa0*/  IMAD.U32 R14, R70.reuse, 0x10000, RZ ;  /* 0x00010000460e7824 */ /* 0x040fe200078e00ff */
[----:B------:R-:W-:Y:S01]  /*12fb0*/  LOP3.LUT R70, R70, 0xffff0000, RZ, 0xc0, !PT ;  /* 0xffff000046467812 */ /* 0x000fe200078ec0ff */
[C---:B------:R-:W-:Y:S01]  /*12fc0*/  IMAD.U32 R21, R11.reuse, 0x10000, RZ ;  /* 0x000100000b157824 */ /* 0x040fe200078e00ff */
[----:B------:R-:W-:Y:S01]  /*12fd0*/  LOP3.LUT R11, R11, 0xffff0000, RZ, 0xc0, !PT ;  /* 0xffff00000b0b7812 */ /* 0x000fe200078ec0ff */
[C---:B------:R-:W-:Y:S01]  /*12fe0*/  IMAD.U32 R20, R10.reuse, 0x10000, RZ ;  /* 0x000100000a147824 */ /* 0x040fe200078e00ff */
[----:B------:R-:W-:Y:S01]  /*12ff0*/  LOP3.LUT R10, R10, 0xffff0000, RZ, 0xc0, !PT ;  /* 0xffff00000a0a7812 */ /* 0x000fe200078ec0ff */
[----:B---3--:R-:W1:Y:S02]  /*13000*/  LDS.128 R4, [R34] ;  /* 0x0000000022047984 */ /* 0x008e640000000c00 */
[C---:B-1----:R-:W-:Y:S01]  /*13010*/  IMAD.U32 R0, R4.reuse, 0x10000, RZ ;  /* 0x0001000004007824 */ /* 0x042fe200078e00ff */
[----:B------:R-:W-:Y:S01]  /*13020*/  LOP3.LUT R3, R4, 0xffff0000, RZ, 0xc0, !PT ;  /* 0xffff000004037812 */ /* 0x000fe200078ec0ff */
[C---:B------:R-:W-:Y:S01]  /*13030*/  IMAD.U32 R12, R5.reuse, 0x10000, RZ ;  /* 0x00010000050c7824 */ /* 0x040fe200078e00ff */
[----:B------:R-:W-:Y:S01]  /*13040*/  LOP3.LUT R4, R5, 0xffff0000, RZ, 0xc0, !PT ;  /* 0xffff000005047812 */ /* 0x000fe200078ec0ff */
[C---:B------:R-:W-:Y:S01]  /*13050*/  FFMA.FTZ R33, R0.reuse, R25, -R33 ;  /* 0x0000001900217223 */ /* 0x040fe20000010821 */
[----:B------:R-:W-:Y:S01]  /*13060*/  FMUL.FTZ R25, R15, R29 ;  /* 0x0000001d0f197220 */ /* 0x000fe20000410000 */
[----:B------:R-:W-:Y:S01]  /*13070*/  FFMA.FTZ R35, R0, R27, R35 ;  /* 0x0000001b00237223 */ /* 0x000fe20000010023 */
[----:B------:R-:W-:-:S02]  /*13080*/  IMAD.U32 R0, R72, 0x10000, RZ ;  /* 0x0001000048007824 */ /* 0x000fc400078e00ff */
[-C--:B------:R-:W-:Y:S01]  /*13090*/  FMUL.FTZ R15, R15, R14.reuse ;  /* 0x0000000e0f0f7220 */ /* 0x080fe20000410000 */
[C---:B------:R-:W-:Y:S01]  /*130a0*/  FFMA.FTZ R25, R12.reuse, R14, -R25 ;  /* 0x0000000e0c197223 */ /* 0x040fe20000010819 */
[----:B------:R-:W-:Y:S02]  /*130b0*/  IMAD.U32 R13, R7, 0x10000, RZ ;  /* 0x00010000070d7824 */ /* 0x000fe400078e00ff */
[C---:B------:R-:W-:Y:S01]  /*130c0*/  FMUL.FTZ R14, R21.reuse, R32 ;  /* 0x00000020150e7220 */ /* 0x040fe20000410000 */
[-C--:B------:R-:W-:Y:S01]  /*130d0*/  FMUL.FTZ R27, R21, R0.reuse ;  /* 0x00000000151b7220 */ /* 0x080fe20000410000 */
[----:B------:R-:W-:Y:S01]  /*130e0*/  FFMA.FTZ R15, R12, R29, R15 ;  /* 0x0000001d0c0f7223 */ /* 0x000fe2000001000f */
[----:B------:R-:W-:Y:S02]  /*130f0*/  IMAD.U32 R5, R6, 0x10000, RZ ;  /* 0x0001000006057824 */ /* 0x000fe400078e00ff */
[----:B------:R-:W-:Y:S01]  /*13100*/  FFMA.FTZ R21, R13, R0, -R14 ;  /* 0x000000000d157223 */ /* 0x000fe2000001080e */
[C---:B------:R-:W-:Y:S01]  /*13110*/  FMUL.FTZ R0, R8.reuse, R26 ;  /* 0x0000001a08007220 */ /* 0x040fe20000410000 */
[----:B------:R-:W-:Y:S01]  /*13120*/  FMUL.FTZ R14, R8, R69 ;  /* 0x00000045080e7220 */ /* 0x000fe20000410000 */
[----:B------:R-:W-:-:S02]  /*13130*/  IMAD.U32 R8, R30, 0x10000, RZ ;  /* 0x000100001e087824 */ /* 0x000fc400078e00ff */
[----:B------:R-:W-:Y:S01]  /*13140*/  FFMA.FTZ R27, R13, R32, R27 ;  /* 0x000000200d1b7223 */ /* 0x000fe2000001001b */
[C---:B------:R-:W-:Y:S01]  /*13150*/  FFMA.FTZ R12, R3.reuse, R69, -R0 ;  /* 0x00000045030c7223 */ /* 0x040fe20000010800 */
[----:B------:R-:W-:Y:S01]  /*13160*/  FFMA.FTZ R14, R3, R26, R14 ;  /* 0x0000001a030e7223 */ /* 0x000fe2000001000e */
[----:B------:R-:W-:Y:S02]  /*13170*/  IMAD.U32 R0, R71, 0x10000, RZ ;  /* 0x0001000047007824 */ /* 0x000fe400078e00ff */
[C---:B------:R-:W-:Y:S01]  /*13180*/  FMUL.FTZ R26, R20.reuse, R8 ;  /* 0x00000008141a7220 */ /* 0x040fe20000410000 */
[C---:B------:R-:W-:Y:S01]  /*13190*/  FMUL.FTZ R13, R9.reuse, R28 ;  /* 0x0000001c090d7220 */ /* 0x040fe20000410000 */
[----:B------:R-:W-:Y:S01]  /*131a0*/  FMUL.FTZ R9, R9, R70 ;  /* 0x0000004609097220 */ /* 0x000fe20000410000 */
[-C--:B------:R-:W-:Y:S01]  /*131b0*/  FMUL.FTZ R20, R20, R0.reuse ;  /* 0x0000000014147220 */ /* 0x080fe20000410000 */
[----:B------:R-:W-:Y:S01]  /*131c0*/  FFMA.FTZ R26, R5, R0, -R26 ;  /* 0x00000000051a7223 */ /* 0x000fe2000001081a */
[----:B------:R-:W-:Y:S01]  /*131d0*/  LOP3.LUT R3, R30, 0xffff0000, RZ, 0xc0, !PT ;  /* 0xffff00001e037812 */ /* 0x000fe200078ec0ff */
[C---:B------:R-:W-:Y:S01]  /*131e0*/  FFMA.FTZ R70, R4.reuse, R70, -R13 ;  /* 0x0000004604467223 */ /* 0x040fe2000001080d */
[----:B------:R-:W-:Y:S01]  /*131f0*/  LOP3.LUT R0, R31, 0xffff0000, RZ, 0xc0, !PT ;  /* 0xffff00001f007812 */ /* 0x000fe200078ec0ff */
[----:B------:R-:W-:Y:S01]  /*13200*/  FFMA.FTZ R28, R4, R28, R9 ;  /* 0x0000001c041c7223 */ /* 0x000fe20000010009 */
        /* <DEDUP_REMOVED lines=8> */
[-C--:B------:R-:W-:Y:S01]  /*13290*/  FMUL.FTZ R11, R11, R72.reuse ;  /* 0x000000480b0b7220 */ /* 0x080fe20000410000 */
[----:B------:R-:W-:Y:S01]  /*132a0*/  FFMA.FTZ R71, R6, R71, -R5 ;  /* 0x0000004706477223 */ /* 0x000fe20000010805 */
[----:B------:R-:W-:Y:S01]  /*132b0*/  F2FP.BF16.F32.PACK_AB R5, R70, R25 ;  /* 0x000000194605723e */ /* 0x000fe200000010ff */
[C---:B------:R-:W-:Y:S01]  /*132c0*/  FFMA.FTZ R72, R7.reuse, R72, -R4 ;  /* 0x0000004807487223 */ /* 0x040fe20000010804 */
        /* <DEDUP_REMOVED lines=11> */
.L_x_1731:
[----:B------:R-:W-:Y:S05]  /*13380*/  BSYNC B0 ;  /* 0x0000000000007941 */ /* 0x000fea0003800000 */
.L_x_1709:
[----:B------:R-:W-:Y:S01]  /*13390*/  @!PT LDS RZ, [RZ] ;  /* 0x00000000fffff984 */ /* 0x000fe20000000800 */
[----:B------:R-:W-:Y:S01]  /*133a0*/  @!PT LDS RZ, [RZ] ;  /* 0x00000000fffff984 */ /* 0x000fe20000000800 */
[----:B------:R-:W-:Y:S01]  /*133b0*/  @!PT LDS RZ, [RZ] ;  /* 0x00000000fffff984 */ /* 0x000fe20000000800 */
[----:B------:R-:W-:Y:S01]  /*133c0*/  @!PT LDS RZ, [RZ] ;  /* 0x00000000fffff984 */ /* 0x000fe20000000800 */
[----:B------:R1:W-:Y:S06]  /*133d0*/  MEMBAR.ALL.CTA ;  /* 0x0000000000007992 */ /* 0x0003ec0000008000 */
[----:B-1----:R-:W1:Y:S01]  /*133e0*/  FENCE.VIEW.ASYNC.S ;  /* 0x00000000000073c6 */ /* 0x002e620000000000 */
[----:B------:R-:W-:Y:S05]  /*133f0*/  WARPSYNC.ALL ;  /* 0x0000000000007948 */ /* 0x000fea0003800000 */
[----:B-1----:R-:W-:Y:S06]  /*13400*/  BAR.SYNC.DEFER_BLOCKING 0xd, 0x100 ;  /* 0x0344000000007b1d */ /* 0x002fec0000010000 */
.L_x_1707:
[----:B0--3--:R-:W3:Y:S02]  /*13410*/  LDL R0, [R1+0x38] ;  /* 0x0000380001007983 */ /* 0x009ee40000100800 */
[----:B---3--:R-:W-:-:S13]  /*13420*/  R2UR UR4, R0 ;  /* 0x00000000000472ca */ /* 0x008fda00000e0000 */
[----:B------:R-:W-:-:S05]  /*13430*/  IMAD.U32 R0, RZ, RZ, UR4 ;  /* 0x00000004ff007e24 */ /* 0x000fca000f8e00ff */
[----:B------:R-:W-:-:S13]  /*13440*/  ISETP.NE.AND P0, PT, R0, 0x3, PT ;  /* 0x000000030000780c */ /* 0x000fda0003f05270 */
[----:B------:R-:W-:Y:S05]  /*13450*/  @!P0 BRA `(.L_x_1760) ;  /* 0x0000000000048947 */ /* 0x000fea0003800000 */
[----:B------:R-:W-:Y:S01]  /*13460*/  BPT.TRAP 0x1 ;  /* 0x000000040000795c */ /* 0x000fe20000300000 */
.L_x_1760:
[----:B--2-4-:R-:W-:Y:S01]  /*13470*/  IMAD R7, R194, 0x8, R18 ;  /* 0x00000008c2077824 */ /* 0x014fe200078e0212 */
[----:B------:R-:W-:-:S04]  /*13480*/  SHF.L.U32 R0, R199, 0x1f, RZ ;  /* 0x0000001fc7007819 */ /* 0x000fc800000006ff */
[----:B------:R0:W2:Y:S01]  /*13490*/  SYNCS.PHASECHK.TRANS64.TRYWAIT P1, [R7+URZ+0x30830], R0 ;  /* 0x03083000070075a7 */ /* 0x0000a2000802017f */
[----:B------:R-:W-:Y:S05]  /*134a0*/  @!P0 BRA `(.L_x_1761) ;  /* 0x0000000000048947 */ /* 0x000fea0003800000 */
[----:B------:R-:W-:Y:S01]  /*134b0*/  BPT.TRAP 0x1 ;  /* 0x000000040000795c */ /* 0x000fe20000300000 */
.L_x_1761:
[----:B--2---:R-:W-:Y:S05]  /*134c0*/  @P1 BRA `(.L_x_1762) ;  /* 0x0000000000081947 */ /* 0x004fea0003800000 */
[----:B------:R-:W2:Y:S02]  /*134d0*/  SYNCS.PHASECHK.TRANS64.TRYWAIT P1, [R7+URZ+0x30830], R0 ;  /* 0x03083000070075a7 */ /* 0x000ea4000802017f */
[----:B--2---:R-:W-:Y:S05]  /*134e0*/  @!P1 BRA `(.L_x_1763) ;  /* 0x0000018000ac9947 */ /* 0x004fea0003800000 */
.L_x_1762:
[----:B------:R-:W-:Y:S05]  /*134f0*/  WARPSYNC.ALL ;  /* 0x0000000000007948 */ /* 0x000fea0003800000 */
[----:B0-2---:R-:W-:Y:S01]  /*13500*/  VIADD R0, R18, 0x1e400 ;  /* 0x0001e40012007836 */ /* 0x005fe20000000000 */
[----:B------:R-:W-:Y:S01]  /*13510*/  R2UR UR4, R68 ;  /* 0x00000000440472ca */ /* 0x000fe200000e0000 */
[----:B------:R-:W-:Y:S01]  /*13520*/  IMAD.MOV.U32 R5, RZ, RZ, 0x40000040 ;  /* 0x40000040ff057424 */ /* 0x000fe200078e00ff */
[----:B-----5:R-:W-:Y:S01]  /*13530*/  WARPGROUP.ARRIVE ;  /* 0x00000000000079c5 */ /* 0x020fe20000000000 */
        /* <DEDUP_REMOVED lines=34> */
[----:B------:R-:W-:Y:S01]  /*13760*/  IMAD.MOV.U32 R9, RZ, RZ, 0x40000040 ;  /* 0x40000040ff097424 */ /* 0x000fe200078e00ff */
[----:B------:R-:W-:Y:S01]  /*13770*/  UIADD3 UR36, UR4, 0x806, URZ ;  /* 0x0000080604247890 */ /* 0x000fe2000fffe03f */
[----:B0-----:R-:W-:Y:S01]  /*13780*/  IMAD.U32 R10, RZ, RZ, UR8 ;  /* 0x00000008ff0a7e24 */ /* 0x001fe2000f8e00ff */
[----:B------:R-:W-:Y:S01]  /*13790*/  UMOV UR37, 0x40000040 ;  /* 0x4000004000257882 */ /* 0x000fe20000000000 */
        /* <DEDUP_REMOVED lines=48> */
[----:B------:R-:W-:Y:S02]  /*13aa0*/  VIADD R8, R4, 0x304 ;  /* 0x0000030404087836 */ /* 0x000fe40000000000 */
[----:B------:R-:W-:Y:S02]  /*13ab0*/  IMAD.MOV.U32 R9, RZ, RZ, 0x40000040 ;  /* 0x40000040ff097424 */ /* 0x000fe400078e00ff */
[----:B0-----:R-:W-:Y:S01]  /*13ac0*/  IMAD.U32 R10, RZ, RZ, UR8 ;  /* 0x00000008ff0a7e24 */ /* 0x001fe2000f8e00ff */
[----:B------:R-:W-:Y:S01]  /*13ad0*/  R2UR UR58, R8 ;  /* 0x00000000083a72ca */ /* 0x000fe200000e0000 */
[----:B------:R-:W-:Y:S01]  /*13ae0*/  VIADD R8, R4, 0x306 ;  /* 0x0000030604087836 */ /* 0x000fe20000000000 */
[----:B------:R-:W-:Y:S01]  /*13af0*/  R2UR UR59, R9 ;  /* 0x00000000093b72ca */ /* 0x000fe200000e0000 */
[----:B------:R-:W-:-:S02]  /*13b00*/  IMAD.MOV.U32 R9, RZ, RZ, 0x40000040 ;  /* 0x40000040ff097424 */ /* 0x000fc400078e00ff */
[----:B------:R-:W-:Y:S01]  /*13b10*/  IMAD.U32 R11, RZ, RZ, UR9 ;  /* 0x00000009ff0b7e24 */ /* 0x000fe2000f8e00ff */
[----:B------:R-:W-:Y:S01]  /*13b20*/  R2UR UR54, R8 ;  /* 0x00000000083672ca */ /* 0x000fe200000e0000 */
[----:B------:R-:W-:Y:S01]  /*13b30*/  VIADD R8, R4, 0x600 ;  /* 0x0000060004087836 */ /* 0x000fe20000000000 */
[----:B------:R-:W-:Y:S01]  /*13b40*/  R2UR UR55, R9 ;  /* 0x00000000093772ca */ /* 0x000fe200000e0000 */
[----:B------:R-:W-:Y:S01]  /*13b50*/  IMAD.MOV.U32 R9, RZ, RZ, 0x40000040 ;  /* 0x40000040ff097424 */ /* 0x000fe200078e00ff */
[----:B------:R0:W-:Y:S02]  /*13b60*/  STL.64 [R1], R10 ;  /* 0x0000000a01007387 */ /* 0x0001e40000100a00 */
        /* <DEDUP_REMOVED lines=36> */
.L_x_1764:
[----:B------:R-:W2:Y:S01]  /*13db0*/  LDL R0, [R1+0x44] ;  /* 0x0000440001007983 */ /* 0x000ea20000100800 */
[----:B------:R-:W0:Y:S03]  /*13dc0*/  LDC R92, c[0x0][0x448] ;  /* 0x00011200ff5c7b82 */ /* 0x000e260000000800 */
[----:B------:R-:W2:Y:S04]  /*13dd0*/  LDL R90, [R1+0x30] ;  /* 0x00003000015a7983 */ /* 0x000ea80000100800 */
[----:B------:R-:W3:Y:S01]  /*13de0*/  LDL R8, [R1+0x40] ;  /* 0x0000400001087983 */ /* 0x000ee20000100800 */
[----:B------:R-:W4:Y:S01]  /*13df0*/  LDC.64 R10, c[0x0][0x9e0] ;  /* 0x00027800ff0a7b82 */ /* 0x000f220000000a00 */
[----:B------:R-:W-:Y:S01]  /*13e00*/  IMAD.MOV.U32 R5, RZ, RZ, -0x60 ;  /* 0xffffffa0ff057424 */ /* 0x000fe200078e00ff */
[----:B------:R-:W-:Y:S01]  /*13e10*/  LOP3.LUT R22, R22, 0xffefffff, RZ, 0xc0, !PT ;  /* 0xffefffff16167812 */ /* 0x000fe200078ec0ff */
[----:B------:R-:W-:Y:S01]  /*13e20*/  ULDC UR4, c[0x0][0x9dc] ;  /* 0x0002770000047ab9 */ /* 0x000fe20000000800 */
[----:B0-----:R-:W-:-:S13]  /*13e30*/  ISETP.NE.AND P1, PT, R92, 0x1, PT ;  /* 0x000000015c00780c */ /* 0x001fda0003f25270 */
[----:B-1----:R-:W0:Y:S08]  /*13e40*/  @P1 LDC R3, c[0x0][0x44c] ;  /* 0x00011300ff031b82 */ /* 0x002e300000000800 */
[----:B------:R-:W1:Y:S01]  /*13e50*/  @P1 LDC R6, c[0x0][0x450] ;  /* 0x00011400ff061b82 */ /* 0x000e620000000800 */
[----:B------:R-:W-:Y:S01]  /*13e60*/  @P1 LOP3.LUT R22, R22, 0x100000, RZ, 0xfc, !PT ;  /* 0x0010000016161812 */ /* 0x000fe200078efcff */
[----:B------:R-:W-:-:S03]  /*13e70*/  IMAD.U32 R9, RZ, RZ, UR4 ;  /* 0x00000004ff097e24 */ /* 0x000fc6000f8e00ff */
[----:B------:R-:W-:Y:S01]  /*13e80*/  LOP3.LUT R22, R22, 0xfff7ffff, RZ, 0xc0, !PT ;  /* 0xfff7ffff16167812 */ /* 0x000fe200078ec0ff */
[----:B--2---:R-:W-:-:S04]  /*13e90*/  IMAD.IADD R0, R0, 0x1, R90 ;  /* 0x0000000100007824 */ /* 0x004fc800078e025a */
[----:B0-----:R-:W-:-:S04]  /*13ea0*/  @P1 IMAD.HI.U32 R3, R0, R3, RZ ;  /* 0x0000000300031227 */ /* 0x001fc800078e00ff */
[----:B------:R-:W-:Y:S01]  /*13eb0*/  IMAD.MOV.U32 R4, RZ, RZ, R0 ;  /* 0x000000ffff047224 */ /* 0x000fe200078e0000 */
[----:B-1----:R-:W-:Y:S01]  /*13ec0*/  @P1 SHF.R.U32.HI R4, RZ, R6, R3 ;  /* 0x00000006ff041219 */ /* 0x002fe20000011603 */
[----:B------:R-:W-:-:S04]  /*13ed0*/  VIADD R3, R7, 0x30840 ;  /* 0x0003084007037836 */ /* 0x000fc80000000000 */
[----:B------:R-:W0:Y:S01]  /*13ee0*/  SHFL.IDX PT, R13, R4, RZ, 0x1c1f ;  /* 0x001c1fff040d7589 */ /* 0x000e2200000e0000 */
[----:B------:R-:W-:-:S04]  /*13ef0*/  PRMT R3, R204, 0x654, R3 ;  /* 0x00000654cc037816 */ /* 0x000fc80000000003 */
[----:B------:R1:W-:Y:S01]  /*13f00*/  SYNCS.ARRIVE.TRANS64.RED.A1T0 RZ, [R3+URZ], RZ ;  /* 0x000000ff03ff79a7 */ /* 0x0003e2000810043f */
[----:B----4-:R-:W-:Y:S01]  /*13f10*/  ISETP.GE.AND P1, PT, R11, 0x1, PT ;  /* 0x000000010b00780c */ /* 0x010fe20003f26270 */
[C---:B------:R-:W-:Y:S02]  /*13f20*/  IMAD R0, R2.reuse, -0x60, R201 ;  /* 0xffffffa002007824 */ /* 0x040fe400078e02c9 */
[----:B-1----:R-:W-:-:S04]  /*13f30*/  IMAD R3, R2, R5, 0x61 ;  /* 0x0000006102037424 */ /* 0x002fc800078e0205 */
[----:B---3--:R-:W-:Y:S01]  /*13f40*/  IMAD R5, R8, -0x2, R3 ;  /* 0xfffffffe08057824 */ /* 0x008fe200078e0203 */
[----:B------:R-:W-:Y:S01]  /*13f50*/  LOP3.LUT R6, RZ, R9, RZ, 0x33, !PT ;  /* 0x00000009ff067212 */ /* 0x000fe200078e33ff */
[----:B------:R-:W-:-:S03]  /*13f60*/  VIADD R0, R0, 0x60 ;  /* 0x0000006000007836 */ /* 0x000fc60000000000 */
[----:B------:R-:W-:Y:S01]  /*13f70*/  IADD3 R7, -R200, R5, R201 ;  /* 0x00000005c8077210 */ /* 0x000fe20007ffe1c9 */
[----:B------:R-:W-:-:S04]  /*13f80*/  IMAD R12, R8, -0x2, R0 ;  /* 0xfffffffe080c7824 */ /* 0x000fc800078e0200 */
[C---:B------:R-:W-:Y:S02]  /*13f90*/  IMAD.IADD R75, R7.reuse, 0x1, R10 ;  /* 0x00000001074b7824 */ /* 0x040fe400078e020a */
[----:B------:R-:W-:Y:S01]  /*13fa0*/  IMAD.IADD R14, R7, 0x1, R6 ;  /* 0x00000001070e7824 */ /* 0x000fe200078e0206 */
[----:B------:R-:W-:Y:S01]  /*13fb0*/  @P1 LOP3.LUT R22, R22, 0x80000, RZ, 0xfc, !PT ;  /* 0x0008000016161812 */ /* 0x000fe200078efcff */
[----:B------:R-:W-:Y:S01]  /*13fc0*/  VIADD R20, R3, 0xffffffff ;  /* 0xffffffff03147836 */ /* 0x000fe20000000000 */
[----:B0-----:R-:W-:Y:S01]  /*13fd0*/  VIADDMNMX R0, R13, R75, R12, PT ;  /* 0x0000004b0d007246 */ /* 0x001fe2000380010c */
[----:B------:R-:W-:Y:S02]  /*13fe0*/  VIADD R72, R5, 0xffffffff ;  /* 0xffffffff05487836 */ /* 0x000fe40000000000 */
[----:B------:R-:W-:Y:S01]  /*13ff0*/  IMAD.IADD R6, R14, 0x1, R13 ;  /* 0x000000010e067824 */ /* 0x000fe200078e020d */
[----:B------:R-:W-:Y:S06]  /*14000*/  @!P1 BRA `(.L_x_1765) ;  /* 0x00000000004c9947 */ /* 0x000fec0003800000 */
[----:B------:R-:W-:Y:S01]  /*14010*/  IADD3 R3, -R200, R201, R13 ;  /* 0x000000c9c8037210 */ /* 0x000fe20007ffe10d */
[----:B------:R-:W-:Y:S03]  /*14020*/  BSSY B0, `(.L_x_1766) ;  /* 0x000000e000007945 */ /* 0x000fe60003800000 */
        /* <DEDUP_REMOVED lines=9> */
.L_x_1767:
[----:B------:R-:W-:-:S13]  /*140c0*/  ISETP.NE.AND P1, PT, R11, 0x1, PT ;  /* 0x000000010b00780c */ /* 0x000fda0003f25270 */
[----:B------:R-:W0:Y:S02]  /*140d0*/  @P1 LDC.64 R76, c[0x0][0x9e8] ;  /* 0x00027a00ff4c1b82 */ /* 0x000e240000000a00 */
[----:B0-----:R-:W-:-:S05]  /*140e0*/  @P1 IMAD.HI.U32 R8, R3, R76, RZ ;  /* 0x0000004c03081227 */ /* 0x001fca00078e00ff */
[----:B------:R-:W-:-:S07]  /*140f0*/  @P1 SHF.R.U32.HI R3, RZ, R77, R8 ;  /* 0x0000004dff031219 */ /* 0x000fce0000011608 */
.L_x_1768:
[----:B------:R-:W-:Y:S05]  /*14100*/  BSYNC B0 ;  /* 0x0000000000007941 */ /* 0x000fea0003800000 */
.L_x_1766:
[----:B------:R-:W-:-:S05]  /*14110*/  IMAD R3, R3, R11, R72 ;  /* 0x0000000b03037224 */ /* 0x000fca00078e0248 */
[----:B------:R-:W-:Y:S02]  /*14120*/  VIMNMX R6, R6, R3, !PT ;  /* 0x0000000306067248 */ /* 0x000fe40007fe0100 */
[----:B------:R-:W-:-:S07]  /*14130*/  VIADDMNMX R0, R3, R11, R0, PT ;  /* 0x0000000b03007246 */ /* 0x000fce0003800100 */
.L_x_1765:
[C---:B------:R-:W-:Y:S02]  /*14140*/  ISETP.GE.AND P6, PT, R20.reuse, 0x9, PT ;  /* 0x000000091400780c */ /* 0x040fe40003fc6270 */
[----:B------:R-:W-:Y:S02]  /*14150*/  ISETP.GE.AND P1, PT, R20, 0x2, PT ;  /* 0x000000021400780c */ /* 0x000fe40003f26270 */
[C---:B------:R-:W-:Y:S02]  /*14160*/  ISETP.GT.AND P2, PT, R6.reuse, 0x8, !P6 ;  /* 0x000000080600780c */ /* 0x040fe40007744270 */
[----:B------:R-:W-:Y:S02]  /*14170*/  ISETP.GT.AND P3, PT, R6, 0x1, !P1 ;  /* 0x000000010600780c */ /* 0x000fe40004f64270 */
[----:B------:R-:W-:Y:S02]  /*14180*/  ISETP.LT.OR P2, PT, R0, 0x9, P2 ;  /* 0x000000090000780c */ /* 0x000fe40001741670 */
[----:B------:R-:W-:-:S02]  /*14190*/  ISETP.GE.AND P4, PT, R20, 0xa, PT ;  /* 0x0000000a1400780c */ /* 0x000fc40003f86270 */
[----:B------:R-:W-:Y:S02]  /*141a0*/  FSEL R99, R28, -INF , !P2 ;  /* 0xff8000001c637808 */ /* 0x000fe40005000000 */
[----:B------:R-:W-:Y:S02]  /*141b0*/  ISETP.LT.OR P3, PT, R0, 0x2, P3 ;  /* 0x000000020000780c */ /* 0x000fe40001f61670 */
[----:B------:R-:W-:Y:S02]  /*141c0*/  ISETP.GT.AND P2, PT, R6, 0x9, !P4 ;  /* 0x000000090600780c */ /* 0x000fe40006744270 */
[----:B------:R-:W-:Y:S02]  /*141d0*/  FSEL R93, R25, -INF , !P3 ;  /* 0xff800000195d7808 */ /* 0x000fe40005800000 */
[----:B------:R-:W-:Y:S02]  /*141e0*/  ISETP.LT.OR P2, PT, R0, 0xa, P2 ;  /* 0x0000000a0000780c */ /* 0x000fe40001741670 */
[----:B------:R-:W-:-:S02]  /*141f0*/  ISETP.GE.AND P3, PT, R20, 0x11, PT ;  /* 0x000000111400780c */ /* 0x000fc40003f66270 */
[----:B------:R-:W-:Y:S02]  /*14200*/  FSEL R95, R29, -INF , !P2 ;  /* 0xff8000001d5f7808 */ /* 0x000fe40005000000 */
[----:B------:R-:W-:Y:S01]  /*14210*/  ISETP.GT.AND P2, PT, R6, 0x10, !P3 ;  /* 0x000000100600780c */ /* 0x000fe20005f44270 */
[----:B------:R-:W0:Y:S01]  /*14220*/  SHFL.IDX PT, R29, R4, 0x1, 0x1c1f ;  /* 0x003c1f00041d7f89 */ /* 0x000e2200000e0000 */
        /* <DEDUP_REMOVED lines=11> */
[----:B------:R-:W-:Y:S01]  /*142e0*/  ISETP.LT.OR P2, PT, R0, 0x19, P2 ;  /* 0x000000190000780c */ /* 0x000fe20001741670 */
[----:B0-----:R-:W-:Y:S01]  /*142f0*/  IMAD.IADD R8, R14, 0x1, R29 ;  /* 0x000000010e087824 */ /* 0x001fe200078e021d */
        /* <DEDUP_REMOVED lines=87> */
[----:B------:R-:W-:Y:S02]  /*14870*/  VIADDMNMX R6, R29, R75, R12, PT ;  /* 0x0000004b1d067246 */ /* 0x000fe4000380010c */
[----:B------:R-:W-:-:S04]  /*14880*/  ISETP.LT.OR P5, PT, R0, 0x5a, P5 ;  /* 0x0000005a0000780c */ /* 0x000fc80002fa1670 */
[----:B------:R-:W-:Y:S02]  /*14890*/  FSEL R69, R69, -INF , !P5 ;  /* 0xff80000045457808 */ /* 0x000fe40006800000 */
[----:B------:R-:W-:-:S13]  /*148a0*/  ISETP.GE.AND P5, PT, R11, 0x1, PT ;  /* 0x000000010b00780c */ /* 0x000fda0003fa6270 */
[----:B------:R-:W-:Y:S05]  /*148b0*/  @!P5 BRA `(.L_x_1769) ;  /* 0x00000000004cd947 */ /* 0x000fea0003800000 */
        /* <DEDUP_REMOVED lines=11> */
.L_x_1771:
[----:B------:R-:W-:-:S13]  /*14970*/  ISETP.NE.AND P5, PT, R11, 0x1, PT ;  /* 0x000000010b00780c */ /* 0x000fda0003fa5270 */
[----:B------:R-:W0:Y:S02]  /*14980*/  @P5 LDC.64 R28, c[0x0][0x9e8] ;  /* 0x00027a00ff1c5b82 */ /* 0x000e240000000a00 */
[----:B0-----:R-:W-:-:S05]  /*14990*/  @P5 IMAD.HI.U32 R28, R0, R28, RZ ;  /* 0x0000001c001c5227 */ /* 0x001fca00078e00ff */
[----:B------:R-:W-:-:S07]  /*149a0*/  @P5 SHF.R.U32.HI R0, RZ, R29, R28 ;  /* 0x0000001dff005219 */ /* 0x000fce000001161c */
.L_x_1772:
[----:B------:R-:W-:Y:S05]  /*149b0*/  BSYNC B0 ;  /* 0x0000000000007941 */ /* 0x000fea0003800000 */
.L_x_1770:
[----:B------:R-:W-:-:S05]  /*149c0*/  IMAD R29, R0, R11, R72 ;  /* 0x0000000b001d7224 */ /* 0x000fca00078e0248 */
[----:B------:R-:W-:Y:S02]  /*149d0*/  VIMNMX R8, R8, R29, !PT ;  /* 0x0000001d08087248 */ /* 0x000fe40007fe0100 */
[----:B------:R-:W-:-:S07]  /*149e0*/  VIADDMNMX R6, R29, R11, R6, PT ;  /* 0x0000000b1d067246 */ /* 0x000fce0003800106 */
.L_x_1769:
        /* <DEDUP_REMOVED lines=31> */
[----:B------:R-:W-:Y:S01]  /*14be0*/  FSEL R37, R38, -INF , !P1 ;  /* 0xff80000026257808 */ /* 0x000fe20004800000 */
[----:B------:R-:W-:Y:S01]  /*14bf0*/  IMAD.MOV.U32 R38, RZ, RZ, R90 ;  /* 0x000000ffff267224 */ /* 0x000fe200078e005a */
        /* <DEDUP_REMOVED lines=34> */
[----:B------:R-:W-:Y:S01]  /*14e20*/  FMNMX.FTZ R12, R69, R0, !PT ;  /* 0x00000000450c7209 */ /* 0x000fe20007810000 */
[----:B------:R-:W-:Y:S01]  /*14e30*/  IMAD.U32 R0, RZ, RZ, UR4 ;  /* 0x00000004ff007e24 */ /* 0x000fe2000f8e00ff */
[----:B------:R-:W-:-:S02]  /*14e40*/  ISETP.GT.AND P1, PT, R8, 0x30, !P1 ;  /* 0x000000300800780c */ /* 0x000fc40004f24270 */
[----:B------:R-:W-:Y:S01]  /*14e50*/  ISETP.NE.AND P5, PT, R83, RZ, PT ;  /* 0x000000ff5300720c */ /* 0x000fe20003fa5270 */
[----:B------:R-:W0:Y:S01]  /*14e60*/  SHFL.BFLY PT, R101, R12, 0x2, 0x1f ;  /* 0x0c401f000c657f89 */ /* 0x000e2200000e0000 */
[----:B------:R-:W-:Y:S02]  /*14e70*/  ISETP.LT.OR P1, PT, R6, 0x31, P1 ;  /* 0x000000310600780c */ /* 0x000fe40000f21670 */
[----:B------:R-:W-:Y:S02]  /*14e80*/  ISETP.GT.AND P4, PT, R8, RZ, !P4 ;  /* 0x000000ff0800720c */ /* 0x000fe40006784270 */
[----:B------:R-:W-:Y:S02]  /*14e90*/  FSEL R83, R50, -INF , !P1 ;  /* 0xff80000032537808 */ /* 0x000fe40004800000 */
[----:B------:R-:W-:Y:S02]  /*14ea0*/  ISETP.NE.AND P1, PT, R48, RZ, PT ;  /* 0x000000ff3000720c */ /* 0x000fe40003f25270 */
[----:B------:R-:W-:-:S02]  /*14eb0*/  ISETP.LT.OR P4, PT, R6, 0x1, P4 ;  /* 0x000000010600780c */ /* 0x000fc40002781670 */
[----:B------:R-:W-:Y:S02]  /*14ec0*/  ISETP.GT.AND P1, PT, R8, 0x31, !P1 ;  /* 0x000000310800780c */ /* 0x000fe40004f24270 */
[----:B------:R-:W-:Y:S02]  /*14ed0*/  FSEL R26, R26, -INF , !P4 ;  /* 0xff8000001a1a7808 */ /* 0x000fe40006000000 */
[----:B------:R-:W-:Y:S02]  /*14ee0*/  ISETP.LT.OR P1, PT, R6, 0x32, P1 ;  /* 0x000000320600780c */ /* 0x000fe40000f21670 */
[----:B------:R-:W-:Y:S02]  /*14ef0*/  ISETP.NE.AND P6, PT, R56, RZ, PT ;  /* 0x000000ff3800720c */ /* 0x000fe40003fc5270 */
[----:B------:R-:W-:Y:S02]  /*14f00*/  FSEL R51, R51, -INF , !P1 ;  /* 0xff80000033337808 */ /* 0x000fe40004800000 */
[----:B------:R-:W-:-:S02]  /*14f10*/  ISETP.NE.AND P1, PT, R84, RZ, PT ;  /* 0x000000ff5400720c */ /* 0x000fc40003f25270 */
[C---:B------:R-:W-:Y:S02]  /*14f20*/  ISETP.GT.AND P2, PT, R8.reuse, 0x51, !P2 ;  /* 0x000000510800780c */ /* 0x040fe40005744270 */
[----:B------:R-:W-:Y:S02]  /*14f30*/  ISETP.GT.AND P1, PT, R8, 0x38, !P1 ;  /* 0x000000380800780c */ /* 0x000fe40004f24270 */
[----:B0-----:R-:W-:Y:S02]  /*14f40*/  FMNMX.FTZ R101, R12, R101, !PT ;  /* 0x000000650c657209 */ /* 0x001fe40007810000 */
[----:B------:R-:W-:Y:S02]  /*14f50*/  FMNMX.FTZ R12, R26, R33, !PT ;  /* 0x000000211a0c7209 */ /* 0x000fe40007810000 */
[----:B------:R-:W-:Y:S01]  /*14f60*/  ISETP.LT.OR P1, PT, R6, 0x39, P1 ;  /* 0x000000390600780c */ /* 0x000fe20000f21670 */
[----:B------:R-:W0:Y:S01]  /*14f70*/  SHFL.BFLY PT, R4, R101, 0x1, 0x1f ;  /* 0x0c201f0065047f89 */ /* 0x000e2200000e0000 */
        /* <DEDUP_REMOVED lines=21> */
[----:B------:R-:W-:Y:S02]  /*150d0*/  FMNMX.FTZ R12, R47, R12, !PT ;  /* 0x0000000c2f0c7209 */ /* 0x000fe40007810000 */
[----:B------:R-:W-:Y:S02]  /*150e0*/  ISETP.GT.AND P1, PT, R8, 0x48, !P5 ;  /* 0x000000480800780c */ /* 0x000fe40006f24270 */
[----:B0-----:R-:W-:Y:S02]  /*150f0*/  FMNMX.FTZ R4, R101, R4, !PT ;  /* 0x0000000465047209 */ /* 0x001fe40007810000 */
[----:B------:R-:W-:-:S02]  /*15100*/  FMNMX.FTZ R12, R83, R12, !PT ;  /* 0x0000000c530c7209 */ /* 0x000fc40007810000 */
[----:B------:R-:W-:Y:S01]  /*15110*/  ISETP.LT.OR P1, PT, R6, 0x49, P1 ;  /* 0x000000490600780c */ /* 0x000fe20000f21670 */
[----:B------:R-:W-:Y:S01]  /*15120*/  FMUL.FTZ R14, R4, R0 ;  /* 0x00000000040e7220 */ /* 0x000fe20000410000 */
[----:B------:R-:W-:Y:S02]  /*15130*/  FMNMX.FTZ R12, R51, R12, !PT ;  /* 0x0000000c330c7209 */ /* 0x000fe40007810000 */
[----:B------:R-:W-:Y:S02]  /*15140*/  FSEL R91, R62, -INF , !P1 ;  /* 0xff8000003e5b7808 */ /* 0x000fe40004800000 */
[----:B------:R-:W-:Y:S02]  /*15150*/  FSETP.NEU.FTZ.AND P1, PT, R4, -INF , PT ;  /* 0xff8000000400780b */ /* 0x000fe40003f3d000 */
[----:B------:R-:W-:Y:S02]  /*15160*/  ISETP.NE.AND P5, PT, R60, RZ, PT ;  /* 0x000000ff3c00720c */ /* 0x000fe40003fa5270 */
[----:B------:R-:W-:-:S02]  /*15170*/  FMNMX.FTZ R12, R87, R12, !PT ;  /* 0x0000000c570c7209 */ /* 0x000fc40007810000 */
        /* <DEDUP_REMOVED lines=11> */
[-CC-:B------:R-:W-:Y:S01]  /*15230*/  FFMA.FTZ R93, R93, R0.reuse, -R14.reuse ;  /* 0x000000005d5d7223 */ /* 0x180fe2000001080e */
[----:B------:R-:W-:Y:S01]  /*15240*/  ISETP.GT.AND P1, PT, R8, 0x50, !P6 ;  /* 0x000000500800780c */ /* 0x000fe20007724270 */
[--C-:B------:R-:W-:Y:S01]  /*15250*/  FFMA.FTZ R190, R99, R0, -R14.reuse ;  /* 0x0000000063be7223 */ /* 0x100fe2000001080e */
[----:B------:R-:W-:Y:S01]  /*15260*/  FMNMX.FTZ R12, R59, R12, !PT ;  /* 0x0000000c3b0c7209 */ /* 0x000fe20007810000 */
[----:B------:R-:W-:Y:S01]  /*15270*/  MUFU.EX2 R188, R188 ;  /* 0x000000bc00bc7308 */ /* 0x000fe20000000800 */
[----:B------:R-:W-:Y:S01]  /*15280*/  ISETP.LT.OR P1, PT, R6, 0x51, P1 ;  /* 0x000000510600780c */ /* 0x000fe20000f21670 */
[--C-:B------:R-:W-:Y:S01]  /*15290*/  FFMA.FTZ R95, R95, R0, -R14.reuse ;  /* 0x000000005f5f7223 */ /* 0x100fe2000001080e */
[----:B------:R-:W-:Y:S01]  /*152a0*/  FMNMX.FTZ R12, R91, R12, !PT ;  /* 0x0000000c5b0c7209 */ /* 0x000fe20007810000 */
[-CC-:B------:R-:W-:Y:S01]  /*152b0*/  FFMA.FTZ R184, R97, R0.reuse, -R14.reuse ;  /* 0x0000000061b87223 */ /* 0x180fe2000001080e */
[----:B------:R-:W-:Y:S01]  /*152c0*/  ISETP.NE.AND P5, PT, R20, RZ, PT ;  /* 0x000000ff1400720c */ /* 0x000fe20003fa5270 */
[-CC-:B------:R-:W-:Y:S01]  /*152d0*/  FFMA.FTZ R85, R85, R0.reuse, -R14.reuse ;  /* 0x0000000055557223 */ /* 0x180fe2000001080e */
[----:B------:R-:W-:Y:S01]  /*152e0*/  ISETP.GT.AND P3, PT, R8, 0x58, !P3 ;  /* 0x000000580800780c */ /* 0x000fe20005f64270 */
[----:B------:R-:W0:Y:S01]  /*152f0*/  MUFU.EX2 R93, R93 ;  /* 0x0000005d005d7308 */ /* 0x000e220000000800 */
[----:B------:R-:W-:Y:S01]  /*15300*/  ISETP.LT.OR P2, PT, R6, 0x52, P2 ;  /* 0x000000520600780c */ /* 0x000fe20001741670 */
[-CC-:B------:R-:W-:Y:S01]  /*15310*/  FFMA.FTZ R77, R77, R0.reuse, -R14.reuse ;  /* 0x000000004d4d7223 */ /* 0x180fe2000001080e */
[----:B------:R-:W-:Y:S01]  /*15320*/  FSEL R73, R66, -INF , !P1 ;  /* 0xff80000042497808 */ /* 0x000fe20004800000 */
[--C-:B------:R-:W-:Y:S01]  /*15330*/  FFMA.FTZ R41, R41, R0, -R14.reuse ;  /* 0x0000000029297223 */ /* 0x100fe2000001080e */
[----:B------:R-:W-:Y:S01]  /*15340*/  FMNMX.FTZ R12, R63, R12, !PT ;  /* 0x0000000c3f0c7209 */ /* 0x000fe20007810000 */
[-CC-:B------:R-:W-:Y:S01]  /*15350*/  FFMA.FTZ R176, R21, R0.reuse, -R14.reuse ;  /* 0x0000000015b07223 */ /* 0x180fe2000001080e */
[----:B------:R-:W-:Y:S01]  /*15360*/  ISETP.GT.AND P4, PT, R8, 0x59, !P5 ;  /* 0x000000590800780c */ /* 0x000fe20006f84270 */
[----:B------:R-:W1:Y:S01]  /*15370*/  MUFU.EX2 R190, R190 ;  /* 0x000000be00be7308 */ /* 0x000e620000000800 */
[C---:B------:R-:W-:Y:S01]  /*15380*/  ISETP.LT.OR P3, PT, R6.reuse, 0x59, P3 ;  /* 0x000000590600780c */ /* 0x040fe20001f61670 */
[-CC-:B------:R-:W-:Y:S01]  /*15390*/  FFMA.FTZ R178, R7, R0.reuse, -R14.reuse ;  /* 0x0000000007b27223 */ /* 0x180fe2000001080e */
[----:B------:R-:W-:Y:S01]  /*153a0*/  FSEL R67, R67, -INF , !P2 ;  /* 0xff80000043437808 */ /* 0x000fe20005000000 */
[--C-:B------:R-:W-:Y:S01]  /*153b0*/  FFMA.FTZ R172, R15, R0, -R14.reuse ;  /* 0x000000000fac7223 */ /* 0x100fe2000001080e */
[----:B------:R-:W-:Y:S01]  /*153c0*/  FMNMX.FTZ R12, R73, R12, !PT ;  /* 0x0000000c490c7209 */ /* 0x000fe20007810000 */
[-CC-:B------:R-:W-:Y:S01]  /*153d0*/  FFMA.FTZ R174, R25, R0.reuse, -R14.reuse ;  /* 0x0000000019ae7223 */ /* 0x180fe2000001080e */
[----:B------:R-:W-:Y:S01]  /*153e0*/  ISETP.LT.OR P4, PT, R6, 0x5a, P4 ;  /* 0x0000005a0600780c */ /* 0x000fe20002781670 */
[----:B------:R-:W2:Y:S01]  /*153f0*/  MUFU.EX2 R95, R95 ;  /* 0x0000005f005f7308 */ /* 0x000ea20000000800 */
[----:B------:R-:W-:Y:S01]  /*15400*/  FSEL R81, R70, -INF , !P3 ;  /* 0xff80000046517808 */ /* 0x000fe20005800000 */
[--C-:B------:R-:W-:Y:S01]  /*15410*/  FFMA.FTZ R168, R13, R0, -R14.reuse ;  /* 0x000000000da87223 */ /* 0x100fe2000001080e */
[----:B------:R-:W-:Y:S01]  /*15420*/  FMNMX.FTZ R12, R67, R12, !PT ;  /* 0x0000000c430c7209 */ /* 0x000fe20007810000 */
[-CC-:B------:R-:W-:Y:S01]  /*15430*/  FFMA.FTZ R170, R5, R0.reuse, -R14.reuse ;  /* 0x0000000005aa7223 */ /* 0x180fe2000001080e */
[----:B------:R-:W-:Y:S01]  /*15440*/  FSEL R71, R71, -INF , !P4 ;  /* 0xff80000047477808 */ /* 0x000fe20006000000 */
[--C-:B------:R-:W-:Y:S01]  /*15450*/  FFMA.FTZ R45, R45, R0, -R14.reuse ;  /* 0x000000002d2d7223 */ /* 0x100fe2000001080e */
[----:B------:R-:W-:Y:S01]  /*15460*/  FMNMX.FTZ R12, R81, R12, !PT ;  /* 0x0000000c510c7209 */ /* 0x000fe20007810000 */
[----:B------:R-:W3:Y:S01]  /*15470*/  MUFU.EX2 R184, R184 ;  /* 0x000000b800b87308 */ /* 0x000ee20000000800 */
[-CC-:B------:R-:W-:Y:S01]  /*15480*/  FFMA.FTZ R21, R49, R0.reuse, -R14.reuse ;  /* 0x0000000031157223 */ /* 0x180fe2000001080e */
[--C-:B------:R-:W-:Y:S01]  /*15490*/  FFMA.FTZ R7, R53, R0, -R14.reuse ;  /* 0x0000000035077223 */ /* 0x100fe2000001080e */
[----:B------:R-:W-:Y:S01]  /*154a0*/  FMNMX.FTZ R12, R71, R12, !PT ;  /* 0x0000000c470c7209 */ /* 0x000fe20007810000 */
[-CC-:B------:R-:W-:Y:S01]  /*154b0*/  FFMA.FTZ R15, R57, R0.reuse, -R14.reuse ;  /* 0x00000000390f7223 */ /* 0x180fe2000001080e */
[-CC-:B------:R-:W-:Y:S01]  /*154c0*/  FFMA.FTZ R25, R61, R0.reuse, -R14.reuse ;  /* 0x000000003d197223 */ /* 0x180fe2000001080e */
[-CC-:B------:R-:W-:Y:S01]  /*154d0*/  FFMA.FTZ R13, R65, R0.reuse, -R14.reuse ;  /* 0x00000000410d7223 */ /* 0x180fe2000001080e */
[----:B------:R-:W-:Y:S01]  /*154e0*/  FFMA.FTZ R5, R69, R0, -R14 ;  /* 0x0000000045057223 */ /* 0x000fe2000001080e */
[----:B------:R-:W4:Y:S01]  /*154f0*/  SHFL.BFLY PT, R3, R12, 0x2, 0x1f ;  /* 0x0c401f000c037f89 */ /* 0x000f2200000e0000 */
[----:B------:R-:W5:Y:S01]  /*15500*/  MUFU.EX2 R85, R85 ;  /* 0x0000005500557308 */ /* 0x000f620000000800 */
[----:B------:R-:W-:-:S07]  /*15510*/  ISETP.NE.AND P5, PT, R92, 0x1, PT ;  /* 0x000000015c00780c */ /* 0x000fce0003fa5270 */
[----:B------:R-:W5:Y:S06]  /*15520*/  MUFU.EX2 R186, R186 ;  /* 0x000000ba00ba7308 */ /* 0x000f6c0000000800 */
[----:B------:R-:W5:Y:S02]  /*15530*/  @P5 LDC R40, c[0x0][0x450] ;  /* 0x00011400ff285b82 */ /* 0x000f640000000800 */
[----:B------:R-:W5:Y:S01]  /*15540*/  MUFU.EX2 R77, R77 ;  /* 0x0000004d004d7308 */ /* 0x000f620000000800 */
[----:B----4-:R-:W-:-:S07]  /*15550*/  FMNMX.FTZ R6, R12, R3, !PT ;  /* 0x000000030c067209 */ /* 0x010fce0007810000 */
[----:B------:R-:W-:Y:S01]  /*15560*/  MUFU.EX2 R180, R180 ;  /* 0x000000b400b47308 */ /* 0x000fe20000000800 */
[----:B------:R-:W4:Y:S07]  /*15570*/  SHFL.BFLY PT, R3, R6, 0x1, 0x1f ;  /* 0x0c201f0006037f89 */ /* 0x000f2e00000e0000 */
[----:B------:R-:W-:Y:S08]  /*15580*/  MUFU.EX2 R41, R41 ;  /* 0x0000002900297308 */ /* 0x000ff00000000800 */
[----:B------:R-:W-:Y:S08]  /*15590*/  MUFU.EX2 R182, R182 ;  /* 0x000000b600b67308 */ /* 0x000ff00000000800 */
[----:B------:R-:W-:Y:S01]  /*155a0*/  MUFU.EX2 R45, R45 ;  /* 0x0000002d002d7308 */ /* 0x000fe20000000800 */
[----:B----4-:R-:W-:-:S04]  /*155b0*/  FMNMX.FTZ R3, R6, R3, !PT ;  /* 0x0000000306037209 */ /* 0x010fc80007810000 */
[C---:B------:R-:W-:Y:S01]  /*155c0*/  FSETP.NEU.FTZ.AND P1, PT, R3.reuse, -INF , PT ;  /* 0xff8000000300780b */ /* 0x040fe20003f3d000 */
[----:B------:R-:W-:Y:S02]  /*155d0*/  FMUL.FTZ R6, R3, R0 ;  /* 0x0000000003067220 */ /* 0x000fe40000410000 */
[----:B------:R-:W-:Y:S03]  /*155e0*/  MUFU.EX2 R176, R176 ;  /* 0x000000b000b07308 */ /* 0x000fe60000000800 */
[----:B------:R-:W-:-:S05]  /*155f0*/  FSEL R8, R6, RZ, P1 ;  /* 0x000000ff06087208 */ /* 0x000fca0000800000 */
[----:B------:R-:W-:Y:S01]  /*15600*/  MUFU.EX2 R21, R21 ;  /* 0x0000001500157308 */ /* 0x000fe20000000800 */
[-CC-:B------:R-:W-:Y:S01]  /*15610*/  FFMA.FTZ R189, R26, R0.reuse, -R8.reuse ;  /* 0x000000001abd7223 */ /* 0x180fe20000010808 */
[-CC-:B------:R-:W-:Y:S01]  /*15620*/  FFMA.FTZ R6, R33, R0.reuse, -R8.reuse ;  /* 0x0000000021067223 */ /* 0x180fe20000010808 */
[-CC-:B------:R-:W-:Y:S01]  /*15630*/  FFMA.FTZ R191, R27, R0.reuse, -R8.reuse ;  /* 0x000000001bbf7223 */ /* 0x180fe20000010808 */
[-CC-:B------:R-:W-:Y:S01]  /*15640*/  FFMA.FTZ R12, R31, R0.reuse, -R8.reuse ;  /* 0x000000001f0c7223 */ /* 0x180fe20000010808 */
[----:B0-----:R-:W-:Y:S01]  /*15650*/  FADD.FTZ R27, R188, R93 ;  /* 0x0000005dbc1b7221 */ /* 0x001fe20000010000 */
[-CC-:B------:R-:W-:Y:S01]  /*15660*/  FFMA.FTZ R185, R29, R0.reuse, -R8.reuse ;  /* 0x000000001db97223 */ /* 0x180fe20000010808 */
[-CC-:B------:R-:W-:Y:S01]  /*15670*/  FFMA.FTZ R35, R35, R0.reuse, -R8.reuse ;  /* 0x0000000023237223 */ /* 0x180fe20000010808 */
[----:B------:R-:W-:Y:S01]  /*15680*/  MUFU.EX2 R189, R189 ;  /* 0x000000bd00bd7308 */ /* 0x000fe20000000800 */
[----:B-1----:R-:W-:Y:S01]  /*15690*/  FADD.FTZ R30, R190, R27 ;  /* 0x0000001bbe1e7221 */ /* 0x002fe20000010000 */
[-CC-:B------:R-:W-:Y:S01]  /*156a0*/  FFMA.FTZ R37, R37, R0.reuse, -R8.reuse ;  /* 0x0000000025257223 */ /* 0x180fe20000010808 */
[-CC-:B------:R-:W-:Y:S01]  /*156b0*/  FFMA.FTZ R39, R39, R0.reuse, -R8.reuse ;  /* 0x0000000027277223 */ /* 0x180fe20000010808 */
[-C--:B------:R-:W-:Y:S01]  /*156c0*/  FFMA.FTZ R75, R75, R0.reuse, -R8 ;  /* 0x000000004b4b7223 */ /* 0x080fe20000010808 */
[----:B--2---:R-:W-:Y:S01]  /*156d0*/  FADD.FTZ R27, R95, R30 ;  /* 0x0000001e5f1b7221 */ /* 0x004fe20000010000 */
[-CC-:B------:R-:W-:Y:S01]  /*156e0*/  FFMA.FTZ R43, R43, R0.reuse, -R8.reuse ;  /* 0x000000002b2b7223 */ /* 0x180fe20000010808 */
[-CC-:B------:R-:W-:Y:S01]  /*156f0*/  FFMA.FTZ R79, R79, R0.reuse, -R8.reuse ;  /* 0x000000004f4f7223 */ /* 0x180fe20000010808 */
[----:B------:R-:W0:Y:S01]  /*15700*/  MUFU.EX2 R6, R6 ;  /* 0x0000000600067308 */ /* 0x000e220000000800 */
[----:B---3--:R-:W-:Y:S01]  /*15710*/  FADD.FTZ R32, R184, R27 ;  /* 0x0000001bb8207221 */ /* 0x008fe20000010000 */
[-CC-:B------:R-:W-:Y:S01]  /*15720*/  FFMA.FTZ R47, R47, R0.reuse, -R8.reuse ;  /* 0x000000002f2f7223 */ /* 0x180fe20000010808 */
[----:B------:R-:W1:Y:S01]  /*15730*/  @P5 LDC R31, c[0x0][0x44c] ;  /* 0x00011300ff1f5b82 */ /* 0x000e620000000800 */
[-C--:B------:R-:W-:Y:S01]  /*15740*/  FFMA.FTZ R83, R83, R0.reuse, -R8 ;  /* 0x0000000053537223 */ /* 0x080fe20000010808 */
[----:B-----5:R-:W-:Y:S01]  /*15750*/  FADD.FTZ R29, R85, R32 ;  /* 0x00000020551d7221 */ /* 0x020fe20000010000 */
[-CC-:B------:R-:W-:Y:S01]  /*15760*/  FFMA.FTZ R51, R51, R0.reuse, -R8.reuse ;  /* 0x0000000033337223 */ /* 0x180fe20000010808 */
[-CC-:B------:R-:W-:Y:S01]  /*15770*/  FFMA.FTZ R87, R87, R0.reuse, -R8.reuse ;  /* 0x0000000057577223 */ /* 0x180fe20000010808 */
[----:B------:R-:W2:Y:S01]  /*15780*/  MUFU.EX2 R191, R191 ;  /* 0x000000bf00bf7308 */ /* 0x000ea20000000800 */
[----:B------:R-:W-:Y:S01]  /*15790*/  FADD.FTZ R34, R186, R29 ;  /* 0x0000001dba227221 */ /* 0x000fe20000010000 */
[-CC-:B------:R-:W-:Y:S01]  /*157a0*/  FFMA.FTZ R55, R55, R0.reuse, -R8.reuse ;  /* 0x0000000037377223 */ /* 0x180fe20000010808 */
[-CC-:B------:R-:W-:Y:S01]  /*157b0*/  FFMA.FTZ R89, R89, R0.reuse, -R8.reuse ;  /* 0x0000000059597223 */ /* 0x180fe20000010808 */
[-C--:B------:R-:W-:Y:S01]  /*157c0*/  FFMA.FTZ R59, R59, R0.reuse, -R8 ;  /* 0x000000003b3b7223 */ /* 0x080fe20000010808 */
[----:B------:R-:W-:Y:S01]  /*157d0*/  FADD.FTZ R29, R77, R34 ;  /* 0x000000224d1d7221 */ /* 0x000fe20000010000 */
[-CC-:B------:R-:W-:Y:S01]  /*157e0*/  FFMA.FTZ R91, R91, R0.reuse, -R8.reuse ;  /* 0x000000005b5b7223 */ /* 0x180fe20000010808 */
[-C--:B------:R-:W-:Y:S01]  /*157f0*/  FFMA.FTZ R63, R63, R0.reuse, -R8 ;  /* 0x000000003f3f7223 */ /* 0x080fe20000010808 */
[----:B------:R-:W3:Y:S01]  /*15800*/  MUFU.EX2 R12, R12 ;  /* 0x0000000c000c7308 */ /* 0x000ee20000000800 */
[----:B0-----:R-:W-:Y:S01]  /*15810*/  FADD.FTZ R30, R189, R6 ;  /* 0x00000006bd1e7221 */ /* 0x001fe20000010000 */
[----:B------:R-:W-:Y:S01]  /*15820*/  FADD.FTZ R34, R180, R29 ;  /* 0x0000001db4227221 */ /* 0x000fe20000010000 */
[-CC-:B------:R-:W-:Y:S01]  /*15830*/  FFMA.FTZ R73, R73, R0.reuse, -R8.reuse ;  /* 0x0000000049497223 */ /* 0x180fe20000010808 */
[-CC-:B------:R-:W-:Y:S01]  /*15840*/  FFMA.FTZ R67, R67, R0.reuse, -R8.reuse ;  /* 0x0000000043437223 */ /* 0x180fe20000010808 */
[-C--:B------:R-:W-:Y:S01]  /*15850*/  FFMA.FTZ R81, R81, R0.reuse, -R8 ;  /* 0x0000000051517223 */ /* 0x080fe20000010808 */
[----:B------:R-:W-:Y:S01]  /*15860*/  FADD.FTZ R29, R41, R34 ;  /* 0x00000022291d7221 */ /* 0x000fe20000010000 */
[----:B------:R-:W-:Y:S01]  /*15870*/  FFMA.FTZ R71, R71, R0, -R8 ;  /* 0x0000000047477223 */ /* 0x000fe20000010808 */
[----:B------:R-:W0:Y:S01]  /*15880*/  MUFU.EX2 R185, R185 ;  /* 0x000000b900b97308 */ /* 0x000e220000000800 */
[----:B--2---:R-:W-:Y:S01]  /*15890*/  FADD.FTZ R27, R191, R30 ;  /* 0x0000001ebf1b7221 */ /* 0x004fe20000010000 */
[----:B------:R-:W-:Y:S01]  /*158a0*/  FADD.FTZ R36, R182, R29 ;  /* 0x0000001db6247221 */ /* 0x000fe20000010000 */
[----:B-1----:R-:W-:Y:S01]  /*158b0*/  @P5 IMAD.HI.U32 R31, R90, R31, RZ ;  /* 0x0000001f5a1f5227 */ /* 0x002fe200078e00ff */
[----:B------:R-:W-:-:S03]  /*158c0*/  F2FP.BF16.F32.PACK_AB R189, R6, R189 ;  /* 0x000000bd06bd723e */ /* 0x000fc600000010ff */
[----:B------:R-:W-:Y:S01]  /*158d0*/  FADD.FTZ R29, R45, R36 ;  /* 0x000000242d1d7221 */ /* 0x000fe20000010000 */
[----:B------:R-:W-:Y:S01]  /*158e0*/  F2FP.BF16.F32.PACK_AB R188, R93, R188 ;  /* 0x000000bc5dbc723e */ /* 0x000fe200000010ff */
[----:B------:R-:W1:Y:S01]  /*158f0*/  MUFU.EX2 R14, R35 ;  /* 0x00000023000e7308 */ /* 0x000e620000000800 */
[----:B---3--:R-:W-:Y:S01]  /*15900*/  FADD.FTZ R32, R12, R27 ;  /* 0x0000001b0c207221 */ /* 0x008fe20000010000 */
[----:B------:R-:W-:Y:S01]  /*15910*/  FADD.FTZ R36, R176, R29 ;  /* 0x0000001db0247221 */ /* 0x000fe20000010000 */
[----:B------:R-:W-:Y:S02]  /*15920*/  @P5 SHF.R.U32.HI R38, RZ, R40, R31 ;  /* 0x00000028ff265219 */ /* 0x000fe4000001161f */
[C---:B------:R-:W-:Y:S01]  /*15930*/  F2FP.BF16.F32.PACK_AB R176, R21.reuse, R176 ;  /* 0x000000b015b0723e */ /* 0x040fe200000010ff */
[----:B------:R-:W-:Y:S01]  /*15940*/  FADD.FTZ R29, R21, R36 ;  /* 0x00000024151d7221 */ /* 0x000fe20000010000 */
[----:B------:R-:W-:Y:S01]  /*15950*/  ISETP.GE.AND P5, PT, R11, 0x1, PT ;  /* 0x000000010b00780c */ /* 0x000fe20003fa6270 */
[----:B------:R-:W2:Y:S01]  /*15960*/  MUFU.EX2 R37, R37 ;  /* 0x0000002500257308 */ /* 0x000ea20000000800 */
[----:B0-----:R-:W-:Y:S01]  /*15970*/  FADD.FTZ R27, R185, R32 ;  /* 0x00000020b91b7221 */ /* 0x001fe20000010000 */
[----:B------:R-:W-:Y:S01]  /*15980*/  IMAD.IADD R139, R139, 0x1, R38 ;  /* 0x000000018b8b7824 */ /* 0x000fe200078e0226 */
[----:B------:R-:W-:-:S02]  /*15990*/  F2FP.BF16.F32.PACK_AB R190, R95, R190 ;  /* 0x000000be5fbe723e */ /* 0x000fc400000010ff */
[----:B------:R-:W-:Y:S01]  /*159a0*/  F2FP.BF16.F32.PACK_AB R184, R85, R184 ;  /* 0x000000b855b8723e */ /* 0x000fe200000010ff */
[----:B------:R-:W-:Y:S01]  /*159b0*/  IMAD.IADD R10, R139, 0x1, R10 ;  /* 0x000000018b0a7824 */ /* 0x000fe200078e020a */
[----:B------:R-:W-:Y:S01]  /*159c0*/  F2FP.BF16.F32.PACK_AB R186, R77, R186 ;  /* 0x000000ba4dba723e */ /* 0x000fe200000010ff */
[----:B------:R-:W0:Y:S01]  /*159d0*/  MUFU.EX2 R20, R39 ;  /* 0x0000002700147308 */ /* 0x000e220000000800 */
[----:B-1----:R-:W-:Y:S01]  /*159e0*/  FADD.FTZ R32, R14, R27 ;  /* 0x0000001b0e207221 */ /* 0x002fe20000010000 */
[----:B------:R-:W-:Y:S02]  /*159f0*/  F2FP.BF16.F32.PACK_AB R180, R41, R180 ;  /* 0x000000b429b4723e */ /* 0x000fe400000010ff */
[----:B------:R-:W-:Y:S02]  /*15a00*/  F2FP.BF16.F32.PACK_AB R182, R45, R182 ;  /* 0x000000b62db6723e */ /* 0x000fe400000010ff */
[----:B------:R-:W-:Y:S02]  /*15a10*/  F2FP.BF16.F32.PACK_AB R191, R12, R191 ;  /* 0x000000bf0cbf723e */ /* 0x000fe400000010ff */
[----:B------:R-:W1:Y:S01]  /*15a20*/  MUFU.EX2 R75, R75 ;  /* 0x0000004b004b7308 */ /* 0x000e620000000800 */
[----:B--2---:R-:W-:Y:S01]  /*15a30*/  FADD.FTZ R27, R37, R32 ;  /* 0x00000020251b7221 */ /* 0x004fe20000010000 */
[----:B------:R-:W-:-:S06]  /*15a40*/  F2FP.BF16.F32.PACK_AB R185, R14, R185 ;  /* 0x000000b90eb9723e */ /* 0x000fcc00000010ff */
        /* <DEDUP_REMOVED lines=24> */
[----:B------:R-:W-:-:S06]  /*15bd0*/  F2FP.BF16.F32.PACK_AB R177, R28, R83 ;  /* 0x000000531cb1723e */ /* 0x000fcc00000010ff */
        /* <DEDUP_REMOVED lines=36> */
[C---:B0-----:R-:W-:Y:S01]  /*15e20*/  FADD.FTZ R6, R36.reuse, R5 ;  /* 0x0000000524067221 */ /* 0x041fe20000010000 */
[----:B------:R-:W-:Y:S01]  /*15e30*/  F2FP.BF16.F32.PACK_AB R169, R36, R73 ;  /* 0x0000004924a9723e */ /* 0x000fe200000010ff */
[----:B------:R-:W-:Y:S02]  /*15e40*/  VIADD R5, R2, 0xfffffffe ;  /* 0xfffffffe02057836 */ /* 0x000fe40000000000 */
[----:B-1----:R-:W-:-:S04]  /*15e50*/  FADD.FTZ R7, R81, R6 ;  /* 0x0000000651077221 */ /* 0x002fc80000010000 */
[C---:B--2---:R-:W-:Y:S01]  /*15e60*/  FADD.FTZ R7, R38.reuse, R7 ;  /* 0x0000000726077221 */ /* 0x044fe20000010000 */
[----:B------:R-:W-:Y:S01]  /*15e70*/  F2FP.BF16.F32.PACK_AB R171, R38, R81 ;  /* 0x0000005126ab723e */ /* 0x000fe200000010ff */
        /* <DEDUP_REMOVED lines=12> */
.L_x_1775:
[----:B------:R-:W-:-:S13]  /*15f40*/  ISETP.NE.AND P1, PT, R11, 0x1, PT ;  /* 0x000000010b00780c */ /* 0x000fda0003f25270 */
[----:B------:R-:W0:Y:S02]  /*15f50*/  @P1 LDC.64 R12, c[0x0][0x9e8] ;  /* 0x00027a00ff0c1b82 */ /* 0x000e240000000a00 */
[----:B0-----:R-:W-:-:S05]  /*15f60*/  @P1 IMAD.HI.U32 R6, R2, R12, RZ ;  /* 0x0000000c02061227 */ /* 0x001fca00078e00ff */
[----:B------:R-:W-:-:S07]  /*15f70*/  @P1 SHF.R.U32.HI R2, RZ, R13, R6 ;  /* 0x0000000dff021219 */ /* 0x000fce0000011606 */
.L_x_1776:
[----:B------:R-:W-:Y:S05]  /*15f80*/  BSYNC B0 ;  /* 0x0000000000007941 */ /* 0x000fea0003800000 */
.L_x_1774:
[----:B------:R-:W-:-:S05]  /*15f90*/  IMAD R11, R2, R11, R11 ;  /* 0x0000000b020b7224 */ /* 0x000fca00078e020b */
[----:B------:R-:W-:-:S07]  /*15fa0*/  VIMNMX R10, R10, R11, PT ;  /* 0x0000000b0a0a7248 */ /* 0x000fce0003fe0100 */
.L_x_1773:
[----:B------:R-:W2:Y:S01]  /*15fb0*/  LDL R12, [R1+0x3c] ;  /* 0x00003c00010c7983 */ /* 0x000ea20000100800 */
[----:B------:R-:W-:Y:S01]  /*15fc0*/  IMAD.HI R10, R10, 0x2aaaaaab, RZ ;  /* 0x2aaaaaab0a0a7827 */ /* 0x000fe200078e02ff */
[----:B------:R-:W-:Y:S01]  /*15fd0*/  ULDC UR39, c[0x0][0x9e4] ;  /* 0x0002790000277ab9 */ /* 0x000fe20000000800 */
[----:B------:R-:W-:Y:S01]  /*15fe0*/  ULDC UR38, c[0x0][0x9e4] ;  /* 0x0002790000267ab9 */ /* 0x000fe20000000800 */
[----:B------:R-:W-:Y:S01]  /*15ff0*/  ULDC UR50, c[0x0][0x9dc] ;  /* 0x0002770000327ab9 */ /* 0x000fe20000000800 */
[----:B------:R-:W-:Y:S01]  /*16000*/  ULDC UR42, c[0x0][0x9dc] ;  /* 0x00027700002a7ab9 */ /* 0x000fe20000000800 */
[----:B------:R-:W-:Y:S01]  /*16010*/  SHF.R.U32.HI R11, RZ, 0x1f, R10 ;  /* 0x0000001fff0b7819 */ /* 0x000fe2000001160a */
[----:B------:R-:W-:Y:S01]  /*16020*/  ULDC UR43, c[0x0][0x988] ;  /* 0x00026200002b7ab9 */ /* 0x000fe20000000800 */
[----:B------:R-:W-:Y:S01]  /*16030*/  ULDC UR47, c[0x0][0x988] ;  /* 0x00026200002f7ab9 */ /* 0x000fe20000000800 */
[----:B------:R-:W-:Y:S01]  /*16040*/  ULDC UR46, c[0x0][0x988] ;  /* 0x00026200002e7ab9 */ /* 0x000fe20000000800 */
[----:B------:R-:W-:Y:S01]  /*16050*/  LEA.HI.SX32 R11, R10, R11, 0x1c ;  /* 0x0000000b0a0b7211 */ /* 0x000fe200078fe2ff */
[----:B------:R-:W-:Y:S01]  /*16060*/  ULDC UR54, c[0x0][0x9e0] ;  /* 0x0002780000367ab9 */ /* 0x000fe20000000800 */
[----:B------:R-:W-:Y:S01]  /*16070*/  ULDC UR51, c[0x0][0x9e0] ;  /* 0x0002780000337ab9 */ /* 0x000fe20000000800 */
[----:B------:R-:W-:Y:S01]  /*16080*/  BSSY B1, `(.L_x_1777) ;  /* 0x000039b000017945 */ /* 0x000fe20003800000 */
[----:B------:R-:W-:Y:S01]  /*16090*/  IMAD.MOV.U32 R2, RZ, RZ, 0x3f800000 ;  /* 0x3f800000ff027424 */ /* 0x000fe200078e00ff */
[----:B------:R-:W-:Y:S01]  /*160a0*/  CS2R R118, SRZ ;  /* 0x0000000000767805 */ /* 0x000fe2000001ff00 */
[----:B------:R-:W-:Y:S01]  /*160b0*/  IMAD.MOV.U32 R6, RZ, RZ, 0x3f800000 ;  /* 0x3f800000ff067424 */ /* 0x000fe200078e00ff */
        /* <DEDUP_REMOVED lines=47> */
[----:B--2---:R-:W-:-:S04]  /*163b0*/  VIMNMX R226, R12, R11, !PT ;  /* 0x0000000b0ce27248 */ /* 0x004fc80007fe0100 */
[----:B------:R-:W-:-:S13]  /*163c0*/  ISETP.GE.AND P1, PT, R5, R226, PT ;  /* 0x000000e20500720c */ /* 0x000fda0003f26270 */
[----:B------:R-:W-:Y:S05]  /*163d0*/  @!P1 BRA `(.L_x_1778) ;  /* 0x0000003400949947 */ /* 0x000fea0003800000 */
[----:B------:R-:W-:Y:S01]  /*163e0*/  BSSY B0, `(.L_x_1779) ;  /* 0x0000360000007945 */ /* 0x000fe20003800000 */
[----:B------:R-:W-:Y:S02]  /*163f0*/  IMAD.MOV.U32 R2, RZ, RZ, 0x3f800000 ;  /* 0x3f800000ff027424 */ /* 0x000fe400078e00ff */
[----:B------:R-:W-:-:S07]  /*16400*/  IMAD.MOV.U32 R119, RZ, RZ, RZ ;  /* 0x000000ffff777224 */ /* 0x000fce00078e00ff */
.L_x_1800:
[----:B------:R-:W-:-:S05]  /*16410*/  VIADD R10, R194, 0x1 ;  /* 0x00000001c20a7836 */ /* 0x000fca0000000000 */
[----:B------:R-:W-:-:S04]  /*16420*/  ISETP.NE.AND P1, PT, R10, 0x2, PT ;  /* 0x000000020a00780c */ /* 0x000fc80003f25270 */
[----:B------:R-:W-:Y:S02]  /*16430*/  SEL R0, RZ, 0x1, P1 ;  /* 0x00000001ff007807 */ /* 0x000fe40000800000 */
[----:B------:R-:W-:Y:S02]  /*16440*/  SEL R10, R10, RZ, P1 ;  /* 0x000000ff0a0a7207 */ /* 0x000fe40000800000 */
[----:B------:R-:W-:Y:S01]  /*16450*/  LOP3.LUT R11, R199, R0, RZ, 0x3c, !PT ;  /* 0x00000000c70b7212 */ /* 0x000fe200078e3cff */
[----:B------:R-:W-:Y:S06]  /*16460*/  @!P0 BRA `(.L_x_1780) ;  /* 0x0000000000048947 */ /* 0x000fec0003800000 */
[----:B------:R-:W-:Y:S01]  /*16470*/  BPT.TRAP 0x1 ;  /* 0x000000040000795c */ /* 0x000fe20000300000 */
.L_x_1780:
[----:B------:R-:W-:Y:S01]  /*16480*/  IMAD R0, R10, 0x8, R18 ;  /* 0x000000080a007824 */ /* 0x000fe200078e0212 */
[----:B------:R-:W-:-:S04]  /*16490*/  SHF.L.U32 R9, R11, 0x1f, RZ ;  /* 0x0000001f0b097819 */ /* 0x000fc800000006ff */
[----:B------:R0:W1:Y:S01]  /*164a0*/  SYNCS.PHASECHK.TRANS64.TRYWAIT P1, [R0+URZ+0x30830], R9 ;  /* 0x03083009000075a7 */ /* 0x000062000802017f */
[----:B------:R-:W-:Y:S05]  /*164b0*/  @!P0 BRA `(.L_x_1781) ;  /* 0x0000000000048947 */ /* 0x000fea0003800000 */
[----:B------:R-:W-:Y:S01]  /*164c0*/  BPT.TRAP 0x1 ;  /* 0x000000040000795c */ /* 0x000fe20000300000 */
.L_x_1781:
[----:B------:R-:W-:Y:S01]  /*164d0*/  IMAD R126, R10, 0x900, R217 ;  /* 0x000009000a7e7824 */ /* 0x000fe200078e02d9 */
[----:B------:R-:W-:Y:S03]  /*164e0*/  BSSY B2, `(.L_x_1782) ;  /* 0x0000006000027945 */ /* 0x000fe60003800000 */
[C---:B------:R-:W-:Y:S02]  /*164f0*/  VIADD R122, R126.reuse, 0x2 ;  /* 0x000000027e7a7836 */ /* 0x040fe40000000000 */
[----:B------:R-:W-:Y:S01]  /*16500*/  VIADD R124, R126, 0x4 ;  /* 0x000000047e7c7836 */ /* 0x000fe20000000000 */
[----:B-1----:R-:W-:Y:S06]  /*16510*/  @P1 BRA `(.L_x_1783) ;  /* 0x0000000000081947 */ /* 0x002fec0003800000 */
[----:B------:R-:W1:Y:S02]  /*16520*/  SYNCS.PHASECHK.TRANS64.TRYWAIT P1, [R0+URZ+0x30830], R9 ;  /* 0x03083009000075a7 */ /* 0x000e64000802017f */
[----:B-1----:R-:W-:Y:S05]  /*16530*/  @!P1 BRA `(.L_x_1784) ;  /* 0x0000015000ac9947 */ /* 0x002fea0003800000 */
.L_x_1783:
[----:B------:R-:W-:Y:S05]  /*16540*/  BSYNC B2 ;  /* 0x0000000000027941 */ /* 0x000fea0003800000 */
.L_x_1782:
[----:B------:R-:W2:Y:S01]  /*16550*/  LDL.64 R128, [R1+0x28] ;  /* 0x0000280001807983 */ /* 0x000ea20000100a00 */
[----:B------:R-:W-:Y:S01]  /*16560*/  IMAD.MOV.U32 R120, RZ, RZ, R126 ;  /* 0x000000ffff787224 */ /* 0x000fe200078e007e */
[----:B------:R-:W-:Y:S01]  /*16570*/  MOV R213, UR50 ;  /* 0x0000003200d57c02 */ /* 0x000fe20008000f00 */
[----:B------:R-:W-:Y:S01]  /*16580*/  IMAD.MOV.U32 R121, RZ, RZ, 0x40000040 ;  /* 0x40000040ff797424 */ /* 0x000fe200078e00ff */
[----:B------:R-:W-:Y:S01]  /*16590*/  MOV R209, UR46 ;  /* 0x0000002e00d17c02 */ /* 0x000fe20008000f00 */
[----:B------:R-:W-:Y:S01]  /*165a0*/  IMAD.MOV.U32 R123, RZ, RZ, 0x40000040 ;  /* 0x40000040ff7b7424 */ /* 0x000fe200078e00ff */
[----:B------:R-:W-:Y:S01]  /*165b0*/  R2UR UR50, R120 ;  /* 0x00000000783272ca */ /* 0x000fe200000e0000 */
[----:B------:R-:W-:Y:S01]  /*165c0*/  VIADD R120, R126, 0x6 ;  /* 0x000000067e787836 */ /* 0x000fe20000000000 */
[----:B------:R-:W-:Y:S01]  /*165d0*/  MOV R12, UR38 ;  /* 0x00000026000c7c02 */ /* 0x000fe20008000f00 */
[----:B------:R-:W-:Y:S01]  /*165e0*/  IMAD.MOV.U32 R125, RZ, RZ, 0x40000040 ;  /* 0x40000040ff7d7424 */ /* 0x000fe200078e00ff */
[----:B------:R-:W-:Y:S01]  /*165f0*/  R2UR UR46, R122 ;  /* 0x000000007a2e72ca */ /* 0x000fe200000e0000 */
[----:B------:R-:W-:Y:S01]  /*16600*/  VIADD R122, R126, 0x300 ;  /* 0x000003007e7a7836 */ /* 0x000fe20000000000 */
[----:B------:R-:W-:Y:S01]  /*16610*/  R2UR UR38, R120 ;  /* 0x00000000782672ca */ /* 0x000fe200000e0000 */
[----:B------:R-:W-:Y:S01]  /*16620*/  VIADD R120, R126, 0x302 ;  /* 0x000003027e787836 */ /* 0x000fe20000000000 */
[----:B------:R-:W-:Y:S01]  /*16630*/  MOV R20, UR42 ;  /* 0x0000002a00147c02 */ /* 0x000fe20008000f00 */
[-C--:B------:R-:W-:Y:S01]  /*16640*/  FMUL.FTZ R24, R24, R6.reuse ;  /* 0x0000000618187220 */ /* 0x080fe20000410000 */
[----:B------:R-:W-:Y:S01]  /*16650*/  R2UR UR42, R124 ;  /* 0x000000007c2a72ca */ /* 0x000fe200000e0000 */
[----:B------:R-:W-:Y:S01]  /*16660*/  VIADD R124, R126, 0x304 ;  /* 0x000003047e7c7836 */ /* 0x000fe20000000000 */
[----:B------:R-:W-:Y:S01]  /*16670*/  R2UR UR34, R122 ;  /* 0x000000007a2272ca */ /* 0x000fe200000e0000 */
[----:B------:R-:W-:Y:S01]  /*16680*/  VIADD R122, R126, 0x306 ;  /* 0x000003067e7a7836 */ /* 0x000fe20000000000 */
[----:B------:R-:W-:Y:S01]  /*16690*/  R2UR UR30, R120 ;  /* 0x00000000781e72ca */ /* 0x000fe200000e0000 */
[----:B------:R-:W-:Y:S01]  /*166a0*/  VIADD R120, R126, 0x600 ;  /* 0x000006007e787836 */ /* 0x000fe20000000000 */
[----:B------:R-:W-:Y:S01]  /*166b0*/  MOV R212, UR51 ;  /* 0x0000003300d47c02 */ /* 0x000fe20008000f00 */
[-C--:B------:R-:W-:Y:S01]  /*166c0*/  FMUL.FTZ R25, R25, R6.reuse ;  /* 0x0000000619197220 */ /* 0x080fe20000410000 */
[----:B------:R-:W-:Y:S01]  /*166d0*/  MOV R214, UR49 ;  /* 0x0000003100d67c02 */ /* 0x000fe20008000f00 */
[-C--:B------:R-:W-:Y:S01]  /*166e0*/  FMUL.FTZ R28, R28, R6.reuse ;  /* 0x000000061c1c7220 */ /* 0x080fe20000410000 */
[----:B------:R-:W-:Y:S01]  /*166f0*/  MOV R215, UR48 ;  /* 0x0000003000d77c02 */ /* 0x000fe20008000f00 */
[-C--:B------:R-:W-:Y:S01]  /*16700*/  FMUL.FTZ R29, R29, R6.reuse ;  /* 0x000000061d1d7220 */ /* 0x080fe20000410000 */
[----:B------:R-:W-:Y:S01]  /*16710*/  R2UR UR51, R121 ;  /* 0x00000000793372ca */ /* 0x000fe200000e0000 */
        /* <DEDUP_REMOVED lines=11> */
[----:B01----:R-:W-:Y:S01]  /*167d0*/  MOV R9, UR39 ;  /* 0x0000002700097c02 */ /* 0x003fe20008000f00 */
[-C--:B------:R-:W-:Y:S01]  /*167e0*/  FMUL.FTZ R37, R37, R6.reuse ;  /* 0x0000000625257220 */ /* 0x080fe20000410000 */
[----:B------:R-:W-:Y:S01]  /*167f0*/  R2UR UR47, R123 ;  /* 0x000000007b2f72ca */ /* 0x000fe200000e0000 */
        /* <DEDUP_REMOVED lines=27> */
[----:B------:R-:W-:Y:S01]  /*169b0*/  MOV R210, UR45 ;  /* 0x0000002d00d27c02 */ /* 0x000fe20008000f00 */
        /* <DEDUP_REMOVED lines=79> */
[----:B--2---:R-:W-:-:S02]  /*16eb0*/  R2UR UR48, R128 ;  /* 0x00000000803072ca */ /* 0x004fc400000e0000 */
[----:B------:R-:W-:Y:S02]  /*16ec0*/  R2UR UR49, R129 ;  /* 0x00000000813172ca */ /* 0x000fe400000e0000 */
[----:B------:R-:W-:-:S11]  /*16ed0*/  WARPGROUP.ARRIVE ;  /* 0x00000000000079c5 */ /* 0x000fd60000000000 */
[----:B------:R-:W-:Y:S01]  /*16ee0*/  HGMMA.64x96x16.F32.BF16 R120, gdesc[UR48], RZ, !UPT, gsb0 ;  /* 0x01600000307879f0 */ /* 0x000fe2000c0018ff */
[----:B------:R-:W-:Y:S02]  /*16ef0*/  R2UR UR51, R212 ;  /* 0x00000000d43372ca */ /* 0x000fe400000e0000 */
[----:B------:R-:W-:Y:S02]  /*16f00*/  R2UR UR50, R213 ;  /* 0x00000000d53272ca */ /* 0x000fe400000e0000 */
[----:B------:R-:W2:Y:S01]  /*16f10*/  LDL.64 R212, [R1+0x20] ;  /* 0x0000200001d47983 */ /* 0x000ea20000100a00 */
[----:B------:R-:W-:Y:S02]  /*16f20*/  WARPGROUP.DEPBAR.LE gsb0, 0x0 ;  /* 0x00008000000079c5 */ /* 0x000fe40000010000 */
[----:B------:R-:W-:Y:S01]  /*16f30*/  WARPGROUP.ARRIVE ;  /* 0x00000000000079c5 */ /* 0x000fe20000000000 */
[----:B--2---:R-:W-:Y:S02]  /*16f40*/  R2UR UR44, R212 ;  /* 0x00000000d42c72ca */ /* 0x004fe400000e0000 */
[----:B------:R-:W-:-:S02]  /*16f50*/  R2UR UR45, R213 ;  /* 0x00000000d52d72ca */ /* 0x000fc400000e0000 */
[----:B------:R-:W-:Y:S01]  /*16f60*/  R2UR UR49, R214 ;  /* 0x00000000d63172ca */ /* 0x000fe200000e0000 */
[----:B------:R-:W2:Y:S10]  /*16f70*/  LDL.64 R212, [R1] ;  /* 0x0000000001d47983 */ /* 0x000eb40000100a00 */
[----:B------:R-:W-:Y:S01]  /*16f80*/  HGMMA.64x96x16.F32.BF16 R120, gdesc[UR44], R120, gsb0 ;  /* 0x016000002c7879f0 */ /* 0x000fe20008001878 */
[----:B------:R-:W-:-:S02]  /*16f90*/  R2UR UR45, R210 ;  /* 0x00000000d22d72ca */ /* 0x000fc400000e0000 */
[----:B------:R-:W-:Y:S02]  /*16fa0*/  R2UR UR44, R211 ;  /* 0x00000000d32c72ca */ /* 0x000fe400000e0000 */
[----:B------:R-:W3:Y:S01]  /*16fb0*/  LDL.64 R210, [R1+0x18] ;  /* 0x0000180001d27983 */ /* 0x000ee20000100a00 */
[----:B------:R-:W-:Y:S02]  /*16fc0*/  R2UR UR47, R208 ;  /* 0x00000000d02f72ca */ /* 0x000fe400000e0000 */
[----:B------:R-:W-:Y:S02]  /*16fd0*/  R2UR UR46, R209 ;  /* 0x00000000d12e72ca */ /* 0x000fe400000e0000 */
[----:B------:R-:W4:Y:S01]  /*16fe0*/  LDL.64 R208, [R1+0x10] ;  /* 0x0000100001d07983 */ /* 0x000f220000100a00 */
[----:B------:R-:W-:-:S03]  /*16ff0*/  R2UR UR48, R215 ;  /* 0x00000000d73072ca */ /* 0x000fc600000e0000 */
[----:B------:R-:W5:Y:S01]  /*17000*/  LDL.64 R214, [R1+0x8] ;  /* 0x0000080001d67983 */ /* 0x000f620000100a00 */
[----:B------:R-:W-:Y:S02]  /*17010*/  WARPGROUP.DEPBAR.LE gsb0, 0x0 ;  /* 0x00008000000079c5 */ /* 0x000fe40000010000 */
[----:B------:R-:W-:Y:S01]  /*17020*/  WARPGROUP.ARRIVE ;  /* 0x00000000000079c5 */ /* 0x000fe20000000000 */
[----:B---3--:R-:W-:Y:S02]  /*17030*/  R2UR UR40, R210 ;  /* 0x00000000d22872ca */ /* 0x008fe400000e0000 */
[----:B------:R-:W-:-:S13]  /*17040*/  R2UR UR41, R211 ;  /* 0x00000000d32972ca */ /* 0x000fda00000e0000 */
[----:B------:R-:W-:Y:S01]  /*17050*/  HGMMA.64x96x16.F32.BF16 R120, gdesc[UR40], R120, gsb0 ;  /* 0x01600000287879f0 */ /* 0x000fe20008001878 */
[----:B----4-:R-:W-:Y:S02]  /*17060*/  R2UR UR36, R208 ;  /* 0x00000000d02472ca */ /* 0x010fe400000e0000 */
[----:B------:R-:W-:Y:S02]  /*17070*/  R2UR UR37, R209 ;  /* 0x00000000d12572ca */ /* 0x000fe400000e0000 */
[----:B-----5:R-:W-:Y:S02]  /*17080*/  R2UR UR32, R214 ;  /* 0x00000000d62072ca */ /* 0x020fe400000e0000 */
[----:B------:R-:W-:Y:S01]  /*17090*/  R2UR UR33, R215 ;  /* 0x00000000d72172ca */ /* 0x000fe200000e0000 */
[----:B------:R-:W-:Y:S02]  /*170a0*/  WARPGROUP.DEPBAR.LE gsb0, 0x0 ;  /* 0x00008000000079c5 */ /* 0x000fe40000010000 */
[----:B------:R-:W-:-:S06]  /*170b0*/  WARPGROUP.ARRIVE ;  /* 0x00000000000079c5 */ /* 0x000fcc0000000000 */
[----:B------:R-:W-:Y:S01]  /*170c0*/  HGMMA.64x96x16.F32.BF16 R120, gdesc[UR36], R120, gsb0 ;  /* 0x01600000247879f0 */ /* 0x000fe20008001878 */
[----:B--2---:R-:W-:Y:S02]  /*170d0*/  R2UR UR28, R212 ;  /* 0x00000000d41c72ca */ /* 0x004fe400000e0000 */
[----:B------:R-:W-:Y:S01]  /*170e0*/  R2UR UR29, R213 ;  /* 0x00000000d51d72ca */ /* 0x000fe200000e0000 */
        /* <DEDUP_REMOVED lines=23> */
[----:B------:R-:W-:Y:S02]  /*17260*/  R2UR UR41, R21 ;  /* 0x00000000152972ca */ /* 0x000fe400000e0000 */
[----:B------:R-:W-:Y:S01]  /*17270*/  R2UR UR40, R207 ;  /* 0x00000000cf2872ca */ /* 0x000fe200000e0000 */
[----:B------:R-:W-:Y:S02]  /*17280*/  WARPGROUP.DEPBAR.LE gsb0, 0x0 ;  /* 0x00008000000079c5 */ /* 0x000fe40000010000 */
[----:B------:R-:W-:-:S06]  /*17290*/  WARPGROUP.ARRIVE ;  /* 0x00000000000079c5 */ /* 0x000fcc0000000000 */
[----:B------:R-:W-:Y:S04]  /*172a0*/  HGMMA.64x96x16.F32.BF16 R120, gdesc[UR12], R120, gsb0 ;  /* 0x016000000c7879f0 */ /* 0x000fe80008001878 */
        /* <DEDUP_REMOVED lines=15> */
[----:B------:R-:W-:Y:S01]  /*173a0*/  R2UR UR38, R12 ;  /* 0x000000000c2672ca */ /* 0x000fe200000e0000 */
[----:B------:R-:W-:Y:S02]  /*173b0*/  WARPGROUP.DEPBAR.LE gsb0, 0x0 ;  /* 0x00008000000079c5 */ /* 0x000fe40000010000 */
[----:B------:R-:W-:-:S12]  /*173c0*/  @!P0 BRA `(.L_x_1785) ;  /* 0x0000000000048947 */ /* 0x000fd80003800000 */
[----:B------:R-:W-:Y:S01]  /*173d0*/  BPT.TRAP 0x1 ;  /* 0x000000040000795c */ /* 0x000fe20000300000 */
.L_x_1785:
[----:B------:R-:W-:Y:S01]  /*173e0*/  SHF.L.U32 R2, R199, 0x1f, RZ ;  /* 0x0000001fc7027819 */ /* 0x000fe200000006ff */
[----:B------:R-:W-:-:S04]  /*173f0*/  IMAD R20, R194, 0x8, R18 ;  /* 0x00000008c2147824 */ /* 0x000fc800078e0212 */
[----:B------:R0:W1:Y:S01]  /*17400*/  SYNCS.PHASECHK.TRANS64.TRYWAIT P1, [R20+URZ+0x30850], R2 ;  /* 0x03085002140075a7 */ /* 0x000062000802017f */
[----:B------:R-:W-:Y:S05]  /*17410*/  @!P0 BRA `(.L_x_1786) ;  /* 0x0000000000048947 */ /* 0x000fea0003800000 */
[----:B------:R-:W-:Y:S01]  /*17420*/  BPT.TRAP 0x1 ;  /* 0x000000040000795c */ /* 0x000fe20000300000 */
.L_x_1786:
[----:B------:R-:W-:Y:S04]  /*17430*/  BSSY B2, `(.L_x_1787) ;  /* 0x0000004000027945 */ /* 0x000fe80003800000 */
[----:B-1----:R-:W-:Y:S05]  /*17440*/  @P1 BRA `(.L_x_1788) ;  /* 0x0000000000081947 */ /* 0x002fea0003800000 */
[----:B------:R-:W1:Y:S02]  /*17450*/  SYNCS.PHASECHK.TRANS64.TRYWAIT P1, [R20+URZ+0x30850], R2 ;  /* 0x03085002140075a7 */ /* 0x000e64000802017f */
[----:B-1----:R-:W-:Y:S05]  /*17460*/  @!P1 BRA `(.L_x_1789) ;  /* 0x0000014000f49947 */ /* 0x002fea0003800000 */
.L_x_1788:
[----:B------:R-:W-:Y:S05]  /*17470*/  BSYNC B2 ;  /* 0x0000000000027941 */ /* 0x000fea0003800000 */
.L_x_1787:
        /* <DEDUP_REMOVED lines=48> */
.L_x_1790:
[----:B------:R-:W2:Y:S01]  /*17780*/  LDL R13, [R1+0x30] ;  /* 0x00003000010d7983 */ /* 0x000ea20000100800 */
[----:B------:R-:W0:Y:S03]  /*17790*/  LDC R6, c[0x0][0x448] ;  /* 0x00011200ff067b82 */ /* 0x000e260000000800 */
[----:B------:R-:W2:Y:S04]  /*177a0*/  LDL R2, [R1+0x44] ;  /* 0x0000440001027983 */ /* 0x000ea80000100800 */
[----:B------:R-:W3:Y:S01]  /*177b0*/  LDL R12, [R1+0x40] ;  /* 0x00004000010c7983 */ /* 0x000ee20000100800 */
[----:B0-----:R-:W-:-:S13]  /*177c0*/  ISETP.NE.AND P2, PT, R6, 0x1, PT ;  /* 0x000000010600780c */ /* 0x001fda0003f45270 */
[----:B------:R-:W0:Y:S08]  /*177d0*/  @P2 LDC R9, c[0x0][0x44c] ;  /* 0x00011300ff092b82 */ /* 0x000e300000000800 */
[----:B------:R-:W1:Y:S01]  /*177e0*/  @P2 LDC R6, c[0x0][0x450] ;  /* 0x00011400ff062b82 */ /* 0x000e620000000800 */
[----:B------:R-:W-:Y:S01]  /*177f0*/  IMAD R168, R5, -0x60, RZ ;  /* 0xffffffa005a87824 */ /* 0x000fe200078e02ff */
[----:B------:R-:W-:Y:S01]  /*17800*/  LOP3.LUT P1, RZ, R22, 0x80000, RZ, 0xc0, !PT ;  /* 0x0008000016ff7812 */ /* 0x000fe2000782c0ff */
[----:B--2---:R-:W-:-:S04]  /*17810*/  IMAD.IADD R2, R2, 0x1, R13 ;  /* 0x0000000102027824 */ /* 0x004fc800078e020d */
[----:B0-----:R-:W-:-:S05]  /*17820*/  @P2 IMAD.HI.U32 R9, R2, R9, RZ ;  /* 0x0000000902092227 */ /* 0x001fca00078e00ff */
[----:B-1----:R-:W-:Y:S01]  /*17830*/  @P2 SHF.R.U32.HI R2, RZ, R6, R9 ;  /* 0x00000006ff022219 */ /* 0x002fe20000011609 */
[----:B------:R-:W-:-:S04]  /*17840*/  VIADD R9, R0, 0x30840 ;  /* 0x0003084000097836 */ /* 0x000fc80000000000 */
[----:B------:R-:W0:Y:S01]  /*17850*/  SHFL.IDX PT, R169, R2, RZ, 0x1c1f ;  /* 0x001c1fff02a97589 */ /* 0x000e2200000e0000 */
[----:B------:R-:W-:Y:S01]  /*17860*/  PRMT R0, R204, 0x654, R9 ;  /* 0x00000654cc007816 */ /* 0x000fe20000000009 */
[----:B------:R-:W-:Y:S02]  /*17870*/  VIADD R6, R168, 0x1 ;  /* 0x00000001a8067836 */ /* 0x000fe40000000000 */
[----:B------:R-:W-:Y:S01]  /*17880*/  IMAD.U32 R9, RZ, RZ, UR50 ;  /* 0x00000032ff097e24 */ /* 0x000fe2000f8e00ff */
[----:B------:R3:W-:Y:S02]  /*17890*/  SYNCS.ARRIVE.TRANS64.RED.A1T0 RZ, [R0+URZ], RZ ;  /* 0x000000ff00ff79a7 */ /* 0x0007e4000810043f */
[----:B---3--:R-:W-:Y:S02]  /*178a0*/  IMAD R0, R12, -0x2, R6 ;  /* 0xfffffffe0c007824 */ /* 0x008fe400078e0206 */
[----:B------:R-:W-:-:S03]  /*178b0*/  LOP3.LUT R21, RZ, R9, RZ, 0x33, !PT ;  /* 0x00000009ff157212 */ /* 0x000fc600078e33ff */
[----:B------:R-:W-:-:S05]  /*178c0*/  IADD3 R15, -R200, R0, R201 ;  /* 0x00000000c80f7210 */ /* 0x000fca0007ffe1c9 */
[----:B------:R-:W-:Y:S02]  /*178d0*/  IMAD.IADD R21, R21, 0x1, R15 ;  /* 0x0000000115157824 */ /* 0x000fe400078e020f */
[----:B------:R-:W-:Y:S02]  /*178e0*/  VIADD R15, R15, UR54 ;  /* 0x000000360f0f7c36 */ /* 0x000fe40008000000 */
[----:B------:R-:W-:Y:S02]  /*178f0*/  VIADD R0, R0, 0xffffffff ;  /* 0xffffffff00007836 */ /* 0x000fe40000000000 */
        /* <DEDUP_REMOVED lines=15> */
.L_x_1793:
[----:B------:R-:W-:-:S05]  /*179f0*/  IMAD.U32 R170, RZ, RZ, UR39 ;  /* 0x00000027ffaa7e24 */ /* 0x000fca000f8e00ff */
[----:B------:R-:W-:-:S13]  /*17a00*/  ISETP.NE.AND P1, PT, R170, 0x1, PT ;  /* 0x00000001aa00780c */ /* 0x000fda0003f25270 */
[----:B------:R-:W0:Y:S02]  /*17a10*/  @P1 LDC.64 R12, c[0x0][0x9e8] ;  /* 0x00027a00ff0c1b82 */ /* 0x000e240000000a00 */
[----:B0-----:R-:W-:-:S05]  /*17a20*/  @P1 IMAD.HI.U32 R12, R169, R12, RZ ;  /* 0x0000000ca90c1227 */ /* 0x001fca00078e00ff */
[----:B------:R-:W-:-:S07]  /*17a30*/  @P1 SHF.R.U32.HI R169, RZ, R13, R12 ;  /* 0x0000000dffa91219 */ /* 0x000fce000001160c */
.L_x_1794:
[----:B------:R-:W-:Y:S05]  /*17a40*/  BSYNC B2 ;  /* 0x0000000000027941 */ /* 0x000fea0003800000 */
.L_x_1792:
[----:B------:R-:W-:-:S05]  /*17a50*/  IMAD R169, R169, R170, R0 ;  /* 0x000000aaa9a97224 */ /* 0x000fca00078e0200 */
[----:B------:R-:W-:Y:S02]  /*17a60*/  VIADDMNMX R14, R169, R170, R14, PT ;  /* 0x000000aaa90e7246 */ /* 0x000fe4000380010e */
[----:B------:R-:W-:-:S07]  /*17a70*/  VIMNMX R6, R6, R169, !PT ;  /* 0x000000a906067248 */ /* 0x000fce0007fe0100 */
.L_x_1791:
        /* <DEDUP_REMOVED lines=13> */
[----:B------:R-:W-:Y:S01]  /*17b50*/  @P5 LOP3.LUT R22, R22, 0x4, RZ, 0xfc, !PT ;  /* 0x0000000416165812 */ /* 0x000fe200078efcff */
[--C-:B0-----:R-:W-:Y:S01]  /*17b60*/  IMAD.IADD R15, R15, 0x1, R2.reuse ;  /* 0x000000010f0f7824 */ /* 0x101fe200078e0202 */
[----:B------:R-:W-:Y:S01]  /*17b70*/  ISETP.LT.OR P3, PT, R14, 0xa, P3 ;  /* 0x0000000a0e00780c */ /* 0x000fe20001f61670 */
[----:B------:R-:W-:Y:S01]  /*17b80*/  IMAD.IADD R21, R21, 0x1, R2 ;  /* 0x0000000115157824 */ /* 0x000fe200078e0202 */
        /* <DEDUP_REMOVED lines=117> */
[----:B------:R-:W-:-:S04]  /*182e0*/  ISETP.GT.AND P6, PT, R6, 0x59, !P6 ;  /* 0x000000590600780c */ /* 0x000fc800077c4270 */
[----:B------:R-:W-:-:S04]  /*182f0*/  ISETP.LT.OR P6, PT, R14, 0x5a, P6 ;  /* 0x0000005a0e00780c */ /* 0x000fc800037c1670 */
        /* <DEDUP_REMOVED lines=15> */
.L_x_1797:
[----:B------:R-:W-:-:S05]  /*183f0*/  IMAD.U32 R6, RZ, RZ, UR39 ;  /* 0x00000027ff067e24 */ /* 0x000fca000f8e00ff */
[----:B------:R-:W-:-:S13]  /*18400*/  ISETP.NE.AND P6, PT, R6, 0x1, PT ;  /* 0x000000010600780c */ /* 0x000fda0003fc5270 */
[----:B------:R-:W0:Y:S02]  /*18410*/  @P6 LDC.64 R12, c[0x0][0x9e8] ;  /* 0x00027a00ff0c6b82 */ /* 0x000e240000000a00 */
[----:B0-----:R-:W-:-:S05]  /*18420*/  @P6 IMAD.HI.U32 R12, R2, R12, RZ ;  /* 0x0000000c020c6227 */ /* 0x001fca00078e00ff */
[----:B------:R-:W-:-:S07]  /*18430*/  @P6 SHF.R.U32.HI R2, RZ, R13, R12 ;  /* 0x0000000dff026219 */ /* 0x000fce000001160c */
.L_x_1798:
[----:B------:R-:W-:Y:S05]  /*18440*/  BSYNC B2 ;  /* 0x0000000000027941 */ /* 0x000fea0003800000 */
.L_x_1796:
[----:B------:R-:W-:-:S05]  /*18450*/  IMAD R0, R2, R6, R0 ;  /* 0x0000000602007224 */ /* 0x000fca00078e0200 */
[----:B------:R-:W-:Y:S02]  /*18460*/  VIADDMNMX R15, R0, R6, R15, PT ;  /* 0x00000006000f7246 */ /* 0x000fe4000380010f */
[----:B------:R-:W-:-:S07]  /*18470*/  VIMNMX R21, R21, R0, !PT ;  /* 0x0000000015157248 */ /* 0x000fce0007fe0100 */
.L_x_1795:
        /* <DEDUP_REMOVED lines=8> */
[C---:B------:R-:W-:Y:S02]  /*18500*/  LOP3.LUT P2, RZ, R22.reuse, 0x20000, RZ, 0xc0, !PT ;  /* 0x0002000016ff7812 */ /* 0x040fe4000784c0ff */
        /* <DEDUP_REMOVED lines=75> */
[----:B0-----:R-:W-:Y:S01]  /*189c0*/  FMNMX.FTZ R2, R0, R2, !PT ;  /* 0x0000000200027209 */ /* 0x001fe20007810000 */
[----:B------:R-:W-:Y:S01]  /*189d0*/  IMAD.U32 R0, RZ, RZ, UR47 ;  /* 0x0000002fff007e24 */ /* 0x000fe2000f8e00ff */
[----:B------:R-:W-:-:S02]  /*189e0*/  FSEL R150, R150, -INF , !P1 ;  /* 0xff80000096967808 */ /* 0x000fc40004800000 */
[----:B------:R-:W-:Y:S01]  /*189f0*/  LOP3.LUT P1, RZ, R22, 0x200, RZ, 0xc0, !PT ;  /* 0x0000020016ff7812 */ /* 0x000fe2000782c0ff */
[----:B------:R-:W0:Y:S01]  /*18a00*/  SHFL.BFLY PT, R12, R2, 0x1, 0x1f ;  /* 0x0c201f00020c7f89 */ /* 0x000e2200000e0000 */
[C---:B------:R-:W-:Y:S02]  /*18a10*/  ISETP.GT.AND P5, PT, R21.reuse, 0x58, !P5 ;  /* 0x000000581500780c */ /* 0x040fe40006fa4270 */
[----:B------:R-:W-:Y:S02]  /*18a20*/  ISETP.GT.AND P1, PT, R21, 0x39, !P1 ;  /* 0x000000391500780c */ /* 0x000fe40004f24270 */
[C---:B------:R-:W-:Y:S02]  /*18a30*/  ISETP.LT.OR P4, PT, R15.reuse, 0x52, P4 ;  /* 0x000000520f00780c */ /* 0x040fe40002781670 */
[C---:B------:R-:W-:Y:S02]  /*18a40*/  ISETP.LT.OR P1, PT, R15.reuse, 0x3a, P1 ;  /* 0x0000003a0f00780c */ /* 0x040fe40000f21670 */
[----:B------:R-:W-:-:S02]  /*18a50*/  ISETP.LT.OR P5, PT, R15, 0x59, P5 ;  /* 0x000000590f00780c */ /* 0x000fc40002fa1670 */
[----:B------:R-:W-:Y:S02]  /*18a60*/  FSEL R151, R151, -INF , !P1 ;  /* 0xff80000097977808 */ /* 0x000fe40004800000 */
[----:B------:R-:W-:Y:S02]  /*18a70*/  LOP3.LUT P1, RZ, R22, 0x100, RZ, 0xc0, !PT ;  /* 0x0000010016ff7812 */ /* 0x000fe4000782c0ff */
[----:B------:R-:W-:Y:S02]  /*18a80*/  FSEL R163, R163, -INF , !P4 ;  /* 0xff800000a3a37808 */ /* 0x000fe40006000000 */
[----:B------:R-:W-:Y:S02]  /*18a90*/  ISETP.GT.AND P1, PT, R21, 0x40, !P1 ;  /* 0x000000401500780c */ /* 0x000fe40004f24270 */
[----:B------:R-:W-:Y:S02]  /*18aa0*/  FSEL R166, R166, -INF , !P5 ;  /* 0xff800000a6a67808 */ /* 0x000fe40006800000 */
[----:B------:R-:W-:-:S02]  /*18ab0*/  ISETP.LT.OR P1, PT, R15, 0x41, P1 ;  /* 0x000000410f00780c */ /* 0x000fc40000f21670 */
[----:B0-----:R-:W-:Y:S02]  /*18ac0*/  FMNMX.FTZ R12, R2, R12, !PT ;  /* 0x0000000c020c7209 */ /* 0x001fe40007810000 */
[----:B------:R-:W-:Y:S02]  /*18ad0*/  FSEL R154, R154, -INF , !P1 ;  /* 0xff8000009a9a7808 */ /* 0x000fe40004800000 */
[----:B------:R-:W-:Y:S01]  /*18ae0*/  LOP3.LUT P1, RZ, R22, 0x80, RZ, 0xc0, !PT ;  /* 0x0000008016ff7812 */ /* 0x000fe2000782c0ff */
[----:B------:R-:W-:-:S03]  /*18af0*/  FMUL.FTZ R13, R12, R0 ;  /* 0x000000000c0d7220 */ /* 0x000fc60000410000 */
[----:B------:R-:W-:-:S04]  /*18b00*/  ISETP.GT.AND P1, PT, R21, 0x41, !P1 ;  /* 0x000000411500780c */ /* 0x000fc80004f24270 */
[----:B------:R-:W-:-:S04]  /*18b10*/  ISETP.LT.OR P1, PT, R15, 0x42, P1 ;  /* 0x000000420f00780c */ /* 0x000fc80000f21670 */
[----:B------:R-:W-:Y:S02]  /*18b20*/  FSEL R155, R155, -INF , !P1 ;  /* 0xff8000009b9b7808 */ /* 0x000fe40004800000 */
[----:B------:R-:W-:Y:S02]  /*18b30*/  ISETP.GT.AND P1, PT, R21, 0x48, !P2 ;  /* 0x000000481500780c */ /* 0x000fe40005724270 */
[----:B------:R-:W-:Y:S02]  /*18b40*/  LOP3.LUT P2, RZ, R22, 0x2, RZ, 0xc0, !PT ;  /* 0x0000000216ff7812 */ /* 0x000fe4000784c0ff */
[----:B------:R-:W-:-:S04]  /*18b50*/  ISETP.LT.OR P1, PT, R15, 0x49, P1 ;  /* 0x000000490f00780c */ /* 0x000fc80000f21670 */
[----:B------:R-:W-:Y:S02]  /*18b60*/  FSEL R158, R158, -INF , !P1 ;  /* 0xff8000009e9e7808 */ /* 0x000fe40004800000 */
[----:B------:R-:W-:Y:S02]  /*18b70*/  ISETP.GT.AND P1, PT, R21, 0x49, !P6 ;  /* 0x000000491500780c */ /* 0x000fe40007724270 */
[----:B------:R-:W-:Y:S02]  /*18b80*/  LOP3.LUT P6, RZ, R22, 0x1, RZ, 0xc0, !PT ;  /* 0x0000000116ff7812 */ /* 0x000fe400078cc0ff */
[----:B------:R-:W-:-:S04]  /*18b90*/  ISETP.LT.OR P1, PT, R15, 0x4a, P1 ;  /* 0x0000004a0f00780c */ /* 0x000fc80000f21670 */
[----:B------:R-:W-:Y:S02]  /*18ba0*/  FSEL R159, R159, -INF , !P1 ;  /* 0xff8000009f9f7808 */ /* 0x000fe40004800000 */
[C---:B------:R-:W-:Y:S02]  /*18bb0*/  ISETP.GT.AND P1, PT, R21.reuse, RZ, !P2 ;  /* 0x000000ff1500720c */ /* 0x040fe40005724270 */
[----:B------:R-:W-:Y:S02]  /*18bc0*/  ISETP.GT.AND P2, PT, R21, 0x59, !P6 ;  /* 0x000000591500780c */ /* 0x000fe40007744270 */
[C---:B------:R-:W-:Y:S02]  /*18bd0*/  ISETP.LT.OR P1, PT, R15.reuse, 0x1, P1 ;  /* 0x000000010f00780c */ /* 0x040fe40000f21670 */
[----:B------:R-:W-:Y:S02]  /*18be0*/  ISETP.LT.OR P2, PT, R15, 0x5a, P2 ;  /* 0x0000005a0f00780c */ /* 0x000fe40001741670 */
[----:B------:R-:W-:-:S02]  /*18bf0*/  FSEL R122, R122, -INF , !P1 ;  /* 0xff8000007a7a7808 */ /* 0x000fc40004800000 */
[----:B------:R-:W-:Y:S02]  /*18c00*/  FSEL R167, R167, -INF , !P2 ;  /* 0xff800000a7a77808 */ /* 0x000fe40005000000 */
[----:B------:R-:W-:Y:S02]  /*18c10*/  FMNMX.FTZ R2, R122, R3, !PT ;  /* 0x000000037a027209 */ /* 0x000fe40007810000 */
[----:B------:R-:W-:Y:S02]  /*18c20*/  FSETP.NEU.FTZ.AND P1, PT, R12, -INF , PT ;  /* 0xff8000000c00780b */ /* 0x000fe40003f3d000 */
[----:B------:R-:W-:Y:S02]  /*18c30*/  FMNMX.FTZ R2, R123, R2, !PT ;  /* 0x000000027b027209 */ /* 0x000fe40007810000 */
[----:B------:R-:W-:Y:S02]  /*18c40*/  FSEL R13, R13, RZ, P1 ;  /* 0x000000ff0d0d7208 */ /* 0x000fe40000800000 */
[----:B------:R-:W-:-:S03]  /*18c50*/  FMNMX.FTZ R2, R126, R2, !PT ;  /* 0x000000027e027209 */ /* 0x000fc60007810000 */
        /* <DEDUP_REMOVED lines=56> */
[----:B0-----:R-:W-:-:S07]  /*18fe0*/  FMNMX.FTZ R2, R2, R6, !PT ;  /* 0x0000000602027209 */ /* 0x001fce0007810000 */
[----:B------:R-:W-:Y:S01]  /*18ff0*/  MUFU.EX2 R182, R182 ;  /* 0x000000b600b67308 */ /* 0x000fe20000000800 */
[----:B------:R-:W0:Y:S07]  /*19000*/  SHFL.BFLY PT, R6, R2, 0x1, 0x1f ;  /* 0x0c201f0002067f89 */ /* 0x000e2e00000e0000 */
[----:B------:R-:W-:Y:S08]  /*19010*/  MUFU.EX2 R124, R124 ;  /* 0x0000007c007c7308 */ /* 0x000ff00000000800 */
[----:B------:R-:W-:Y:S08]  /*19020*/  MUFU.EX2 R176, R176 ;  /* 0x000000b000b07308 */ /* 0x000ff00000000800 */
[----:B------:R-:W-:Y:S01]  /*19030*/  MUFU.EX2 R133, R133 ;  /* 0x0000008500857308 */ /* 0x000fe20000000800 */
[----:B0-----:R-:W-:-:S02]  /*19040*/  FMNMX.FTZ R13, R2, R6, !PT ;  /* 0x00000006020d7209 */ /* 0x001fc40007810000 */
[----:B------:R-:W-:Y:S02]  /*19050*/  FSEL R2, R12, RZ, P1 ;  /* 0x000000ff0c027208 */ /* 0x000fe40000800000 */
[C---:B------:R-:W-:Y:S01]  /*19060*/  FSETP.NEU.FTZ.AND P1, PT, R13.reuse, -INF , PT ;  /* 0xff8000000d00780b */ /* 0x040fe20003f3d000 */
[-C--:B------:R-:W-:Y:S02]  /*19070*/  FMUL.FTZ R137, R13, R0.reuse ;  /* 0x000000000d897220 */ /* 0x080fe40000410000 */
[----:B------:R-:W-:Y:S01]  /*19080*/  MUFU.EX2 R178, R178 ;  /* 0x000000b200b27308 */ /* 0x000fe20000000800 */
[----:B------:R-:W-:Y:S02]  /*19090*/  FADD.FTZ R2, -R2, R4 ;  /* 0x0000000402027221 */ /* 0x000fe40000010100 */
[----:B------:R-:W-:Y:S02]  /*190a0*/  FSEL R137, R137, RZ, P1 ;  /* 0x000000ff89897208 */ /* 0x000fe40000800000 */
[----:B------:R-:W-:-:S03]  /*190b0*/  FMUL.FTZ R2, R2, R0 ;  /* 0x0000000002027220 */ /* 0x000fc60000410000 */
        /* <DEDUP_REMOVED lines=8> */
[----:B------:R0:W1:Y:S01]  /*19140*/  MUFU.EX2 R6, R2 ;  /* 0x0000000200067308 */ /* 0x0000620000000800 */
        /* <DEDUP_REMOVED lines=8> */
[----:B0-----:R-:W-:Y:S01]  /*191d0*/  FSEL R2, R13, RZ, P1 ;  /* 0x000000ff0d027208 */ /* 0x001fe20000800000 */
[-CC-:B------:R-:W-:Y:S01]  /*191e0*/  FFMA.FTZ R179, R150, R0.reuse, -R137.reuse ;  /* 0x0000000096b37223 */ /* 0x180fe20000010889 */
[-CC-:B------:R-:W-:Y:S01]  /*191f0*/  FFMA.FTZ R134, R151, R0.reuse, -R137.reuse ;  /* 0x0000000097867223 */ /* 0x180fe20000010889 */
[-CC-:B------:R-:W-:Y:S01]  /*19200*/  FFMA.FTZ R173, R154, R0.reuse, -R137.reuse ;  /* 0x000000009aad7223 */ /* 0x180fe20000010889 */
[-C--:B------:R-:W-:Y:S01]  /*19210*/  FFMA.FTZ R131, R155, R0.reuse, -R137 ;  /* 0x000000009b837223 */ /* 0x080fe20000010889 */
[----:B------:R-:W-:Y:S01]  /*19220*/  FADD.FTZ R2, -R2, R3 ;  /* 0x0000000302027221 */ /* 0x000fe20000010100 */
[--C-:B------:R-:W-:Y:S01]  /*19230*/  FFMA.FTZ R175, R158, R0, -R137.reuse ;  /* 0x000000009eaf7223 */ /* 0x100fe20000010889 */
[----:B------:R-:W-:Y:S01]  /*19240*/  MUFU.EX2 R136, R136 ;  /* 0x0000008800887308 */ /* 0x000fe20000000800 */
[----:B-1----:R-:W-:Y:S01]  /*19250*/  FFMA.FTZ R8, R6, R8, R188 ;  /* 0x0000000806087223 */ /* 0x002fe200000100bc */
[-C--:B------:R-:W-:Y:S01]  /*19260*/  FMUL.FTZ R2, R2, R0.reuse ;  /* 0x0000000002027220 */ /* 0x080fe20000410000 */
[-CC-:B------:R-:W-:Y:S01]  /*19270*/  FFMA.FTZ R130, R159, R0.reuse, -R137.reuse ;  /* 0x000000009f827223 */ /* 0x180fe20000010889 */
[-CC-:B------:R-:W-:Y:S01]  /*19280*/  FFMA.FTZ R169, R162, R0.reuse, -R137.reuse ;  /* 0x00000000a2a97223 */ /* 0x180fe20000010889 */
[----:B------:R-:W-:Y:S01]  /*19290*/  FADD.FTZ R8, R121, R8 ;  /* 0x0000000879087221 */ /* 0x000fe20000010000 */
[-CC-:B------:R-:W-:Y:S01]  /*192a0*/  FFMA.FTZ R3, R163, R0.reuse, -R137.reuse ;  /* 0x00000000a3037223 */ /* 0x180fe20000010889 */
[-CC-:B------:R-:W-:Y:S01]  /*192b0*/  FFMA.FTZ R171, R166, R0.reuse, -R137.reuse ;  /* 0x00000000a6ab7223 */ /* 0x180fe20000010889 */
[----:B------:R-:W0:Y:S01]  /*192c0*/  MUFU.EX2 R2, R2 ;  /* 0x0000000200027308 */ /* 0x000e220000000800 */
[----:B------:R-:W-:Y:S01]  /*192d0*/  FADD.FTZ R8, R190, R8 ;  /* 0x00000008be087221 */ /* 0x000fe20000010000 */
[----:B------:R-:W-:-:S03]  /*192e0*/  FFMA.FTZ R137, R167, R0, -R137 ;  /* 0x00000000a7897223 */ /* 0x000fc60000010889 */
[----:B------:R-:W-:-:S03]  /*192f0*/  FADD.FTZ R8, R120, R8 ;  /* 0x0000000878087221 */ /* 0x000fc60000010000 */
[----:B------:R-:W1:Y:S01]  /*19300*/  MUFU.EX2 R191, R191 ;  /* 0x000000bf00bf7308 */ /* 0x000e620000000800 */
[----:B------:R-:W-:-:S04]  /*19310*/  FADD.FTZ R8, R184, R8 ;  /* 0x00000008b8087221 */ /* 0x000fc80000010000 */
[----:B------:R-:W-:-:S03]  /*19320*/  FADD.FTZ R8, R21, R8 ;  /* 0x0000000815087221 */ /* 0x000fc60000010000 */
[----:B------:R-:W2:Y:S01]  /*19330*/  MUFU.EX2 R127, R127 ;  /* 0x0000007f007f7308 */ /* 0x000ea20000000800 */
[----:B0-----:R-:W-:Y:S01]  /*19340*/  FFMA.FTZ R7, R2, R7, R189 ;  /* 0x0000000702077223 */ /* 0x001fe200000100bd */
[----:B------:R-:W-:-:S03]  /*19350*/  FADD.FTZ R8, R186, R8 ;  /* 0x00000008ba087221 */ /* 0x000fc60000010000 */
[----:B------:R-:W-:Y:S01]  /*19360*/  FADD.FTZ R7, R136, R7 ;  /* 0x0000000788077221 */ /* 0x000fe20000010000 */
[----:B------:R-:W-:Y:S02]  /*19370*/  FADD.FTZ R8, R15, R8 ;  /* 0x000000080f087221 */ /* 0x000fe40000010000 */
[----:B------:R-:W0:Y:S01]  /*19380*/  MUFU.EX2 R185, R185 ;  /* 0x000000b900b97308 */ /* 0x000e220000000800 */
[----:B-1----:R-:W-:Y:S01]  /*19390*/  FADD.FTZ R7, R191, R7 ;  /* 0x00000007bf077221 */ /* 0x002fe20000010000 */
[----:B------:R-:W-:-:S04]  /*193a0*/  FADD.FTZ R8, R180, R8 ;  /* 0x00000008b4087221 */ /* 0x000fc80000010000 */
[----:B------:R-:W-:Y:S02]  /*193b0*/  FADD.FTZ R8, R14, R8 ;  /* 0x000000080e087221 */ /* 0x000fe40000010000 */
[----:B------:R-:W1:Y:S01]  /*193c0*/  MUFU.EX2 R126, R126 ;  /* 0x0000007e007e7308 */ /* 0x000e620000000800 */
[----:B--2---:R-:W-:Y:S01]  /*193d0*/  FADD.FTZ R7, R127, R7 ;  /* 0x000000077f077221 */ /* 0x004fe20000010000 */
[----:B------:R-:W-:-:S04]  /*193e0*/  FADD.FTZ R8, R182, R8 ;  /* 0x00000008b6087221 */ /* 0x000fc80000010000 */
[----:B------:R-:W-:Y:S02]  /*193f0*/  FADD.FTZ R8, R124, R8 ;  /* 0x000000087c087221 */ /* 0x000fe40000010000 */
[----:B------:R-:W2:Y:S01]  /*19400*/  MUFU.EX2 R187, R187 ;  /* 0x000000bb00bb7308 */ /* 0x000ea20000000800 */
[----:B0-----:R-:W-:Y:S01]  /*19410*/  FADD.FTZ R7, R185, R7 ;  /* 0x00000007b9077221 */ /* 0x001fe20000010000 */
[----:B------:R-:W-:-:S04]  /*19420*/  FADD.FTZ R8, R176, R8 ;  /* 0x00000008b0087221 */ /* 0x000fc80000010000 */
        /* <DEDUP_REMOVED lines=57> */
.L_x_1799:
[----:B------:R-:W-:Y:S01]  /*197c0*/  ISETP.GT.AND P1, PT, R5, R226, PT ;  /* 0x000000e20500720c */ /* 0x000fe20003f24270 */
[----:B------:R-:W-:Y:S01]  /*197d0*/  VIADD R139, R20, 0x30860 ;  /* 0x00030860148b7836 */ /* 0x000fe20000000000 */
[----:B------:R-:W-:Y:S01]  /*197e0*/  F2FP.BF16.F32.PACK_AB R169, R3, R169 ;  /* 0x000000a903a9723e */ /* 0x000fe200000010ff */
[----:B------:R-:W-:Y:S01]  /*197f0*/  VIADD R5, R5, 0xffffffff ;  /* 0xffffffff05057836 */ /* 0x000fe20000000000 */
[----:B------:R-:W-:Y:S01]  /*19800*/  F2FP.BF16.F32.PACK_AB R170, R4, R170 ;  /* 0x000000aa04aa723e */ /* 0x000fe200000010ff */
[----:B------:R-:W-:Y:S01]  /*19810*/  IMAD.MOV.U32 R3, RZ, RZ, R13 ;  /* 0x000000ffff037224 */ /* 0x000fe200078e000d */
[----:B------:R-:W-:Y:S01]  /*19820*/  PRMT R20, R204, 0x654, R139 ;  /* 0x00000654cc147816 */ /* 0x000fe2000000008b */
[----:B------:R-:W-:Y:S01]  /*19830*/  IMAD.MOV.U32 R4, RZ, RZ, R12 ;  /* 0x000000ffff047224 */ /* 0x000fe200078e000c */
[----:B------:R-:W-:Y:S01]  /*19840*/  F2FP.BF16.F32.PACK_AB R188, R121, R188 ;  /* 0x000000bc79bc723e */ /* 0x000fe200000010ff */
[----:B------:R-:W-:Y:S01]  /*19850*/  IMAD.MOV.U32 R199, RZ, RZ, R11 ;  /* 0x000000ffffc77224 */ /* 0x000fe200078e000b */
[----:B------:R0:W-:Y:S01]  /*19860*/  SYNCS.ARRIVE.TRANS64.RED.A1T0 RZ, [R20+URZ], RZ ;  /* 0x000000ff14ff79a7 */ /* 0x0001e2000810043f */
[----:B------:R-:W-:Y:S01]  /*19870*/  F2FP.BF16.F32.PACK_AB R189, R136, R189 ;  /* 0x000000bd88bd723e */ /* 0x000fe200000010ff */
[----:B------:R-:W-:Y:S01]  /*19880*/  IMAD.MOV.U32 R194, RZ, RZ, R10 ;  /* 0x000000ffffc27224 */ /* 0x000fe200078e000a */
        /* <DEDUP_REMOVED lines=20> */
[----:B0-----:R-:W-:Y:S06]  /*199d0*/  @P1 BRA `(.L_x_1800) ;  /* 0xffffffc8008c1947 */ /* 0x001fec000383ffff */
[----:B------:R-:W-:Y:S05]  /*199e0*/  BSYNC B0 ;  /* 0x0000000000007941 */ /* 0x000fea0003800000 */
.L_x_1779:
[----:B------:R-:W-:Y:S02]  /*199f0*/  IMAD.MOV.U32 R3, RZ, RZ, R13 ;  /* 0x000000ffff037224 */ /* 0x000fe400078e000d */
[----:B------:R-:W-:Y:S02]  /*19a00*/  IMAD.MOV.U32 R4, RZ, RZ, R12 ;  /* 0x000000ffff047224 */ /* 0x000fe400078e000c */
[----:B------:R-:W-:Y:S02]  /*19a10*/  IMAD.MOV.U32 R194, RZ, RZ, R10 ;  /* 0x000000ffffc27224 */ /* 0x000fe400078e000a */
[----:B------:R-:W-:-:S07]  /*19a20*/  IMAD.MOV.U32 R199, RZ, RZ, R11 ;  /* 0x000000ffffc77224 */ /* 0x000fce00078e000b */
.L_x_1778:
[----:B------:R-:W-:Y:S05]  /*19a30*/  BSYNC B1 ;  /* 0x0000000000017941 */ /* 0x000fea0003800000 */
.L_x_1777:
[----:B------:R-:W2:Y:S01]  /*19a40*/  LDL R10, [R1+0x30] ;  /* 0x00003000010a7983 */ /* 0x000ea20000100800 */
[----:B------:R-:W0:Y:S01]  /*19a50*/  LDC R11, c[0x0][0x448] ;  /* 0x00011200ff0b7b82 */ /* 0x000e220000000800 */
[----:B------:R-:W-:Y:S02]  /*19a60*/  LOP3.LUT R22, R22, 0xfff7ffff, RZ, 0xc0, !PT ;  /* 0xfff7ffff16167812 */ /* 0x000fe400078ec0ff */
[----:B------:R-:W-:-:S05]  /*19a70*/  IADD3 R13, R201, 0x1, -R200 ;  /* 0x00000001c90d7810 */ /* 0x000fca0007ffe8c8 */
[----:B------:R-:W1:Y:S01]  /*19a80*/  LDC R14, c[0x0][0x9e4] ;  /* 0x00027900ff0e7b82 */ /* 0x000e620000000800 */
[----:B0-----:R-:W-:-:S13]  /*19a90*/  ISETP.NE.AND P1, PT, R11, 0x1, PT ;  /* 0x000000010b00780c */ /* 0x001fda0003f25270 */
[----:B------:R-:W0:Y:S01]  /*19aa0*/  @P1 LDC R11, c[0x0][0x44c] ;  /* 0x00011300ff0b1b82 */ /* 0x000e220000000800 */
[----:B------:R-:W-:-:S04]  /*19ab0*/  @P1 LOP3.LUT R22, R22, 0x80000, RZ, 0xfc, !PT ;  /* 0x0008000016161812 */ /* 0x000fc800078efcff */
[----:B------:R-:W-:-:S03]  /*19ac0*/  LOP3.LUT R22, R22, 0xffefffff, RZ, 0xc0, !PT ;  /* 0xffefffff16167812 */ /* 0x000fc600078ec0ff */
[----:B------:R-:W3:Y:S01]  /*19ad0*/  @P1 LDC R12, c[0x0][0x450] ;  /* 0x00011400ff0c1b82 */ /* 0x000ee20000000800 */
[----:B--2---:R-:W-:-:S04]  /*19ae0*/  VIADD R10, R10, 0x7f ;  /* 0x0000007f0a0a7836 */ /* 0x004fc80000000000 */
[----:B0-----:R-:W-:-:S05]  /*19af0*/  @P1 IMAD.HI.U32 R11, R10, R11, RZ ;  /* 0x0000000b0a0b1227 */ /* 0x001fca00078e00ff */
[----:B---3--:R-:W-:Y:S02]  /*19b00*/  @P1 SHF.R.U32.HI R10, RZ, R12, R11 ;  /* 0x0000000cff0a1219 */ /* 0x008fe4000001160b */
[----:B-1----:R-:W-:-:S03]  /*19b10*/  ISETP.GE.AND P1, PT, R14, 0x1, PT ;  /* 0x000000010e00780c */ /* 0x002fc60003f26270 */
[----:B------:R-:W-:-:S04]  /*19b20*/  IMAD.IADD R10, R13, 0x1, R10 ;  /* 0x000000010d0a7824 */ /* 0x000fc800078e020a */
[----:B------:R-:W-:-:S06]  /*19b30*/  IMAD.IADD R12, R10, 0x1, -R9 ;  /* 0x000000010a0c7824 */ /* 0x000fcc00078e0a09 */
[----:B------:R-:W-:Y:S01]  /*19b40*/  @P1 LOP3.LUT R22, R22, 0x100000, RZ, 0xfc, !PT ;  /* 0x0010000016161812 */ /* 0x000fe200078efcff */
[----:B------:R-:W-:Y:S06]  /*19b50*/  @!P1 BRA `(.L_x_1801) ;  /* 0x0000000000489947 */ /* 0x000fec0003800000 */
[----:B------:R-:W-:Y:S01]  /*19b60*/  IMAD.MOV.U32 R9, RZ, RZ, R10 ;  /* 0x000000ffff097224 */ /* 0x000fe200078e000a */
[----:B------:R-:W-:Y:S04]  /*19b70*/  BSSY B0, `(.L_x_1802) ;  /* 0x000000e000007945 */ /* 0x000fe80003800000 */
        /* <DEDUP_REMOVED lines=9> */
.L_x_1803:
[----:B------:R-:W-:-:S13]  /*19c10*/  ISETP.NE.AND P1, PT, R14, 0x1, PT ;  /* 0x000000010e00780c */ /* 0x000fda0003f25270 */
[----:B------:R-:W0:Y:S02]  /*19c20*/  @P1 LDC.64 R10, c[0x0][0x9e8] ;  /* 0x00027a00ff0a1b82 */ /* 0x000e240000000a00 */
[----:B0-----:R-:W-:-:S05]  /*19c30*/  @P1 IMAD.HI.U32 R10, R9, R10, RZ ;  /* 0x0000000a090a1227 */ /* 0x001fca00078e00ff */
[----:B------:R-:W-:-:S07]  /*19c40*/  @P1 SHF.R.U32.HI R9, RZ, R11, R10 ;  /* 0x0000000bff091219 */ /* 0x000fce000001160a */
.L_x_1804:
[----:B------:R-:W-:Y:S05]  /*19c50*/  BSYNC B0 ;  /* 0x0000000000007941 */ /* 0x000fea0003800000 */
.L_x_1802:
[----:B------:R-:W-:-:S05]  /*19c60*/  IMAD R9, R9, R14, RZ ;  /* 0x0000000e09097224 */ /* 0x000fca00078e02ff */
[----:B------:R-:W-:-:S07]  /*19c70*/  VIMNMX R12, R12, R9, !PT ;  /* 0x000000090c0c7248 */ /* 0x000fce0007fe0100 */
.L_x_1801:
[----:B------:R-:W2:Y:S01]  /*19c80*/  LDL R10, [R1+0x3c] ;  /* 0x00003c00010a7983 */ /* 0x000ea20000100800 */
[----:B------:R-:W-:Y:S01]  /*19c90*/  VIADD R12, R12, 0x5f ;  /* 0x0000005f0c0c7836 */ /* 0x000fe20000000000 */
[----:B------:R-:W-:Y:S03]  /*19ca0*/  BSSY B0, `(.L_x_1805) ;  /* 0x000023d000007945 */ /* 0x000fe60003800000 */
[----:B------:R-:W-:-:S05]  /*19cb0*/  IMAD.HI R12, R12, 0x2aaaaaab, RZ ;  /* 0x2aaaaaab0c0c7827 */ /* 0x000fca00078e02ff */
[----:B------:R-:W-:-:S04]  /*19cc0*/  SHF.R.U32.HI R9, RZ, 0x1f, R12 ;  /* 0x0000001fff097819 */ /* 0x000fc8000001160c */
[----:B------:R-:W-:-:S04]  /*19cd0*/  LEA.HI.SX32 R9, R12, R9, 0x1c ;  /* 0x000000090c097211 */ /* 0x000fc800078fe2ff */
[----:B--2---:R-:W-:-:S04]  /*19ce0*/  VIMNMX R226, R10, R9, !PT ;  /* 0x000000090ae27248 */ /* 0x004fc80007fe0100 */
[----:B------:R-:W-:-:S13]  /*19cf0*/  ISETP.GE.AND P1, PT, R5, R226, PT ;  /* 0x000000e20500720c */ /* 0x000fda0003f26270 */
[----:B------:R-:W-:Y:S05]  /*19d00*/  @!P1 BRA `(.L_x_1806) ;  /* 0x0000002000d89947 */ /* 0x000fea0003800000 */
[----:B------:R-:W-:Y:S01]  /*19d10*/  BSSY B1, `(.L_x_1806) ;  /* 0x0000235000017945 */ /* 0x000fe20003800000 */
[----:B------:R-:W-:Y:S02]  /*19d20*/  IMAD.MOV.U32 R9, RZ, RZ, R3 ;  /* 0x000000ffff097224 */ /* 0x000fe400078e0003 */
[----:B------:R-:W-:Y:S02]  /*19d30*/  IMAD.MOV.U32 R10, RZ, RZ, R4 ;  /* 0x000000ffff0a7224 */ /* 0x000fe400078e0004 */
[----:B------:R-:W-:Y:S02]  /*19d40*/  IMAD.MOV.U32 R12, RZ, RZ, R199 ;  /* 0x000000ffff0c7224 */ /* 0x000fe400078e00c7 */
[----:B------:R-:W-:-:S07]  /*19d50*/  IMAD.MOV.U32 R13, RZ, RZ, R194 ;  /* 0x000000ffff0d7224 */ /* 0x000fce00078e00c2 */
.L_x_1819:
[----:B------:R-:W-:-:S04]  /*19d60*/  ISETP.NE.AND P1, PT, R13, 0x1, PT ;  /* 0x000000010d00780c */ /* 0x000fc80003f25270 */
[----:B------:R-:W-:-:S04]  /*19d70*/  SEL R199, RZ, 0x1, P1 ;  /* 0x00000001ffc77807 */ /* 0x000fc80000800000 */
[----:B------:R-:W-:Y:S01]  /*19d80*/  LOP3.LUT R199, R12, R199, RZ, 0x3c, !PT ;  /* 0x000000c70cc77212 */ /* 0x000fe200078e3cff */
[----:B------:R-:W-:Y:S06]  /*19d90*/  @!P0 BRA `(.L_x_1807) ;  /* 0x0000000000048947 */ /* 0x000fec0003800000 */
[----:B------:R-:W-:Y:S01]  /*19da0*/  BPT.TRAP 0x1 ;  /* 0x000000040000795c */ /* 0x000fe20000300000 */
.L_x_1807:
        /* <DEDUP_REMOVED lines=8> */
.L_x_1808:
[----:B------:R-:W-:Y:S01]  /*19e30*/  IMAD R126, R194, 0x900, R217 ;  /* 0x00000900c27e7824 */ /* 0x000fe200078e02d9 */
[----:B------:R-:W-:Y:S03]  /*19e40*/  BSSY B2, `(.L_x_1809) ;  /* 0x0000006000027945 */ /* 0x000fe60003800000 */
[C---:B------:R-:W-:Y:S02]  /*19e50*/  VIADD R122, R126.reuse, 0x2 ;  /* 0x000000027e7a7836 */ /* 0x040fe40000000000 */
[----:B------:R-:W-:Y:S01]  /*19e60*/  VIADD R124, R126, 0x4 ;  /* 0x000000047e7c7836 */ /* 0x000fe20000000000 */
[----:B-1----:R-:W-:Y:S06]  /*19e70*/  @P1 BRA `(.L_x_1810) ;  /* 0x0000000000081947 */ /* 0x002fec0003800000 */
[----:B------:R-:W1:Y:S02]  /*19e80*/  SYNCS.PHASECHK.TRANS64.TRYWAIT P1, [R11+URZ+0x30830], R0 ;  /* 0x030830000b0075a7 */ /* 0x000e64000802017f */
[----:B-1----:R-:W-:Y:S05]  /*19e90*/  @!P1 BRA `(.L_x_1811) ;  /* 0x00000118007c9947 */ /* 0x002fea0003800000 */
.L_x_1810:
[----:B------:R-:W-:Y:S05]  /*19ea0*/  BSYNC B2 ;  /* 0x0000000000027941 */ /* 0x000fea0003800000 */
.L_x_1809:
        /* <DEDUP_REMOVED lines=233> */
.L_x_1812:
[----:B------:R-:W-:Y:S01]  /*1ad40*/  SHF.L.U32 R0, R12, 0x1f, RZ ;  /* 0x0000001f0c007819 */ /* 0x000fe200000006ff */
[----:B------:R-:W-:-:S04]  /*1ad50*/  IMAD R14, R13, 0x8, R18 ;  /* 0x000000080d0e7824 */ /* 0x000fc800078e0212 */
[----:B------:R0:W1:Y:S01]  /*1ad60*/  SYNCS.PHASECHK.TRANS64.TRYWAIT P1, [R14+URZ+0x30850], R0 ;  /* 0x030850000e0075a7 */ /* 0x000062000802017f */
[----:B------:R-:W-:Y:S05]  /*1ad70*/  @!P0 BRA `(.L_x_1813) ;  /* 0x0000000000048947 */ /* 0x000fea0003800000 */
[----:B------:R-:W-:Y:S01]  /*1ad80*/  BPT.TRAP 0x1 ;  /* 0x000000040000795c */ /* 0x000fe20000300000 */
.L_x_1813:
[----:B------:R-:W-:Y:S04]  /*1ad90*/  BSSY B2, `(.L_x_1814) ;  /* 0x0000004000027945 */ /* 0x000fe80003800000 */
[----:B-1----:R-:W-:Y:S05]  /*1ada0*/  @P1 BRA `(.L_x_1815) ;  /* 0x0000000000081947 */ /* 0x002fea0003800000 */
[----:B------:R-:W1:Y:S02]  /*1adb0*/  SYNCS.PHASECHK.TRANS64.TRYWAIT P1, [R14+URZ+0x30850], R0 ;  /* 0x030850000e0075a7 */ /* 0x000e64000802017f */
[----:B-1----:R-:W-:Y:S05]  /*1adc0*/  @!P1 BRA `(.L_x_1816) ;  /* 0x0000010800c49947 */ /* 0x002fea0003800000 */
.L_x_1815:
[----:B------:R-:W-:Y:S05]  /*1add0*/  BSYNC B2 ;  /* 0x0000000000027941 */ /* 0x000fea0003800000 */
.L_x_1814:
[----:B01----:R-:W-:Y:S01]  /*1ade0*/  VIADD R0, R18, 0x400 ;  /* 0x0000040012007836 */ /* 0x003fe20000000000 */
[----:B------:R-:W-:Y:S01]  /*1adf0*/  WARPGROUP.ARRIVE ;  /* 0x00000000000079c5 */ /* 0x000fe20000000000 */
[----:B------:R-:W-:-:S03]  /*1ae00*/  IMAD.MOV.U32 R3, RZ, RZ, 0x40000040 ;  /* 0x40000040ff037424 */ /* 0x000fc600078e00ff */
[----:B------:R-:W-:Y:S02]  /*1ae10*/  SHF.R.U32.HI R0, RZ, 0x4, R0 ;  /* 0x00000004ff007819 */ /* 0x000fe40000011600 */
[----:B------:R-:W-:Y:S01]  /*1ae20*/  R2UR UR7, R3 ;  /* 0x00000000030772ca */ /* 0x000fe200000e0000 */
[----:B------:R-:W-:Y:S01]  /*1ae30*/  IMAD.MOV.U32 R3, RZ, RZ, 0x40000040 ;  /* 0x40000040ff037424 */ /* 0x000fe200078e00ff */
[----:B------:R-:W-:-:S04]  /*1ae40*/  LOP3.LUT R0, R0, 0x3fff, RZ, 0xc0, !PT ;  /* 0x00003fff00007812 */ /* 0x000fc800078ec0ff */
[----:B------:R-:W-:-:S05]  /*1ae50*/  LOP3.LUT R0, R0, 0x3000000, RZ, 0xfc, !PT ;  /* 0x0300000000007812 */ /* 0x000fca00078efcff */
[----:B------:R-:W-:Y:S02]  /*1ae60*/  IMAD R2, R13, 0x900, R0 ;  /* 0x000009000d027824 */ /* 0x000fe400078e0200 */
[----:B------:R-:W-:Y:S02]  /*1ae70*/  IMAD.MOV.U32 R13, RZ, RZ, 0x40000040 ;  /* 0x40000040ff0d7424 */ /* 0x000fe400078e00ff */
        /* <DEDUP_REMOVED lines=38> */
.L_x_1817:
[----:B------:R-:W-:Y:S01]  /*1b0e0*/  FMNMX.FTZ R0, R122, R9, !PT ;  /* 0x000000097a007209 */ /* 0x000fe20007810000 */
[----:B------:R-:W-:Y:S01]  /*1b0f0*/  VIADD R11, R11, 0x30840 ;  /* 0x000308400b0b7836 */ /* 0x000fe20000000000 */
        /* <DEDUP_REMOVED lines=47> */
[----:B------:R-:W-:Y:S01]  /*1b3f0*/  PRMT R11, R204, 0x654, R11 ;  /* 0x00000654cc0b7816 */ /* 0x000fe2000000000b */
[----:B------:R-:W0:Y:S03]  /*1b400*/  SHFL.BFLY PT, R0, R3, 0x2, 0x1f ;  /* 0x0c401f0003007f89 */ /* 0x000e2600000e0000 */
[----:B------:R1:W-:Y:S01]  /*1b410*/  SYNCS.ARRIVE.TRANS64.RED.A1T0 RZ, [R11+URZ], RZ ;  /* 0x000000ff0bff79a7 */ /* 0x0003e2000810043f */
[----:B------:R-:W2:Y:S01]  /*1b420*/  SHFL.BFLY PT, R2, R4, 0x2, 0x1f ;  /* 0x0c401f0004027f89 */ /* 0x000ea200000e0000 */
[----:B0-----:R-:W-:Y:S02]  /*1b430*/  FMNMX.FTZ R3, R3, R0, !PT ;  /* 0x0000000003037209 */ /* 0x001fe40007810000 */
[----:B--2---:R-:W-:-:S03]  /*1b440*/  FMNMX.FTZ R4, R4, R2, !PT ;  /* 0x0000000204047209 */ /* 0x004fc60007810000 */
[----:B------:R-:W0:Y:S04]  /*1b450*/  SHFL.BFLY PT, R0, R3, 0x1, 0x1f ;  /* 0x0c201f0003007f89 */ /* 0x000e2800000e0000 */
[----:B------:R-:W2:Y:S01]  /*1b460*/  SHFL.BFLY PT, R2, R4, 0x1, 0x1f ;  /* 0x0c201f0004027f89 */ /* 0x000ea200000e0000 */
[----:B0-----:R-:W-:Y:S01]  /*1b470*/  FMNMX.FTZ R3, R3, R0, !PT ;  /* 0x0000000003037209 */ /* 0x001fe20007810000 */
[----:B------:R-:W-:Y:S01]  /*1b480*/  IMAD.U32 R0, RZ, RZ, UR46 ;  /* 0x0000002eff007e24 */ /* 0x000fe2000f8e00ff */
[----:B--2---:R-:W-:-:S03]  /*1b490*/  FMNMX.FTZ R4, R4, R2, !PT ;  /* 0x0000000204047209 */ /* 0x004fc60007810000 */
[----:B------:R-:W-:Y:S02]  /*1b4a0*/  FADD.FTZ R2, -R3, R9 ;  /* 0x0000000903027221 */ /* 0x000fe40000010100 */
[CC--:B------:R-:W-:Y:S01]  /*1b4b0*/  FMUL.FTZ R9, R4.reuse, R0.reuse ;  /* 0x0000000004097220 */ /* 0x0c0fe20000410000 */
[----:B------:R-:W-:Y:S01]  /*1b4c0*/  FADD.FTZ R6, -R4, R10 ;  /* 0x0000000a04067221 */ /* 0x000fe20000010100 */
[-C--:B------:R-:W-:Y:S02]  /*1b4d0*/  FMUL.FTZ R2, R2, R0.reuse ;  /* 0x0000000002027220 */ /* 0x080fe40000410000 */
[-CC-:B------:R-:W-:Y:S01]  /*1b4e0*/  FFMA.FTZ R190, R124, R0.reuse, -R9.reuse ;  /* 0x000000007cbe7223 */ /* 0x180fe20000010809 */
[-CC-:B------:R-:W-:Y:S01]  /*1b4f0*/  FFMA.FTZ R124, R129, R0.reuse, -R9.reuse ;  /* 0x00000000817c7223 */ /* 0x180fe20000010809 */
[-C--:B------:R-:W-:Y:S01]  /*1b500*/  FMUL.FTZ R129, R3, R0.reuse ;  /* 0x0000000003817220 */ /* 0x080fe20000410000 */
[-C--:B------:R-:W-:Y:S01]  /*1b510*/  FMUL.FTZ R6, R6, R0.reuse ;  /* 0x0000000006067220 */ /* 0x080fe20000410000 */
[-CC-:B------:R-:W-:Y:S01]  /*1b520*/  FFMA.FTZ R188, R120, R0.reuse, -R9.reuse ;  /* 0x0000000078bc7223 */ /* 0x180fe20000010809 */
[-C--:B------:R-:W-:Y:S01]  /*1b530*/  FFMA.FTZ R182, R140, R0.reuse, -R9 ;  /* 0x000000008cb67223 */ /* 0x080fe20000010809 */
[-C--:B------:R-:W-:Y:S01]  /*1b540*/  FFMA.FTZ R189, R122, R0.reuse, -R129 ;  /* 0x000000007abd7223 */ /* 0x080fe20000010881 */
[-C--:B------:R-:W-:Y:S01]  /*1b550*/  FFMA.FTZ R169, R121, R0.reuse, -R9 ;  /* 0x0000000079a97223 */ /* 0x080fe20000010809 */
[-CC-:B------:R-:W-:Y:S01]  /*1b560*/  FFMA.FTZ R140, R123, R0.reuse, -R129.reuse ;  /* 0x000000007b8c7223 */ /* 0x180fe20000010881 */
[----:B------:R-:W-:Y:S01]  /*1b570*/  MUFU.EX2 R6, R6 ;  /* 0x0000000600067308 */ /* 0x000fe20000000800 */
        /* <DEDUP_REMOVED lines=12> */
[-CC-:B------:R-:W-:Y:S01]  /*1b640*/  FFMA.FTZ R133, R135, R0.reuse, -R129.reuse ;  /* 0x0000000087857223 */ /* 0x180fe20000010881 */
[-CC-:B------:R-:W-:Y:S01]  /*1b650*/  FFMA.FTZ R181, R138, R0.reuse, -R129.reuse ;  /* 0x000000008ab57223 */ /* 0x180fe20000010881 */
[-CC-:B------:R-:W-:Y:S01]  /*1b660*/  FFMA.FTZ R132, R139, R0.reuse, -R129.reuse ;  /* 0x000000008b847223 */ /* 0x180fe20000010881 */
[----:B------:R-:W0:Y:S01]  /*1b670*/  MUFU.EX2 R188, R188 ;  /* 0x000000bc00bc7308 */ /* 0x000e220000000800 */
[-C--:B------:R-:W-:Y:S01]  /*1b680*/  FFMA.FTZ R183, R142, R0.reuse, -R129 ;  /* 0x000000008eb77223 */ /* 0x080fe20000010881 */
[-C--:B------:R-:W-:Y:S01]  /*1b690*/  FFMA.FTZ R21, R141, R0.reuse, -R9 ;  /* 0x000000008d157223 */ /* 0x080fe20000010809 */
[-C--:B------:R-:W-:Y:S01]  /*1b6a0*/  FFMA.FTZ R131, R143, R0.reuse, -R129 ;  /* 0x000000008f837223 */ /* 0x080fe20000010881 */
[-C--:B------:R-:W-:Y:S01]  /*1b6b0*/  FFMA.FTZ R176, R144, R0.reuse, -R9 ;  /* 0x0000000090b07223 */ /* 0x080fe20000010809 */
[-C--:B------:R-:W-:Y:S01]  /*1b6c0*/  FFMA.FTZ R177, R146, R0.reuse, -R129 ;  /* 0x0000000092b17223 */ /* 0x080fe20000010881 */
[-C--:B------:R-:W-:Y:S01]  /*1b6d0*/  FFMA.FTZ R20, R145, R0.reuse, -R9 ;  /* 0x0000000091147223 */ /* 0x080fe20000010809 */
[-C--:B------:R-:W-:Y:S01]  /*1b6e0*/  FFMA.FTZ R130, R147, R0.reuse, -R129 ;  /* 0x0000000093827223 */ /* 0x080fe20000010881 */
[----:B------:R-:W2:Y:S01]  /*1b6f0*/  MUFU.EX2 R189, R189 ;  /* 0x000000bd00bd7308 */ /* 0x000ea20000000800 */
[-C--:B------:R-:W-:Y:S01]  /*1b700*/  FFMA.FTZ R178, R148, R0.reuse, -R9 ;  /* 0x0000000094b27223 */ /* 0x080fe20000010809 */
[-C--:B------:R-:W-:Y:S01]  /*1b710*/  FFMA.FTZ R179, R150, R0.reuse, -R129 ;  /* 0x0000000096b37223 */ /* 0x080fe20000010881 */
[-C--:B------:R-:W-:Y:S01]  /*1b720*/  FFMA.FTZ R15, R149, R0.reuse, -R9 ;  /* 0x00000000950f7223 */ /* 0x080fe20000010809 */
[-C--:B------:R-:W-:Y:S01]  /*1b730*/  FFMA.FTZ R128, R151, R0.reuse, -R129 ;  /* 0x0000000097807223 */ /* 0x080fe20000010881 */
[-C--:B------:R-:W-:Y:S01]  /*1b740*/  FFMA.FTZ R172, R152, R0.reuse, -R9 ;  /* 0x0000000098ac7223 */ /* 0x080fe20000010809 */
[-C--:B------:R-:W-:Y:S01]  /*1b750*/  FFMA.FTZ R173, R154, R0.reuse, -R129 ;  /* 0x000000009aad7223 */ /* 0x080fe20000010881 */
[----:B------:R-:W-:Y:S01]  /*1b760*/  FFMA.FTZ R13, R153, R0, -R9 ;  /* 0x00000000990d7223 */ /* 0x000fe20000010809 */
[----:B------:R-:W3:Y:S01]  /*1b770*/  MUFU.EX2 R169, R169 ;  /* 0x000000a900a97308 */ /* 0x000ee20000000800 */
        /* <DEDUP_REMOVED lines=8> */
[----:B--2---:R-:W-:Y:S01]  /*1b800*/  FFMA.FTZ R7, R2, R7, R189 ;  /* 0x0000000702077223 */ /* 0x004fe200000100bd */
[-C--:B------:R-:W-:Y:S01]  /*1b810*/  FFMA.FTZ R122, R162, R0.reuse, -R129 ;  /* 0x00000000a27a7223 */ /* 0x080fe20000010881 */
[-C--:B------:R-:W-:Y:S01]  /*1b820*/  FFMA.FTZ R10, R161, R0.reuse, -R9 ;  /* 0x00000000a10a7223 */ /* 0x080fe20000010809 */
[-C--:B------:R-:W-:Y:S01]  /*1b830*/  FFMA.FTZ R123, R163, R0.reuse, -R129 ;  /* 0x00000000a37b7223 */ /* 0x080fe20000010881 */
[-C--:B------:R-:W-:Y:S01]  /*1b840*/  FFMA.FTZ R170, R164, R0.reuse, -R9 ;  /* 0x00000000a4aa7223 */ /* 0x080fe20000010809 */
[-C--:B------:R-:W-:Y:S01]  /*1b850*/  FFMA.FTZ R171, R166, R0.reuse, -R129 ;  /* 0x00000000a6ab7223 */ /* 0x080fe20000010881 */
[-C--:B------:R-:W-:Y:S01]  /*1b860*/  FFMA.FTZ R9, R165, R0.reuse, -R9 ;  /* 0x00000000a5097223 */ /* 0x080fe20000010809 */
[----:B------:R-:W2:Y:S01]  /*1b870*/  MUFU.EX2 R190, R190 ;  /* 0x000000be00be7308 */ /* 0x000ea20000000800 */
[----:B---3--:R-:W-:Y:S01]  /*1b880*/  FADD.FTZ R8, R169, R8 ;  /* 0x00000008a9087221 */ /* 0x008fe20000010000 */
[----:B------:R-:W-:-:S06]  /*1b890*/  FFMA.FTZ R129, R167, R0, -R129 ;  /* 0x00000000a7817223 */ /* 0x000fcc0000010881 */
[----:B------:R-:W3:Y:S01]  /*1b8a0*/  MUFU.EX2 R191, R191 ;  /* 0x000000bf00bf7308 */ /* 0x000ee20000000800 */
[----:B0-----:R-:W-:-:S07]  /*1b8b0*/  FADD.FTZ R7, R140, R7 ;  /* 0x000000078c077221 */ /* 0x001fce0000010000 */
[----:B------:R-:W0:Y:S01]  /*1b8c0*/  MUFU.EX2 R125, R125 ;  /* 0x0000007d007d7308 */ /* 0x000e220000000800 */
[----:B--2---:R-:W-:-:S07]  /*1b8d0*/  FADD.FTZ R8, R190, R8 ;  /* 0x00000008be087221 */ /* 0x004fce0000010000 */
[----:B------:R-:W2:Y:S01]  /*1b8e0*/  MUFU.EX2 R137, R137 ;  /* 0x0000008900897308 */ /* 0x000ea20000000800 */
[----:B---3--:R-:W-:-:S07]  /*1b8f0*/  FADD.FTZ R7, R191, R7 ;  /* 0x00000007bf077221 */ /* 0x008fce0000010000 */
        /* <DEDUP_REMOVED lines=78> */
[----:B-1----:R-:W1:Y:S01]  /*1bde0*/  MUFU.EX2 R11, R129 ;  /* 0x00000081000b7308 */ /* 0x002e620000000800 */
[----:B0-----:R-:W-:Y:S01]  /*1bdf0*/  FADD.FTZ R7, R171, R7 ;  /* 0x00000007ab077221 */ /* 0x001fe20000010000 */
[----:B--2---:R-:W-:-:S03]  /*1be00*/  FADD.FTZ R8, R9, R8 ;  /* 0x0000000809087221 */ /* 0x004fc60000010000 */
[----:B-1----:R-:W-:Y:S01]  /*1be10*/  FADD.FTZ R7, R11, R7 ;  /* 0x000000070b077221 */ /* 0x002fe20000010000 */
[----:B------:R-:W-:Y:S06]  /*1be20*/  @!P0 BRA `(.L_x_1818) ;  /* 0x0000000000048947 */ /* 0x000fec0003800000 */
[----:B------:R-:W-:Y:S01]  /*1be30*/  BPT.TRAP 0x1 ;  /* 0x000000040000795c */ /* 0x000fe20000300000 */
.L_x_1818:
[----:B------:R-:W-:Y:S01]  /*1be40*/  ISETP.GT.AND P1, PT, R5, R226, PT ;  /* 0x000000e20500720c */ /* 0x000fe20003f24270 */
        /* <DEDUP_REMOVED lines=32> */
[----:B0-----:R-:W-:Y:S06]  /*1c050*/  @P1 BRA `(.L_x_1819) ;  /* 0xffffffdc00401947 */ /* 0x001fec000383ffff */
[----:B------:R-:W-:Y:S05]  /*1c060*/  BSYNC B1 ;  /* 0x0000000000017941 */ /* 0x000fea0003800000 */
.L_x_1806:
[----:B------:R-:W-:Y:S05]  /*1c070*/  BSYNC B0 ;  /* 0x0000000000007941 */ /* 0x000fea0003800000 */
.L_x_1805:
[----:B------:R-:W2:Y:S01]  /*1c080*/  LDL R9, [R1+0x3c] ;  /* 0x00003c0001097983 */ /* 0x000ea20000100800 */
[----:B------:R-:W-:Y:S01]  /*1c090*/  BSSY B0, `(.L_x_1820) ;  /* 0x0000366000007945 */ /* 0x000fe20003800000 */
[----:B--2---:R-:W-:-:S13]  /*1c0a0*/  ISETP.GE.AND P1, PT, R5, R9, PT ;  /* 0x000000090500720c */ /* 0x004fda0003f26270 */
[----:B------:R-:W-:Y:S05]  /*1c0b0*/  @!P1 BRA `(.L_x_1821) ;  /* 0x00000034008c9947 */ /* 0x000fea0003800000 */
[----:B------:R-:W-:Y:S02]  /*1c0c0*/  IMAD.MOV.U32 R9, RZ, RZ, R3 ;  /* 0x000000ffff097224 */ /* 0x000fe400078e0003 */
[----:B------:R-:W-:Y:S02]  /*1c0d0*/  IMAD.MOV.U32 R10, RZ, RZ, R4 ;  /* 0x000000ffff0a7224 */ /* 0x000fe400078e0004 */
[----:B------:R-:W-:Y:S02]  /*1c0e0*/  IMAD.MOV.U32 R11, RZ, RZ, R199 ;  /* 0x000000ffff0b7224 */ /* 0x000fe400078e00c7 */
[----:B------:R-:W-:-:S07]  /*1c0f0*/  IMAD.MOV.U32 R12, RZ, RZ, R194 ;  /* 0x000000ffff0c7224 */ /* 0x000fce00078e00c2 */
.L_x_1842:
[----:B------:R-:W-:-:S04]  /*1c100*/  ISETP.NE.AND P1, PT, R12, 0x1, PT ;  /* 0x000000010c00780c */ /* 0x000fc80003f25270 */
[----:B------:R-:W-:-:S04]  /*1c110*/  SEL R0, RZ, 0x1, P1 ;  /* 0x00000001ff007807 */ /* 0x000fc80000800000 */
[----:B------:R-:W-:Y:S01]  /*1c120*/  LOP3.LUT R199, R11, R0, RZ, 0x3c, !PT ;  /* 0x000000000bc77212 */ /* 0x000fe200078e3cff */
[----:B------:R-:W-:Y:S06]  /*1c130*/  @!P0 BRA `(.L_x_1822) ;  /* 0x0000000000048947 */ /* 0x000fec0003800000 */
[----:B------:R-:W-:Y:S01]  /*1c140*/  BPT.TRAP 0x1 ;  /* 0x000000040000795c */ /* 0x000fe20000300000 */
.L_x_1822:
        /* <DEDUP_REMOVED lines=8> */
.L_x_1823:
[----:B------:R-:W-:Y:S01]  /*1c1d0*/  IMAD R126, R194, 0x900, R217 ;  /* 0x00000900c27e7824 */ /* 0x000fe200078e02d9 */
[----:B------:R-:W-:Y:S03]  /*1c1e0*/  BSSY B1, `(.L_x_1824) ;  /* 0x0000006000017945 */ /* 0x000fe60003800000 */
[C---:B------:R-:W-:Y:S02]  /*1c1f0*/  VIADD R122, R126.reuse, 0x2 ;  /* 0x000000027e7a7836 */ /* 0x040fe40000000000 */
[----:B------:R-:W-:Y:S01]  /*1c200*/  VIADD R124, R126, 0x4 ;  /* 0x000000047e7c7836 */ /* 0x000fe20000000000 */
[----:B-1----:R-:W-:Y:S06]  /*1c210*/  @P1 BRA `(.L_x_1825) ;  /* 0x0000000000081947 */ /* 0x002fec0003800000 */
[----:B------:R-:W1:Y:S02]  /*1c220*/  SYNCS.PHASECHK.TRANS64.TRYWAIT P1, [R0+URZ+0x30830], R3 ;  /* 0x03083003000075a7 */ /* 0x000e64000802017f */
[----:B-1----:R-:W-:Y:S05]  /*1c230*/  @!P1 BRA `(.L_x_1826) ;  /* 0x000000f400bc9947 */ /* 0x002fea0003800000 */
.L_x_1825:
[----:B------:R-:W-:Y:S05]  /*1c240*/  BSYNC B1 ;  /* 0x0000000000017941 */ /* 0x000fea0003800000 */
.L_x_1824:
        /* <DEDUP_REMOVED lines=233> */
.L_x_1827:
[----:B------:R-:W-:Y:S01]  /*1d0e0*/  SHF.L.U32 R2, R11, 0x1f, RZ ;  /* 0x0000001f0b027819 */ /* 0x000fe200000006ff */
[----:B------:R-:W-:-:S04]  /*1d0f0*/  IMAD R11, R12, 0x8, R18 ;  /* 0x000000080c0b7824 */ /* 0x000fc800078e0212 */
[----:B------:R0:W1:Y:S01]  /*1d100*/  SYNCS.PHASECHK.TRANS64.TRYWAIT P1, [R11+URZ+0x30850], R2 ;  /* 0x030850020b0075a7 */ /* 0x000062000802017f */
[----:B------:R-:W-:Y:S05]  /*1d110*/  @!P0 BRA `(.L_x_1828) ;  /* 0x0000000000048947 */ /* 0x000fea0003800000 */
[----:B------:R-:W-:Y:S01]  /*1d120*/  BPT.TRAP 0x1 ;  /* 0x000000040000795c */ /* 0x000fe20000300000 */
.L_x_1828:
[----:B------:R-:W-:Y:S04]  /*1d130*/  BSSY B1, `(.L_x_1829) ;  /* 0x0000004000017945 */ /* 0x000fe80003800000 */
[----:B-1----:R-:W-:Y:S05]  /*1d140*/  @P1 BRA `(.L_x_1830) ;  /* 0x0000000000081947 */ /* 0x002fea0003800000 */
[----:B------:R-:W1:Y:S02]  /*1d150*/  SYNCS.PHASECHK.TRANS64.TRYWAIT P1, [R11+URZ+0x30850], R2 ;  /* 0x030850020b0075a7 */ /* 0x000e64000802017f */
[----:B-1----:R-:W-:Y:S05]  /*1d160*/  @!P1 BRA `(.L_x_1831) ;  /* 0x000000e800049947 */ /* 0x002fea0003800000 */
.L_x_1830:
[----:B------:R-:W-:Y:S05]  /*1d170*/  BSYNC B1 ;  /* 0x0000000000017941 */ /* 0x000fea0003800000 */
.L_x_1829:
        /* <DEDUP_REMOVED lines=48> */
.L_x_1832:
[----:B------:R-:W2:Y:S01]  /*1d480*/  LDL R12, [R1+0x30] ;  /* 0x00003000010c7983 */ /* 0x000ea20000100800 */
[----:B------:R-:W0:Y:S03]  /*1d490*/  LDC R2, c[0x0][0x448] ;  /* 0x00011200ff027b82 */ /* 0x000e260000000800 */
[----:B------:R-:W2:Y:S04]  /*1d4a0*/  LDL R4, [R1+0x44] ;  /* 0x0000440001047983 */ /* 0x000ea80000100800 */
[----:B------:R-:W3:Y:S01]  /*1d4b0*/  LDL R6, [R1+0x40] ;  /* 0x0000400001067983 */ /* 0x000ee20000100800 */
[----:B------:R-:W1:Y:S01]  /*1d4c0*/  LDC R168, c[0x0][0x9e4] ;  /* 0x00027900ffa87b82 */ /* 0x000e620000000800 */
[----:B0-----:R-:W-:-:S13]  /*1d4d0*/  ISETP.NE.AND P1, PT, R2, 0x1, PT ;  /* 0x000000010200780c */ /* 0x001fda0003f25270 */
[----:B------:R-:W0:Y:S08]  /*1d4e0*/  @P1 LDC R3, c[0x0][0x44c] ;  /* 0x00011300ff031b82 */ /* 0x000e300000000800 */
[----:B------:R-:W4:Y:S01]  /*1d4f0*/  @P1 LDC R2, c[0x0][0x450] ;  /* 0x00011400ff021b82 */ /* 0x000f220000000800 */
[----:B------:R-:W-:Y:S01]  /*1d500*/  IMAD R15, R5, -0x60, RZ ;  /* 0xffffffa0050f7824 */ /* 0x000fe200078e02ff */
[----:B------:R-:W-:Y:S01]  /*1d510*/  ULOP3.LUT UR4, URZ, UR42, URZ, 0x33, !UPT ;  /* 0x0000002a3f047292 */ /* 0x000fe2000f8e333f */
[----:B--2---:R-:W-:-:S04]  /*1d520*/  IMAD.IADD R4, R4, 0x1, R12 ;  /* 0x0000000104047824 */ /* 0x004fc800078e020c */
[----:B0-----:R-:W-:-:S05]  /*1d530*/  @P1 IMAD.HI.U32 R3, R4, R3, RZ ;  /* 0x0000000304031227 */ /* 0x001fca00078e00ff */
[----:B----4-:R-:W-:Y:S01]  /*1d540*/  @P1 SHF.R.U32.HI R4, RZ, R2, R3 ;  /* 0x00000002ff041219 */ /* 0x010fe20000011603 */
[----:B------:R-:W-:-:S04]  /*1d550*/  VIADD R3, R0, 0x30840 ;  /* 0x0003084000037836 */ /* 0x000fc80000000000 */
[----:B------:R-:W0:Y:S01]  /*1d560*/  SHFL.IDX PT, R20, R4, RZ, 0x1c1f ;  /* 0x001c1fff04147589 */ /* 0x000e2200000e0000 */
[----:B------:R-:W-:Y:S01]  /*1d570*/  PRMT R0, R204, 0x654, R3 ;  /* 0x00000654cc007816 */ /* 0x000fe20000000003 */
[----:B------:R-:W-:Y:S01]  /*1d580*/  VIADD R2, R15, 0x1 ;  /* 0x000000010f027836 */ /* 0x000fe20000000000 */
[----:B-1----:R-:W-:Y:S02]  /*1d590*/  ISETP.GE.AND P1, PT, R168, 0x1, PT ;  /* 0x00000001a800780c */ /* 0x002fe40003f26270 */
[----:B------:R3:W-:Y:S02]  /*1d5a0*/  SYNCS.ARRIVE.TRANS64.RED.A1T0 RZ, [R0+URZ], RZ ;  /* 0x000000ff00ff79a7 */ /* 0x0007e4000810043f */
[----:B---3--:R-:W-:-:S05]  /*1d5b0*/  IMAD R0, R6, -0x2, R2 ;  /* 0xfffffffe06007824 */ /* 0x008fca00078e0202 */
[----:B------:R-:W-:-:S05]  /*1d5c0*/  IADD3 R13, -R200, R0, R201 ;  /* 0x00000000c80d7210 */ /* 0x000fca0007ffe1c9 */
[C---:B------:R-:W-:Y:S02]  /*1d5d0*/  VIADD R14, R13.reuse, UR51 ;  /* 0x000000330d0e7c36 */ /* 0x040fe40008000000 */
        /* <DEDUP_REMOVED lines=17> */
.L_x_1835:
[----:B------:R-:W-:-:S05]  /*1d6f0*/  IMAD.U32 R21, RZ, RZ, UR38 ;  /* 0x00000026ff157e24 */ /* 0x000fca000f8e00ff */
[----:B------:R-:W-:-:S13]  /*1d700*/  ISETP.NE.AND P1, PT, R21, 0x1, PT ;  /* 0x000000011500780c */ /* 0x000fda0003f25270 */
[----:B------:R-:W0:Y:S02]  /*1d710*/  @P1 LDC.64 R2, c[0x0][0x9e8] ;  /* 0x00027a00ff021b82 */ /* 0x000e240000000a00 */
[----:B0-----:R-:W-:-:S05]  /*1d720*/  @P1 IMAD.HI.U32 R2, R20, R2, RZ ;  /* 0x0000000214021227 */ /* 0x001fca00078e00ff */
[----:B------:R-:W-:-:S07]  /*1d730*/  @P1 SHF.R.U32.HI R20, RZ, R3, R2 ;  /* 0x00000003ff141219 */ /* 0x000fce0000011602 */
.L_x_1836:
[----:B------:R-:W-:Y:S05]  /*1d740*/  BSYNC B1 ;  /* 0x0000000000017941 */ /* 0x000fea0003800000 */
.L_x_1834:
[----:B------:R-:W-:-:S05]  /*1d750*/  IMAD R20, R20, R21, R0 ;  /* 0x0000001514147224 */ /* 0x000fca00078e0200 */
[----:B------:R-:W-:Y:S02]  /*1d760*/  VIADDMNMX R12, R20, R21, R12, PT ;  /* 0x00000015140c7246 */ /* 0x000fe4000380010c */
[----:B------:R-:W-:-:S07]  /*1d770*/  VIMNMX R6, R6, R20, !PT ;  /* 0x0000001406067248 */ /* 0x000fce0007fe0100 */
.L_x_1833:
[C---:B------:R-:W-:Y:S01]  /*1d780*/  ISETP.GE.AND P1, PT, R15.reuse, 0x2, PT ;  /* 0x000000020f00780c */ /* 0x040fe20003f26270 */
[----:B------:R-:W0:Y:S01]  /*1d790*/  SHFL.IDX PT, R4, R4, 0x1, 0x1c1f ;  /* 0x003c1f0004047f89 */ /* 0x000e2200000e0000 */
[C---:B------:R-:W-:Y:S02]  /*1d7a0*/  ISETP.GE.AND P2, PT, R15.reuse, 0x9, PT ;  /* 0x000000090f00780c */ /* 0x040fe40003f46270 */
[C---:B------:R-:W-:Y:S02]  /*1d7b0*/  ISETP.GT.AND P4, PT, R6.reuse, 0x1, !P1 ;  /* 0x000000010600780c */ /* 0x040fe40004f84270 */
        /* <DEDUP_REMOVED lines=147> */
.L_x_1839:
[----:B------:R-:W-:-:S05]  /*1e0f0*/  IMAD.U32 R6, RZ, RZ, UR38 ;  /* 0x00000026ff067e24 */ /* 0x000fca000f8e00ff */
[----:B------:R-:W-:-:S13]  /*1e100*/  ISETP.NE.AND P6, PT, R6, 0x1, PT ;  /* 0x000000010600780c */ /* 0x000fda0003fc5270 */
[----:B------:R-:W0:Y:S02]  /*1e110*/  @P6 LDC.64 R2, c[0x0][0x9e8] ;  /* 0x00027a00ff026b82 */ /* 0x000e240000000a00 */
[----:B0-----:R-:W-:-:S05]  /*1e120*/  @P6 IMAD.HI.U32 R2, R4, R2, RZ ;  /* 0x0000000204026227 */ /* 0x001fca00078e00ff */
[----:B------:R-:W-:-:S07]  /*1e130*/  @P6 SHF.R.U32.HI R4, RZ, R3, R2 ;  /* 0x00000003ff046219 */ /* 0x000fce0000011602 */
.L_x_1840:
[----:B------:R-:W-:Y:S05]  /*1e140*/  BSYNC B1 ;  /* 0x0000000000017941 */ /* 0x000fea0003800000 */
.L_x_1838:
[----:B------:R-:W-:-:S05]  /*1e150*/  IMAD R3, R4, R6, R0 ;  /* 0x0000000604037224 */ /* 0x000fca00078e0200 */
[----:B------:R-:W-:Y:S02]  /*1e160*/  VIADDMNMX R14, R3, R6, R14, PT ;  /* 0x00000006030e7246 */ /* 0x000fe4000380010e */
[----:B------:R-:W-:-:S07]  /*1e170*/  VIMNMX R13, R13, R3, !PT ;  /* 0x000000030d0d7248 */ /* 0x000fce0007fe0100 */
.L_x_1837:
        /* <DEDUP_REMOVED lines=69> */
[----:B------:R-:W-:Y:S01]  /*1e5d0*/  FMNMX.FTZ R2, R165, R0, !PT ;  /* 0x00000000a5027209 */ /* 0x000fe20007810000 */
[----:B------:R-:W-:Y:S01]  /*1e5e0*/  IMAD.U32 R0, RZ, RZ, UR43 ;  /* 0x0000002bff007e24 */ /* 0x000fe2000f8e00ff */
        /* <DEDUP_REMOVED lines=11> */
[C---:B------:R-:W-:Y:S02]  /*1e6a0*/  ISETP.GT.AND P1, PT, R13.reuse, 0x38, !P1 ;  /* 0x000000380d00780c */ /* 0x040fe40004f24270 */
        /* <DEDUP_REMOVED lines=21> */
[----:B------:R-:W-:Y:S01]  /*1e800*/  FMUL.FTZ R3, R4, R0 ;  /* 0x0000000004037220 */ /* 0x000fe20000410000 */
        /* <DEDUP_REMOVED lines=54> */
[----:B------:R-:W-:Y:S01]  /*1eb70*/  FSEL R129, R4, RZ, P1 ;  /* 0x000000ff04817208 */ /* 0x000fe20000800000 */
[----:B------:R-:W-:Y:S01]  /*1eb80*/  MUFU.EX2 R188, R188 ;  /* 0x000000bc00bc7308 */ /* 0x000fe20000000800 */
[----:B------:R-:W-:-:S03]  /*1eb90*/  FMNMX.FTZ R2, R146, R2, !PT ;  /* 0x0000000292027209 */ /* 0x000fc60007810000 */
[----:B------:R-:W-:Y:S01]  /*1eba0*/  FADD.FTZ R129, -R129, R10 ;  /* 0x0000000a81817221 */ /* 0x000fe20000010100 */
        /* <DEDUP_REMOVED lines=27> */
[----:B------:R-:W-:-:S06]  /*1ed60*/  FMUL.FTZ R6, R129, R0 ;  /* 0x0000000081067220 */ /* 0x000fcc0000410000 */
[----:B------:R-:W-:Y:S01]  /*1ed70*/  MUFU.EX2 R125, R125 ;  /* 0x0000007d007d7308 */ /* 0x000fe20000000800 */
[C---:B------:R-:W-:Y:S01]  /*1ed80*/  FSETP.NEU.FTZ.AND P1, PT, R3.reuse, -INF , PT ;  /* 0xff8000000300780b */ /* 0x040fe20003f3d000 */
[----:B------:R-:W-:-:S05]  /*1ed90*/  FMUL.FTZ R2, R3, R0 ;  /* 0x0000000003027220 */ /* 0x000fca0000410000 */
[----:B------:R-:W-:Y:S01]  /*1eda0*/  FSEL R129, R2, RZ, P1 ;  /* 0x000000ff02817208 */ /* 0x000fe20000800000 */
[----:B------:R-:W0:Y:S01]  /*1edb0*/  MUFU.EX2 R6, R6 ;  /* 0x0000000600067308 */ /* 0x000e220000000800 */
[----:B------:R-:W-:-:S03]  /*1edc0*/  FSEL R2, R3, RZ, P1 ;  /* 0x000000ff03027208 */ /* 0x000fc60000800000 */
[-CC-:B------:R-:W-:Y:S01]  /*1edd0*/  FFMA.FTZ R189, R122, R0.reuse, -R129.reuse ;  /* 0x000000007abd7223 */ /* 0x180fe20000010881 */
[-C--:B------:R-:W-:Y:S01]  /*1ede0*/  FFMA.FTZ R132, R123, R0.reuse, -R129 ;  /* 0x000000007b847223 */ /* 0x080fe20000010881 */
[----:B------:R-:W-:Y:S01]  /*1edf0*/  FADD.FTZ R2, -R2, R9 ;  /* 0x0000000902027221 */ /* 0x000fe20000010100 */
[-CC-:B------:R-:W-:Y:S01]  /*1ee00*/  FFMA.FTZ R191, R126, R0.reuse, -R129.reuse ;  /* 0x000000007ebf7223 */ /* 0x180fe20000010881 */
[-CC-:B------:R-:W-:Y:S01]  /*1ee10*/  FFMA.FTZ R127, R127, R0.reuse, -R129.reuse ;  /* 0x000000007f7f7223 */ /* 0x180fe20000010881 */
[-CC-:B------:R-:W-:Y:S01]  /*1ee20*/  FFMA.FTZ R185, R130, R0.reuse, -R129.reuse ;  /* 0x0000000082b97223 */ /* 0x180fe20000010881 */
[-C--:B------:R-:W-:Y:S01]  /*1ee30*/  FMUL.FTZ R2, R2, R0.reuse ;  /* 0x0000000002027220 */ /* 0x080fe20000410000 */
[----:B------:R-:W-:Y:S01]  /*1ee40*/  MUFU.EX2 R189, R189 ;  /* 0x000000bd00bd7308 */ /* 0x000fe20000000800 */
[-CC-:B------:R-:W-:Y:S01]  /*1ee50*/  FFMA.FTZ R126, R131, R0.reuse, -R129.reuse ;  /* 0x00000000837e7223 */ /* 0x180fe20000010881 */
[-CC-:B------:R-:W-:Y:S01]  /*1ee60*/  FFMA.FTZ R187, R134, R0.reuse, -R129.reuse ;  /* 0x0000000086bb7223 */ /* 0x180fe20000010881 */
[-CC-:B------:R-:W-:Y:S01]  /*1ee70*/  FFMA.FTZ R123, R135, R0.reuse, -R129.reuse ;  /* 0x00000000877b7223 */ /* 0x180fe20000010881 */
[-CC-:B------:R-:W-:Y:S01]  /*1ee80*/  FFMA.FTZ R181, R138, R0.reuse, -R129.reuse ;  /* 0x000000008ab57223 */ /* 0x180fe20000010881 */
[--C-:B------:R-:W-:Y:S01]  /*1ee90*/  FFMA.FTZ R122, R139, R0, -R129.reuse ;  /* 0x000000008b7a7223 */ /* 0x100fe20000010881 */
[----:B0-----:R-:W-:Y:S01]  /*1eea0*/  FFMA.FTZ R8, R6, R8, R188 ;  /* 0x0000000806087223 */ /* 0x001fe200000100bc */
[-CC-:B------:R-:W-:Y:S01]  /*1eeb0*/  FFMA.FTZ R183, R142, R0.reuse, -R129.reuse ;  /* 0x000000008eb77223 */ /* 0x180fe20000010881 */
[----:B------:R-:W0:Y:S01]  /*1eec0*/  MUFU.EX2 R2, R2 ;  /* 0x0000000200027308 */ /* 0x000e220000000800 */
[-CC-:B------:R-:W-:Y:S01]  /*1eed0*/  FFMA.FTZ R135, R143, R0.reuse, -R129.reuse ;  /* 0x000000008f877223 */ /* 0x180fe20000010881 */
[----:B------:R-:W-:Y:S01]  /*1eee0*/  FADD.FTZ R8, R21, R8 ;  /* 0x0000000815087221 */ /* 0x000fe20000010000 */
[-CC-:B------:R-:W-:Y:S01]  /*1eef0*/  FFMA.FTZ R177, R146, R0.reuse, -R129.reuse ;  /* 0x0000000092b17223 */ /* 0x180fe20000010881 */
[-CC-:B------:R-:W-:Y:S01]  /*1ef00*/  FFMA.FTZ R134, R147, R0.reuse, -R129.reuse ;  /* 0x0000000093867223 */ /* 0x180fe20000010881 */
[-CC-:B------:R-:W-:Y:S01]  /*1ef10*/  FFMA.FTZ R179, R150, R0.reuse, -R129.reuse ;  /* 0x0000000096b37223 */ /* 0x180fe20000010881 */
[----:B------:R-:W-:Y:S01]  /*1ef20*/  FADD.FTZ R8, R190, R8 ;  /* 0x00000008be087221 */ /* 0x000fe20000010000 */
[-CC-:B------:R-:W-:Y:S01]  /*1ef30*/  FFMA.FTZ R133, R151, R0.reuse, -R129.reuse ;  /* 0x0000000097857223 */ /* 0x180fe20000010881 */
[----:B------:R-:W1:Y:S01]  /*1ef40*/  MUFU.EX2 R132, R132 ;  /* 0x0000008400847308 */ /* 0x000e620000000800 */
[-CC-:B------:R-:W-:Y:S01]  /*1ef50*/  FFMA.FTZ R173, R154, R0.reuse, -R129.reuse ;  /* 0x000000009aad7223 */ /* 0x180fe20000010881 */
[----:B------:R-:W-:Y:S01]  /*1ef60*/  FADD.FTZ R8, R20, R8 ;  /* 0x0000000814087221 */ /* 0x000fe20000010000 */
[-CC-:B------:R-:W-:Y:S01]  /*1ef70*/  FFMA.FTZ R131, R155, R0.reuse, -R129.reuse ;  /* 0x000000009b837223 */ /* 0x180fe20000010881 */
[-CC-:B------:R-:W-:Y:S01]  /*1ef80*/  FFMA.FTZ R175, R158, R0.reuse, -R129.reuse ;  /* 0x000000009eaf7223 */ /* 0x180fe20000010881 */
[-CC-:B------:R-:W-:Y:S01]  /*1ef90*/  FFMA.FTZ R130, R159, R0.reuse, -R129.reuse ;  /* 0x000000009f827223 */ /* 0x180fe20000010881 */
[----:B------:R-:W-:Y:S01]  /*1efa0*/  FADD.FTZ R8, R184, R8 ;  /* 0x00000008b8087221 */ /* 0x000fe20000010000 */
[-C--:B------:R-:W-:Y:S01]  /*1efb0*/  FFMA.FTZ R169, R162, R0.reuse, -R129 ;  /* 0x00000000a2a97223 */ /* 0x080fe20000010881 */
[----:B------:R-:W2:Y:S01]  /*1efc0*/  MUFU.EX2 R191, R191 ;  /* 0x000000bf00bf7308 */ /* 0x000ea20000000800 */
[----:B0-----:R-:W-:Y:S01]  /*1efd0*/  FFMA.FTZ R7, R2, R7, R189 ;  /* 0x0000000702077223 */ /* 0x001fe200000100bd */
[----:B------:R-:W-:Y:S01]  /*1efe0*/  FADD.FTZ R8, R15, R8 ;  /* 0x000000080f087221 */ /* 0x000fe20000010000 */
[-CC-:B------:R-:W-:Y:S01]  /*1eff0*/  FFMA.FTZ R9, R163, R0.reuse, -R129.reuse ;  /* 0x00000000a3097223 */ /* 0x180fe20000010881 */
[-CC-:B------:R-:W-:Y:S01]  /*1f000*/  FFMA.FTZ R171, R166, R0.reuse, -R129.reuse ;  /* 0x00000000a6ab7223 */ /* 0x180fe20000010881 */
[----:B------:R-:W-:Y:S01]  /*1f010*/  FFMA.FTZ R129, R167, R0, -R129 ;  /* 0x00000000a7817223 */ /* 0x000fe20000010881 */
[----:B------:R-:W-:-:S02]  /*1f020*/  FADD.FTZ R8, R186, R8 ;  /* 0x00000008ba087221 */ /* 0x000fc40000010000 */
        /* <DEDUP_REMOVED lines=73> */
.L_x_1841:
[----:B------:R-:W2:Y:S01]  /*1f4c0*/  LDL R136, [R1+0x3c] ;  /* 0x00003c0001887983 */ /* 0x000ea20000100800 */
[----:B------:R-:W-:Y:S01]  /*1f4d0*/  VIADD R11, R11, 0x30860 ;  /* 0x000308600b0b7836 */ /* 0x000fe20000000000 */
[----:B------:R-:W-:Y:S01]  /*1f4e0*/  F2FP.BF16.F32.PACK_AB R186, R12, R186 ;  /* 0x000000ba0cba723e */ /* 0x000fe200000010ff */
[----:B------:R-:W-:Y:S01]  /*1f4f0*/  IMAD.MOV.U32 R12, RZ, RZ, R194 ;  /* 0x000000ffff0c7224 */ /* 0x000fe200078e00c2 */
[----:B------:R-:W-:Y:S01]  /*1f500*/  F2FP.BF16.F32.PACK_AB R169, R9, R169 ;  /* 0x000000a909a9723e */ /* 0x000fe200000010ff */
[----:B------:R-:W-:Y:S01]  /*1f510*/  IMAD.MOV.U32 R9, RZ, RZ, R3 ;  /* 0x000000ffff097224 */ /* 0x000fe200078e0003 */
[----:B------:R-:W-:Y:S02]  /*1f520*/  PRMT R11, R204, 0x654, R11 ;  /* 0x00000654cc0b7816 */ /* 0x000fe4000000000b */
[----:B------:R-:W-:Y:S01]  /*1f530*/  F2FP.BF16.F32.PACK_AB R170, R10, R170 ;  /* 0x000000aa0aaa723e */ /* 0x000fe200000010ff */
[----:B------:R-:W-:Y:S01]  /*1f540*/  IMAD.MOV.U32 R10, RZ, RZ, R4 ;  /* 0x000000ffff0a7224 */ /* 0x000fe200078e0004 */
[----:B------:R0:W-:Y:S01]  /*1f550*/  SYNCS.ARRIVE.TRANS64.RED.A1T0 RZ, [R11+URZ], RZ ;  /* 0x000000ff0bff79a7 */ /* 0x0001e2000810043f */
[----:B------:R-:W-:-:S02]  /*1f560*/  F2FP.BF16.F32.PACK_AB R188, R21, R188 ;  /* 0x000000bc15bc723e */ /* 0x000fc400000010ff */
[----:B------:R-:W-:Y:S02]  /*1f570*/  F2FP.BF16.F32.PACK_AB R189, R132, R189 ;  /* 0x000000bd84bd723e */ /* 0x000fe400000010ff */
[----:B------:R-:W-:Y:S02]  /*1f580*/  F2FP.BF16.F32.PACK_AB R190, R20, R190 ;  /* 0x000000be14be723e */ /* 0x000fe400000010ff */
[----:B------:R-:W-:Y:S01]  /*1f590*/  F2FP.BF16.F32.PACK_AB R191, R127, R191 ;  /* 0x000000bf7fbf723e */ /* 0x000fe200000010ff */
[----:B0-----:R-:W-:Y:S01]  /*1f5a0*/  IMAD.MOV.U32 R11, RZ, RZ, R199 ;  /* 0x000000ffff0b7224 */ /* 0x001fe200078e00c7 */
        /* <DEDUP_REMOVED lines=17> */
[C---:B--2---:R-:W-:Y:S01]  /*1f6c0*/  ISETP.GT.AND P1, PT, R5.reuse, R136, PT ;  /* 0x000000880500720c */ /* 0x044fe20003f24270 */
[----:B------:R-:W-:-:S12]  /*1f6d0*/  VIADD R5, R5, 0xffffffff ;  /* 0xffffffff05057836 */ /* 0x000fd80000000000 */
[----:B------:R-:W-:Y:S05]  /*1f6e0*/  @P1 BRA `(.L_x_1842) ;  /* 0xffffffc800841947 */ /* 0x000fea000383ffff */
.L_x_1821:
[----:B------:R-:W-:Y:S05]  /*1f6f0*/  BSYNC B0 ;  /* 0x0000000000007941 */ /* 0x000fea0003800000 */
.L_x_1820:
        /* <DEDUP_REMOVED lines=99> */
.L_x_1843:
[----:B------:R-:W-:Y:S01]  /*1fd30*/  IMAD R9, R194, 0x8, R18 ;  /* 0x00000008c2097824 */ /* 0x000fe200078e0212 */
[----:B------:R-:W-:-:S04]  /*1fd40*/  SHF.L.U32 R6, R199, 0x1f, RZ ;  /* 0x0000001fc7067819 */ /* 0x000fc800000006ff */
[----:B------:R0:W1:Y:S01]  /*1fd50*/  SYNCS.PHASECHK.TRANS64.TRYWAIT P1, [R9+URZ+0x30850], R6 ;  /* 0x03085006090075a7 */ /* 0x000062000802017f */
[----:B------:R-:W-:Y:S05]  /*1fd60*/  @!P0 BRA `(.L_x_1844) ;  /* 0x0000000000048947 */ /* 0x000fea0003800000 */
[----:B------:R-:W-:Y:S01]  /*1fd70*/  BPT.TRAP 0x1 ;  /* 0x000000040000795c */ /* 0x000fe20000300000 */
.L_x_1844:
        /* <DEDUP_REMOVED lines=9> */
.L_x_1846:
[----:B------:R-:W-:Y:S05]  /*1fe10*/  BSYNC B0 ;  /* 0x0000000000007941 */ /* 0x000fea0003800000 */
.L_x_1845:
[----:B------:R-:W-:Y:S01]  /*1fe20*/  IMAD.MOV.U32 R10, RZ, RZ, R2 ;  /* 0x000000ffff0a7224 */ /* 0x000fe200078e0002 */
[----:B------:R-:W-:Y:S01]  /*1fe30*/  WARPGROUP.ARRIVE ;  /* 0x00000000000079c5 */ /* 0x000fe20000000000 */
[----:B------:R-:W-:Y:S01]  /*1fe40*/  IMAD.MOV.U32 R11, RZ, RZ, 0x40000040 ;  /* 0x40000040ff0b7424 */ /* 0x000fe200078e00ff */
[----:B------:R-:W2:Y:S02]  /*1fe50*/  SHFL.BFLY PT, R5, R8, 0x2, 0x1f ;  /* 0x0c401f0008057f89 */ /* 0x000ea400000e0000 */
        /* <DEDUP_REMOVED lines=8> */
[----:B------:R-:W-:Y:S02]  /*1fee0*/  IMAD.MOV.U32 R11, RZ, RZ, 0x40000040 ;  /* 0x40000040ff0b7424 */ /* 0x000fe400078e00ff */
[----:B--2---:R-:W-:Y:S01]  /*1fef0*/  FADD.FTZ R5, R5, R8 ;  /* 0x0000000805057221 */ /* 0x004fe20000010000 */
[----:B------:R-:W-:Y:S02]  /*1ff00*/  WARPGROUP.DEPBAR.LE gsb0, 0x0 ;  /* 0x00008000000079c5 */ /* 0x000fe40000010000 */
[----:B------:R-:W-:-:S11]  /*1ff10*/  WARPGROUP.ARRIVE ;  /* 0x00000000000079c5 */ /* 0x000fd60000000000 */
        /* <DEDUP_REMOVED lines=20> */
[----:B01----:R-:W-:Y:S01]  /*20060*/  FADD.FTZ R6, R2, R7 ;  /* 0x0000000702067221 */ /* 0x003fe20000010000 */
[----:B------:R-:W-:Y:S01]  /*20070*/  IMAD.MOV.U32 R7, RZ, RZ, RZ ;  /* 0x000000ffff077224 */ /* 0x000fe200078e00ff */
[----:B------:R-:W0:Y:S02]  /*20080*/  SHFL.BFLY PT, R2, R5, 0x1, 0x1f ;  /* 0x0c201f0005027f89 */ /* 0x000e2400000e0000 */
[----:B0-----:R-:W-:Y:S01]  /*20090*/  FADD.FTZ R12, R5, R2 ;  /* 0x00000002050c7221 */ /* 0x001fe20000010000 */
[----:B------:R-:W-:-:S02]  /*200a0*/  IMAD.MOV.U32 R2, RZ, RZ, RZ ;  /* 0x000000ffff027224 */ /* 0x000fc400078e00ff */
[----:B------:R-:W-:Y:S02]  /*200b0*/  IMAD.MOV.U32 R5, RZ, RZ, -0x800000 ;  /* 0xff800000ff057424 */ /* 0x000fe400078e00ff */
[----:B------:R-:W-:-:S13]  /*200c0*/  FSETP.NE.FTZ.AND P1, PT, R12, RZ, PT ;  /* 0x000000ff0c00720b */ /* 0x000fda0003f35000 */
[----:B------:R-:W-:Y:S01]  /*200d0*/  @P1 MUFU.RCP R7, R12 ;  /* 0x0000000c00071308 */ /* 0x000fe20000001000 */
[----:B------:R-:W-:Y:S02]  /*200e0*/  WARPGROUP.DEPBAR.LE gsb0, 0x0 ;  /* 0x00008000000079c5 */ /* 0x000fe40000010000 */
[----:B------:R-:W-:-:S06]  /*200f0*/  WARPGROUP.ARRIVE ;  /* 0x00000000000079c5 */ /* 0x000fcc0000000000 */
[----:B------:R-:W-:Y:S01]  /*20100*/  HGMMA.64x192x16.F32.BF16 R24, R172, gdesc[UR4].tnspB, R24, gsb0 ;  /* 0x42e00004ac187df0 */ /* 0x000fe20008001818 */
[----:B------:R-:W-:Y:S02]  /*20110*/  R2UR UR6, R10 ;  /* 0x000000000a0672ca */ /* 0x000fe400000e0000 */
[----:B------:R-:W-:Y:S01]  /*20120*/  R2UR UR7, R11 ;  /* 0x000000000b0772ca */ /* 0x000fe200000e0000 */
[----:B------:R-:W0:Y:S01]  /*20130*/  @P1 MUFU.LG2 R10, R12 ;  /* 0x0000000c000a1308 */ /* 0x000e220000000c00 */
[----:B------:R-:W1:Y:S01]  /*20140*/  SHFL.BFLY PT, R11, R6, 0x1, 0x1f ;  /* 0x0c201f00060b7f89 */ /* 0x000e6200000e0000 */
[----:B0-----:R-:W-:Y:S01]  /*20150*/  @P1 FMUL.FTZ R10, R10, 0.69314718246459960938 ;  /* 0x3f3172180a0a1820 */ /* 0x001fe20000410000 */
[----:B-1----:R-:W-:Y:S01]  /*20160*/  FADD.FTZ R13, R6, R11 ;  /* 0x0000000b060d7221 */ /* 0x002fe20000010000 */
[----:B------:R-:W-:Y:S01]  /*20170*/  @P1 FMUL.FTZ R11, R0, 0.69314718246459960938 ;  /* 0x3f317218000b1820 */ /* 0x000fe20000410000 */
[----:B------:R-:W-:-:S03]  /*20180*/  IMAD.MOV.U32 R6, RZ, RZ, -0x800000 ;  /* 0xff800000ff067424 */ /* 0x000fc600078e00ff */
[----:B------:R-:W-:Y:S01]  /*20190*/  FSETP.NE.FTZ.AND P2, PT, R13, RZ, PT ;  /* 0x000000ff0d00720b */ /* 0x000fe20003f55000 */
[----:B------:R-:W-:-:S12]  /*201a0*/  @P1 FFMA.FTZ R6, R11, R4, R10 ;  /* 0x000000040b061223 */ /* 0x000fd8000001000a */
[----:B------:R-:W0:Y:S01]  /*201b0*/  @P2 MUFU.LG2 R8, R13 ;  /* 0x0000000d00082308 */ /* 0x000e220000000c00 */
[----:B------:R-:W-:-:S07]  /*201c0*/  @P2 FMUL.FTZ R15, R0, 0.69314718246459960938 ;  /* 0x3f317218000f2820 */ /* 0x000fce0000410000 */
        /* <DEDUP_REMOVED lines=9> */
.L_x_1848:
        /* <DEDUP_REMOVED lines=12> */
[----:B------:R-:W-:Y:S01]  /*20320*/  SEL R8, RZ, 0x1, P1 ;  /* 0x00000001ff087807 */ /* 0x000fe20000800000 */
        /* <DEDUP_REMOVED lines=95> */
.L_x_1701:
[----:B------:R-:W1:Y:S08]  /*20920*/  S2UR UR4, SR_CgaCtaId ;  /* 0x00000000000479c3 */ /* 0x000e700000008800 */
[----:B------:R-:W-:Y:S01]  /*20930*/  BAR.SYNC.DEFER_BLOCKING 0x5, 0x180 ;  /* 0x0146000000007b1d */ /* 0x000fe20000010000 */
[----:B0-----:R-:W-:-:S05]  /*20940*/  MOV R9, 0x400 ;  /* 0x0000040000097802 */ /* 0x001fca0000000f00 */
[----:B------:R-:W-:Y:S01]  /*20950*/  BSSY B0, `(.L_x_1849) ;  /* 0x0000273000007945 */ /* 0x000fe20003800000 */
[----:B-1----:R-:W-:-:S05]  /*20960*/  IMAD.U32 R204, RZ, RZ, UR4 ;  /* 0x00000004ffcc7e24 */ /* 0x002fca000f8e00ff */
[----:B------:R-:W-:-:S05]  /*20970*/  LEA R18, R204, R9, 0x18 ;  /* 0x00000009cc127211 */ /* 0x000fca00078ec0ff */
[----:B------:R0:W1:Y:S01]  /*20980*/  LDS.128 R28, [R18+0x308d0] ;  /* 0x0308d000121c7984 */ /* 0x0000620000000c00 */
[----:B------:R-:W-:Y:S06]  /*20990*/  BAR.ARV 0x4, 0x180 ;  /* 0x0106000000007b1d */ /* 0x000fec0000002000 */
[----:B------:R-:W-:Y:S05]  /*209a0*/  @P0 BRA `(.L_x_1850) ;  /* 0x0000001800940947 */ /* 0x000fea0003800000 */
[----:B------:R-:W2:Y:S04]  /*209b0*/  LDL R2, [R1+0x88] ;  /* 0x0000880001027983 */ /* 0x000ea80000100800 */
[----:B------:R-:W3:Y:S01]  /*209c0*/  LDL R102, [R1+0x54] ;  /* 0x0000540001667983 */ /* 0x000ee20000100800 */
[----:B------:R-:W4:Y:S01]  /*209d0*/  S2R R11, SR_SWINHI ;  /* 0x00000000000b7919 */ /* 0x000f220000002f00 */
[----:B------:R-:W-:Y:S01]  /*209e0*/  F2FP.BF16.F32.PACK_AB R24, R25, R24 ;  /* 0x000000181918723e */ /* 0x000fe200000010ff */
[----:B------:R-:W-:Y:S01]  /*209f0*/  ULDC.64 UR4, c[0x0][0xc00] ;  /* 0x0003000000047ab9 */ /* 0x000fe20000000a00 */
[----:B------:R-:W-:Y:S01]  /*20a00*/  F2FP.BF16.F32.PACK_AB R25, R138, R26 ;  /* 0x0000001a8a19723e */ /* 0x000fe200000010ff */
[----:B------:R-:W3:Y:S01]  /*20a10*/  LDL R94, [R1+0x50] ;  /* 0x00005000015e7983 */ /* 0x000ee20000100800 */
[----:B------:R-:W-:-:S02]  /*20a20*/  F2FP.BF16.F32.PACK_AB R26, R3, R0 ;  /* 0x00000000031a723e */ /* 0x000fc400000010ff */
[----:B------:R-:W-:Y:S02]  /*20a30*/  MOV R8, R18 ;  /* 0x0000001200087202 */ /* 0x000fe40000000f00 */
[----:B----4-:R-:W-:Y:S02]  /*20a40*/  MOV R9, R11 ;  /* 0x0000000b00097202 */ /* 0x010fe40000000f00 */
        /* <DEDUP_REMOVED lines=38> */
[----:B------:R-:W-:Y:S01]  /*20cb0*/  F2FP.BF16.F32.PACK_AB R115, R119, R118 ;  /* 0x000000767773723e */ /* 0x000fe200000010ff */
[----:B--2---:R-:W-:-:S03]  /*20cc0*/  IMAD.WIDE R74, R2, 0x2, R8 ;  /* 0x00000002024a7825 */ /* 0x004fc600078e0208 */
[C---:B-----5:R-:W-:Y:S02]  /*20cd0*/  IADD3 R137, P1, R74.reuse, 0x40, RZ ;  /* 0x000000404a897810 */ /* 0x060fe40007f3e0ff */
[C---:B------:R-:W-:Y:S02]  /*20ce0*/  IADD3 R111, P2, R74.reuse, 0x20, RZ ;  /* 0x000000204a6f7810 */ /* 0x040fe40007f5e0ff */
[C---:B------:R-:W-:Y:S01]  /*20cf0*/  LOP3.LUT R11, R74.reuse, 0x380, RZ, 0xc0, !PT ;  /* 0x000003804a0b7812 */ /* 0x040fe200078ec0ff */
[----:B------:R-:W-:Y:S01]  /*20d00*/  IMAD.X R15, RZ, RZ, R75, P1 ;  /* 0x000000ffff0f7224 */ /* 0x000fe200008e064b */
[C---:B------:R-:W-:Y:S02]  /*20d10*/  IADD3 R2, P1, R74.reuse, 0x8020, RZ ;  /* 0x000080204a027810 */ /* 0x040fe40007f3e0ff */
[C---:B------:R-:W-:Y:S02]  /*20d20*/  IADD3 R139, P6, R74.reuse, 0x60, RZ ;  /* 0x000000604a8b7810 */ /* 0x040fe40007fde0ff */
[----:B------:R-:W-:-:S02]  /*20d30*/  IADD3 R141, P5, R74, 0x4000, RZ ;  /* 0x000040004a8d7810 */ /* 0x000fc40007fbe0ff */
[----:B------:R-:W-:Y:S02]  /*20d40*/  LOP3.LUT R12, R111, 0x380, RZ, 0xc0, !PT ;  /* 0x000003806f0c7812 */ /* 0x000fe400078ec0ff */
[----:B------:R-:W-:Y:S02]  /*20d50*/  SHF.R.U64 R11, R11, 0x3, RZ ;  /* 0x000000030b0b7819 */ /* 0x000fe400000012ff */
[----:B------:R-:W-:Y:S01]  /*20d60*/  LOP3.LUT R66, R2, 0x380, RZ, 0xc0, !PT ;  /* 0x0000038002427812 */ /* 0x000fe200078ec0ff */
[--C-:B------:R-:W-:Y:S01]  /*20d70*/  IMAD.X R13, RZ, RZ, R75.reuse, P2 ;  /* 0x000000ffff0d7224 */ /* 0x100fe200010e064b */
[----:B------:R-:W-:Y:S01]  /*20d80*/  SHF.R.U64 R12, R12, 0x3, RZ ;  /* 0x000000030c0c7819 */ /* 0x000fe200000012ff */
[--C-:B------:R-:W-:Y:S01]  /*20d90*/  IMAD.X R21, RZ, RZ, R75.reuse, P6 ;  /* 0x000000ffff157224 */ /* 0x100fe200030e064b */
[C---:B------:R-:W-:Y:S01]  /*20da0*/  IADD3 R143, P0, R74.reuse, 0x4020, RZ ;  /* 0x000040204a8f7810 */ /* 0x040fe20007f1e0ff */
[----:B------:R-:W-:Y:S01]  /*20db0*/  IMAD.X R39, RZ, RZ, R75, P5 ;  /* 0x000000ffff277224 */ /* 0x000fe200028e064b */
[----:B------:R-:W-:-:S02]  /*20dc0*/  IADD3 R145, P4, R74, 0x4040, RZ ;  /* 0x000040404a917810 */ /* 0x000fc40007f9e0ff */
[C---:B------:R-:W-:Y:S02]  /*20dd0*/  IADD3 R147, P3, R74.reuse, 0x4060, RZ ;  /* 0x000040604a937810 */ /* 0x040fe40007f7e0ff */
[C---:B------:R-:W-:Y:S02]  /*20de0*/  IADD3 R149, P2, R74.reuse, 0x8000, RZ ;  /* 0x000080004a957810 */ /* 0x040fe40007f5e0ff */
[C---:B------:R-:W-:Y:S02]  /*20df0*/  IADD3 R70, P6, R74.reuse, 0x8040, RZ ;  /* 0x000080404a467810 */ /* 0x040fe40007fde0ff */
[----:B-1----:R-:W-:Y:S02]  /*20e00*/  IADD3 R28, P5, R74, 0x8060, RZ ;  /* 0x000080604a1c7810 */ /* 0x002fe40007fbe0ff */
[----:B------:R-:W-:Y:S02]  /*20e10*/  LOP3.LUT R74, R11, R74, RZ, 0x3c, !PT ;  /* 0x0000004a0b4a7212 */ /* 0x000fe400078e3cff */
[----:B------:R-:W-:-:S02]  /*20e20*/  SHF.R.U64 R3, R66, 0x3, RZ ;  /* 0x0000000342037819 */ /* 0x000fc400000012ff */
[----:B------:R-:W-:Y:S02]  /*20e30*/  LOP3.LUT R12, R12, R111, RZ, 0x3c, !PT ;  /* 0x0000006f0c0c7212 */ /* 0x000fe400078e3cff */
[----:B------:R-:W-:Y:S01]  /*20e40*/  MOV R74, R74 ;  /* 0x0000004a004a7202 */ /* 0x000fe20000000f00 */
[----:B------:R-:W-:Y:S01]  /*20e50*/  BAR.SYNC.DEFER_BLOCKING 0x1, 0x100 ;  /* 0x0044000000007b1d */ /* 0x000fe20000010000 */
[----:B------:R-:W-:Y:S02]  /*20e60*/  LOP3.LUT R66, R3, R2, RZ, 0x3c, !PT ;  /* 0x0000000203427212 */ /* 0x000fe400078e3cff */
[----:B------:R-:W-:Y:S01]  /*20e70*/  MOV R2, R12 ;  /* 0x0000000c00027202 */ /* 0x000fe20000000f00 */
[----:B------:R-:W-:Y:S01]  /*20e80*/  IMAD.X R47, RZ, RZ, R75, P0 ;  /* 0x000000ffff2f7224 */ /* 0x000fe200000e064b */
[----:B------:R-:W-:Y:S02]  /*20e90*/  ISETP.NE.U32.AND P0, PT, RZ, UR4, PT ;  /* 0x00000004ff007c0c */ /* 0x000fe4000bf05070 */
[----:B------:R-:W-:-:S02]  /*20ea0*/  LOP3.LUT R14, R137, 0x380, RZ, 0xc0, !PT ;  /* 0x00000380890e7812 */ /* 0x000fc400078ec0ff */
[----:B------:R-:W-:Y:S02]  /*20eb0*/  LOP3.LUT R20, R139, 0x380, RZ, 0xc0, !PT ;  /* 0x000003808b147812 */ /* 0x000fe400078ec0ff */
[----:B------:R-:W-:Y:S02]  /*20ec0*/  LOP3.LUT R58, R147, 0x380, RZ, 0xc0, !PT ;  /* 0x00000380933a7812 */ /* 0x000fe400078ec0ff */
[----:B------:R-:W-:Y:S02]  /*20ed0*/  LOP3.LUT R38, R141, 0x380, RZ, 0xc0, !PT ;  /* 0x000003808d267812 */ /* 0x000fe400078ec0ff */
[----:B------:R-:W-:Y:S01]  /*20ee0*/  ISETP.NE.AND.EX P0, PT, RZ, UR5, PT, P0 ;  /* 0x00000005ff007c0c */ /* 0x000fe2000bf05300 */
[----:B------:R-:W-:Y:S01]  /*20ef0*/  ULDC.64 UR4, c[0x0][0xc08] ;  /* 0x0003020000047ab9 */ /* 0x000fe20000000a00 */
[----:B------:R-:W-:Y:S04]  /*20f00*/  STSM.16.M88.4 [R74], R24 ;  /* 0x000000184a007844 */ /* 0x000fe80000000200 */
[----:B------:R1:W-:Y:S01]  /*20f10*/  STSM.16.M88.4 [R2], R32 ;  /* 0x0000002002007844 */ /* 0x0003e20000000200 */
[----:B------:R-:W-:Y:S01]  /*20f20*/  LOP3.LUT R46, R143, 0x380, RZ, 0xc0, !PT ;  /* 0x000003808f2e7812 */ /* 0x000fe200078ec0ff */
[----:B------:R-:W-:Y:S01]  /*20f30*/  IMAD.X R63, RZ, RZ, R75, P2 ;  /* 0x000000ffff3f7224 */ /* 0x000fe200010e064b */
[----:B------:R-:W-:-:S02]  /*20f40*/  SHF.R.U64 R14, R14, 0x3, RZ ;  /* 0x000000030e0e7819 */ /* 0x000fc400000012ff */
[----:B------:R-:W-:Y:S01]  /*20f50*/  LOP3.LUT R54, R145, 0x380, RZ, 0xc0, !PT ;  /* 0x0000038091367812 */ /* 0x000fe200078ec0ff */
[--C-:B------:R-:W-:Y:S01]  /*20f60*/  IMAD.X R55, RZ, RZ, R75.reuse, P4 ;  /* 0x000000ffff377224 */ /* 0x100fe200020e064b */
[----:B------:R-:W-:Y:S01]  /*20f70*/  SHF.R.U64 R20, R20, 0x3, RZ ;  /* 0x0000000314147819 */ /* 0x000fe200000012ff */
[----:B-1----:R-:W3:Y:S01]  /*20f80*/  LDC.64 R2, c[0x0][0xc00] ;  /* 0x00030000ff027b82 */ /* 0x002ee20000000a00 */
[----:B------:R-:W-:Y:S01]  /*20f90*/  SHF.R.U64 R58, R58, 0x3, RZ ;  /* 0x000000033a3a7819 */ /* 0x000fe200000012ff */
[--C-:B------:R-:W-:Y:S01]  /*20fa0*/  IMAD.X R59, RZ, RZ, R75.reuse, P3 ;  /* 0x000000ffff3b7224 */ /* 0x100fe200018e064b */
[----:B------:R-:W-:Y:S01]  /*20fb0*/  ISETP.NE.U32.AND P2, PT, RZ, UR4, PT ;  /* 0x00000004ff007c0c */ /* 0x000fe2000bf45070 */
[--C-:B------:R-:W-:Y:S01]  /*20fc0*/  IMAD.X R67, RZ, RZ, R75.reuse, P1 ;  /* 0x000000ffff437224 */ /* 0x100fe200008e064b */
[----:B------:R-:W-:Y:S01]  /*20fd0*/  SHF.R.U64 R38, R38, 0x3, RZ ;  /* 0x0000000326267819 */ /* 0x000fe200000012ff */
[--C-:B------:R-:W-:Y:S01]  /*20fe0*/  IMAD.X R71, RZ, RZ, R75.reuse, P6 ;  /* 0x000000ffff477224 */ /* 0x100fe200030e064b */
[----:B------:R-:W-:Y:S01]  /*20ff0*/  LOP3.LUT R62, R149, 0x380, RZ, 0xc0, !PT ;  /* 0x00000380953e7812 */ /* 0x000fe200078ec0ff */
[----:B------:R-:W-:Y:S01]  /*21000*/  IMAD.X R11, RZ, RZ, R75, P5 ;  /* 0x000000ffff0b7224 */ /* 0x000fe200028e064b */
[----:B------:R-:W-:-:S02]  /*21010*/  SHF.R.U64 R46, R46, 0x3, RZ ;  /* 0x000000032e2e7819 */ /* 0x000fc400000012ff */
[----:B------:R-:W-:Y:S02]  /*21020*/  LOP3.LUT R75, R70, 0x380, RZ, 0xc0, !PT ;  /* 0x00000380464b7812 */ /* 0x000fe400078ec0ff */
[----:B------:R-:W-:Y:S02]  /*21030*/  LOP3.LUT R14, R14, R137, RZ, 0x3c, !PT ;  /* 0x000000890e0e7212 */ /* 0x000fe400078e3cff */
[----:B------:R-:W-:Y:S02]  /*21040*/  SHF.R.U64 R54, R54, 0x3, RZ ;  /* 0x0000000336367819 */ /* 0x000fe400000012ff */
[----:B------:R-:W-:Y:S02]  /*21050*/  LOP3.LUT R111, R28, 0x380, RZ, 0xc0, !PT ;  /* 0x000003801c6f7812 */ /* 0x000fe400078ec0ff */
[----:B------:R-:W-:Y:S02]  /*21060*/  LOP3.LUT R20, R20, R139, RZ, 0x3c, !PT ;  /* 0x0000008b14147212 */ /* 0x000fe400078e3cff */
[----:B------:R-:W-:-:S02]  /*21070*/  LOP3.LUT R58, R58, R147, RZ, 0x3c, !PT ;  /* 0x000000933a3a7212 */ /* 0x000fc400078e3cff */
[----:B------:R-:W-:Y:S02]  /*21080*/  ISETP.NE.AND.EX P2, PT, RZ, UR5, PT, P2 ;  /* 0x00000005ff007c0c */ /* 0x000fe4000bf45320 */
[----:B------:R-:W-:Y:S02]  /*21090*/  LOP3.LUT R38, R38, R141, RZ, 0x3c, !PT ;  /* 0x0000008d26267212 */ /* 0x000fe400078e3cff */
[----:B------:R-:W-:Y:S02]  /*210a0*/  SHF.R.U64 R62, R62, 0x3, RZ ;  /* 0x000000033e3e7819 */ /* 0x000fe400000012ff */
[----:B------:R-:W-:Y:S02]  /*210b0*/  LOP3.LUT R46, R46, R143, RZ, 0x3c, !PT ;  /* 0x0000008f2e2e7212 */ /* 0x000fe400078e3cff */
[----:B------:R-:W-:Y:S02]  /*210c0*/  SHF.R.U64 R75, R75, 0x3, RZ ;  /* 0x000000034b4b7819 */ /* 0x000fe400000012ff */
[----:B------:R-:W-:-:S02]  /*210d0*/  LOP3.LUT R54, R54, R145, RZ, 0x3c, !PT ;  /* 0x0000009136367212 */ /* 0x000fc400078e3cff */
[----:B------:R-:W-:Y:S02]  /*210e0*/  SHF.R.U64 R111, R111, 0x3, RZ ;  /* 0x000000036f6f7819 */ /* 0x000fe400000012ff */
[----:B------:R-:W-:Y:S02]  /*210f0*/  MOV R14, R14 ;  /* 0x0000000e000e7202 */ /* 0x000fe40000000f00 */
[----:B------:R-:W-:Y:S02]  /*21100*/  MOV R20, R20 ;  /* 0x0000001400147202 */ /* 0x000fe40000000f00 */
[----:B------:R-:W-:Y:S02]  /*21110*/  MOV R13, R58 ;  /* 0x0000003a000d7202 */ /* 0x000fe40000000f00 */
[----:B------:R-:W-:Y:S02]  /*21120*/  LOP3.LUT R62, R62, R149, RZ, 0x3c, !PT ;  /* 0x000000953e3e7212 */ /* 0x000fe400078e3cff */
[----:B------:R-:W-:-:S02]  /*21130*/  MOV R38, R38 ;  /* 0x0000002600267202 */ /* 0x000fc40000000f00 */
[----:B------:R-:W-:Y:S02]  /*21140*/  MOV R12, R66 ;  /* 0x00000042000c7202 */ /* 0x000fe40000000f00 */
[----:B------:R-:W-:Y:S02]  /*21150*/  F2FP.BF16.F32.PACK_AB R58, R61, R60 ;  /* 0x0000003c3d3a723e */ /* 0x000fe400000010ff */
[----:B------:R-:W-:Y:S02]  /*21160*/  F2FP.BF16.F32.PACK_AB R59, R129, R7 ;  /* 0x00000007813b723e */ /* 0x000fe400000010ff */
[----:B------:R-:W-:Y:S02]  /*21170*/  LOP3.LUT R70, R75, R70, RZ, 0x3c, !PT ;  /* 0x000000464b467212 */ /* 0x000fe400078e3cff */
[----:B------:R-:W-:Y:S02]  /*21180*/  MOV R46, R46 ;  /* 0x0000002e002e7202 */ /* 0x000fe40000000f00 */
[----:B------:R-:W-:-:S02]  /*21190*/  F2FP.BF16.F32.PACK_AB R66, R69, R68 ;  /* 0x000000444542723e */ /* 0x000fc400000010ff */
[----:B------:R-:W-:Y:S01]  /*211a0*/  F2FP.BF16.F32.PACK_AB R67, R127, R121 ;  /* 0x000000797f43723e */ /* 0x000fe200000010ff */
[----:B------:R-:W-:Y:S01]  /*211b0*/  STSM.16.M88.4 [R14], R40 ;  /* 0x000000280e007844 */ /* 0x000fe20000000200 */
[----:B------:R-:W-:Y:S02]  /*211c0*/  LOP3.LUT R10, R111, R28, RZ, 0x3c, !PT ;  /* 0x0000001c6f0a7212 */ /* 0x000fe400078e3cff */
[----:B------:R-:W-:Y:S02]  /*211d0*/  MOV R54, R54 ;  /* 0x0000003600367202 */ /* 0x000fe40000000f00 */
[----:B------:R-:W-:Y:S02]  /*211e0*/  F2FP.BF16.F32.PACK_AB R74, R77, R76 ;  /* 0x0000004c4d4a723e */ /* 0x000fe400000010ff */
[----:B------:R-:W-:Y:S01]  /*211f0*/  F2FP.BF16.F32.PACK_AB R75, R125, R78 ;  /* 0x0000004e7d4b723e */ /* 0x000fe200000010ff */
[----:B------:R1:W-:Y:S01]  /*21200*/  STSM.16.M88.4 [R20], R48 ;  /* 0x0000003014007844 */ /* 0x0003e20000000200 */
[----:B------:R-:W-:-:S02]  /*21210*/  MOV R62, R62 ;  /* 0x0000003e003e7202 */ /* 0x000fc40000000f00 */
[----:B------:R-:W-:Y:S01]  /*21220*/  MOV R70, R70 ;  /* 0x0000004600467202 */ /* 0x000fe20000000f00 */
[----:B------:R-:W-:Y:S01]  /*21230*/  STSM.16.M88.4 [R38], R56 ;  /* 0x0000003826007844 */ /* 0x000fe20000000200 */
[----:B------:R-:W-:Y:S01]  /*21240*/  MOV R0, R10 ;  /* 0x0000000a00007202 */ /* 0x000fe20000000f00 */
[----:B---3--:R-:W-:Y:S02]  /*21250*/  IMAD.WIDE R10, R102, 0x4, R2 ;  /* 0x00000004660a7825 */ /* 0x008fe400078e0202 */
[----:B------:R2:W-:Y:S01]  /*21260*/  STSM.16.M88.4 [R46], R64 ;  /* 0x000000402e007844 */ /* 0x0005e20000000200 */
[----:B------:R-:W3:Y:S03]  /*21270*/  @P2 LDC.64 R2, c[0x0][0xc08] ;  /* 0x00030200ff022b82 */ /* 0x000ee60000000a00 */
[----:B------:R4:W-:Y:S04]  /*21280*/  STSM.16.M88.4 [R54], R72 ;  /* 0x0000004836007844 */ /* 0x0009e80000000200 */
[----:B------:R4:W-:Y:S01]  /*21290*/  STSM.16.M88.4 [R13], R80 ;  /* 0x000000500d007844 */ /* 0x0009e20000000200 */
[----:B------:R-:W-:Y:S01]  /*212a0*/  ULDC UR4, c[0x0][0xa88] ;  /* 0x0002a20000047ab9 */ /* 0x000fe20000000800 */
[----:B------:R-:W-:Y:S01]  /*212b0*/  IMAD.MOV.U32 R21, RZ, RZ, RZ ;  /* 0x000000ffff157224 */ /* 0x000fe200078e00ff */
[----:B-1----:R-:W1:Y:S01]  /*212c0*/  LDC R20, c[0x0][0xbe8] ;  /* 0x0002fa00ff147b82 */ /* 0x002e620000000800 */
[----:B------:R4:W-:Y:S04]  /*212d0*/  STSM.16.M88.4 [R62], R88 ;  /* 0x000000583e007844 */ /* 0x0009e80000000200 */
[----:B------:R4:W-:Y:S04]  /*212e0*/  STSM.16.M88.4 [R12], R96 ;  /* 0x000000600c007844 */ /* 0x0009e80000000200 */
[----:B------:R4:W-:Y:S04]  /*212f0*/  STSM.16.M88.4 [R70], R104 ;  /* 0x0000006846007844 */ /* 0x0009e80000000200 */
[----:B------:R4:W-:Y:S01]  /*21300*/  STSM.16.M88.4 [R0], R112 ;  /* 0x0000007000007844 */ /* 0x0009e20000000200 */
[----:B------:R-:W-:Y:S01]  /*21310*/  BAR.SYNC.DEFER_BLOCKING 0x1, 0x100 ;  /* 0x0044000000007b1d */ /* 0x000fe20000010000 */
[----:B--2---:R-:W-:-:S02]  /*21320*/  IMAD.U32 R65, RZ, RZ, UR4 ;  /* 0x00000004ff417e24 */ /* 0x004fc4000f8e00ff */
[----:B---3--:R-:W-:-:S03]  /*21330*/  @P2 IMAD.WIDE R2, R102, 0x4, R2 ;  /* 0x0000000466022825 */ /* 0x008fc600078e0202 */
[----:B------:R4:W5:Y:S04]  /*21340*/  @P0 LDG.E R21, desc[UR60][R10.64] ;  /* 0x0000003c0a150981 */ /* 0x000968000c1e1900 */
[----:B------:R4:W5:Y:S01]  /*21350*/  @P2 LDG.E R65, desc[UR60][R2.64] ;  /* 0x0000003c02412981 */ /* 0x000962000c1e1900 */
[----:B-1----:R-:W-:-:S13]  /*21360*/  ISETP.NE.AND P1, PT, R20, 0x1, PT ;  /* 0x000000011400780c */ /* 0x002fda0003f25270 */
[----:B------:R-:W1:Y:S08]  /*21370*/  @P1 LDC R4, c[0x0][0xbec] ;  /* 0x0002fb00ff041b82 */ /* 0x000e700000000800 */
[----:B------:R-:W2:Y:S01]  /*21380*/  @P1 LDC R7, c[0x0][0xbf0] ;  /* 0x0002fc00ff071b82 */ /* 0x000ea20000000800 */
[----:B------:R-:W-:Y:S01]  /*21390*/  SHF.R.S32.HI R28, RZ, 0x1f, R94 ;  /* 0x0000001fff1c7819 */ /* 0x000fe2000001145e */
[----:B----4-:R-:W-:Y:S06]  /*213a0*/  @P2 BRA `(.L_x_1851) ;  /* 0x0000000000102947 */ /* 0x010fec0003800000 */
[----:B------:R-:W-:Y:S05]  /*213b0*/  @!P0 BRA `(.L_x_1851) ;  /* 0x00000000000c8947 */ /* 0x000fea0003800000 */
[----:B------:R-:W3:Y:S04]  /*213c0*/  LDG.E R0, desc[UR60][R10.64] ;  /* 0x0000003c0a007981 */ /* 0x000ee8000c1e1900 */
[----:B-----5:R-:W3:Y:S02]  /*213d0*/  LDG.E R65, desc[UR60][R10.64+0x4] ;  /* 0x0000043c0a417981 */ /* 0x020ee4000c1e1900 */
[----:B---3--:R-:W-:-:S07]  /*213e0*/  IMAD.IADD R65, R65, 0x1, -R0 ;  /* 0x0000000141417824 */ /* 0x008fce00078e0a00 */
.L_x_1851:
[----:B------:R-:W3:Y:S04]  /*213f0*/  LDL R10, [R1+0x44] ;  /* 0x00004400010a7983 */ /* 0x000ee80000100800 */
[----:B------:R-:W4:Y:S01]  /*21400*/  LDL R68, [R1+0x4c] ;  /* 0x00004c0001447983 */ /* 0x000f220000100800 */
[--C-:B-----5:R-:W-:Y:S01]  /*21410*/  SHF.R.S32.HI R3, RZ, 0x1f, R21.reuse ;  /* 0x0000001fff037819 */ /* 0x120fe20000011415 */
[----:B------:R-:W-:Y:S01]  /*21420*/  IMAD.MOV.U32 R2, RZ, RZ, R21 ;  /* 0x000000ffff027224 */ /* 0x000fe200078e0015 */
[----:B------:R-:W-:Y:S01]  /*21430*/  ULDC.64 UR4, c[0x0][0xb90] ;  /* 0x0002e40000047ab9 */ /* 0x000fe20000000a00 */
[----:B------:R-:W3:Y:S01]  /*21440*/  LDL.LU R72, [R1+0x30] ;  /* 0x0000300001487983 */ /* 0x000ee20000300800 */
[----:B------:R-:W-:Y:S01]  /*21450*/  SEL R64, R102, RZ, !P0 ;  /* 0x000000ff66407207 */ /* 0x000fe20004000000 */
[----:B------:R-:W0:Y:S02]  /*21460*/  @P1 LDC R69, c[0x0][0xbec] ;  /* 0x0002fb00ff451b82 */ /* 0x000e240000000800 */
[----:B------:R-:W2:Y:S01]  /*21470*/  LDL R71, [R1+0x60] ;  /* 0x0000600001477983 */ /* 0x000ea20000100800 */
[----:B------:R-:W-:-:S03]  /*21480*/  IMAD R0, R28, UR4, RZ ;  /* 0x000000041c007c24 */ /* 0x000fc6000f8e02ff */
[----:B------:R-:W2:Y:S01]  /*21490*/  LDL R26, [R1+0x84] ;  /* 0x00008400011a7983 */ /* 0x000ea20000100800 */
[----:B------:R-:W-:Y:S01]  /*214a0*/  IMAD R13, R94, UR5, R0 ;  /* 0x000000055e0d7c24 */ /* 0x000fe2000f8e0200 */
[----:B------:R-:W0:Y:S02]  /*214b0*/  @P1 LDC R70, c[0x0][0xbf0] ;  /* 0x0002fc00ff461b82 */ /* 0x000e240000000800 */
[----:B------:R-:W2:Y:S01]  /*214c0*/  LDL R34, [R1+0x64] ;  /* 0x0000640001227983 */ /* 0x000ea20000100800 */
[----:B------:R-:W-:Y:S01]  /*214d0*/  IMAD R65, R65, R20, RZ ;  /* 0x0000001441417224 */ /* 0x000fe200078e02ff */
[----:B------:R-:W-:Y:S01]  /*214e0*/  BSSY B1, `(.L_x_1852) ;  /* 0x00000b9000017945 */ /* 0x000fe20003800000 */
[----:B----4-:R-:W-:Y:S02]  /*214f0*/  IMAD.SHL.U32 R0, R68, 0x8, RZ ;  /* 0x0000000844007824 */ /* 0x010fe400078e00ff */
[----:B---3--:R-:W-:Y:S02]  /*21500*/  IMAD.IADD R27, R10, 0x1, R72 ;  /* 0x000000010a1b7824 */ /* 0x008fe400078e0248 */
[----:B------:R-:W-:Y:S01]  /*21510*/  IMAD.WIDE.U32 R10, R94, UR4, R2 ;  /* 0x000000045e0a7c25 */ /* 0x000fe2000f8e0002 */
[----:B------:R-:W-:-:S03]  /*21520*/  ULDC.64 UR4, c[0x0][0xb98] ;  /* 0x0002e60000047ab9 */ /* 0x000fc60000000a00 */
[----:B-1----:R-:W-:Y:S01]  /*21530*/  @P1 IMAD.HI.U32 R2, R27, R4, RZ ;  /* 0x000000041b021227 */ /* 0x002fe200078e00ff */
[----:B------:R-:W-:-:S03]  /*21540*/  SHF.R.S32.HI R4, RZ, 0x1f, R102 ;  /* 0x0000001fff047819 */ /* 0x000fc60000011466 */
[----:B------:R-:W-:Y:S01]  /*21550*/  IMAD.MOV.U32 R15, RZ, RZ, R27 ;  /* 0x000000ffff0f7224 */ /* 0x000fe200078e001b */
[----:B--2---:R-:W-:Y:S01]  /*21560*/  @P1 SHF.R.U32.HI R15, RZ, R7, R2 ;  /* 0x00000007ff0f1219 */ /* 0x004fe20000011602 */
[----:B------:R-:W-:Y:S01]  /*21570*/  IMAD R7, R71, 0x40, R0 ;  /* 0x0000004047077824 */ /* 0x000fe200078e0200 */
[----:B------:R-:W-:Y:S01]  /*21580*/  SEL R2, R4, RZ, !P0 ;  /* 0x000000ff04027207 */ /* 0x000fe20004000000 */
[----:B------:R-:W-:Y:S02]  /*21590*/  IMAD.IADD R11, R11, 0x1, R13 ;  /* 0x000000010b0b7824 */ /* 0x000fe400078e020d */
[----:B------:R-:W-:Y:S02]  /*215a0*/  IMAD.MOV R25, RZ, RZ, -R15 ;  /* 0x000000ffff197224 */ /* 0x000fe400078e0a0f */
[----:B------:R-:W-:-:S04]  /*215b0*/  IMAD.WIDE R8, R7, 0x2, R8 ;  /* 0x0000000207087825 */ /* 0x000fc800078e0208 */
[----:B------:R-:W-:Y:S02]  /*215c0*/  IMAD R13, R2, UR4, RZ ;  /* 0x00000004020d7c24 */ /* 0x000fe4000f8e02ff */
[----:B------:R-:W-:-:S04]  /*215d0*/  IMAD.WIDE.U32 R10, R64, UR4, R10 ;  /* 0x00000004400a7c25 */ /* 0x000fc8000f8e000a */
[----:B------:R-:W-:Y:S01]  /*215e0*/  IMAD R7, R20, R25, R27 ;  /* 0x0000001914077224 */ /* 0x000fe200078e021b */
[----:B------:R-:W-:Y:S01]  /*215f0*/  IADD3 R14, P0, R15, R10, RZ ;  /* 0x0000000a0f0e7210 */ /* 0x000fe20007f1e0ff */
[----:B------:R-:W-:Y:S01]  /*21600*/  IMAD R12, R64, UR5, R13 ;  /* 0x00000005400c7c24 */ /* 0x000fe2000f8e020d */
[----:B------:R-:W-:Y:S01]  /*21610*/  SHF.R.S32.HI R13, RZ, 0x1f, R15 ;  /* 0x0000001fff0d7819 */ /* 0x000fe2000001140f */
[----:B------:R-:W-:Y:S01]  /*21620*/  ULDC.64 UR4, c[0x0][0xb88] ;  /* 0x0002e20000047ab9 */ /* 0x000fe20000000a00 */
[----:B------:R-:W-:Y:S02]  /*21630*/  SHF.R.S32.HI R4, RZ, 0x1f, R7 ;  /* 0x0000001fff047819 */ /* 0x000fe40000011407 */
[----:B------:R-:W-:-:S03]  /*21640*/  IADD3.X R15, R13, R11, R12, P0, !PT ;  /* 0x0000000b0d0f7210 */ /* 0x000fc600007fe40c */
[----:B------:R-:W-:Y:S02]  /*21650*/  IMAD R4, R4, UR4, RZ ;  /* 0x0000000404047c24 */ /* 0x000fe4000f8e02ff */
[----:B------:R-:W-:-:S04]  /*21660*/  IMAD.WIDE.U32 R14, R7, UR4, R14 ;  /* 0x00000004070e7c25 */ /* 0x000fc8000f8e000e */
[----:B------:R-:W-:Y:S01]  /*21670*/  IMAD R11, R7, UR5, R4 ;  /* 0x00000005070b7c24 */ /* 0x000fe2000f8e0204 */
[----:B------:R-:W-:-:S03]  /*21680*/  ULDC.64 UR4, c[0x0][0xb50] ;  /* 0x0002d40000047ab9 */ /* 0x000fc60000000a00 */
[----:B------:R-:W-:Y:S01]  /*21690*/  IMAD.IADD R7, R15, 0x1, R11 ;  /* 0x000000010f077824 */ /* 0x000fe200078e020b */
[----:B------:R-:W-:Y:S02]  /*216a0*/  LEA R15, P0, R14, UR4, 0x2 ;  /* 0x000000040e0f7c11 */ /* 0x000fe4000f8010ff */
[----:B------:R-:W-:Y:S02]  /*216b0*/  IADD3 R25, P2, R8, 0x1000, RZ ;  /* 0x0000100008197810 */ /* 0x000fe40007f5e0ff */
[----:B------:R-:W-:Y:S01]  /*216c0*/  LEA.HI.X R14, R14, UR5, R7, 0x2, P0 ;  /* 0x000000050e0e7c11 */ /* 0x000fe200080f1407 */
[----:B------:R-:W-:Y:S01]  /*216d0*/  ULDC.64 UR4, c[0x0][0xaa0] ;  /* 0x0002a80000047ab9 */ /* 0x000fe20000000a00 */
[----:B------:R-:W-:Y:S01]  /*216e0*/  LOP3.LUT R10, R25, 0x380, RZ, 0xc0, !PT ;  /* 0x00000380190a7812 */ /* 0x000fe200078ec0ff */
[----:B------:R-:W-:-:S03]  /*216f0*/  IMAD R66, R3, UR4, RZ ;  /* 0x0000000403427c24 */ /* 0x000fc6000f8e02ff */
[----:B------:R-:W-:Y:S01]  /*21700*/  SHF.R.U64 R10, R10, 0x3, RZ ;  /* 0x000000030a0a7819 */ /* 0x000fe200000012ff */
[C---:B------:R-:W-:Y:S02]  /*21710*/  IMAD R3, R21.reuse, UR5, R66 ;  /* 0x0000000515037c24 */ /* 0x040fe4000f8e0242 */
[----:B------:R-:W-:Y:S01]  /*21720*/  IMAD.WIDE.U32 R66, R21, UR4, RZ ;  /* 0x0000000415427c25 */ /* 0x000fe2000f8e00ff */
[----:B------:R-:W-:Y:S01]  /*21730*/  LOP3.LUT R10, R10, R25, RZ, 0x3c, !PT ;  /* 0x000000190a0a7212 */ /* 0x000fe200078e3cff */
[----:B------:R-:W-:Y:S01]  /*21740*/  ULDC.64 UR4, c[0x0][0xae8] ;  /* 0x0002ba0000047ab9 */ /* 0x000fe20000000a00 */
[C---:B------:R-:W-:Y:S01]  /*21750*/  IADD3 R37, P0, R8.reuse, 0x5000, RZ ;  /* 0x0000500008257810 */ /* 0x040fe20007f1e0ff */
[----:B------:R-:W-:Y:S01]  /*21760*/  IMAD.IADD R67, R67, 0x1, R3 ;  /* 0x0000000143437824 */ /* 0x000fe200078e0203 */
[----:B------:R-:W-:Y:S01]  /*21770*/  IADD3 R13, P6, R8, 0x2000, RZ ;  /* 0x00002000080d7810 */ /* 0x000fe20007fde0ff */
[----:B------:R-:W-:Y:S01]  /*21780*/  IMAD R3, R68, 0x20, R71 ;  /* 0x0000002044037824 */ /* 0x000fe200078e0247 */
[----:B------:R-:W-:-:S02]  /*21790*/  IADD3 R25, P5, R8, 0x3000, RZ ;  /* 0x0000300008197810 */ /* 0x000fc40007fbe0ff */
[C---:B------:R-:W-:Y:S01]  /*217a0*/  IADD3 R33, P4, R8.reuse, 0x4000, RZ ;  /* 0x0000400008217810 */ /* 0x040fe20007f9e0ff */
[----:B------:R-:W-:Y:S01]  /*217b0*/  IMAD.X R11, RZ, RZ, R9, P2 ;  /* 0x000000ffff0b7224 */ /* 0x000fe200010e0609 */
[----:B------:R-:W-:Y:S01]  /*217c0*/  IADD3 R41, P3, R8, 0x6000, RZ ;  /* 0x0000600008297810 */ /* 0x000fe20007f7e0ff */
[----:B------:R-:W-:Y:S01]  /*217d0*/  IMAD R28, R28, UR4, RZ ;  /* 0x000000041c1c7c24 */ /* 0x000fe2000f8e02ff */
[----:B------:R-:W-:Y:S01]  /*217e0*/  LOP3.LUT R36, R37, 0x380, RZ, 0xc0, !PT ;  /* 0x0000038025247812 */ /* 0x000fe200078ec0ff */
[----:B------:R-:W-:Y:S01]  /*217f0*/  IMAD.IADD R68, R72, 0x1, R3 ;  /* 0x0000000148447824 */ /* 0x000fe200078e0203 */
[----:B------:R-:W-:Y:S02]  /*21800*/  IADD3 R45, P2, R8, 0x7000, RZ ;  /* 0x00007000082d7810 */ /* 0x000fe40007f5e0ff */
[----:B------:R-:W-:Y:S02]  /*21810*/  LOP3.LUT R12, R13, 0x380, RZ, 0xc0, !PT ;  /* 0x000003800d0c7812 */ /* 0x000fe400078ec0ff */
[----:B------:R-:W-:-:S02]  /*21820*/  LOP3.LUT R24, R25, 0x380, RZ, 0xc0, !PT ;  /* 0x0000038019187812 */ /* 0x000fc400078ec0ff */
[----:B------:R-:W-:Y:S01]  /*21830*/  LOP3.LUT R32, R33, 0x380, RZ, 0xc0, !PT ;  /* 0x0000038021207812 */ /* 0x000fe200078ec0ff */
[----:B------:R-:W-:Y:S01]  /*21840*/  SHFL.IDX PT, R54, R15, RZ, 0x1c1f ;  /* 0x001c1fff0f367589 */ /* 0x000fe200000e0000 */
[----:B------:R-:W-:Y:S01]  /*21850*/  LOP3.LUT R40, R41, 0x380, RZ, 0xc0, !PT ;  /* 0x0000038029287812 */ /* 0x000fe200078ec0ff */
[----:B------:R-:W-:Y:S01]  /*21860*/  IMAD R21, R94, UR5, R28 ;  /* 0x000000055e157c24 */ /* 0x000fe2000f8e021c */
[----:B------:R-:W-:Y:S01]  /*21870*/  SHF.R.U64 R36, R36, 0x3, RZ ;  /* 0x0000000324247819 */ /* 0x000fe200000012ff */
[----:B------:R-:W1:Y:S01]  /*21880*/  SHFL.IDX PT, R55, R14, RZ, 0x1c1f ;  /* 0x001c1fff0e377589 */ /* 0x000e6200000e0000 */
[----:B------:R-:W-:Y:S01]  /*21890*/  LOP3.LUT R44, R45, 0x380, RZ, 0xc0, !PT ;  /* 0x000003802d2c7812 */ /* 0x000fe200078ec0ff */
[----:B------:R-:W-:Y:S01]  /*218a0*/  IMAD.WIDE.U32 R66, R94, UR4, R66 ;  /* 0x000000045e427c25 */ /* 0x000fe2000f8e0042 */
[----:B------:R-:W-:Y:S01]  /*218b0*/  SHF.R.U64 R12, R12, 0x3, RZ ;  /* 0x000000030c0c7819 */ /* 0x000fe200000012ff */
[----:B------:R-:W-:Y:S01]  /*218c0*/  SHFL.IDX PT, R58, R15, 0x1, 0x1c1f ;  /* 0x003c1f000f3a7f89 */ /* 0x000fe200000e0000 */
[----:B------:R-:W-:Y:S01]  /*218d0*/  SHF.R.U64 R24, R24, 0x3, RZ ;  /* 0x0000000318187819 */ /* 0x000fe200000012ff */
[----:B0-----:R-:W-:Y:S01]  /*218e0*/  @P1 IMAD.HI.U32 R3, R68, R69, RZ ;  /* 0x0000004544031227 */ /* 0x001fe200078e00ff */
[----:B------:R-:W-:Y:S01]  /*218f0*/  SHF.R.U64 R32, R32, 0x3, RZ ;  /* 0x0000000320207819 */ /* 0x000fe200000012ff */
[----:B------:R-:W0:Y:S01]  /*21900*/  SHFL.IDX PT, R59, R14, 0x1, 0x1c1f ;  /* 0x003c1f000e3b7f89 */ /* 0x000e2200000e0000 */
[----:B------:R-:W-:Y:S01]  /*21910*/  SHF.R.U64 R40, R40, 0x3, RZ ;  /* 0x0000000328287819 */ /* 0x000fe200000012ff */
[----:B------:R-:W-:Y:S01]  /*21920*/  IMAD.IADD R26, R26, 0x1, R72 ;  /* 0x000000011a1a7824 */ /* 0x000fe200078e0248 */
[----:B------:R-:W-:Y:S01]  /*21930*/  LOP3.LUT R36, R36, R37, RZ, 0x3c, !PT ;  /* 0x0000002524247212 */ /* 0x000fe200078e3cff */
[----:B------:R-:W-:Y:S01]  /*21940*/  IMAD.IADD R67, R67, 0x1, R21 ;  /* 0x0000000143437824 */ /* 0x000fe200078e0215 */
[----:B------:R-:W-:Y:S01]  /*21950*/  SHF.R.U64 R44, R44, 0x3, RZ ;  /* 0x000000032c2c7819 */ /* 0x000fe200000012ff */
[--C-:B------:R-:W-:Y:S01]  /*21960*/  IMAD.X R37, RZ, RZ, R9.reuse, P0 ;  /* 0x000000ffff257224 */ /* 0x100fe200000e0609 */
[----:B------:R-:W-:Y:S01]  /*21970*/  LOP3.LUT R12, R12, R13, RZ, 0x3c, !PT ;  /* 0x0000000d0c0c7212 */ /* 0x000fe200078e3cff */
[----:B------:R-:W-:Y:S01]  /*21980*/  IMAD.MOV.U32 R21, RZ, RZ, R68 ;  /* 0x000000ffff157224 */ /* 0x000fe200078e0044 */
[----:B------:R-:W-:Y:S01]  /*21990*/  LOP3.LUT R24, R24, R25, RZ, 0x3c, !PT ;  /* 0x0000001918187212 */ /* 0x000fe200078e3cff */
[--C-:B------:R-:W-:Y:S01]  /*219a0*/  IMAD.X R13, RZ, RZ, R9.reuse, P6 ;  /* 0x000000ffff0d7224 */ /* 0x100fe200030e0609 */
[----:B------:R-:W-:Y:S01]  /*219b0*/  LOP3.LUT R32, R32, R33, RZ, 0x3c, !PT ;  /* 0x0000002120207212 */ /* 0x000fe200078e3cff */
[--C-:B------:R-:W-:Y:S01]  /*219c0*/  IMAD.X R25, RZ, RZ, R9.reuse, P5 ;  /* 0x000000ffff197224 */ /* 0x100fe200028e0609 */
[----:B------:R-:W-:Y:S01]  /*219d0*/  LOP3.LUT R40, R40, R41, RZ, 0x3c, !PT ;  /* 0x0000002928287212 */ /* 0x000fe200078e3cff */
[----:B------:R-:W-:Y:S01]  /*219e0*/  IMAD.X R33, RZ, RZ, R9, P4 ;  /* 0x000000ffff217224 */ /* 0x000fe200020e0609 */
[----:B------:R-:W-:Y:S01]  /*219f0*/  LOP3.LUT P0, RZ, R34, 0x3, RZ, 0xc0, !PT ;  /* 0x0000000322ff7812 */ /* 0x000fe2000780c0ff */
[----:B------:R-:W-:Y:S01]  /*21a00*/  VIADD R4, R26, 0x8 ;  /* 0x000000081a047836 */ /* 0x000fe20000000000 */
[----:B------:R-:W-:Y:S01]  /*21a10*/  @P1 SHF.R.U32.HI R21, RZ, R70, R3 ;  /* 0x00000046ff151219 */ /* 0x000fe20000011603 */
[----:B------:R-:W-:Y:S01]  /*21a20*/  IMAD.X R41, RZ, RZ, R9, P3 ;  /* 0x000000ffff297224 */ /* 0x000fe200018e0609 */
[C---:B------:R-:W-:Y:S01]  /*21a30*/  IADD3 R49, P6, R8.reuse, 0x8000, RZ ;  /* 0x0000800008317810 */ /* 0x040fe20007fde0ff */
[----:B------:R-:W-:Y:S01]  /*21a40*/  ULDC.64 UR4, c[0x0][0xaf0] ;  /* 0x0002bc0000047ab9 */ /* 0x000fe20000000a00 */
[----:B------:R-:W-:-:S02]  /*21a50*/  IADD3 R53, P5, R8, 0x9000, RZ ;  /* 0x0000900008357810 */ /* 0x000fc40007fbe0ff */
[----:B------:R-:W-:Y:S01]  /*21a60*/  IADD3 R57, P4, R8, 0xa000, RZ ;  /* 0x0000a00008397810 */ /* 0x000fe20007f9e0ff */
[----:B------:R-:W-:Y:S01]  /*21a70*/  IMAD R69, R2, UR4, RZ ;  /* 0x0000000402457c24 */ /* 0x000fe2000f8e02ff */
[----:B------:R-:W-:Y:S01]  /*21a80*/  LOP3.LUT R44, R44, R45, RZ, 0x3c, !PT ;  /* 0x0000002d2c2c7212 */ /* 0x000fe200078e3cff */
[----:B------:R-:W-:Y:S01]  /*21a90*/  IMAD.X R45, RZ, RZ, R9, P2 ;  /* 0x000000ffff2d7224 */ /* 0x000fe200010e0609 */
[----:B------:R-:W-:Y:S01]  /*21aa0*/  IADD3 R7, P3, R8, 0xb000, RZ ;  /* 0x0000b00008077810 */ /* 0x000fe20007f7e0ff */
[----:B------:R-:W-:Y:S01]  /*21ab0*/  IMAD.WIDE.U32 R2, R64, UR4, R66 ;  /* 0x0000000440027c25 */ /* 0x000fe2000f8e0042 */
[----:B------:R-:W-:Y:S02]  /*21ac0*/  ISETP.GE.OR P2, PT, R26, R65, P0 ;  /* 0x000000411a00720c */ /* 0x000fe40000746670 */
[----:B------:R-:W-:Y:S01]  /*21ad0*/  LOP3.LUT R48, R49, 0x380, RZ, 0xc0, !PT ;  /* 0x0000038031307812 */ /* 0x000fe200078ec0ff */
[----:B------:R-:W-:Y:S01]  /*21ae0*/  IMAD.MOV R67, RZ, RZ, -R21 ;  /* 0x000000ffff437224 */ /* 0x000fe200078e0a15 */
[----:B------:R-:W-:-:S02]  /*21af0*/  LOP3.LUT R52, R53, 0x380, RZ, 0xc0, !PT ;  /* 0x0000038035347812 */ /* 0x000fc400078ec0ff */
[----:B------:R-:W-:Y:S02]  /*21b00*/  LOP3.LUT R56, R57, 0x380, RZ, 0xc0, !PT ;  /* 0x0000038039387812 */ /* 0x000fe400078ec0ff */
[----:B------:R-:W-:Y:S02]  /*21b10*/  LOP3.LUT R61, R8, 0x380, RZ, 0xc0, !PT ;  /* 0x00000380083d7812 */ /* 0x000fe400078ec0ff */
[----:B------:R-:W-:Y:S01]  /*21b20*/  ISETP.GE.OR P0, PT, R4, R65, P0 ;  /* 0x000000410400720c */ /* 0x000fe20000706670 */
[----:B------:R-:W-:Y:S01]  /*21b30*/  IMAD R69, R64, UR5, R69 ;  /* 0x0000000540457c24 */ /* 0x000fe2000f8e0245 */
[----:B------:R-:W-:Y:S01]  /*21b40*/  LOP3.LUT R4, R7, 0x380, RZ, 0xc0, !PT ;  /* 0x0000038007047812 */ /* 0x000fe200078ec0ff */
[----:B------:R-:W-:Y:S01]  /*21b50*/  ULDC.64 UR4, c[0x0][0xae0] ;  /* 0x0002b80000047ab9 */ /* 0x000fe20000000a00 */
[----:B------:R-:W-:Y:S01]  /*21b60*/  SHF.R.S32.HI R28, RZ, 0x1f, R21 ;  /* 0x0000001fff1c7819 */ /* 0x000fe20000011415 */
[----:B------:R-:W-:Y:S01]  /*21b70*/  IMAD R67, R20, R67, R68 ;  /* 0x0000004314437224 */ /* 0x000fe200078e0244 */
[----:B------:R-:W-:-:S02]  /*21b80*/  SHF.R.U64 R48, R48, 0x3, RZ ;  /* 0x0000000330307819 */ /* 0x000fc400000012ff */
[----:B------:R-:W-:Y:S02]  /*21b90*/  SHF.R.U64 R52, R52, 0x3, RZ ;  /* 0x0000000334347819 */ /* 0x000fe400000012ff */
[----:B------:R-:W-:Y:S02]  /*21ba0*/  SHF.R.U64 R56, R56, 0x3, RZ ;  /* 0x0000000338387819 */ /* 0x000fe400000012ff */
[----:B------:R-:W-:Y:S01]  /*21bb0*/  SHF.R.U64 R61, R61, 0x3, RZ ;  /* 0x000000033d3d7819 */ /* 0x000fe200000012ff */
[----:B------:R-:W-:Y:S01]  /*21bc0*/  IMAD.IADD R3, R3, 0x1, R69 ;  /* 0x0000000103037824 */ /* 0x000fe200078e0245 */
[----:B------:R-:W-:Y:S01]  /*21bd0*/  SHF.R.U64 R4, R4, 0x3, RZ ;  /* 0x0000000304047819 */ /* 0x000fe200000012ff */
[----:B------:R-:W-:Y:S01]  /*21be0*/  IMAD R28, R28, UR4, RZ ;  /* 0x000000041c1c7c24 */ /* 0x000fe2000f8e02ff */
[----:B------:R-:W-:Y:S01]  /*21bf0*/  LOP3.LUT R48, R48, R49, RZ, 0x3c, !PT ;  /* 0x0000003130307212 */ /* 0x000fe200078e3cff */
[--C-:B------:R-:W-:Y:S01]  /*21c00*/  IMAD.X R49, RZ, RZ, R9.reuse, P6 ;  /* 0x000000ffff317224 */ /* 0x100fe200030e0609 */
[----:B------:R-:W-:Y:S01]  /*21c10*/  LOP3.LUT R52, R52, R53, RZ, 0x3c, !PT ;  /* 0x0000003534347212 */ /* 0x000fe200078e3cff */
[--C-:B------:R-:W-:Y:S01]  /*21c20*/  IMAD.X R53, RZ, RZ, R9.reuse, P5 ;  /* 0x000000ffff357224 */ /* 0x100fe200028e0609 */
[----:B------:R-:W-:Y:S01]  /*21c30*/  LOP3.LUT R56, R56, R57, RZ, 0x3c, !PT ;  /* 0x0000003938387212 */ /* 0x000fe200078e3cff */
[--C-:B------:R-:W-:Y:S01]  /*21c40*/  IMAD.X R57, RZ, RZ, R9.reuse, P4 ;  /* 0x000000ffff397224 */ /* 0x100fe200020e0609 */
[----:B------:R-:W-:Y:S01]  /*21c50*/  LOP3.LUT R60, R61, R8, RZ, 0x3c, !PT ;  /* 0x000000083d3c7212 */ /* 0x000fe200078e3cff */
[--C-:B------:R-:W-:Y:S01]  /*21c60*/  IMAD.X R63, RZ, RZ, R9.reuse, P3 ;  /* 0x000000ffff3f7224 */ /* 0x100fe200018e0609 */
[----:B------:R-:W-:Y:S01]  /*21c70*/  LOP3.LUT R62, R4, R7, RZ, 0x3c, !PT ;  /* 0x00000007043e7212 */ /* 0x000fe200078e3cff */
[----:B------:R-:W-:Y:S01]  /*21c80*/  IMAD.MOV.U32 R61, RZ, RZ, R9 ;  /* 0x000000ffff3d7224 */ /* 0x000fe200078e0009 */
[----:B------:R-:W-:Y:S01]  /*21c90*/  SHF.R.S32.HI R20, RZ, 0x1f, R67 ;  /* 0x0000001fff147819 */ /* 0x000fe20000011443 */
[----:B------:R-:W-:-:S02]  /*21ca0*/  IMAD R69, R21, UR5, R28 ;  /* 0x0000000515457c24 */ /* 0x000fc4000f8e021c */
[----:B------:R-:W-:Y:S01]  /*21cb0*/  IMAD.WIDE.U32 R2, R21, UR4, R2 ;  /* 0x0000000415027c25 */ /* 0x000fe2000f8e0002 */
[----:B-1----:R-:W-:Y:S01]  /*21cc0*/  @!P2 ST.E desc[UR60][R54.64], R6 ;  /* 0x000000063600a985 */ /* 0x002fe2000c10193c */
[----:B------:R-:W-:Y:S02]  /*21cd0*/  ULDC.64 UR4, c[0x0][0xad8] ;  /* 0x0002b60000047ab9 */ /* 0x000fe40000000a00 */
[----:B------:R-:W-:Y:S01]  /*21ce0*/  IMAD.IADD R3, R3, 0x1, R69 ;  /* 0x0000000103037824 */ /* 0x000fe200078e0245 */
[----:B0-----:R0:W-:Y:S01]  /*21cf0*/  @!P0 ST.E desc[UR60][R58.64], R5 ;  /* 0x000000053a008985 */ /* 0x0011e2000c10193c */
[----:B------:R-:W-:-:S03]  /*21d00*/  IMAD R20, R20, UR4, RZ ;  /* 0x0000000414147c24 */ /* 0x000fc6000f8e02ff */
[----:B------:R-:W5:Y:S01]  /*21d10*/  LD.E.128 R8, desc[UR60][R10.64] ;  /* 0x0000003c0a087980 */ /* 0x000f62000c101d00 */
[----:B------:R-:W-:-:S03]  /*21d20*/  IMAD.IADD R68, R71, 0x1, R72 ;  /* 0x0000000147447824 */ /* 0x000fc600078e0248 */
[----:B------:R-:W5:Y:S04]  /*21d30*/  LD.E.128 R12, desc[UR60][R12.64] ;  /* 0x0000003c0c0c7980 */ /* 0x000f68000c101d00 */
[----:B0-----:R0:W5:Y:S01]  /*21d40*/  LD.E.128 R4, desc[UR60][R60.64] ;  /* 0x0000003c3c047980 */ /* 0x001162000c101d00 */
[----:B------:R-:W-:-:S03]  /*21d50*/  IMAD R21, R67, UR5, R20 ;  /* 0x0000000543157c24 */ /* 0x000fc6000f8e0214 */
[----:B------:R-:W5:Y:S01]  /*21d60*/  LD.E.128 R24, desc[UR60][R24.64] ;  /* 0x0000003c18187980 */ /* 0x000f62000c101d00 */
[----:B------:R-:W-:Y:S01]  /*21d70*/  IMAD.WIDE.U32 R2, R67, UR4, R2 ;  /* 0x0000000443027c25 */ /* 0x000fe2000f8e0002 */
[----:B------:R-:W-:Y:S02]  /*21d80*/  ULDC.64 UR4, c[0x0][0xa80] ;  /* 0x0002a00000047ab9 */ /* 0x000fe40000000a00 */
[----:B------:R-:W5:Y:S04]  /*21d90*/  LD.E.128 R32, desc[UR60][R32.64] ;  /* 0x0000003c20207980 */ /* 0x000f68000c101d00 */
[----:B------:R-:W5:Y:S04]  /*21da0*/  LD.E.128 R36, desc[UR60][R36.64] ;  /* 0x0000003c24247980 */ /* 0x000f68000c101d00 */
[----:B------:R-:W5:Y:S04]  /*21db0*/  LD.E.128 R40, desc[UR60][R40.64] ;  /* 0x0000003c28287980 */ /* 0x000f68000c101d00 */
[----:B------:R-:W5:Y:S04]  /*21dc0*/  LD.E.128 R44, desc[UR60][R44.64] ;  /* 0x0000003c2c2c7980 */ /* 0x000f68000c101d00 */
[----:B------:R-:W5:Y:S04]  /*21dd0*/  LD.E.128 R48, desc[UR60][R48.64] ;  /* 0x0000003c30307980 */ /* 0x000f68000c101d00 */
[----:B------:R-:W5:Y:S04]  /*21de0*/  LD.E.128 R52, desc[UR60][R52.64] ;  /* 0x0000003c34347980 */ /* 0x000f68000c101d00 */
[----:B------:R-:W5:Y:S04]  /*21df0*/  LD.E.128 R56, desc[UR60][R56.64] ;  /* 0x0000003c38387980 */ /* 0x000f68000c101d00 */
[----:B------:R-:W5:Y:S01]  /*21e00*/  LD.E.128 R60, desc[UR60][R62.64] ;  /* 0x0000003c3e3c7980 */ /* 0x000f62000c101d00 */
[----:B------:R-:W-:Y:S01]  /*21e10*/  @!PT LDS RZ, [RZ] ;  /* 0x00000000fffff984 */ /* 0x000fe20000000800 */
[----:B------:R-:W-:Y:S01]  /*21e20*/  @!PT LDS RZ, [RZ] ;  /* 0x00000000fffff984 */ /* 0x000fe20000000800 */
[----:B------:R-:W-:Y:S01]  /*21e30*/  @!PT LDS RZ, [RZ] ;  /* 0x00000000fffff984 */ /* 0x000fe20000000800 */
[----:B------:R-:W-:Y:S01]  /*21e40*/  @!PT LDS RZ, [RZ] ;  /* 0x00000000fffff984 */ /* 0x000fe20000000800 */
[----:B------:R1:W-:Y:S06]  /*21e50*/  MEMBAR.ALL.CTA ;  /* 0x0000000000007992 */ /* 0x0003ec0000008000 */
[----:B-1----:R-:W1:Y:S01]  /*21e60*/  FENCE.VIEW.ASYNC.S ;  /* 0x00000000000073c6 */ /* 0x002e620000000000 */
[----:B------:R-:W-:Y:S01]  /*21e70*/  VIADD R28, R68, 0x40 ;  /* 0x00000040441c7836 */ /* 0x000fe20000000000 */
[----:B------:R-:W-:Y:S01]  /*21e80*/  LEA R64, P2, R2, UR4, 0x1 ;  /* 0x0000000402407c11 */ /* 0x000fe2000f8408ff */
[----:B------:R-:W-:-:S03]  /*21e90*/  IMAD.IADD R21, R3, 0x1, R21 ;  /* 0x0000000103157824 */ /* 0x000fc600078e0215 */
[-C--:B------:R-:W-:Y:S02]  /*21ea0*/  ISETP.GE.AND P0, PT, R28, R65.reuse, PT ;  /* 0x000000411c00720c */ /* 0x080fe40003f06270 */
[----:B------:R-:W-:Y:S02]  /*21eb0*/  LEA.HI.X R28, R2, UR5, R21, 0x1, P2 ;  /* 0x00000005021c7c11 */ /* 0x000fe400090f0c15 */
[----:B------:R-:W-:Y:S01]  /*21ec0*/  ISETP.GE.AND P2, PT, R68, R65, PT ;  /* 0x000000414400720c */ /* 0x000fe20003f46270 */
[----:B------:R-:W-:Y:S02]  /*21ed0*/  VIADD R3, R18, 0x30820 ;  /* 0x0003082012037836 */ /* 0x000fe40000000000 */
[----:B------:R-:W-:-:S03]  /*21ee0*/  VIADD R20, R68, 0x20 ;  /* 0x0000002044147836 */ /* 0x000fc60000000000 */
[----:B------:R-:W-:Y:S01]  /*21ef0*/  PRMT R3, RZ, 0x654, R3 ;  /* 0x00000654ff037816 */ /* 0x000fe20000000003 */
[C---:B------:R-:W-:Y:S02]  /*21f00*/  VIADD R70, R0.reuse, 0x40 ;  /* 0x0000004000467836 */ /* 0x040fe40000000000 */
[----:B------:R-:W-:Y:S01]  /*21f10*/  VIADD R72, R0, 0x80 ;  /* 0x0000008000487836 */ /* 0x000fe20000000000 */
[----:B-1----:R0:W1:Y:S01]  /*21f20*/  SHFL.IDX PT, R21, R64, RZ, 0x181f ;  /* 0x00181fff40157589 */ /* 0x00206200000e0000 */
[----:B------:R-:W-:Y:S01]  /*21f30*/  ISETP.GE.AND P1, PT, R20, R65, PT ;  /* 0x000000411400720c */ /* 0x000fe20003f26270 */
[----:B------:R0:W-:Y:S02]  /*21f40*/  SYNCS.ARRIVE.TRANS64.RED.A1T0 RZ, [R3+URZ], RZ ;  /* 0x000000ff03ff79a7 */ /* 0x0001e4000810043f */
[----:B------:R0:W2:Y:S01]  /*21f50*/  SHFL.IDX PT, R67, R28, RZ, 0x181f ;  /* 0x00181fff1c437589 */ /* 0x0000a200000e0000 */
[----:B------:R-:W-:Y:S02]  /*21f60*/  SHF.R.S32.HI R69, RZ, 0x1f, R0 ;  /* 0x0000001fff457819 */ /* 0x000fe40000011400 */
[----:B------:R-:W-:-:S02]  /*21f70*/  SHF.R.S32.HI R71, RZ, 0x1f, R70 ;  /* 0x0000001fff477819 */ /* 0x000fc40000011446 */
[----:B------:R-:W-:Y:S01]  /*21f80*/  SHF.R.S32.HI R73, RZ, 0x1f, R72 ;  /* 0x0000001fff497819 */ /* 0x000fe20000011448 */
[----:B------:R-:W-:Y:S06]  /*21f90*/  @P2 BRA `(.L_x_1853) ;  /* 0x0000000000342947 */ /* 0x000fec0003800000 */
[----:B------:R-:W-:Y:S02]  /*21fa0*/  ULDC UR4, c[0x0][0xac8] ;  /* 0x0002b20000047ab9 */ /* 0x000fe40000000800 */
[----:B------:R-:W-:Y:S02]  /*21fb0*/  ISETP.GE.AND P4, PT, R0, UR4, PT ;  /* 0x0000000400007c0c */ /* 0x000fe4000bf86270 */
[----:B------:R-:W-:Y:S02]  /*21fc0*/  ISETP.GE.AND P3, PT, R70, UR4, PT ;  /* 0x0000000446007c0c */ /* 0x000fe4000bf66270 */
[----:B------:R-:W-:-:S09]  /*21fd0*/  ISETP.GE.AND P2, PT, R72, UR4, PT ;  /* 0x0000000448007c0c */ /* 0x000fd2000bf46270 */
[-C--:B-1----:R-:W-:Y:S02]  /*21fe0*/  @!P4 LEA R2, P6, R0, R21.reuse, 0x1 ;  /* 0x000000150002c211 */ /* 0x082fe400078c08ff */
[----:B------:R-:W-:Y:S02]  /*21ff0*/  @!P3 LEA R20, P5, R70, R21, 0x1 ;  /* 0x000000154614b211 */ /* 0x000fe400078a08ff */
[----:B0-2---:R-:W-:Y:S02]  /*22000*/  @!P4 LEA.HI.X R3, R0, R67, R69, 0x1, P6 ;  /* 0x000000430003c211 */ /* 0x005fe400030f0c45 */
[----:B------:R-:W-:Y:S02]  /*22010*/  @!P2 LEA R66, P6, R72, R21, 0x1 ;  /* 0x000000154842a211 */ /* 0x000fe400078c08ff */
[-C--:B------:R-:W-:Y:S01]  /*22020*/  @!P3 LEA.HI.X R21, R70, R67.reuse, R71, 0x1, P5 ;  /* 0x000000434615b211 */ /* 0x080fe200028f0c47 */
[----:B-----5:R3:W-:Y:S01]  /*22030*/  @!P4 ST.E.128 desc[UR60][R2.64], R4 ;  /* 0x000000040200c985 */ /* 0x0207e2000c101d3c */
[----:B------:R-:W-:-:S03]  /*22040*/  @!P2 LEA.HI.X R67, R72, R67, R73, 0x1, P6 ;  /* 0x000000434843a211 */ /* 0x000fc600030f0c49 */
[----:B------:R3:W-:Y:S04]  /*22050*/  @!P3 ST.E.128 desc[UR60][R20.64], R32 ;  /* 0x000000201400b985 */ /* 0x0007e8000c101d3c */
[----:B------:R3:W-:Y:S02]  /*22060*/  @!P2 ST.E.128 desc[UR60][R66.64], R48 ;  /* 0x000000304200a985 */ /* 0x0007e4000c101d3c */
.L_x_1853:
[----:B------:R-:W-:Y:S05]  /*22070*/  BSYNC B1 ;  /* 0x0000000000017941 */ /* 0x000fea0003800000 */
.L_x_1852:
[----:B---3-5:R3:W4:Y:S01]  /*22080*/  SHFL.IDX PT, R7, R28, 0x1, 0x181f ;  /* 0x00381f001c077f89 */ /* 0x02872200000e0000 */
[----:B------:R-:W-:Y:S03]  /*22090*/  BSSY B1, `(.L_x_1854) ;  /* 0x0000010000017945 */ /* 0x000fe60003800000 */
[----:B0-----:R3:W0:Y:S01]  /*220a0*/  SHFL.IDX PT, R3, R64, 0x1, 0x181f ;  /* 0x00381f0040037f89 */ /* 0x00162200000e0000 */
        /* <DEDUP_REMOVED lines=14> */
.L_x_1855:
[----:B------:R-:W-:Y:S05]  /*22190*/  BSYNC B1 ;  /* 0x0000000000017941 */ /* 0x000fea0003800000 */
.L_x_1854:
        /* <DEDUP_REMOVED lines=17> */
.L_x_1857:
[----:B------:R-:W-:Y:S05]  /*222b0*/  BSYNC B1 ;  /* 0x0000000000017941 */ /* 0x000fea0003800000 */
.L_x_1856:
[----:B0-----:R-:W-:Y:S01]  /*222c0*/  VIADD R2, R68, 0x60 ;  /* 0x0000006044027836 */ /* 0x001fe20000000000 */
[----:B----4-:R0:W4:Y:S04]  /*222d0*/  SHFL.IDX PT, R7, R28, 0x3, 0x181f ;  /* 0x00781f001c077f89 */ /* 0x01012800000e0000 */
[----:B------:R-:W-:Y:S01]  /*222e0*/  ISETP.GE.AND P0, PT, R2, R65, PT ;  /* 0x000000410200720c */ /* 0x000fe20003f06270 */
[----:B------:R0:W0:-:S12]  /*222f0*/  SHFL.IDX PT, R9, R64, 0x3, 0x181f ;  /* 0x00781f0040097f89 */ /* 0x00001800000e0000 */
[----:B------:R-:W-:Y:S05]  /*22300*/  @P0 BRA `(.L_x_1858) ;  /* 0x0000000c005c0947 */ /* 0x000fea0003800000 */
[----:B------:R-:W-:Y:S02]  /*22310*/  ULDC UR4, c[0x0][0xac8] ;  /* 0x0002b20000047ab9 */ /* 0x000fe40000000800 */
[----:B------:R-:W-:Y:S02]  /*22320*/  ISETP.GE.AND P2, PT, R0, UR4, PT ;  /* 0x0000000400007c0c */ /* 0x000fe4000bf46270 */
[----:B------:R-:W-:-:S11]  /*22330*/  ISETP.GE.AND P3, PT, R70, UR4, PT ;  /* 0x0000000446007c0c */ /* 0x000fd6000bf66270 */
[-C--:B0-----:R-:W-:Y:S02]  /*22340*/  @!P2 LEA R2, P0, R0, R9.reuse, 0x1 ;  /* 0x000000090002a211 */ /* 0x081fe400078008ff */
[----:B------:R-:W-:Y:S02]  /*22350*/  @!P3 LEA R4, P1, R70, R9, 0x1 ;  /* 0x000000094604b211 */ /* 0x000fe400078208ff */
        /* <DEDUP_REMOVED lines=10> */
.L_x_1850:
[----:B------:R-:W2:Y:S01]  /*22400*/  LDL R9, [R1+0x54] ;  /* 0x0000540001097983 */ /* 0x000ea20000100800 */
[----:B------:R-:W-:Y:S01]  /*22410*/  ULDC.64 UR4, c[0x0][0xc00] ;  /* 0x0003000000047ab9 */ /* 0x000fe20000000a00 */
[----:B------:R-:W2:Y:S01]  /*22420*/  LDC.64 R2, c[0x0][0xc00] ;  /* 0x00030000ff027b82 */ /* 0x000ea20000000a00 */
[----:B------:R-:W-:Y:S01]  /*22430*/  ISETP.NE.U32.AND P0, PT, RZ, UR4, PT ;  /* 0x00000004ff007c0c */ /* 0x000fe2000bf05070 */
[----:B------:R-:W-:-:S03]  /*22440*/  IMAD.MOV.U32 R6, RZ, RZ, RZ ;  /* 0x000000ffff067224 */ /* 0x000fc600078e00ff */
[----:B------:R-:W-:Y:S01]  /*22450*/  ISETP.NE.AND.EX P0, PT, RZ, UR5, PT, P0 ;  /* 0x00000005ff007c0c */ /* 0x000fe2000bf05300 */
[----:B------:R-:W-:Y:S02]  /*22460*/  ULDC.64 UR4, c[0x0][0xc08] ;  /* 0x0003020000047ab9 */ /* 0x000fe40000000a00 */
[----:B------:R-:W-:Y:S01]  /*22470*/  ISETP.NE.U32.AND P1, PT, RZ, UR4, PT ;  /* 0x00000004ff007c0c */ /* 0x000fe2000bf25070 */
[----:B------:R-:W3:Y:S03]  /*22480*/  LDC R25, c[0x0][0xbe8] ;  /* 0x0002fa00ff197b82 */ /* 0x000ee60000000800 */
[----:B------:R-:W-:-:S13]  /*22490*/  ISETP.NE.AND.EX P1, PT, RZ, UR5, PT, P1 ;  /* 0x00000005ff007c0c */ /* 0x000fda000bf25310 */
[----:B------:R-:W4:Y:S01]  /*224a0*/  @P1 LDC.64 R4, c[0x0][0xc08] ;  /* 0x00030200ff041b82 */ /* 0x000f220000000a00 */
[----:B------:R-:W-:Y:S02]  /*224b0*/  ULDC UR4, c[0x0][0xa88] ;  /* 0x0002a20000047ab9 */ /* 0x000fe40000000800 */
[----:B------:R-:W-:Y:S01]  /*224c0*/  IMAD.U32 R0, RZ, RZ, UR4 ;  /* 0x00000004ff007e24 */ /* 0x000fe2000f8e00ff */
[----:B------:R-:W0:Y:S01]  /*224d0*/  S2R R8, SR_TID.X ;  /* 0x0000000000087919 */ /* 0x000e220000002100 */
[----:B--2---:R-:W-:-:S04]  /*224e0*/  IMAD.WIDE R2, R9, 0x4, R2 ;  /* 0x0000000409027825 */ /* 0x004fc800078e0202 */
[----:B----4-:R-:W-:Y:S01]  /*224f0*/  @P1 IMAD.WIDE R4, R9, 0x4, R4 ;  /* 0x0000000409041825 */ /* 0x010fe200078e0204 */
[----:B------:R2:W5:Y:S04]  /*22500*/  @P0 LDG.E R6, desc[UR60][R2.64] ;  /* 0x0000003c02060981 */ /* 0x000568000c1e1900 */
[----:B------:R2:W5:Y:S01]  /*22510*/  @P1 LDG.E R0, desc[UR60][R4.64] ;  /* 0x0000003c04001981 */ /* 0x000562000c1e1900 */
[----:B---3--:R-:W-:Y:S01]  /*22520*/  ISETP.NE.AND P2, PT, R25, 0x1, PT ;  /* 0x000000011900780c */ /* 0x008fe20003f45270 */
[----:B0-----:R-:W-:-:S05]  /*22530*/  VIADD R7, R8, 0xffffff80 ;  /* 0xffffff8008077836 */ /* 0x001fca0000000000 */
[----:B------:R-:W-:Y:S02]  /*22540*/  ISETP.GE.AND P3, PT, R7, 0x80, PT ;  /* 0x000000800700780c */ /* 0x000fe40003f66270 */
[----:B------:R-:W-:-:S05]  /*22550*/  SHF.R.S32.HI R7, RZ, 0x1f, R9 ;  /* 0x0000001fff077819 */ /* 0x000fca0000011409 */
[----:B------:R-:W0:Y:S08]  /*22560*/  @P2 LDC R14, c[0x0][0xbec] ;  /* 0x0002fb00ff0e2b82 */ /* 0x000e300000000800 */
[----:B------:R-:W3:Y:S01]  /*22570*/  @P2 LDC R27, c[0x0][0xbf0] ;  /* 0x0002fc00ff1b2b82 */ /* 0x000ee20000000800 */
[----:B--2---:R-:W-:Y:S05]  /*22580*/  @P1 BRA `(.L_x_1859) ;  /* 0x0000000000101947 */ /* 0x004fea0003800000 */
[----:B------:R-:W-:Y:S05]  /*22590*/  @!P0 BRA `(.L_x_1859) ;  /* 0x00000000000c8947 */ /* 0x000fea0003800000 */
[----:B------:R-:W2:Y:S04]  /*225a0*/  LDG.E R5, desc[UR60][R2.64] ;  /* 0x0000003c02057981 */ /* 0x000ea8000c1e1900 */
[----:B-----5:R-:W2:Y:S02]  /*225b0*/  LDG.E R0, desc[UR60][R2.64+0x4] ;  /* 0x0000043c02007981 */ /* 0x020ea4000c1e1900 */
[----:B--2---:R-:W-:-:S07]  /*225c0*/  IMAD.IADD R0, R0, 0x1, -R5 ;  /* 0x0000000100007824 */ /* 0x004fce00078e0a05 */
.L_x_1859:
[----:B------:R-:W2:Y:S04]  /*225d0*/  LDL R24, [R1+0x50] ;  /* 0x0000500001187983 */ /* 0x000ea80000100800 */
[----:B------:R4:W5:Y:S01]  /*225e0*/  LDL R20, [R1+0x30] ;  /* 0x0000300001147983 */ /* 0x0009620000100800 */
[----:B------:R-:W-:Y:S01]  /*225f0*/  BSSY B1, `(.L_x_1860) ;  /* 0x000002c000017945 */ /* 0x000fe20003800000 */
[----:B------:R-:W-:Y:S02]  /*22600*/  SEL R13, R9, RZ, !P0 ;  /* 0x000000ff090d7207 */ /* 0x000fe40004000000 */
[----:B------:R-:W-:Y:S02]  /*22610*/  SEL R12, R7, RZ, !P0 ;  /* 0x000000ff070c7207 */ /* 0x000fe40004000000 */
[----:B-----5:R-:W-:-:S02]  /*22620*/  SHF.R.S32.HI R11, RZ, 0x1f, R6 ;  /* 0x0000001fff0b7819 */ /* 0x020fc40000011406 */
[----:B--2---:R-:W-:Y:S01]  /*22630*/  SHF.R.S32.HI R10, RZ, 0x1f, R24 ;  /* 0x0000001fff0a7819 */ /* 0x004fe20000011418 */
[----:B----4-:R-:W-:Y:S06]  /*22640*/  @P3 BRA `(.L_x_1861) ;  /* 0x0000000000983947 */ /* 0x010fec0003800000 */
[----:B------:R-:W2:Y:S01]  /*22650*/  LDC R9, c[0x0][0xbe8] ;  /* 0x0002fa00ff097b82 */ /* 0x000ea20000000800 */
[----:B------:R-:W-:Y:S01]  /*22660*/  IADD3 R8, R20, -0x80, R8 ;  /* 0xffffff8014087810 */ /* 0x000fe20007ffe008 */
[----:B--2---:R-:W-:-:S05]  /*22670*/  IMAD R2, R0, R9, RZ ;  /* 0x0000000900027224 */ /* 0x004fca00078e02ff */
        /* <DEDUP_REMOVED lines=9> */
[----:B------:R-:W2:Y:S01]  /*22710*/  @P0 LDC R15, c[0x0][0xbec] ;  /* 0x0002fb00ff0f0b82 */ /* 0x000ea20000000800 */
[----:B------:R-:W-:Y:S01]  /*22720*/  IMAD R7, R24, UR5, R7 ;  /* 0x0000000518077c24 */ /* 0x000fe2000f8e0207 */
[----:B------:R-:W-:-:S03]  /*22730*/  ULDC.64 UR4, c[0x0][0xb98] ;  /* 0x0002e60000047ab9 */ /* 0x000fc60000000a00 */
[----:B------:R-:W-:-:S03]  /*22740*/  IMAD.IADD R3, R3, 0x1, R7 ;  /* 0x0000000103037824 */ /* 0x000fc600078e0207 */
[----:B------:R-:W4:Y:S01]  /*22750*/  @P0 LDC R21, c[0x0][0xbf0] ;  /* 0x0002fc00ff150b82 */ /* 0x000f220000000800 */
[----:B------:R-:W-:-:S04]  /*22760*/  IMAD.WIDE.U32 R2, R13, UR4, R2 ;  /* 0x000000040d027c25 */ /* 0x000fc8000f8e0002 */
[----:B--2---:R-:W-:-:S05]  /*22770*/  @P0 IMAD.HI.U32 R4, R8, R15, RZ ;  /* 0x0000000f08040227 */ /* 0x004fca00078e00ff */
        /* <DEDUP_REMOVED lines=19> */
.L_x_1861:
[----:B------:R-:W-:Y:S05]  /*228b0*/  BSYNC B1 ;  /* 0x0000000000017941 */ /* 0x000fea0003800000 */
.L_x_1860:
[----:B------:R-:W4:Y:S01]  /*228c0*/  LDL R8, [R1+0x60] ;  /* 0x0000600001087983 */ /* 0x000f220000100800 */
[----:B------:R-:W-:-:S03]  /*228d0*/  ULDC.64 UR4, c[0x0][0xaa0] ;  /* 0x0002a80000047ab9 */ /* 0x000fc60000000a00 */
[----:B------:R-:W4:Y:S01]  /*228e0*/  LDL R15, [R1+0x4c] ;  /* 0x00004c00010f7983 */ /* 0x000f220000100800 */
[----:B--2---:R-:W-:Y:S01]  /*228f0*/  IMAD R3, R11, UR4, RZ ;  /* 0x000000040b037c24 */ /* 0x004fe2000f8e02ff */
[----:B------:R-:W-:Y:S03]  /*22900*/  BSSY B1, `(.L_x_1862) ;  /* 0x0000041000017945 */ /* 0x000fe60003800000 */
[C---:B------:R-:W-:Y:S02]  /*22910*/  IMAD R5, R6.reuse, UR5, R3 ;  /* 0x0000000506057c24 */ /* 0x040fe4000f8e0203 */
[----:B------:R-:W-:Y:S01]  /*22920*/  IMAD.WIDE.U32 R2, R6, UR4, RZ ;  /* 0x0000000406027c25 */ /* 0x000fe2000f8e00ff */
        /* <DEDUP_REMOVED lines=8> */
[C---:B------:R-:W-:Y:S02]  /*229b0*/  IMAD R7, R13.reuse, UR5, R6 ;  /* 0x000000050d077c24 */ /* 0x040fe4000f8e0206 */
[----:B------:R-:W-:Y:S01]  /*229c0*/  IMAD.WIDE.U32 R2, R13, UR4, R2 ;  /* 0x000000040d027c25 */ /* 0x000fe2000f8e0002 */
[----:B------:R-:W-:-:S03]  /*229d0*/  ULDC.64 UR4, c[0x0][0xae0] ;  /* 0x0002b80000047ab9 */ /* 0x000fc60000000a00 */
[----:B------:R-:W-:Y:S02]  /*229e0*/  IMAD.IADD R3, R3, 0x1, R7 ;  /* 0x0000000103037824 */ /* 0x000fe400078e0207 */
[----:B----4-:R-:W-:Y:S02]  /*229f0*/  IMAD R4, R15, 0x20, R8 ;  /* 0x000000200f047824 */ /* 0x010fe400078e0208 */
[----:B------:R-:W-:Y:S02]  /*22a00*/  IMAD.IADD R8, R8, 0x1, R20 ;  /* 0x0000000108087824 */ /* 0x000fe400078e0214 */
[----:B------:R-:W-:-:S04]  /*22a10*/  IMAD.IADD R9, R20, 0x1, R4 ;  /* 0x0000000114097824 */ /* 0x000fc800078e0204 */
[----:B0-----:R-:W-:-:S04]  /*22a20*/  @P2 IMAD.HI.U32 R4, R9, R14, RZ ;  /* 0x0000000e09042227 */ /* 0x001fc800078e00ff */
[----:B------:R-:W-:Y:S01]  /*22a30*/  IMAD.MOV.U32 R5, RZ, RZ, R9 ;  /* 0x000000ffff057224 */ /* 0x000fe200078e0009 */
[----:B---3--:R-:W-:-:S04]  /*22a40*/  @P2 SHF.R.U32.HI R5, RZ, R27, R4 ;  /* 0x0000001bff052219 */ /* 0x008fc80000011604 */
[--C-:B------:R-:W-:Y:S01]  /*22a50*/  SHF.R.S32.HI R4, RZ, 0x1f, R5.reuse ;  /* 0x0000001fff047819 */ /* 0x100fe20000011405 */
[----:B------:R-:W-:Y:S02]  /*22a60*/  IMAD.MOV R6, RZ, RZ, -R5 ;  /* 0x000000ffff067224 */ /* 0x000fe400078e0a05 */
[----:B------:R-:W-:-:S04]  /*22a70*/  IMAD.WIDE.U32 R2, R5, UR4, R2 ;  /* 0x0000000405027c25 */ /* 0x000fc8000f8e0002 */
[----:B------:R-:W-:Y:S02]  /*22a80*/  IMAD R4, R4, UR4, RZ ;  /* 0x0000000404047c24 */ /* 0x000fe4000f8e02ff */
[----:B------:R-:W-:Y:S02]  /*22a90*/  IMAD R7, R25, R6, R9 ;  /* 0x0000000619077224 */ /* 0x000fe400078e0209 */
[----:B------:R-:W-:Y:S01]  /*22aa0*/  IMAD R9, R5, UR5, R4 ;  /* 0x0000000505097c24 */ /* 0x000fe2000f8e0204 */
[----:B------:R-:W-:Y:S01]  /*22ab0*/  ULDC.64 UR4, c[0x0][0xad8] ;  /* 0x0002b60000047ab9 */ /* 0x000fe20000000a00 */
[----:B------:R-:W-:Y:S01]  /*22ac0*/  IMAD R25, R0, R25, RZ ;  /* 0x0000001900197224 */ /* 0x000fe200078e02ff */
[----:B------:R-:W-:Y:S01]  /*22ad0*/  SHF.R.S32.HI R4, RZ, 0x1f, R7 ;  /* 0x0000001fff047819 */ /* 0x000fe20000011407 */
[----:B------:R-:W-:Y:S02]  /*22ae0*/  IMAD.IADD R3, R3, 0x1, R9 ;  /* 0x0000000103037824 */ /* 0x000fe400078e0209 */
[C---:B------:R-:W-:Y:S01]  /*22af0*/  VIADD R0, R8.reuse, 0x20 ;  /* 0x0000002008007836 */ /* 0x040fe20000000000 */
[----:B------:R-:W-:Y:S01]  /*22b00*/  ISETP.GE.AND P2, PT, R8, R25, PT ;  /* 0x000000190800720c */ /* 0x000fe20003f46270 */
[----:B------:R-:W-:-:S02]  /*22b10*/  IMAD R6, R4, UR4, RZ ;  /* 0x0000000404067c24 */ /* 0x000fc4000f8e02ff */
[----:B------:R-:W-:Y:S01]  /*22b20*/  VIADD R4, R8, 0x40 ;  /* 0x0000004008047836 */ /* 0x000fe20000000000 */
[-C--:B------:R-:W-:Y:S01]  /*22b30*/  ISETP.GE.AND P0, PT, R0, R25.reuse, PT ;  /* 0x000000190000720c */ /* 0x080fe20003f06270 */
[C---:B------:R-:W-:Y:S02]  /*22b40*/  IMAD R5, R7.reuse, UR5, R6 ;  /* 0x0000000507057c24 */ /* 0x040fe4000f8e0206 */
[----:B------:R-:W-:Y:S01]  /*22b50*/  IMAD.WIDE.U32 R2, R7, UR4, R2 ;  /* 0x0000000407027c25 */ /* 0x000fe2000f8e0002 */
[----:B------:R-:W-:Y:S01]  /*22b60*/  ULDC.64 UR4, c[0x0][0xa80] ;  /* 0x0002a00000047ab9 */ /* 0x000fe20000000a00 */
[----:B------:R-:W-:Y:S02]  /*22b70*/  ISETP.GE.AND P1, PT, R4, R25, PT ;  /* 0x000000190400720c */ /* 0x000fe40003f26270 */
[----:B------:R-:W-:Y:S01]  /*22b80*/  IMAD.IADD R3, R3, 0x1, R5 ;  /* 0x0000000103037824 */ /* 0x000fe200078e0205 */
[----:B------:R-:W-:Y:S01]  /*22b90*/  LEA R4, P3, R2, UR4, 0x1 ;  /* 0x0000000402047c11 */ /* 0x000fe2000f8608ff */
[----:B------:R-:W-:-:S03]  /*22ba0*/  IMAD.SHL.U32 R7, R15, 0x8, RZ ;  /* 0x000000080f077824 */ /* 0x000fc600078e00ff */
[----:B------:R-:W-:Y:S01]  /*22bb0*/  LEA.HI.X R5, R2, UR5, R3, 0x1, P3 ;  /* 0x0000000502057c11 */ /* 0x000fe200098f0c03 */
[C---:B------:R-:W-:Y:S01]  /*22bc0*/  VIADD R9, R7.reuse, 0x40 ;  /* 0x0000004007097836 */ /* 0x040fe20000000000 */
[----:B------:R0:W2:Y:S01]  /*22bd0*/  SHFL.IDX PT, R2, R4, RZ, 0x181f ;  /* 0x00181fff04027589 */ /* 0x0000a200000e0000 */
[----:B------:R-:W-:Y:S01]  /*22be0*/  VIADD R11, R7, 0x80 ;  /* 0x00000080070b7836 */ /* 0x000fe20000000000 */
[----:B------:R-:W-:Y:S02]  /*22bf0*/  SHF.R.S32.HI R12, RZ, 0x1f, R7 ;  /* 0x0000001fff0c7819 */ /* 0x000fe40000011407 */
[----:B------:R0:W3:Y:S01]  /*22c00*/  SHFL.IDX PT, R0, R5, RZ, 0x181f ;  /* 0x00181fff05007589 */ /* 0x0000e200000e0000 */
[----:B------:R-:W-:Y:S02]  /*22c10*/  SHF.R.S32.HI R6, RZ, 0x1f, R9 ;  /* 0x0000001fff067819 */ /* 0x000fe40000011409 */
[----:B------:R-:W-:Y:S01]  /*22c20*/  SHF.R.S32.HI R10, RZ, 0x1f, R11 ;  /* 0x0000001fff0a7819 */ /* 0x000fe2000001140b */
[----:B------:R-:W-:Y:S06]  /*22c30*/  @P2 BRA `(.L_x_1863) ;  /* 0x0000000000342947 */ /* 0x000fec0003800000 */
[----:B------:R-:W-:Y:S02]  /*22c40*/  ULDC UR4, c[0x0][0xac8] ;  /* 0x0002b20000047ab9 */ /* 0x000fe40000000800 */
[----:B------:R-:W-:Y:S02]  /*22c50*/  ISETP.GE.AND P4, PT, R7, UR4, PT ;  /* 0x0000000407007c0c */ /* 0x000fe4000bf86270 */
[----:B------:R-:W-:Y:S02]  /*22c60*/  ISETP.GE.AND P3, PT, R9, UR4, PT ;  /* 0x0000000409007c0c */ /* 0x000fe4000bf66270 */
[----:B------:R-:W-:-:S09]  /*22c70*/  ISETP.GE.AND P2, PT, R11, UR4, PT ;  /* 0x000000040b007c0c */ /* 0x000fd2000bf46270 */
[-C--:B--2---:R-:W-:Y:S02]  /*22c80*/  @!P4 LEA R14, P6, R7, R2.reuse, 0x1 ;  /* 0x00000002070ec211 */ /* 0x084fe400078c08ff */
        /* <DEDUP_REMOVED lines=8> */
.L_x_1863:
[----:B------:R-:W-:Y:S05]  /*22d10*/  BSYNC B1 ;  /* 0x0000000000017941 */ /* 0x000fea0003800000 */
.L_x_1862:
[----:B---3--:R3:W0:Y:S01]  /*22d20*/  SHFL.IDX PT, R0, R5, 0x1, 0x181f ;  /* 0x00381f0005007f89 */ /* 0x00862200000e0000 */
[----:B------:R-:W-:Y:S03]  /*22d30*/  BSSY B1, `(.L_x_1864) ;  /* 0x0000010000017945 */ /* 0x000fe60003800000 */
[----:B--2-4-:R3:W2:Y:S01]  /*22d40*/  SHFL.IDX PT, R2, R4, 0x1, 0x181f ;  /* 0x00381f0004027f89 */ /* 0x0146a200000e0000 */
[----:B------:R-:W-:Y:S05]  /*22d50*/  @P0 BRA `(.L_x_1865) ;  /* 0x0000000000340947 */ /* 0x000fea0003800000 */
[----:B------:R-:W-:Y:S02]  /*22d60*/  ULDC UR4, c[0x0][0xac8] ;  /* 0x0002b20000047ab9 */ /* 0x000fe40000000800 */
[----:B------:R-:W-:Y:S02]  /*22d70*/  ISETP.GE.AND P4, PT, R7, UR4, PT ;  /* 0x0000000407007c0c */ /* 0x000fe4000bf86270 */
[----:B------:R-:W-:Y:S02]  /*22d80*/  ISETP.GE.AND P5, PT, R9, UR4, PT ;  /* 0x0000000409007c0c */ /* 0x000fe4000bfa6270 */
[----:B------:R-:W-:-:S09]  /*22d90*/  ISETP.GE.AND P6, PT, R11, UR4, PT ;  /* 0x000000040b007c0c */ /* 0x000fd2000bfc6270 */
[-C--:B--2---:R-:W-:Y:S02]  /*22da0*/  @!P4 LEA R14, P0, R7, R2.reuse, 0x1 ;  /* 0x00000002070ec211 */ /* 0x084fe400078008ff */
        /* <DEDUP_REMOVED lines=8> */
.L_x_1865:
[----:B------:R-:W-:Y:S05]  /*22e30*/  BSYNC B1 ;  /* 0x0000000000017941 */ /* 0x000fea0003800000 */
.L_x_1864:
[----:B0-----:R0:W0:Y:S01]  /*22e40*/  SHFL.IDX PT, R0, R5, 0x2, 0x181f ;  /* 0x00581f0005007f89 */ /* 0x00102200000e0000 */
[----:B------:R-:W-:Y:S03]  /*22e50*/  BSSY B1, `(.L_x_1866) ;  /* 0x0000010000017945 */ /* 0x000fe60003800000 */
[----:B--2-4-:R2:W4:Y:S01]  /*22e60*/  SHFL.IDX PT, R2, R4, 0x2, 0x181f ;  /* 0x00581f0004027f89 */ /* 0x01452200000e0000 */
[----:B------:R-:W-:Y:S05]  /*22e70*/  @P1 BRA `(.L_x_1867) ;  /* 0x0000000000341947 */ /* 0x000fea0003800000 */
[----:B------:R-:W-:Y:S02]  /*22e80*/  ULDC UR4, c[0x0][0xac8] ;  /* 0x0002b20000047ab9 */ /* 0x000fe40000000800 */
[----:B------:R-:W-:Y:S02]  /*22e90*/  ISETP.GE.AND P3, PT, R7, UR4, PT ;  /* 0x0000000407007c0c */ /* 0x000fe4000bf66270 */
[----:B------:R-:W-:Y:S02]  /*22ea0*/  ISETP.GE.AND P4, PT, R9, UR4, PT ;  /* 0x0000000409007c0c */ /* 0x000fe4000bf86270 */
[----:B------:R-:W-:-:S09]  /*22eb0*/  ISETP.GE.AND P5, PT, R11, UR4, PT ;  /* 0x000000040b007c0c */ /* 0x000fd2000bfa6270 */
[-C--:B----4-:R-:W-:Y:S02]  /*22ec0*/  @!P3 LEA R14, P0, R7, R2.reuse, 0x1 ;  /* 0x00000002070eb211 */ /* 0x090fe400078008ff */
        /* <DEDUP_REMOVED lines=8> */
.L_x_1867:
[----:B------:R-:W-:Y:S05]  /*22f50*/  BSYNC B1 ;  /* 0x0000000000017941 */ /* 0x000fea0003800000 */
.L_x_1866:
[----:B0-----:R-:W-:Y:S01]  /*22f60*/  VIADD R0, R8, 0x60 ;  /* 0x0000006008007836 */ /* 0x001fe20000000000 */
[----:B---3--:R-:W0:Y:S04]  /*22f70*/  SHFL.IDX PT, R5, R5, 0x3, 0x181f ;  /* 0x00781f0005057f89 */ /* 0x008e2800000e0000 */
[----:B------:R-:W-:Y:S01]  /*22f80*/  ISETP.GE.AND P0, PT, R0, R25, PT ;  /* 0x000000190000720c */ /* 0x000fe20003f06270 */
[----:B----4-:R3:W4:-:S12]  /*22f90*/  SHFL.IDX PT, R2, R4, 0x3, 0x181f ;  /* 0x00781f0004027f89 */ /* 0x01071800000e0000 */
[----:B---3--:R-:W-:Y:S05]  /*22fa0*/  @P0 BRA `(.L_x_1858) ;  /* 0x0000000000340947 */ /* 0x008fea0003800000 */
        /* <DEDUP_REMOVED lines=13> */
.L_x_1858:
[----:B------:R-:W-:Y:S05]  /*23080*/  BSYNC B0 ;  /* 0x0000000000007941 */ /* 0x000fea0003800000 */
.L_x_1849:
[----:B------:R-:W-:Y:S02]  /*23090*/  ULDC UR4, c[0x0][0xc3c] ;  /* 0x00030f0000047ab9 */ /* 0x000fe40000000800 */
[----:B-1----:R-:W-:-:S13]  /*230a0*/  ISETP.GE.AND P0, PT, R31, UR4, PT ;  /* 0x000000041f007c0c */ /* 0x002fda000bf06270 */
[----:B------:R-:W-:Y:S05]  /*230b0*/  @!P0 BRA `(.L_x_1868) ;  /* 0xfffffde000a08947 */ /* 0x000fea000383ffff */
[----:B------:R-:W-:Y:S05]  /*230c0*/  BRA `(.L_x_1568) ;  /* 0x0000007400a47947 */ /* 0x000fea0003800000 */
.L_x_1566:
[----:B------:R-:W-:-:S08]  /*230d0*/  NOP ;  /* 0x0000000000007918 */ /* 0x000fd00000000000 */
[----:B0-----:R-:W0:-:S00]  /*230e0*/  USETMAXREG.DEALLOC.CTAPOOL 0x28 ;  /* 0x00000028000079c8 */ /* 0x001e0000080e0500 */
        /* <DEDUP_REMOVED lines=14> */
.L_x_1869:
        /* <DEDUP_REMOVED lines=36> */
[----:B------:R-:W0:Y:S01]  /*23410*/  LDC R10, c[0x0][0xc3c] ;  /* 0x00030f00ff0a7b82 */ /* 0x000e220000000800 */
[----:B------:R-:W-:Y:S01]  /*23420*/  IMAD.MOV.U32 R6, RZ, RZ, R3 ;  /* 0x000000ffff067224 */ /* 0x000fe200078e0003 */
[----:B------:R-:W-:Y:S01]  /*23430*/  UMOV UR4, URZ ;  /* 0x0000003f00047c82 */ /* 0x000fe20008000000 */
[----:B------:R-:W-:Y:S01]  /*23440*/  ULDC UR7, c[0x0][0xc3c] ;  /* 0x00030f0000077ab9 */ /* 0x000fe20000000800 */
[----:B------:R-:W-:-:S05]  /*23450*/  ULDC UR5, c[0x0][0xc38] ;  /* 0x00030e0000057ab9 */ /* 0x000fca0000000800 */
.L_x_1875:
        /* <DEDUP_REMOVED lines=12> */
.L_x_1874:
[----:B------:R-:W-:Y:S05]  /*23520*/  BSYNC B0 ;  /* 0x0000000000007941 */ /* 0x000fea0003800000 */
.L_x_1873:
        /* <DEDUP_REMOVED lines=20> */
.L_x_1871:
        /* <DEDUP_REMOVED lines=20> */
.L_x_1876:
        /* <DEDUP_REMOVED lines=28> */
[----:B------:R-:W-:-:S04]  /*23970*/  VIADDMNMX R18, R10, UR5, R7, PT ;  /* 0x000000050a127c46 */ /* 0x000fc8000b800107 */
[-C--:B------:R-:W-:Y:S02]  /*23980*/  IABS R10, R18.reuse ;  /* 0x00000012000a7213 */ /* 0x080fe40000000000 */
[----:B------:R-:W-:Y:S02]  /*23990*/  IABS R6, R18 ;  /* 0x0000001200067213 */ /* 0x000fe40000000000 */
        /* <DEDUP_REMOVED lines=22> */
[----:B------:R-:W-:Y:S01]  /*23b00*/  @!P1 LOP3.LUT R2, RZ, R18, RZ, 0x33, !PT ;  /* 0x00000012ff029212 */ /* 0x000fe200078e33ff */
[----:B------:R-:W-:-:S03]  /*23b10*/  IMAD.MOV R18, RZ, RZ, -R18 ;  /* 0x000000ffff127224 */ /* 0x000fc600078e0a12 */
[----:B------:R-:W-:Y:S01]  /*23b20*/  LOP3.LUT R17, RZ, R2, RZ, 0x33, !PT ;  /* 0x00000002ff117212 */ /* 0x000fe200078e33ff */
[----:B------:R-:W-:-:S04]  /*23b30*/  IMAD R18, R2, R18, R3 ;  /* 0x0000001202127224 */ /* 0x000fc800078e0203 */
[----:B------:R-:W-:Y:S01]  /*23b40*/  IMAD.IADD R17, R4, 0x1, R17 ;  /* 0x0000000104117824 */ /* 0x000fe200078e0211 */
[----:B------:R-:W-:Y:S06]  /*23b50*/  BRA `(.L_x_1877) ;  /* 0x00000000000c7947 */ /* 0x000fec0003800000 */
.L_x_1872:
[----:B------:R-:W-:Y:S02]  /*23b60*/  IMAD.MOV.U32 R17, RZ, RZ, RZ ;  /* 0x000000ffff117224 */ /* 0x000fe400078e00ff */
[----:B------:R-:W-:Y:S02]  /*23b70*/  IMAD.U32 R16, RZ, RZ, UR6 ;  /* 0x00000006ff107e24 */ /* 0x000fe4000f8e00ff */
[----:B------:R-:W-:-:S07]  /*23b80*/  IMAD.MOV.U32 R18, RZ, RZ, RZ ;  /* 0x000000ffff127224 */ /* 0x000fce00078e00ff */
.L_x_1877:
[----:B------:R-:W-:-:S13]  /*23b90*/  ISETP.NE.AND P0, PT, R5, RZ, PT ;  /* 0x000000ff0500720c */ /* 0x000fda0003f05270 */
[----:B------:R-:W0:Y:S01]  /*23ba0*/  @!P0 S2R R3, SR_CgaCtaId ;  /* 0x0000000000038919 */ /* 0x000e220000008800 */
[----:B------:R-:W-:-:S04]  /*23bb0*/  @!P0 MOV R2, 0x400 ;  /* 0x0000040000028802 */ /* 0x000fc80000000f00 */
[----:B0-----:R-:W-:-:S05]  /*23bc0*/  @!P0 LEA R2, R3, R2, 0x18 ;  /* 0x0000000203028211 */ /* 0x001fca00078ec0ff */
[----:B------:R0:W-:Y:S01]  /*23bd0*/  @!P0 STS.128 [R2+0x308d0], R16 ;  /* 0x0308d01002008388 */ /* 0x0001e20000000c00 */
[----:B------:R-:W-:Y:S06]  /*23be0*/  BAR.ARV 0x5, 0x180 ;  /* 0x0146000000007b1d */ /* 0x000fec0000002000 */
.L_x_1870:
        /* <DEDUP_REMOVED lines=8> */
[C---:B------:R-:W-:Y:S01]  /*23c70*/  IMAD.SHL.U32 R34, R0.reuse, 0x8, RZ ;  /* 0x0000000800227824 */ /* 0x040fe200078e00ff */
[----:B------:R-:W-:Y:S01]  /*23c80*/  LOP3.LUT R5, R0, 0x7f, RZ, 0xc0, !PT ;  /* 0x0000007f00057812 */ /* 0x000fe200078ec0ff */
[----:B------:R-:W-:Y:S01]  /*23c90*/  BSSY B8, `(.L_x_1878) ;  /* 0x0000673000087945 */ /* 0x000fe20003800000 */
[----:B------:R-:W-:Y:S01]  /*23ca0*/  IMAD.MOV.U32 R30, RZ, RZ, 0x1 ;  /* 0x00000001ff1e7424 */ /* 0x000fe200078e00ff */
[----:B------:R-:W-:Y:S02]  /*23cb0*/  CS2R R26, SRZ ;  /* 0x00000000001a7805 */ /* 0x000fe4000001ff00 */
[C---:B------:R-:W-:Y:S01]  /*23cc0*/  LOP3.LUT R3, R34.reuse, 0x1f8, RZ, 0xc0, !PT ;  /* 0x000001f822037812 */ /* 0x040fe200078ec0ff */
[----:B------:R-:W-:Y:S01]  /*23cd0*/  IMAD.MOV.U32 R29, RZ, RZ, 0x1 ;  /* 0x00000001ff1d7424 */ /* 0x000fe200078e00ff */
[----:B------:R-:W-:Y:S01]  /*23ce0*/  LOP3.LUT R34, R34, 0x38, RZ, 0xc0, !PT ;  /* 0x0000003822227812 */ /* 0x000fe200078ec0ff */
[----:B------:R-:W-:Y:S01]  /*23cf0*/  ULDC.64 UR36, c[0x0][0x198] ;  /* 0x0000660000247ab9 */ /* 0x000fe20000000a00 */
[----:B------:R-:W-:Y:S01]  /*23d00*/  LOP3.LUT R3, R3, 0x38, R0, 0x78, !PT ;  /* 0x0000003803037812 */ /* 0x000fe200078e7800 */
[----:B------:R-:W-:Y:S01]  /*23d10*/  IMAD.SHL.U32 R0, R0, 0x10, RZ ;  /* 0x0000001000007824 */ /* 0x000fe200078e00ff */
[C---:B------:R-:W-:Y:S01]  /*23d20*/  LOP3.LUT R37, R34.reuse, 0x40, RZ, 0xfc, !PT ;  /* 0x0000004022257812 */ /* 0x040fe200078efcff */
[----:B------:R-:W-:Y:S01]  /*23d30*/  ULDC UR38, c[0x0][0xc] ;  /* 0x0000030000267ab9 */ /* 0x000fe20000000800 */
[----:B------:R-:W-:-:S02]  /*23d40*/  LOP3.LUT R36, R34, 0x80, RZ, 0xfc, !PT ;  /* 0x0000008022247812 */ /* 0x000fc400078efcff */
[----:B--2---:R-:W-:Y:S01]  /*23d50*/  R2UR UR4, R2 ;  /* 0x00000000020472ca */ /* 0x004fe200000e0000 */
[----:B------:R-:W-:-:S05]  /*23d60*/  IMAD.SHL.U32 R2, R5, 0x8, RZ ;  /* 0x0000000805027824 */ /* 0x000fca00078e00ff */
[----:B------:R-:W-:Y:S02]  /*23d70*/  LOP3.LUT R4, R3, 0x200, R2, 0xf8, !PT ;  /* 0x0000020003047812 */ /* 0x000fe400078ef802 */
[----:B------:R-:W-:-:S03]  /*23d80*/  SHF.R.U32.HI R2, RZ, 0x3, R5 ;  /* 0x00000003ff027819 */ /* 0x000fc60000011605 */
[----:B------:R1:W-:Y:S01]  /*23d90*/  STL [R1], R4 ;  /* 0x0000000401007387 */ /* 0x0003e20000100800 */
[----:B------:R-:W-:Y:S01]  /*23da0*/  LOP3.LUT R0, R2, 0x70, R0, 0xf8, !PT ;  /* 0x0000007002007812 */ /* 0x000fe200078ef800 */
[----:B------:R-:W-:Y:S02]  /*23db0*/  ULOP3.LUT UR39, UR4, 0x2, URZ, 0xfc, !UPT ;  /* 0x0000000204277892 */ /* 0x000fe4000f8efc3f */
[----:B------:R1:W-:Y:S01]  /*23dc0*/  STL [R1+0x2c], RZ ;  /* 0x00002cff01007387 */ /* 0x0003e20000100800 */
[----:B------:R-:W-:Y:S02]  /*23dd0*/  UMOV UR4, 0x400 ;  /* 0x0000040000047882 */ /* 0x000fe40000000000 */
[----:B0-----:R-:W-:-:S06]  /*23de0*/  ULEA UR4, UR5, UR4, 0x18 ;  /* 0x0000000405047291 */ /* 0x001fcc000f8ec03f */
[----:B------:R-:W-:-:S04]  /*23df0*/  IMAD.U32 R23, RZ, RZ, UR4 ;  /* 0x00000004ff177e24 */ /* 0x000fc8000f8e00ff */
[----:B------:R-:W-:-:S05]  /*23e00*/  IMAD R0, R4, 0x2, R23 ;  /* 0x0000000204007824 */ /* 0x000fca00078e0217 */
[----:B------:R1:W-:Y:S02]  /*23e10*/  STL [R1+0x4], R0 ;  /* 0x0000040001007387 */ /* 0x0003e40000100800 */
.L_x_1997:
[----:B------:R-:W-:Y:S05]  /*23e20*/  YIELD ;  /* 0x0000000000007946 */ /* 0x000fea0003800000 */
[----:B------:R-:W-:Y:S01]  /*23e30*/  ULDC.64 UR4, c[0x0][0xa28] ;  /* 0x00028a0000047ab9 */ /* 0x000fe20000000a00 */
[----:B------:R-:W-:Y:S01]  /*23e40*/  IMAD.MOV.U32 R11, RZ, RZ, RZ ;  /* 0x000000ffff0b7224 */ /* 0x000fe200078e00ff */
[----:B------:R-:W-:Y:S01]  /*23e50*/  ISETP.NE.U32.AND P0, PT, RZ, UR4, PT ;  /* 0x00000004ff007c0c */ /* 0x000fe2000bf05070 */
[----:B01----:R-:W0:Y:S01]  /*23e60*/  LDC.64 R4, c[0x0][0xa00] ;  /* 0x00028000ff047b82 */ /* 0x003e220000000a00 */
[----:B------:R-:W-:Y:S02]  /*23e70*/  ULDC.64 UR6, c[0x0][0xa10] ;  /* 0x0002840000067ab9 */ /* 0x000fe40000000a00 */
[----:B------:R-:W-:Y:S01]  /*23e80*/  ISETP.NE.AND.EX P0, PT, RZ, UR5, PT, P0 ;  /* 0x00000005ff007c0c */ /* 0x000fe2000bf05300 */
[----:B------:R-:W-:-:S12]  /*23e90*/  ULDC.64 UR4, c[0x0][0xa18] ;  /* 0x0002860000047ab9 */ /* 0x000fd80000000a00 */
[----:B------:R-:W1:Y:S01]  /*23ea0*/  @P0 LDC.64 R2, c[0x0][0xa28] ;  /* 0x00028a00ff020b82 */ /* 0x000e620000000a00 */
[----:B------:R-:W-:Y:S01]  /*23eb0*/  ISETP.NE.U32.AND P1, PT, RZ, UR6, PT ;  /* 0x00000006ff007c0c */ /* 0x000fe2000bf25070 */
[----:B-1----:R-:W-:-:S05]  /*23ec0*/  @P0 IMAD.WIDE R2, R19, 0x4, R2 ;  /* 0x0000000413020825 */ /* 0x002fca00078e0202 */
[----:B------:R1:W2:Y:S01]  /*23ed0*/  @P0 LDG.E R11, desc[UR60][R2.64] ;  /* 0x0000003c020b0981 */ /* 0x0002a2000c1e1900 */
[----:B------:R-:W-:Y:S01]  /*23ee0*/  ISETP.NE.U32.AND P0, PT, RZ, UR4, PT ;  /* 0x00000004ff007c0c */ /* 0x000fe2000bf05070 */
[----:B------:R-:W-:Y:S01]  /*23ef0*/  IMAD.MOV.U32 R35, RZ, RZ, RZ ;  /* 0x000000ffff237224 */ /* 0x000fe200078e00ff */
[----:B------:R-:W-:Y:S01]  /*23f00*/  ISETP.NE.AND.EX P1, PT, RZ, UR7, PT, P1 ;  /* 0x00000007ff007c0c */ /* 0x000fe2000bf25310 */
[----:B------:R-:W-:Y:S01]  /*23f10*/  IMAD.MOV.U32 R0, RZ, RZ, RZ ;  /* 0x000000ffff007224 */ /* 0x000fe200078e00ff */
[----:B------:R-:W-:Y:S01]  /*23f20*/  ISETP.NE.AND.EX P2, PT, RZ, UR5, PT, P0 ;  /* 0x00000005ff007c0c */ /* 0x000fe2000bf45300 */
[----:B------:R-:W-:Y:S01]  /*23f30*/  ULDC.64 UR4, c[0x0][0xa00] ;  /* 0x0002800000047ab9 */ /* 0x000fe20000000a00 */
[----:B0-----:R-:W-:Y:S01]  /*23f40*/  IMAD.WIDE R4, R19, 0x4, R4 ;  /* 0x0000000413047825 */ /* 0x001fe200078e0204 */
[----:B------:R-:W-:Y:S01]  /*23f50*/  ISETP.NE.U32.AND P0, PT, RZ, UR4, PT ;  /* 0x00000004ff007c0c */ /* 0x000fe2000bf05070 */
[----:B-1----:R-:W0:Y:S03]  /*23f60*/  LDC.64 R2, c[0x0][0xa10] ;  /* 0x00028400ff027b82 */ /* 0x002e260000000a00 */
[----:B------:R-:W-:-:S06]  /*23f70*/  ISETP.NE.AND.EX P0, PT, RZ, UR5, PT, P0 ;  /* 0x00000005ff007c0c */ /* 0x000fcc000bf05300 */
[----:B------:R-:W1:Y:S07]  /*23f80*/  @P2 LDC.64 R6, c[0x0][0xa18] ;  /* 0x00028600ff062b82 */ /* 0x000e6e0000000a00 */
[----:B------:R-:W5:Y:S01]  /*23f90*/  @P0 LDG.E R35, desc[UR60][R4.64] ;  /* 0x0000003c04230981 */ /* 0x000f62000c1e1900 */
[----:B0-----:R-:W-:-:S05]  /*23fa0*/  IMAD.WIDE R2, R19, 0x4, R2 ;  /* 0x0000000413027825 */ /* 0x001fca00078e0202 */
[----:B------:R-:W5:Y:S01]  /*23fb0*/  @P1 LDG.E R0, desc[UR60][R2.64] ;  /* 0x0000003c02001981 */ /* 0x000f62000c1e1900 */
[----:B------:R-:W-:Y:S02]  /*23fc0*/  ULDC UR4, c[0x0][0x288] ;  /* 0x0000a20000047ab9 */ /* 0x000fe40000000800 */
[----:B------:R-:W-:Y:S01]  /*23fd0*/  IMAD.U32 R31, RZ, RZ, UR4 ;  /* 0x00000004ff1f7e24 */ /* 0x000fe2000f8e00ff */
[----:B------:R-:W-:Y:S02]  /*23fe0*/  ULDC.64 UR4, c[0x0][0x418] ;  /* 0x0001060000047ab9 */ /* 0x000fe40000000a00 */
[----:B------:R-:W-:-:S03]  /*23ff0*/  UISETP.NE.U32.AND UP0, UPT, UR4, URZ, UPT ;  /* 0x0000003f0400728c */ /* 0x000fc6000bf05070 */
[----:B------:R-:W-:Y:S01]  /*24000*/  ULDC UR4, c[0x0][0x424] ;  /* 0x0001090000047ab9 */ /* 0x000fe20000000800 */
[----:B------:R-:W-:Y:S01]  /*24010*/  UISETP.NE.AND.EX UP0, UPT, UR5, URZ, UPT, UP0 ;  /* 0x0000003f0500728c */ /* 0x000fe2000bf05300 */
[----:B-1----:R-:W-:Y:S02]  /*24020*/  @P2 IMAD.WIDE R6, R19, 0x4, R6 ;  /* 0x0000000413062825 */ /* 0x002fe400078e0206 */
[----:B------:R-:W-:Y:S01]  /*24030*/  ULDC UR5, c[0x0][0x2f0] ;  /* 0x0000bc0000057ab9 */ /* 0x000fe20000000800 */
[----:B------:R-:W-:Y:S02]  /*24040*/  USEL UR4, UR4, 0x1, UP0 ;  /* 0x0000000104047887 */ /* 0x000fe40008000000 */
[----:B------:R0:W5:Y:S02]  /*24050*/  @P2 LDG.E R31, desc[UR60][R6.64] ;  /* 0x0000003c061f2981 */ /* 0x000164000c1e1900 */
[----:B------:R-:W-:-:S03]  /*24060*/  UIMAD UR4, UR4, UR5, URZ ;  /* 0x00000005040472a4 */ /* 0x000fc6000f8e023f */
[----:B------:R-:W-:-:S03]  /*24070*/  ULDC UR5, c[0x0][0x348] ;  /* 0x0000d20000057ab9 */ /* 0x000fc60000000800 */
[----:B------:R-:W-:Y:S02]  /*24080*/  IMAD.U32 R10, RZ, RZ, UR4 ;  /* 0x00000004ff0a7e24 */ /* 0x000fe4000f8e00ff */
[----:B0-----:R-:W-:Y:S01]  /*24090*/  IMAD.U32 R6, RZ, RZ, UR5 ;  /* 0x00000005ff067e24 */ /* 0x001fe2000f8e00ff */
[----:B--2---:R0:W-:Y:S01]  /*240a0*/  STL [R1+0xc], R11 ;  /* 0x00000c0b01007387 */ /* 0x0041e20000100800 */
[----:B---3--:R-:W-:Y:S05]  /*240b0*/  @P2 BRA `(.L_x_1879) ;  /* 0x0000000000102947 */ /* 0x008fea0003800000 */
[----:B------:R-:W-:Y:S05]  /*240c0*/  @!P0 BRA `(.L_x_1879) ;  /* 0x00000000000c8947 */ /* 0x000fea0003800000 */
[----:B------:R-:W2:Y:S04]  /*240d0*/  LDG.E R8, desc[UR60][R4.64] ;  /* 0x0000003c04087981 */ /* 0x000ea8000c1e1900 */
[----:B-----5:R-:W2:Y:S02]  /*240e0*/  LDG.E R31, desc[UR60][R4.64+0x4] ;  /* 0x0000043c041f7981 */ /* 0x020ea4000c1e1900 */
[----:B--2---:R-:W-:-:S07]  /*240f0*/  IMAD.IADD R31, R31, 0x1, -R8 ;  /* 0x000000011f1f7824 */ /* 0x004fce00078e0a08 */
.L_x_1879:
[----:B------:R-:W-:Y:S02]  /*24100*/  ULDC.64 UR4, c[0x0][0xa20] ;  /* 0x0002880000047ab9 */ /* 0x000fe40000000a00 */
[----:B------:R-:W-:-:S04]  /*24110*/  ISETP.NE.U32.AND P0, PT, RZ, UR4, PT ;  /* 0x00000004ff007c0c */ /* 0x000fc8000bf05070 */
[----:B------:R-:W-:-:S13]  /*24120*/  ISETP.NE.AND.EX P0, PT, RZ, UR5, PT, P0 ;  /* 0x00000005ff007c0c */ /* 0x000fda000bf05300 */
[----:B------:R-:W-:Y:S05]  /*24130*/  @!P0 BRA `(.L_x_1880) ;  /* 0x0000000000108947 */ /* 0x000fea0003800000 */
[----:B------:R-:W1:Y:S02]  /*24140*/  LDC.64 R4, c[0x0][0xa20] ;  /* 0x00028800ff047b82 */ /* 0x000e640000000a00 */
[----:B-1----:R-:W-:-:S05]  /*24150*/  IMAD.WIDE R4, R19, 0x4, R4 ;  /* 0x0000000413047825 */ /* 0x002fca00078e0204 */
[----:B------:R1:W5:Y:S01]  /*24160*/  LDG.E R10, desc[UR60][R4.64] ;  /* 0x0000003c040a7981 */ /* 0x000362000c1e1900 */
[----:B------:R-:W-:Y:S05]  /*24170*/  BRA `(.L_x_1881) ;  /* 0x0000000000247947 */ /* 0x000fea0003800000 */
.L_x_1880:
        /* <DEDUP_REMOVED lines=9> */
.L_x_1881:
[----:B-1----:R-:W2:Y:S01]  /*24210*/  @P1 LDG.E R5, desc[UR60][R2.64] ;  /* 0x0000003c02051981 */ /* 0x002ea2000c1e1900 */
[----:B------:R-:W1:Y:S03]  /*24220*/  LDC R7, c[0x0][0x448] ;  /* 0x00011200ff077b82 */ /* 0x000e660000000800 */
[----:B------:R3:W2:Y:S01]  /*24230*/  @P1 LDG.E R4, desc[UR60][R2.64+0x4] ;  /* 0x0000043c02041981 */ /* 0x0006a2000c1e1900 */
[----:B-----5:R-:W-:Y:S02]  /*24240*/  IMAD.IADD R10, R10, 0x1, -R11 ;  /* 0x000000010a0a7824 */ /* 0x020fe400078e0a0b */
[----:B------:R-:W-:Y:S02]  /*24250*/  IMAD.SHL.U32 R28, R17, 0x80, RZ ;  /* 0x00000080111c7824 */ /* 0x000fe400078e00ff */
[----:B---3--:R-:W3:Y:S01]  /*24260*/  LDC.64 R2, c[0x0][0x9e0] ;  /* 0x00027800ff027b82 */ /* 0x008ee20000000a00 */
[----:B-1----:R-:W-:Y:S01]  /*24270*/  ISETP.NE.AND P2, PT, R7, 0x1, PT ;  /* 0x000000010700780c */ /* 0x002fe20003f45270 */
[----:B------:R-:W-:-:S12]  /*24280*/  VIADD R7, R28, 0x7f ;  /* 0x0000007f1c077836 */ /* 0x000fd80000000000 */
[----:B------:R-:W1:Y:S01]  /*24290*/  @P2 LDC R8, c[0x0][0x44c] ;  /* 0x00011300ff082b82 */ /* 0x000e620000000800 */
[----:B---3--:R-:W-:-:S07]  /*242a0*/  ISETP.GE.AND P3, PT, R3, 0x1, PT ;  /* 0x000000010300780c */ /* 0x008fce0003f66270 */
[----:B------:R-:W3:Y:S01]  /*242b0*/  @P2 LDC R9, c[0x0][0x450] ;  /* 0x00011400ff092b82 */ /* 0x000ee20000000800 */
[----:B--2---:R-:W-:Y:S02]  /*242c0*/  @P1 IMAD.IADD R6, R4, 0x1, -R5 ;  /* 0x0000000104061824 */ /* 0x004fe400078e0a05 */
[----:B-1----:R-:W-:-:S04]  /*242d0*/  @P2 IMAD.HI.U32 R4, R7, R8, RZ ;  /* 0x0000000807042227 */ /* 0x002fc800078e00ff */
[----:B------:R-:W-:Y:S01]  /*242e0*/  IMAD.IADD R13, R10, 0x1, R6 ;  /* 0x000000010a0d7824 */ /* 0x000fe200078e0206 */
[----:B---3--:R-:W-:-:S03]  /*242f0*/  @P2 SHF.R.U32.HI R7, RZ, R9, R4 ;  /* 0x00000009ff072219 */ /* 0x008fc60000011604 */
[C---:B------:R-:W-:Y:S01]  /*24300*/  VIADD R4, R13.reuse, 0x5f ;  /* 0x0000005f0d047836 */ /* 0x040fe20000000000 */
[----:B------:R1:W-:Y:S01]  /*24310*/  STL [R1+0x8], R13 ;  /* 0x0000080d01007387 */ /* 0x0003e20000100800 */
[----:B------:R-:W-:Y:S02]  /*24320*/  IADD3 R8, R13, 0x1, -R31 ;  /* 0x000000010d087810 */ /* 0x000fe40007ffe81f */
[----:B------:R-:W-:-:S04]  /*24330*/  IMAD.HI R4, R4, 0x2aaaaaab, RZ ;  /* 0x2aaaaaab04047827 */ /* 0x000fc800078e02ff */
[----:B------:R-:W-:Y:S01]  /*24340*/  IMAD.IADD R7, R8, 0x1, R7 ;  /* 0x0000000108077824 */ /* 0x000fe200078e0207 */
[----:B------:R-:W-:-:S03]  /*24350*/  SHF.R.U32.HI R9, RZ, 0x1f, R4 ;  /* 0x0000001fff097819 */ /* 0x000fc60000011604 */
[----:B------:R-:W-:Y:S01]  /*24360*/  IMAD.IADD R2, R7, 0x1, R2 ;  /* 0x0000000107027824 */ /* 0x000fe200078e0202 */
[----:B------:R-:W-:Y:S01]  /*24370*/  LEA.HI.SX32 R9, R4, R9, 0x1c ;  /* 0x0000000904097211 */ /* 0x000fe200078fe2ff */
[----:B-1----:R-:W-:Y:S06]  /*24380*/  @!P3 BRA `(.L_x_1882) ;  /* 0x000000000048b947 */ /* 0x002fec0003800000 */
[C---:B------:R-:W-:Y:S01]  /*24390*/  ISETP.GT.AND P0, PT, R7.reuse, RZ, PT ;  /* 0x000000ff0700720c */ /* 0x040fe20003f04270 */
[----:B------:R-:W-:Y:S01]  /*243a0*/  BSSY B0, `(.L_x_1883) ;  /* 0x000000e000007945 */ /* 0x000fe20003800000 */
[----:B0-----:R-:W-:-:S11]  /*243b0*/  VIADD R11, R7, 0xffffffff ;  /* 0xffffffff070b7836 */ /* 0x001fd60000000000 */
        /* <DEDUP_REMOVED lines=8> */
.L_x_1884:
[----:B------:R-:W-:-:S13]  /*24440*/  ISETP.NE.AND P0, PT, R3, 0x1, PT ;  /* 0x000000010300780c */ /* 0x000fda0003f05270 */
[----:B------:R-:W0:Y:S02]  /*24450*/  @P0 LDC.64 R4, c[0x0][0x9e8] ;  /* 0x00027a00ff040b82 */ /* 0x000e240000000a00 */
[----:B0-----:R-:W-:-:S05]  /*24460*/  @P0 IMAD.HI.U32 R4, R11, R4, RZ ;  /* 0x000000040b040227 */ /* 0x001fca00078e00ff */
[----:B------:R-:W-:-:S07]  /*24470*/  @P0 SHF.R.U32.HI R11, RZ, R5, R4 ;  /* 0x00000005ff0b0219 */ /* 0x000fce0000011604 */
.L_x_1885:
[----:B------:R-:W-:Y:S05]  /*24480*/  BSYNC B0 ;  /* 0x0000000000007941 */ /* 0x000fea0003800000 */
.L_x_1883:
[----:B------:R-:W-:-:S05]  /*24490*/  IMAD R11, R11, R3, R3 ;  /* 0x000000030b0b7224 */ /* 0x000fca00078e0203 */
[----:B------:R-:W-:-:S07]  /*244a0*/  VIMNMX R2, R2, R11, PT ;  /* 0x0000000b02027248 */ /* 0x000fce0003fe0100 */
.L_x_1882:
[----:B------:R-:W1:Y:S01]  /*244b0*/  @P2 LDC R5, c[0x0][0x44c] ;  /* 0x00011300ff052b82 */ /* 0x000e620000000800 */
[----:B------:R-:W-:Y:S01]  /*244c0*/  IMAD.MOV.U32 R4, RZ, RZ, R28 ;  /* 0x000000ffff047224 */ /* 0x000fe200078e001c */
[----:B------:R-:W-:Y:S01]  /*244d0*/  ULDC UR4, c[0x0][0x9dc] ;  /* 0x0002770000047ab9 */ /* 0x000fe20000000800 */
[----:B------:R-:W-:-:S05]  /*244e0*/  IMAD.IADD R7, R13, 0x1, -R31 ;  /* 0x000000010d077824 */ /* 0x000fca00078e0a1f */
[----:B------:R-:W2:Y:S01]  /*244f0*/  @P2 LDC R12, c[0x0][0x450] ;  /* 0x00011400ff0c2b82 */ /* 0x000ea20000000800 */
[----:B-1----:R-:W-:-:S05]  /*24500*/  @P2 IMAD.HI.U32 R5, R28, R5, RZ ;  /* 0x000000051c052227 */ /* 0x002fca00078e00ff */
[----:B--2---:R-:W-:-:S05]  /*24510*/  @P2 SHF.R.U32.HI R4, RZ, R12, R5 ;  /* 0x0000000cff042219 */ /* 0x004fca0000011605 */
[----:B------:R-:W-:-:S04]  /*24520*/  IMAD.IADD R12, R7, 0x1, R4 ;  /* 0x00000001070c7824 */ /* 0x000fc800078e0204 */
[----:B0-----:R-:W-:Y:S01]  /*24530*/  VIADD R11, R12, -UR4 ;  /* 0x800000040c0b7c36 */ /* 0x001fe20008000000 */
        /* <DEDUP_REMOVED lines=11> */
.L_x_1888:
[----:B------:R-:W-:-:S13]  /*245f0*/  ISETP.NE.AND P0, PT, R3, 0x1, PT ;  /* 0x000000010300780c */ /* 0x000fda0003f05270 */
[----:B------:R-:W0:Y:S02]  /*24600*/  @P0 LDC.64 R4, c[0x0][0x9e8] ;  /* 0x00027a00ff040b82 */ /* 0x000e240000000a00 */
[----:B0-----:R-:W-:-:S05]  /*24610*/  @P0 IMAD.HI.U32 R4, R12, R4, RZ ;  /* 0x000000040c040227 */ /* 0x001fca00078e00ff */
[----:B------:R-:W-:-:S07]  /*24620*/  @P0 SHF.R.U32.HI R12, RZ, R5, R4 ;  /* 0x00000005ff0c0219 */ /* 0x000fce0000011604 */
.L_x_1889:
[----:B------:R-:W-:Y:S05]  /*24630*/  BSYNC B0 ;  /* 0x0000000000007941 */ /* 0x000fea0003800000 */
.L_x_1887:
[----:B------:R-:W-:-:S05]  /*24640*/  IMAD R12, R12, R3, RZ ;  /* 0x000000030c0c7224 */ /* 0x000fca00078e02ff */
[----:B------:R-:W-:-:S07]  /*24650*/  VIMNMX R11, R11, R12, !PT ;  /* 0x0000000c0b0b7248 */ /* 0x000fce0007fe0100 */
.L_x_1886:
[----:B------:R-:W-:Y:S01]  /*24660*/  VIADD R2, R2, 0x5f ;  /* 0x0000005f02027836 */ /* 0x000fe20000000000 */
[----:B------:R-:W-:Y:S01]  /*24670*/  BSSY B0, `(.L_x_1890) ;  /* 0x0000158000007945 */ /* 0x000fe20003800000 */
        /* <DEDUP_REMOVED lines=30> */
.L_x_2065:
[----:B-1----:R-:W-:Y:S02]  /*24860*/  ISETP.NE.AND P0, PT, R14, RZ, PT ;  /* 0x000000ff0e00720c */ /* 0x002fe40003f05270 */
[----:B------:R-:W-:-:S11]  /*24870*/  PLOP3.LUT P6, PT, PT, PT, PT, 0x8, 0x0 ;  /* 0x000000000000781c */ /* 0x000fd60003fce170 */
[----:B------:R-:W-:Y:S05]  /*24880*/  @P0 BRA `(.L_x_1893) ;  /* 0x00000000000c0947 */ /* 0x000fea0003800000 */
[----:B------:R-:W-:-:S03]  /*24890*/  UMOV UR4, 0xffffffff ;  /* 0xffffffff00047882 */ /* 0x000fc60000000000 */
[----:B------:R-:W-:Y:S05]  /*248a0*/  BRA.DIV UR4, `(.L_x_1894) ;  /* 0x0000007204907947 */ /* 0x000fea000b800000 */
[----:B------:R-:W-:-:S13]  /*248b0*/  ELECT P6, URZ, PT ;  /* 0x00000000003f782f */ /* 0x000fda00038c0000 */
.L_x_1893:
        /* <DEDUP_REMOVED lines=9> */
.L_x_2068:
[----:B------:R-:W-:Y:S05]  /*24950*/  BSYNC B1 ;  /* 0x0000000000017941 */ /* 0x000fea0003800000 */
.L_x_1895:
        /* <DEDUP_REMOVED lines=10> */
.L_x_2069:
[----:B------:R-:W-:Y:S05]  /*24a00*/  BSYNC B2 ;  /* 0x0000000000027941 */ /* 0x000fea0003800000 */
.L_x_1899:
[----:B------:R-:W-:Y:S04]  /*24a10*/  BSSY B2, `(.L_x_1901) ;  /* 0x0000009000027945 */ /* 0x000fe80003800000 */
[----:B------:R-:W-:Y:S05]  /*24a20*/  @P1 BRA `(.L_x_1902) ;  /* 0x00000000001c1947 */ /* 0x000fea0003800000 */
[----:B------:R-:W2:Y:S01]  /*24a30*/  S2R R10, SR_TID.X ;  /* 0x00000000000a7919 */ /* 0x000ea20000002100 */
[----:B0-----:R-:W-:-:S04]  /*24a40*/  IMAD.MOV.U32 R6, RZ, RZ, 0x9000 ;  /* 0x00009000ff067424 */ /* 0x001fc800078e00ff */
[----:B------:R3:W-:Y:S01]  /*24a50*/  SYNCS.ARRIVE.TRANS64 RZ, [R3+URZ+0x30890], R6 ;  /* 0x0308900603ff79a7 */ /* 0x0007e2000800003f */
[----:B--2---:R-:W-:-:S04]  /*24a60*/  LOP3.LUT R10, R10, 0x1f, RZ, 0xc0, !PT ;  /* 0x0000001f0a0a7812 */ /* 0x004fc800078ec0ff */
[----:B------:R-:W-:-:S13]  /*24a70*/  ISETP.NE.AND P0, PT, R10, RZ, PT ;  /* 0x000000ff0a00720c */ /* 0x000fda0003f05270 */
[----:B---3--:R-:W-:Y:S05]  /*24a80*/  @!P0 BRA `(.L_x_1902) ;  /* 0x0000000000048947 */ /* 0x008fea0003800000 */
[----:B------:R-:W-:Y:S01]  /*24a90*/  BPT.TRAP 0x1 ;  /* 0x000000040000795c */ /* 0x000fe20000300000 */
.L_x_1902:
[----:B------:R-:W-:Y:S05]  /*24aa0*/  BSYNC B2 ;  /* 0x0000000000027941 */ /* 0x000fea0003800000 */
.L_x_1901:
        /* <DEDUP_REMOVED lines=10> */
[----:B------:R-:W-:Y:S01]  /*24b50*/  VIADD R13, R6, 0x1e400 ;  /* 0x0001e400060d7836 */ /* 0x000fe20000000000 */
[----:B------:R-:W-:-:S09]  /*24b60*/  UMOV UR7, 0x12f00000 ;  /* 0x12f0000000077882 */ /* 0x000fd20000000000 */
.L_x_1903:
        /* <DEDUP_REMOVED lines=16> */
.L_x_1904:
        /* <DEDUP_REMOVED lines=16> */
.L_x_1905:
        /* <DEDUP_REMOVED lines=13> */
.L_x_2070:
[----:B------:R-:W-:Y:S05]  /*24e40*/  BSYNC B2 ;  /* 0x0000000000027941 */ /* 0x000fea0003800000 */
.L_x_1906:
[----:B------:R-:W-:Y:S01]  /*24e50*/  BSSY B2, `(.L_x_1908) ;  /* 0x000000b000027945 */ /* 0x000fe20003800000 */
[----:B------:R-:W-:Y:S02]  /*24e60*/  IMAD.MOV.U32 R10, RZ, RZ, 0x0 ;  /* 0x00000000ff0a7424 */ /* 0x000fe400078e00ff */
[----:B01----:R-:W-:Y:S01]  /*24e70*/  IMAD.MOV.U32 R11, RZ, RZ, 0x12f00000 ;  /* 0x12f00000ff0b7424 */ /* 0x003fe200078e00ff */
[----:B------:R-:W-:Y:S06]  /*24e80*/  @P1 BRA `(.L_x_1909) ;  /* 0x00000000001c1947 */ /* 0x000fec0003800000 */
[----:B------:R-:W0:Y:S01]  /*24e90*/  S2R R20, SR_TID.X ;  /* 0x0000000000147919 */ /* 0x000e220000002100 */
[----:B------:R-:W-:-:S04]  /*24ea0*/  IMAD.MOV.U32 R13, RZ, RZ, 0x9000 ;  /* 0x00009000ff0d7424 */ /* 0x000fc800078e00ff */
[----:B------:R1:W-:Y:S01]  /*24eb0*/  SYNCS.ARRIVE.TRANS64 RZ, [R3+URZ+0x308b0], R13 ;  /* 0x0308b00d03ff79a7 */ /* 0x0003e2000800003f */
[----:B0-----:R-:W-:-:S04]  /*24ec0*/  LOP3.LUT R20, R20, 0x1f, RZ, 0xc0, !PT ;  /* 0x0000001f14147812 */ /* 0x001fc800078ec0ff */
[----:B------:R-:W-:-:S13]  /*24ed0*/  ISETP.NE.AND P0, PT, R20, RZ, PT ;  /* 0x000000ff1400720c */ /* 0x000fda0003f05270 */
[----:B-1----:R-:W-:Y:S05]  /*24ee0*/  @!P0 BRA `(.L_x_1909) ;  /* 0x0000000000048947 */ /* 0x002fea0003800000 */
[----:B------:R-:W-:Y:S01]  /*24ef0*/  BPT.TRAP 0x1 ;  /* 0x000000040000795c */ /* 0x000fe20000300000 */
.L_x_1909:
[----:B------:R-:W-:Y:S05]  /*24f00*/  BSYNC B2 ;  /* 0x0000000000027941 */ /* 0x000fea0003800000 */
.L_x_1908:
[----:B------:R-:W-:Y:S01]  /*24f10*/  R2UR UR10, R14 ;  /* 0x000000000e0a72ca */ /* 0x000fe200000e0000 */
[----:B------:R-:W-:Y:S01]  /*24f20*/  UIADD3 UR4, UP0, UR36, 0x670, URZ ;  /* 0x0000067024047890 */ /* 0x000fe2000ff1e03f */
[----:B------:R-:W-:Y:S01]  /*24f30*/  R2UR UR6, R10 ;  /* 0x000000000a0672ca */ /* 0x000fe200000e0000 */
[----:B------:R-:W-:Y:S01]  /*24f40*/  VIADD R3, R3, 0x308b0 ;  /* 0x000308b003037836 */ /* 0x000fe20000000000 */
[----:B------:R-:W-:Y:S01]  /*24f50*/  R2UR UR7, R11 ;  /* 0x000000000b0772ca */ /* 0x000fe200000e0000 */
[----:B------:R-:W-:Y:S01]  /*24f60*/  VIADD R13, R6, 0x400 ;  /* 0x00000400060d7836 */ /* 0x000fe20000000000 */
[----:B------:R-:W-:Y:S01]  /*24f70*/  PLOP3.LUT P0, PT, PT, PT, PT, 0x80, 0x0 ;  /* 0x000000000000781c */ /* 0x000fe20003f0f070 */
[----:B------:R-:W-:-:S12]  /*24f80*/  UIADD3.X UR5, URZ, UR37, URZ, UP0, !UPT ;  /* 0x000000253f057290 */ /* 0x000fd800087fe43f */
.L_x_1910:
        /* <DEDUP_REMOVED lines=15> */
.L_x_1911:
        /* <DEDUP_REMOVED lines=15> */
.L_x_1912:
        /* <DEDUP_REMOVED lines=10> */
.L_x_1898:
[----:B------:R-:W-:Y:S05]  /*25210*/  BSYNC B1 ;  /* 0x0000000000017941 */ /* 0x000fea0003800000 */
.L_x_1897:
        /* <DEDUP_REMOVED lines=9> */
.L_x_1929:
        /* <DEDUP_REMOVED lines=11> */
.L_x_2071:
[----:B------:R-:W-:Y:S05]  /*25360*/  BSYNC B2 ;  /* 0x0000000000027941 */ /* 0x000fea0003800000 */
.L_x_1915:
        /* <DEDUP_REMOVED lines=9> */
.L_x_1918:
[----:B------:R-:W-:Y:S05]  /*25400*/  BSYNC B2 ;  /* 0x0000000000027941 */ /* 0x000fea0003800000 */
.L_x_1917:
        /* <DEDUP_REMOVED lines=11> */
.L_x_1919:
        /* <DEDUP_REMOVED lines=16> */
.L_x_1920:
        /* <DEDUP_REMOVED lines=16> */
.L_x_1921:
        /* <DEDUP_REMOVED lines=13> */
.L_x_2072:
[----:B------:R-:W-:Y:S05]  /*25790*/  BSYNC B2 ;  /* 0x0000000000027941 */ /* 0x000fea0003800000 */
.L_x_1922:
[----:B------:R-:W-:Y:S01]  /*257a0*/  BSSY B2, `(.L_x_1924) ;  /* 0x000000b000027945 */ /* 0x000fe20003800000 */
[----:B01----:R-:W-:Y:S02]  /*257b0*/  IMAD.MOV.U32 R2, RZ, RZ, 0x0 ;  /* 0x00000000ff027424 */ /* 0x003fe400078e00ff */
[----:B------:R-:W-:Y:S01]  /*257c0*/  IMAD.MOV.U32 R3, RZ, RZ, 0x12f00000 ;  /* 0x12f00000ff037424 */ /* 0x000fe200078e00ff */
        /* <DEDUP_REMOVED lines=8> */
.L_x_1925:
[----:B------:R-:W-:Y:S05]  /*25850*/  BSYNC B2 ;  /* 0x0000000000027941 */ /* 0x000fea0003800000 */
.L_x_1924:
        /* <DEDUP_REMOVED lines=8> */
.L_x_1926:
        /* <DEDUP_REMOVED lines=15> */
.L_x_1927:
        /* <DEDUP_REMOVED lines=15> */
.L_x_1928:
        /* <DEDUP_REMOVED lines=10> */
.L_x_1914:
[----:B------:R-:W-:Y:S05]  /*25b60*/  BSYNC B1 ;  /* 0x0000000000017941 */ /* 0x000fea0003800000 */
.L_x_1913:
[C---:B------:R-:W-:Y:S01]  /*25b70*/  ISETP.GT.AND P2, PT, R12.reuse, R5, PT ;  /* 0x000000050c00720c */ /* 0x040fe20003f44270 */
[----:B------:R-:W-:Y:S02]  /*25b80*/  VIADD R27, R27, 0x1 ;  /* 0x000000011b1b7836 */ /* 0x000fe40000000000 */
[----:B------:R-:W-:-:S03]  /*25b90*/  VIADD R12, R12, 0xffffffff ;  /* 0xffffffff0c0c7836 */ /* 0x000fc60000000000 */
[----:B------:R-:W-:-:S04]  /*25ba0*/  ISETP.NE.AND P1, PT, R27, 0x2, PT ;  /* 0x000000021b00780c */ /* 0x000fc80003f25270 */
[----:B------:R-:W-:Y:S02]  /*25bb0*/  SEL R3, RZ, 0x1, P1 ;  /* 0x00000001ff037807 */ /* 0x000fe40000800000 */
[----:B------:R-:W-:Y:S02]  /*25bc0*/  SEL R27, R27, RZ, P1 ;  /* 0x000000ff1b1b7207 */ /* 0x000fe40000800000 */
[----:B------:R-:W-:Y:S01]  /*25bd0*/  LOP3.LUT R30, R30, R3, RZ, 0x3c, !PT ;  /* 0x000000031e1e7212 */ /* 0x000fe200078e3cff */
[----:B------:R-:W-:Y:S06]  /*25be0*/  @P2 BRA `(.L_x_1929) ;  /* 0xfffffff400b02947 */ /* 0x000fec000383ffff */
.L_x_1891:
[----:B------:R-:W-:Y:S05]  /*25bf0*/  BSYNC B0 ;  /* 0x0000000000007941 */ /* 0x000fea0003800000 */
.L_x_1890:
[----:B------:R-:W1:Y:S01]  /*25c00*/  LDC R0, c[0x0][0x448] ;  /* 0x00011200ff007b82 */ /* 0x000e620000000800 */
[----:B------:R-:W-:Y:S01]  /*25c10*/  VIADD R5, R28, 0x7f ;  /* 0x0000007f1c057836 */ /* 0x000fe20000000000 */
[----:B------:R-:W-:Y:S06]  /*25c20*/  @!P0 WARPSYNC.ALL ;  /* 0x0000000000008948 */ /* 0x000fec0003800000 */
[----:B------:R-:W2:Y:S08]  /*25c30*/  LDC.64 R2, c[0x0][0x9e0] ;  /* 0x00027800ff027b82 */ /* 0x000eb00000000a00 */
[----:B------:R-:W-:Y:S01]  /*25c40*/  @!P0 BAR.SYNC.DEFER_BLOCKING 0xc, 0x180 ;  /* 0x0306000000008b1d */ /* 0x000fe20000010000 */
[----:B-1----:R-:W-:-:S02]  /*25c50*/  ISETP.NE.AND P1, PT, R0, 0x1, PT ;  /* 0x000000010000780c */ /* 0x002fc40003f25270 */
[----:B--2---:R-:W-:-:S11]  /*25c60*/  ISETP.GE.AND P2, PT, R3, 0x1, PT ;  /* 0x000000010300780c */ /* 0x004fd60003f46270 */
[----:B------:R-:W1:Y:S08]  /*25c70*/  @P1 LDC R0, c[0x0][0x44c] ;  /* 0x00011300ff001b82 */ /* 0x000e700000000800 */
[----:B------:R-:W2:Y:S01]  /*25c80*/  @P1 LDC R11, c[0x0][0x450] ;  /* 0x00011400ff0b1b82 */ /* 0x000ea20000000800 */
[----:B-1----:R-:W-:-:S05]  /*25c90*/  @P1 IMAD.HI.U32 R0, R5, R0, RZ ;  /* 0x0000000005001227 */ /* 0x002fca00078e00ff */
[----:B--2---:R-:W-:-:S05]  /*25ca0*/  @P1 SHF.R.U32.HI R5, RZ, R11, R0 ;  /* 0x0000000bff051219 */ /* 0x004fca0000011600 */
[----:B------:R-:W-:-:S04]  /*25cb0*/  IMAD.IADD R11, R8, 0x1, R5 ;  /* 0x00000001080b7824 */ /* 0x000fc800078e0205 */
        /* <DEDUP_REMOVED lines=8> */
[----:B------:R-:W1:Y:S02]  /*25d40*/  @P0 LDC.64 R4, c[0x0][0x9e8] ;  /* 0x00027a00ff040b82 */ /* 0x000e640000000a00 */
[----:B-1----:R-:W-:-:S05]  /*25d50*/  @P0 IMAD.HI.U32 R4, R11, R4, RZ ;  /* 0x000000040b040227 */ /* 0x002fca00078e00ff */
[----:B------:R-:W-:-:S04]  /*25d60*/  @P0 SHF.R.U32.HI R11, RZ, R5, R4 ;  /* 0x00000005ff0b0219 */ /* 0x000fc80000011604 */
[----:B------:R-:W-:Y:S01]  /*25d70*/  LOP3.LUT R0, RZ, R11, RZ, 0x33, !PT ;  /* 0x0000000bff007212 */ /* 0x000fe200078e33ff */
[----:B------:R-:W-:Y:S06]  /*25d80*/  BRA `(.L_x_1933) ;  /* 0x0000000000107947 */ /* 0x000fec0003800000 */
.L_x_1932:
[----:B------:R-:W-:-:S13]  /*25d90*/  ISETP.NE.AND P0, PT, R3, 0x1, PT ;  /* 0x000000010300780c */ /* 0x000fda0003f05270 */
[----:B------:R-:W1:Y:S02]  /*25da0*/  @P0 LDC.64 R4, c[0x0][0x9e8] ;  /* 0x00027a00ff040b82 */ /* 0x000e640000000a00 */
[----:B-1----:R-:W-:-:S05]  /*25db0*/  @P0 IMAD.HI.U32 R4, R0, R4, RZ ;  /* 0x0000000400040227 */ /* 0x002fca00078e00ff */
[----:B------:R-:W-:-:S07]  /*25dc0*/  @P0 SHF.R.U32.HI R0, RZ, R5, R4 ;  /* 0x00000005ff000219 */ /* 0x000fce0000011604 */
.L_x_1933:
[----:B------:R-:W-:Y:S05]  /*25dd0*/  BSYNC B0 ;  /* 0x0000000000007941 */ /* 0x000fea0003800000 */
.L_x_1931:
[----:B------:R-:W-:-:S05]  /*25de0*/  IMAD R5, R0, R3, R3 ;  /* 0x0000000300057224 */ /* 0x000fca00078e0203 */
[----:B------:R-:W-:-:S07]  /*25df0*/  VIMNMX R2, R2, R5, PT ;  /* 0x0000000502027248 */ /* 0x000fce0003fe0100 */
.L_x_1930:
[----:B------:R-:W1:Y:S01]  /*25e00*/  @P1 LDC R5, c[0x0][0x44c] ;  /* 0x00011300ff051b82 */ /* 0x000e620000000800 */
[----:B------:R-:W-:Y:S01]  /*25e10*/  VIADD R2, R2, 0x5f ;  /* 0x0000005f02027836 */ /* 0x000fe20000000000 */
[----:B------:R-:W-:Y:S01]  /*25e20*/  ULDC UR4, c[0x0][0x9dc] ;  /* 0x0002770000047ab9 */ /* 0x000fe20000000800 */
[----:B------:R-:W-:Y:S02]  /*25e30*/  IMAD.MOV.U32 R0, RZ, RZ, R28 ;  /* 0x000000ffff007224 */ /* 0x000fe400078e001c */
[----:B------:R-:W-:-:S03]  /*25e40*/  IMAD.HI R2, R2, 0x2aaaaaab, RZ ;  /* 0x2aaaaaab02027827 */ /* 0x000fc600078e02ff */
[----:B------:R-:W2:Y:S01]  /*25e50*/  @P1 LDC R4, c[0x0][0x450] ;  /* 0x00011400ff041b82 */ /* 0x000ea20000000800 */
[----:B-1----:R-:W-:-:S05]  /*25e60*/  @P1 IMAD.HI.U32 R5, R28, R5, RZ ;  /* 0x000000051c051227 */ /* 0x002fca00078e00ff */
[----:B--2---:R-:W-:Y:S02]  /*25e70*/  @P1 SHF.R.U32.HI R0, RZ, R4, R5 ;  /* 0x00000004ff001219 */ /* 0x004fe40000011605 */
[----:B------:R-:W-:-:S03]  /*25e80*/  SHF.R.U32.HI R5, RZ, 0x1f, R2 ;  /* 0x0000001fff057819 */ /* 0x000fc60000011602 */
[----:B------:R-:W-:Y:S01]  /*25e90*/  IMAD.IADD R7, R7, 0x1, R0 ;  /* 0x0000000107077824 */ /* 0x000fe200078e0200 */
[----:B------:R-:W-:-:S03]  /*25ea0*/  LEA.HI.SX32 R2, R2, R5, 0x1c ;  /* 0x0000000502027211 */ /* 0x000fc600078fe2ff */
[----:B------:R-:W-:Y:S01]  /*25eb0*/  VIADD R0, R7, -UR4 ;  /* 0x8000000407007c36 */ /* 0x000fe20008000000 */
[----:B------:R-:W-:-:S05]  /*25ec0*/  VIMNMX R24, R9, R2, PT ;  /* 0x0000000209187248 */ /* 0x000fca0003fe0100 */
[----:B------:R1:W-:Y:S01]  /*25ed0*/  STL [R1+0x28], R24 ;  /* 0x0000281801007387 */ /* 0x0003e20000100800 */
[----:B------:R-:W-:Y:S05]  /*25ee0*/  @!P2 BRA `(.L_x_1934) ;  /* 0x000000000044a947 */ /* 0x000fea0003800000 */
[----:B------:R-:W-:Y:S01]  /*25ef0*/  ISETP.GT.AND P0, PT, R7, -0x1, PT ;  /* 0xffffffff0700780c */ /* 0x000fe20003f04270 */
[----:B------:R-:W-:-:S12]  /*25f00*/  BSSY B0, `(.L_x_1935) ;  /* 0x000000d000007945 */ /* 0x000fd80003800000 */
[----:B------:R-:W-:Y:S05]  /*25f10*/  @P0 BRA `(.L_x_1936) ;  /* 0x00000000001c0947 */ /* 0x000fea0003800000 */
[----:B------:R-:W-:Y:S02]  /*25f20*/  ISETP.NE.AND P0, PT, R3, 0x1, PT ;  /* 0x000000010300780c */ /* 0x000fe40003f05270 */
[----:B------:R-:W-:-:S11]  /*25f30*/  LOP3.LUT R7, RZ, R7, RZ, 0x33, !PT ;  /* 0x00000007ff077212 */ /* 0x000fd600078e33ff */
[----:B------:R-:W2:Y:S02]  /*25f40*/  @P0 LDC.64 R4, c[0x0][0x9e8] ;  /* 0x00027a00ff040b82 */ /* 0x000ea40000000a00 */
[----:B--2---:R-:W-:-:S05]  /*25f50*/  @P0 IMAD.HI.U32 R4, R7, R4, RZ ;  /* 0x0000000407040227 */ /* 0x004fca00078e00ff */
[----:B------:R-:W-:-:S04]  /*25f60*/  @P0 SHF.R.U32.HI R7, RZ, R5, R4 ;  /* 0x00000005ff070219 */ /* 0x000fc80000011604 */
[----:B------:R-:W-:Y:S01]  /*25f70*/  LOP3.LUT R7, RZ, R7, RZ, 0x33, !PT ;  /* 0x00000007ff077212 */ /* 0x000fe200078e33ff */
[----:B------:R-:W-:Y:S06]  /*25f80*/  BRA `(.L_x_1937) ;  /* 0x0000000000107947 */ /* 0x000fec0003800000 */
.L_x_1936:
[----:B------:R-:W-:-:S13]  /*25f90*/  ISETP.NE.AND P0, PT, R3, 0x1, PT ;  /* 0x000000010300780c */ /* 0x000fda0003f05270 */
[----:B------:R-:W2:Y:S02]  /*25fa0*/  @P0 LDC.64 R4, c[0x0][0x9e8] ;  /* 0x00027a00ff040b82 */ /* 0x000ea40000000a00 */
[----:B--2---:R-:W-:-:S05]  /*25fb0*/  @P0 IMAD.HI.U32 R4, R7, R4, RZ ;  /* 0x0000000407040227 */ /* 0x004fca00078e00ff */
[----:B------:R-:W-:-:S07]  /*25fc0*/  @P0 SHF.R.U32.HI R7, RZ, R5, R4 ;  /* 0x00000005ff070219 */ /* 0x000fce0000011604 */
.L_x_1937:
[----:B------:R-:W-:Y:S05]  /*25fd0*/  BSYNC B0 ;  /* 0x0000000000007941 */ /* 0x000fea0003800000 */
.L_x_1935:
[----:B------:R-:W-:-:S05]  /*25fe0*/  IMAD R3, R7, R3, RZ ;  /* 0x0000000307037224 */ /* 0x000fca00078e02ff */
[----:B------:R-:W-:-:S07]  /*25ff0*/  VIMNMX R0, R0, R3, !PT ;  /* 0x0000000300007248 */ /* 0x000fce0007fe0100 */
.L_x_1934:
[----:B------:R-:W-:Y:S01]  /*26000*/  IMAD.HI R0, R0, 0x2aaaaaab, RZ ;  /* 0x2aaaaaab00007827 */ /* 0x000fe200078e02ff */
[----:B------:R-:W-:Y:S04]  /*26010*/  BSSY B7, `(.L_x_1938) ;  /* 0x0000379000077945 */ /* 0x000fe80003800000 */
[----:B------:R-:W-:-:S04]  /*26020*/  SHF.R.U32.HI R3, RZ, 0x1f, R0 ;  /* 0x0000001fff037819 */ /* 0x000fc80000011600 */
[----:B------:R-:W-:-:S04]  /*26030*/  LEA.HI.SX32 R3, R0, R3, 0x1c ;  /* 0x0000000300037211 */ /* 0x000fc800078fe2ff */
[----:B------:R-:W-:-:S04]  /*26040*/  VIMNMX R2, RZ, R3, !PT ;  /* 0x00000003ff027248 */ /* 0x000fc80007fe0100 */
[----:B------:R-:W-:Y:S01]  /*26050*/  ISETP.GT.AND P0, PT, R24, R2, PT ;  /* 0x000000021800720c */ /* 0x000fe20003f04270 */
[----:B------:R2:W-:-:S12]  /*26060*/  STL [R1+0x10], R2 ;  /* 0x0000100201007387 */ /* 0x0005d80000100800 */
[----:B--2---:R-:W-:Y:S05]  /*26070*/  @P0 BRA `(.L_x_1939) ;  /* 0x0000000000440947 */ /* 0x004fea0003800000 */
[----:B------:R-:W2:Y:S02]  /*26080*/  S2R R2, SR_TID.X ;  /* 0x0000000000027919 */ /* 0x000ea40000002100 */
[----:B--2---:R-:W-:-:S04]  /*26090*/  LOP3.LUT R2, R2, 0x7f, RZ, 0xc0, !PT ;  /* 0x0000007f02027812 */ /* 0x004fc800078ec0ff */
[----:B------:R-:W-:-:S13]  /*260a0*/  ISETP.NE.AND P0, PT, R2, RZ, PT ;  /* 0x000000ff0200720c */ /* 0x000fda0003f05270 */
[----:B------:R-:W-:Y:S05]  /*260b0*/  @P0 BRA `(.L_x_1940) ;  /* 0x0000003400b80947 */ /* 0x000fea0003800000 */
[----:B------:R-:W2:Y:S01]  /*260c0*/  S2R R5, SR_LANEID ;  /* 0x0000000000057919 */ /* 0x000ea20000000000 */
[----:B------:R-:W-:Y:S01]  /*260d0*/  VOTEU.ANY UR4, UPT, PT ;  /* 0x0000000000047886 */ /* 0x000fe200038e0100 */
[----:B------:R-:W3:Y:S01]  /*260e0*/  LDC.64 R2, c[0x0][0xc60] ;  /* 0x00031800ff027b82 */ /* 0x000ee20000000a00 */
[----:B------:R-:W2:Y:S02]  /*260f0*/  FLO.U32 R0, UR4 ;  /* 0x0000000400007d00 */ /* 0x000ea400080e0000 */
[----:B--2---:R-:W-:-:S06]  /*26100*/  ISETP.EQ.U32.AND P0, PT, R0, R5, PT ;  /* 0x000000050000720c */ /* 0x004fcc0003f02070 */
[----:B------:R-:W3:Y:S07]  /*26110*/  POPC R5, UR4 ;  /* 0x0000000400057d09 */ /* 0x000eee0008000000 */
[----:B---3--:R-:W2:Y:S01]  /*26120*/  @P0 ATOMG.E.ADD.STRONG.GPU PT, R3, desc[UR60][R2.64], R5 ;  /* 0x00000005020309a8 */ /* 0x008ea200081ee1fc */
[----:B------:R-:W3:Y:S02]  /*26130*/  S2R R4, SR_LTMASK ;  /* 0x0000000000047919 */ /* 0x000ee40000003900 */
[----:B---3--:R-:W-:-:S04]  /*26140*/  LOP3.LUT R4, R4, UR4, RZ, 0xc0, !PT ;  /* 0x0000000404047c12 */ /* 0x008fc8000f8ec0ff */
[----:B------:R-:W3:Y:S01]  /*26150*/  POPC R7, R4 ;  /* 0x0000000400077309 */ /* 0x000ee20000000000 */
[----:B--2---:R-:W3:Y:S02]  /*26160*/  SHFL.IDX PT, R0, R3, R0, 0x1f ;  /* 0x00001f0003007589 */ /* 0x004ee400000e0000 */
[----:B---3--:R-:W-:Y:S01]  /*26170*/  IADD3 R16, R0, UR38, R7 ;  /* 0x0000002600107c10 */ /* 0x008fe2000fffe007 */
[----:B------:R-:W-:Y:S06]  /*26180*/  BRA `(.L_x_1940) ;  /* 0x0000003400847947 */ /* 0x000fec0003800000 */
.L_x_1939:
        /* <DEDUP_REMOVED lines=9> */
[----:B------:R-:W2:Y:S01]  /*26220*/  LDC.64 R2, c[0x4][R2] ;  /* 0x0100000002027b82 */ /* 0x000ea20000000a00 */
[----:B------:R-:W-:Y:S02]  /*26230*/  IMAD.U32 R5, RZ, RZ, UR7 ;  /* 0x00000007ff057e24 */ /* 0x000fe4000f8e00ff */
[----:B0-----:R-:W-:Y:S02]  /*26240*/  IMAD.U32 R6, RZ, RZ, UR8 ;  /* 0x00000008ff067e24 */ /* 0x001fe4000f8e00ff */
[----:B------:R-:W-:-:S02]  /*26250*/  IMAD.U32 R7, RZ, RZ, UR9 ;  /* 0x00000009ff077e24 */ /* 0x000fc4000f8e00ff */
[----:B------:R-:W-:Y:S02]  /*26260*/  IMAD.U32 R10, RZ, RZ, UR4 ;  /* 0x00000004ff0a7e24 */ /* 0x000fe4000f8e00ff */
[----:B------:R-:W-:Y:S02]  /*26270*/  IMAD.U32 R11, RZ, RZ, UR5 ;  /* 0x00000005ff0b7e24 */ /* 0x000fe4000f8e00ff */
[----:B------:R-:W-:Y:S02]  /*26280*/  IMAD.MOV.U32 R8, RZ, RZ, 0x70 ;  /* 0x00000070ff087424 */ /* 0x000fe400078e00ff */
[----:B------:R-:W-:Y:S02]  /*26290*/  IMAD.MOV.U32 R12, RZ, RZ, 0x1 ;  /* 0x00000001ff0c7424 */ /* 0x000fe400078e00ff */
[----:B------:R-:W-:-:S07]  /*262a0*/  IMAD.MOV.U32 R13, RZ, RZ, RZ ;  /* 0x000000ffff0d7224 */ /* 0x000fce00078e00ff */
[----:B------:R-:W-:-:S07]  /*262b0*/  LEPC R20, `(.L_x_1942) ;  /* 0x000000001014794e */ /* 0x000fce0000000000 */
[----:B-12---:R-:W-:Y:S05]  /*262c0*/  CALL.ABS.NOINC R2 ;  /* 0x0000000002007343 */ /* 0x006fea0003c00000 */
.L_x_1942:
[----:B------:R-:W-:Y:S05]  /*262d0*/  BSYNC B6 ;  /* 0x0000000000067941 */ /* 0x000fea0003800000 */
.L_x_1941:
        /* <DEDUP_REMOVED lines=8> */
[----:B------:R2:W3:Y:S01]  /*26360*/  LDC.64 R2, c[0x4][R17] ;  /* 0x0100000011027b82 */ /* 0x0004e20000000a00 */
[----:B------:R-:W-:Y:S02]  /*26370*/  IMAD.U32 R4, RZ, RZ, UR6 ;  /* 0x00000006ff047e24 */ /* 0x000fe4000f8e00ff */
[----:B------:R-:W-:Y:S02]  /*26380*/  IMAD.U32 R5, RZ, RZ, UR7 ;  /* 0x00000007ff057e24 */ /* 0x000fe4000f8e00ff */
[----:B0-----:R-:W-:Y:S02]  /*26390*/  IMAD.U32 R6, RZ, RZ, UR8 ;  /* 0x00000008ff067e24 */ /* 0x001fe4000f8e00ff */
[----:B------:R-:W-:-:S02]  /*263a0*/  IMAD.U32 R7, RZ, RZ, UR9 ;  /* 0x00000009ff077e24 */ /* 0x000fc4000f8e00ff */
[----:B------:R-:W-:Y:S02]  /*263b0*/  IMAD.U32 R10, RZ, RZ, UR4 ;  /* 0x00000004ff0a7e24 */ /* 0x000fe4000f8e00ff */
[----:B------:R-:W-:Y:S02]  /*263c0*/  IMAD.U32 R11, RZ, RZ, UR5 ;  /* 0x00000005ff0b7e24 */ /* 0x000fe4000f8e00ff */
[----:B------:R-:W-:Y:S02]  /*263d0*/  IMAD.MOV.U32 R8, RZ, RZ, 0x70 ;  /* 0x00000070ff087424 */ /* 0x000fe400078e00ff */
[----:B------:R-:W-:Y:S02]  /*263e0*/  IMAD.MOV.U32 R12, RZ, RZ, 0x1 ;  /* 0x00000001ff0c7424 */ /* 0x000fe400078e00ff */
[----:B--2---:R-:W-:-:S07]  /*263f0*/  IMAD.MOV.U32 R13, RZ, RZ, RZ ;  /* 0x000000ffff0d7224 */ /* 0x004fce00078e00ff */
[----:B------:R-:W-:-:S07]  /*26400*/  LEPC R20, `(.L_x_1945) ;  /* 0x000000001014794e */ /* 0x000fce0000000000 */
[----:B-1-3--:R-:W-:Y:S05]  /*26410*/  CALL.ABS.NOINC R2 ;  /* 0x0000000002007343 */ /* 0x00afea0003c00000 */
.L_x_1945:
        /* <DEDUP_REMOVED lines=15> */
.L_x_1944:
[----:B------:R-:W-:Y:S05]  /*26510*/  BSYNC B6 ;  /* 0x0000000000067941 */ /* 0x000fea0003800000 */
.L_x_1943:
[----:B------:R-:W-:Y:S01]  /*26520*/  ULDC.64 UR4, c[0x0][0x9f8] ;  /* 0x00027e0000047ab9 */ /* 0x000fe20000000a00 */
[----:B------:R-:W2:Y:S01]  /*26530*/  LDL R21, [R1+0x8] ;  /* 0x0000080001157983 */ /* 0x000ea20000100800 */
[----:B------:R-:W-:-:S03]  /*26540*/  ISETP.NE.U32.AND P0, PT, RZ, UR4, PT ;  /* 0x00000004ff007c0c */ /* 0x000fc6000bf05070 */
[----:B------:R-:W3:Y:S01]  /*26550*/  LDL R20, [R1+0xc] ;  /* 0x00000c0001147983 */ /* 0x000ee20000100800 */
[----:B------:R-:W-:Y:S01]  /*26560*/  ISETP.NE.AND.EX P0, PT, RZ, UR5, PT, P0 ;  /* 0x00000005ff007c0c */ /* 0x000fe2000bf05300 */
[----:B------:R-:W-:Y:S01]  /*26570*/  IMAD.MOV.U32 R33, RZ, RZ, R19 ;  /* 0x000000ffff217224 */ /* 0x000fe200078e0013 */
[----:B------:R-:W4:Y:S01]  /*26580*/  LDC R0, c[0x0][0x430] ;  /* 0x00010c00ff007b82 */ /* 0x000f220000000800 */
[----:B------:R-:W0:Y:S01]  /*26590*/  S2R R17, SR_TID.X ;  /* 0x0000000000117919 */ /* 0x000e220000002100 */
[----:B------:R-:W-:Y:S01]  /*265a0*/  LOP3.LUT R22, R22, 0xfffffff7, RZ, 0xc0, !PT ;  /* 0xfffffff716167812 */ /* 0x000fe200078ec0ff */
[----:B------:R-:W-:-:S08]  /*265b0*/  ULDC UR4, c[0x0][0x2f4] ;  /* 0x0000bd0000047ab9 */ /* 0x000fd00000000800 */
[----:B------:R-:W1:Y:S01]  /*265c0*/  @P0 LDC.64 R2, c[0x0][0x9f8] ;  /* 0x00027e00ff020b82 */ /* 0x000e620000000a00 */
[----:B0-----:R-:W-:Y:S01]  /*265d0*/  LOP3.LUT R17, R17, 0x7f, RZ, 0xc0, !PT ;  /* 0x0000007f11117812 */ /* 0x001fe200078ec0ff */
[----:B-1----:R-:W-:-:S03]  /*265e0*/  @P0 IMAD.WIDE R2, R19, 0x4, R2 ;  /* 0x0000000413020825 */ /* 0x002fc600078e0202 */
[----:B------:R-:W-:Y:S02]  /*265f0*/  SHF.R.U32.HI R25, RZ, 0x3, R17 ;  /* 0x00000003ff197819 */ /* 0x000fe40000011611 */
[----:B------:R0:W3:Y:S01]  /*26600*/  @P0 LDG.E R33, desc[UR60][R2.64] ;  /* 0x0000003c02210981 */ /* 0x0000e2000c1e1900 */
[----:B----4-:R-:W-:Y:S01]  /*26610*/  ISETP.NE.AND P1, PT, R0, 0x1, PT ;  /* 0x000000010000780c */ /* 0x010fe20003f25270 */
[----:B------:R-:W1:-:S12]  /*26620*/  S2R R17, SR_TID.X ;  /* 0x0000000000117919 */ /* 0x000e580000002100 */
[----:B------:R-:W4:Y:S08]  /*26630*/  @P1 LDC R4, c[0x0][0x434] ;  /* 0x00010d00ff041b82 */ /* 0x000f300000000800 */
[----:B------:R-:W0:Y:S01]  /*26640*/  @P1 LDC R6, c[0x0][0x438] ;  /* 0x00010e00ff061b82 */ /* 0x000e220000000800 */
[----:B-1----:R-:W-:-:S05]  /*26650*/  IMAD.SHL.U32 R17, R17, 0x10, RZ ;  /* 0x0000001011117824 */ /* 0x002fca00078e00ff */
[----:B------:R-:W-:Y:S01]  /*26660*/  LOP3.LUT R17, R25, 0x70, R17, 0xf8, !PT ;  /* 0x0000007019117812 */ /* 0x000fe200078ef811 */
[----:B------:R-:W-:-:S04]  /*26670*/  VIADD R25, R24, 0xffffffff ;  /* 0xffffffff18197836 */ /* 0x000fc80000000000 */
[----:B------:R-:W-:Y:S01]  /*26680*/  IMAD R5, R25, 0x60, R17 ;  /* 0x0000006019057824 */ /* 0x000fe200078e0211 */
[----:B------:R-:W-:Y:S01]  /*26690*/  ISETP.GE.AND P3, PT, R34, UR4, PT ;  /* 0x0000000422007c0c */ /* 0x000fe2000bf66270 */
[----:B------:R-:W-:-:S03]  /*266a0*/  UMOV UR5, 0xffffffff ;  /* 0xffffffff00057882 */ /* 0x000fc60000000000 */
[----:B--2---:R-:W-:-:S04]  /*266b0*/  ISETP.GE.AND P0, PT, R5, R21, PT ;  /* 0x000000150500720c */ /* 0x004fc80003f06270 */
[----:B------:R-:W-:Y:S01]  /*266c0*/  ISETP.GT.U32.OR P0, PT, R17, 0x5f, P0 ;  /* 0x0000005f1100780c */ /* 0x000fe20000704470 */
[----:B---3--:R-:W-:-:S04]  /*266d0*/  IMAD.IADD R5, R5, 0x1, R20 ;  /* 0x0000000105057824 */ /* 0x008fc800078e0214 */
[----:B----4-:R-:W-:-:S04]  /*266e0*/  @P1 IMAD.HI.U32 R7, R5, R4, RZ ;  /* 0x0000000405071227 */ /* 0x010fc800078e00ff */
[----:B------:R-:W-:Y:S01]  /*266f0*/  IMAD.MOV.U32 R4, RZ, RZ, R5 ;  /* 0x000000ffff047224 */ /* 0x000fe200078e0005 */
[----:B0-----:R-:W-:-:S03]  /*26700*/  @P1 SHF.R.U32.HI R4, RZ, R6, R7 ;  /* 0x00000006ff041219 */ /* 0x001fc60000011607 */
[----:B------:R-:W0:Y:S02]  /*26710*/  @!P0 LDC.64 R2, c[0x0][0x428] ;  /* 0x00010a00ff028b82 */ /* 0x000e240000000a00 */
[----:B------:R-:W-:-:S04]  /*26720*/  IMAD.MOV R6, RZ, RZ, -R4 ;  /* 0x000000ffff067224 */ /* 0x000fc800078e0a04 */
[----:B------:R-:W-:Y:S01]  /*26730*/  IMAD R0, R0, R6, R5 ;  /* 0x0000000600007224 */ /* 0x000fe200078e0205 */
[--C-:B------:R-:W-:Y:S02]  /*26740*/  @!P0 SHF.R.S32.HI R5, RZ, 0x1f, R4.reuse ;  /* 0x0000001fff058819 */ /* 0x100fe40000011404 */
[----:B------:R-:W-:Y:S01]  /*26750*/  SHF.R.S32.HI R8, RZ, 0x1f, R33 ;  /* 0x0000001fff087819 */ /* 0x000fe20000011421 */
[----:B0-----:R-:W-:-:S04]  /*26760*/  @!P0 IMAD.WIDE.U32 R4, R33, R2, R4 ;  /* 0x0000000221048225 */ /* 0x001fc800078e0004 */
[----:B------:R-:W-:Y:S01]  /*26770*/  @!P0 IMAD R6, R8, R2, RZ ;  /* 0x0000000208068224 */ /* 0x000fe200078e02ff */
[----:B------:R0:W-:Y:S03]  /*26780*/  STL [R1+0x14], R8 ;  /* 0x0000140801007387 */ /* 0x0001e60000100800 */
[----:B------:R-:W-:Y:S02]  /*26790*/  @!P0 IMAD R6, R33, R3, R6 ;  /* 0x0000000321068224 */ /* 0x000fe400078e0206 */
[----:B------:R-:W1:Y:S02]  /*267a0*/  @!P0 LDC.64 R2, c[0x0][0x418] ;  /* 0x00010600ff028b82 */ /* 0x000e640000000a00 */
[----:B------:R-:W-:Y:S02]  /*267b0*/  @!P0 IMAD.IADD R6, R5, 0x1, R6 ;  /* 0x0000000105068824 */ /* 0x000fe400078e0206 */
[----:B------:R-:W-:Y:S01]  /*267c0*/  IMAD.U32 R5, RZ, RZ, UR39 ;  /* 0x00000027ff057e24 */ /* 0x000fe2000f8e00ff */
[----:B-1----:R-:W-:-:S04]  /*267d0*/  @!P0 LEA R2, P1, R4, R2, 0x2 ;  /* 0x0000000204028211 */ /* 0x002fc800078210ff */
[----:B------:R-:W-:Y:S01]  /*267e0*/  @!P0 LEA.HI.X R3, R4, R3, R6, 0x2, P1 ;  /* 0x0000000304038211 */ /* 0x000fe200008f1406 */
[----:B------:R-:W-:-:S06]  /*267f0*/  IMAD.MOV.U32 R4, RZ, RZ, RZ ;  /* 0x000000ffff047224 */ /* 0x000fcc00078e00ff */
[----:B------:R0:W5:Y:S01]  /*26800*/  @!P0 LDG.E R4, desc[UR60][R2.64] ;  /* 0x0000003c02048981 */ /* 0x000162000c1e1900 */
[----:B------:R-:W-:Y:S02]  /*26810*/  ISETP.GT.U32.AND P0, PT, R17, 0x5f, PT ;  /* 0x0000005f1100780c */ /* 0x000fe40003f04070 */
[----:B------:R-:W-:Y:S02]  /*26820*/  ISETP.NE.AND P2, PT, R5, 0x3, PT ;  /* 0x000000030500780c */ /* 0x000fe40003f45270 */
[----:B------:R-:W-:-:S09]  /*26830*/  ISETP.GE.AND P1, PT, R37, UR4, PT ;  /* 0x0000000425007c0c */ /* 0x000fd2000bf26270 */
[----:B------:R-:W-:Y:S02]  /*26840*/  @P0 LOP3.LUT R22, R22, 0x8, RZ, 0xfc, !PT ;  /* 0x0000000816160812 */ /* 0x000fe400078efcff */
[----:B------:R-:W-:Y:S02]  /*26850*/  ISETP.GE.AND P0, PT, R36, UR4, PT ;  /* 0x0000000424007c0c */ /* 0x000fe4000bf06270 */
[----:B------:R-:W-:-:S04]  /*26860*/  LOP3.LUT R22, R22, 0xffffffef, RZ, 0xc0, !PT ;  /* 0xffffffef16167812 */ /* 0x000fc800078ec0ff */
[----:B------:R-:W-:-:S04]  /*26870*/  @P2 LOP3.LUT R22, R22, 0x10, RZ, 0xfc, !PT ;  /* 0x0000001016162812 */ /* 0x000fc800078efcff */
[----:B------:R-:W-:-:S04]  /*26880*/  LOP3.LUT R22, R22, 0xfffffffb, RZ, 0xc0, !PT ;  /* 0xfffffffb16167812 */ /* 0x000fc800078ec0ff */
[----:B------:R-:W-:-:S04]  /*26890*/  @P3 LOP3.LUT R22, R22, 0x4, RZ, 0xfc, !PT ;  /* 0x0000000416163812 */ /* 0x000fc800078efcff */
[----:B------:R-:W-:-:S04]  /*268a0*/  LOP3.LUT R22, R22, 0xfffffffe, RZ, 0xc0, !PT ;  /* 0xfffffffe16167812 */ /* 0x000fc800078ec0ff */
[----:B------:R-:W-:-:S04]  /*268b0*/  LOP3.LUT R22, R22, 0xfffffffd, RZ, 0xc0, !PT ;  /* 0xfffffffd16167812 */ /* 0x000fc800078ec0ff */
[----:B------:R-:W-:-:S04]  /*268c0*/  @P1 LOP3.LUT R22, R22, 0x2, RZ, 0xfc, !PT ;  /* 0x0000000216161812 */ /* 0x000fc800078efcff */
[----:B------:R-:W-:Y:S01]  /*268d0*/  @P0 LOP3.LUT R22, R22, 0x1, RZ, 0xfc, !PT ;  /* 0x0000000116160812 */ /* 0x000fe200078efcff */
[----:B0-----:R-:W-:Y:S06]  /*268e0*/  BRA.DIV UR5, `(.L_x_1946) ;  /* 0x0000005605047947 */ /* 0x001fec000b800000 */
.L_x_2075:
[----:B------:R-:W-:Y:S01]  /*268f0*/  SHF.R.S32.HI R32, RZ, 0x1f, R18 ;  /* 0x0000001fff207819 */ /* 0x000fe20000011412 */
[----:B------:R-:W-:Y:S06]  /*26900*/  @!P2 BRA `(.L_x_1947) ;  /* 0x000000000004a947 */ /* 0x000fec0003800000 */
[----:B------:R-:W-:Y:S01]  /*26910*/  BPT.TRAP 0x1 ;  /* 0x000000040000795c */ /* 0x000fe20000300000 */
.L_x_1947:
        /* <DEDUP_REMOVED lines=25> */
.L_x_2076:
[----:B------:R-:W-:Y:S05]  /*26ab0*/  BSYNC B0 ;  /* 0x0000000000007941 */ /* 0x000fea0003800000 */
.L_x_1948:
[----:B------:R-:W2:Y:S01]  /*26ac0*/  LDL R10, [R1+0x8] ;  /* 0x00000800010a7983 */ /* 0x000ea20000100800 */
[----:B------:R-:W-:-:S03]  /*26ad0*/  ULDC.64 UR4, c[0x0][0x300] ;  /* 0x0000c00000047ab9 */ /* 0x000fc60000000a00 */
[----:B------:R-:W3:Y:S01]  /*26ae0*/  LDL R8, [R1] ;  /* 0x0000000001087983 */ /* 0x000ee20000100800 */
[----:B------:R-:W-:Y:S01]  /*26af0*/  IMAD R5, R5, UR4, RZ ;  /* 0x0000000405057c24 */ /* 0x000fe2000f8e02ff */
[----:B------:R-:W-:Y:S01]  /*26b00*/  LOP3.LUT P4, RZ, R22, 0x4, RZ, 0xc0, !PT ;  /* 0x0000000416ff7812 */ /* 0x000fe2000788c0ff */
[----:B0-----:R-:W-:Y:S01]  /*26b10*/  IMAD.WIDE.U32 R2, R0, UR4, RZ ;  /* 0x0000000400027c25 */ /* 0x001fe2000f8e00ff */
[----:B------:R-:W0:Y:S01]  /*26b20*/  S2R R9, SR_TID.X ;  /* 0x0000000000097919 */ /* 0x000e220000002100 */
[----:B------:R-:W-:Y:S02]  /*26b30*/  LOP3.LUT P3, RZ, R22, 0x2, RZ, 0xc0, !PT ;  /* 0x0000000216ff7812 */ /* 0x000fe4000786c0ff */
[----:B------:R-:W-:Y:S01]  /*26b40*/  IMAD R5, R0, UR5, R5 ;  /* 0x0000000500057c24 */ /* 0x000fe2000f8e0205 */
[----:B------:R-:W-:Y:S01]  /*26b50*/  ULDC.64 UR4, c[0x0][0x310] ;  /* 0x0000c40000047ab9 */ /* 0x000fe20000000a00 */
[----:B------:R-:W-:Y:S01]  /*26b60*/  LOP3.LUT P2, RZ, R22, 0x1, RZ, 0xc0, !PT ;  /* 0x0000000116ff7812 */ /* 0x000fe2000784c0ff */
[----:B------:R-:W-:-:S02]  /*26b70*/  IMAD R6, R6, UR4, RZ ;  /* 0x0000000406067c24 */ /* 0x000fc4000f8e02ff */
        /* <DEDUP_REMOVED lines=12> */
[----:B0-----:R-:W-:-:S03]  /*26c40*/  LOP3.LUT R9, R9, 0x7f, RZ, 0xc0, !PT ;  /* 0x0000007f09097812 */ /* 0x001fc600078ec0ff */
[----:B------:R-:W-:Y:S02]  /*26c50*/  LEA.HI.X R0, R2, UR5, R0, 0x1, P0 ;  /* 0x0000000502007c11 */ /* 0x000fe400080f0c00 */
[----:B------:R-:W-:Y:S01]  /*26c60*/  SHF.R.U32.HI R9, RZ, 0x3, R9 ;  /* 0x00000003ff097819 */ /* 0x000fe20000011609 */
[----:B--2---:R-:W-:-:S04]  /*26c70*/  IMAD R6, R25, -0x60, R10 ;  /* 0xffffffa019067824 */ /* 0x004fc800078e020a */
[----:B------:R-:W-:Y:S02]  /*26c80*/  IMAD.IADD R6, R6, 0x1, -R9 ;  /* 0x0000000106067824 */ /* 0x000fe400078e0a09 */
[----:B---3--:R-:W-:-:S03]  /*26c90*/  IMAD R5, R26, 0x4800, R8 ;  /* 0x000048001a057824 */ /* 0x008fc600078e0208 */
        /* <DEDUP_REMOVED lines=64> */
.L_x_2090:
        /* <DEDUP_REMOVED lines=12> */
.L_x_1951:
        /* <DEDUP_REMOVED lines=10> */
.L_x_1952:
[----:B------:R2:W-:Y:S02]  /*27200*/  SYNCS.ARRIVE.TRANS64.A1T0 RZ, [R7+URZ+0x30830], RZ ;  /* 0x030830ff07ff79a7 */ /* 0x0005e4000810003f */
[----:B------:R-:W-:Y:S05]  /*27210*/  WARPSYNC.ALL ;  /* 0x0000000000007948 */ /* 0x000fea0003800000 */
[----:B------:R-:W-:Y:S01]  /*27220*/  ULDC.64 UR4, c[0x0][0xa00] ;  /* 0x0002800000047ab9 */ /* 0x000fe20000000a00 */
[----:B-1----:R-:W-:Y:S01]  /*27230*/  VIADD R2, R23, 0x12400 ;  /* 0x0001240017027836 */ /* 0x002fe20000000000 */
[----:B------:R-:W-:Y:S01]  /*27240*/  BAR.SYNC.DEFER_BLOCKING 0x8, 0x180 ;  /* 0x0206000000007b1d */ /* 0x000fe20000010000 */
[----:B------:R-:W-:Y:S02]  /*27250*/  ISETP.NE.U32.AND P0, PT, RZ, UR4, PT ;  /* 0x00000004ff007c0c */ /* 0x000fe4000bf05070 */
[----:B------:R-:W-:-:S02]  /*27260*/  SHF.R.S32.HI R0, RZ, 0x1f, R19 ;  /* 0x0000001fff007819 */ /* 0x000fc40000011413 */
[----:B------:R-:W-:Y:S01]  /*27270*/  ISETP.NE.AND.EX P0, PT, RZ, UR5, PT, P0 ;  /* 0x00000005ff007c0c */ /* 0x000fe2000bf05300 */
[----:B------:R-:W-:Y:S01]  /*27280*/  ULDC.64 UR4, c[0x0][0x298] ;  /* 0x0000a60000047ab9 */ /* 0x000fe20000000a00 */
[----:B------:R-:W-:Y:S01]  /*27290*/  LOP3.LUT P1, RZ, R2, 0x3ff, RZ, 0xc0, !PT ;  /* 0x000003ff02ff7812 */ /* 0x000fe2000782c0ff */
[----:B------:R-:W-:Y:S01]  /*272a0*/  BSSY B6, `(.L_x_1953) ;  /* 0x000001c000067945 */ /* 0x000fe20003800000 */
[----:B------:R-:W-:Y:S02]  /*272b0*/  SEL R0, R0, RZ, !P0 ;  /* 0x000000ff00007207 */ /* 0x000fe40004000000 */
[----:B------:R-:W-:-:S03]  /*272c0*/  SEL R2, R19, RZ, !P0 ;  /* 0x000000ff13027207 */ /* 0x000fc60004000000 */
[----:B------:R1:W-:Y:S04]  /*272d0*/  STL [R1+0x30], R0 ;  /* 0x0000300001007387 */ /* 0x0003e80000100800 */
[----:B------:R3:W-:Y:S01]  /*272e0*/  STL [R1+0x1c], R2 ;  /* 0x00001c0201007387 */ /* 0x0007e20000100800 */
[----:B-1----:R-:W-:Y:S01]  /*272f0*/  SHF.R.S32.HI R0, RZ, 0x1f, R35 ;  /* 0x0000001fff007819 */ /* 0x002fe20000011423 */
[----:B---3--:R-:W-:-:S04]  /*27300*/  IMAD.WIDE.U32 R2, R35, UR4, RZ ;  /* 0x0000000423027c25 */ /* 0x008fc8000f8e00ff */
[----:B------:R-:W-:Y:S01]  /*27310*/  IMAD R0, R0, UR4, RZ ;  /* 0x0000000400007c24 */ /* 0x000fe2000f8e02ff */
[----:B------:R1:W-:Y:S03]  /*27320*/  STL.64 [R1+0x20], R2 ;  /* 0x0000200201007387 */ /* 0x0003e60000100a00 */
[----:B------:R-:W-:-:S04]  /*27330*/  IMAD R0, R35, UR5, R0 ;  /* 0x0000000523007c24 */ /* 0x000fc8000f8e0200 */
[----:B------:R-:W-:Y:S01]  /*27340*/  IMAD.IADD R35, R3, 0x1, R0 ;  /* 0x0000000103237824 */ /* 0x000fe200078e0200 */
[----:B------:R-:W-:Y:S06]  /*27350*/  @!P1 BRA `(.L_x_1954) ;  /* 0x0000000000409947 */ /* 0x000fec0003800000 */
[----:B-1----:R-:W-:Y:S01]  /*27360*/  MOV R2, 0x0 ;  /* 0x0000000000027802 */ /* 0x002fe20000000f00 */
        /* <DEDUP_REMOVED lines=15> */
.L_x_1954:
[----:B------:R-:W-:Y:S05]  /*27460*/  BSYNC B6 ;  /* 0x0000000000067941 */ /* 0x000fea0003800000 */
.L_x_1953:
[----:B------:R-:W3:Y:S01]  /*27470*/  LDL.LU R20, [R1+0x30] ;  /* 0x0000300001147983 */ /* 0x000ee20000300800 */
[----:B------:R-:W-:Y:S01]  /*27480*/  ULDC.64 UR4, c[0x0][0x2d8] ;  /* 0x0000b60000047ab9 */ /* 0x000fe20000000a00 */
[----:B--2---:R-:W2:Y:S02]  /*27490*/  LDC R7, c[0x0][0x448] ;  /* 0x00011200ff077b82 */ /* 0x004ea40000000800 */
[----:B------:R-:W4:Y:S04]  /*274a0*/  LDL.LU R21, [R1+0x1c] ;  /* 0x00001c0001157983 */ /* 0x000f280000300800 */
[----:B-1----:R-:W3:Y:S01]  /*274b0*/  LDL.LU.64 R2, [R1+0x20] ;  /* 0x0000200001027983 */ /* 0x002ee20000300a00 */
[----:B------:R-:W-:-:S03]  /*274c0*/  IMAD R0, R32, UR4, RZ ;  /* 0x0000000420007c24 */ /* 0x000fc6000f8e02ff */
[----:B------:R1:W5:Y:S01]  /*274d0*/  LDL R8, [R1+0x4] ;  /* 0x0000040001087983 */ /* 0x0003620000100800 */
[----:B------:R-:W-:Y:S01]  /*274e0*/  IMAD R0, R18, UR5, R0 ;  /* 0x0000000512007c24 */ /* 0x000fe2000f8e0200 */
[----:B--2---:R-:W-:-:S13]  /*274f0*/  ISETP.NE.AND P0, PT, R7, 0x1, PT ;  /* 0x000000010700780c */ /* 0x004fda0003f05270 */
[----:B------:R-:W2:Y:S01]  /*27500*/  @P0 LDC R6, c[0x0][0x44c] ;  /* 0x00011300ff060b82 */ /* 0x000ea20000000800 */
[----:B---3--:R-:W-:Y:S02]  /*27510*/  IMAD.MOV.U32 R3, RZ, RZ, R35 ;  /* 0x000000ffff037224 */ /* 0x008fe400078e0023 */
[----:B------:R-:W-:Y:S01]  /*27520*/  IMAD.WIDE.U32 R2, R18, UR4, R2 ;  /* 0x0000000412027c25 */ /* 0x000fe2000f8e0002 */
[----:B------:R-:W-:-:S03]  /*27530*/  ULDC.64 UR4, c[0x0][0x2e0] ;  /* 0x0000b80000047ab9 */ /* 0x000fc60000000a00 */
[----:B------:R-:W-:Y:S02]  /*27540*/  IMAD.IADD R3, R3, 0x1, R0 ;  /* 0x0000000103037824 */ /* 0x000fe400078e0200 */
[----:B------:R-:W-:Y:S02]  /*27550*/  IMAD R0, R20, UR4, RZ ;  /* 0x0000000414007c24 */ /* 0x000fe4000f8e02ff */
[----:B------:R-:W3:Y:S01]  /*27560*/  S2R R20, SR_TID.X ;  /* 0x0000000000147919 */ /* 0x000ee20000002100 */
[----:B----4-:R-:W-:-:S04]  /*27570*/  IMAD.WIDE.U32 R2, R21, UR4, R2 ;  /* 0x0000000415027c25 */ /* 0x010fc8000f8e0002 */
[----:B------:R-:W-:Y:S01]  /*27580*/  IMAD R0, R21, UR5, R0 ;  /* 0x0000000515007c24 */ /* 0x000fe2000f8e0200 */
[----:B------:R-:W-:-:S03]  /*27590*/  ULDC.64 UR4, c[0x0][0x2d0] ;  /* 0x0000b40000047ab9 */ /* 0x000fc60000000a00 */
[----:B------:R-:W-:Y:S02]  /*275a0*/  IMAD.IADD R3, R3, 0x1, R0 ;  /* 0x0000000103037824 */ /* 0x000fe400078e0200 */
[----:B------:R-:W4:Y:S01]  /*275b0*/  @P0 LDC R0, c[0x0][0x450] ;  /* 0x00011400ff000b82 */ /* 0x000f220000000800 */
[----:B---3--:R-:W-:-:S04]  /*275c0*/  LOP3.LUT R20, R20, 0x7f, RZ, 0xc0, !PT ;  /* 0x0000007f14147812 */ /* 0x008fc800078ec0ff */
[----:B------:R-:W-:Y:S02]  /*275d0*/  SHF.R.U32.HI R21, RZ, 0x3, R20 ;  /* 0x00000003ff157819 */ /* 0x000fe40000011614 */
[----:B------:R-:W3:Y:S02]  /*275e0*/  S2R R20, SR_TID.X ;  /* 0x0000000000147919 */ /* 0x000ee40000002100 */
[----:B---3--:R-:W-:-:S05]  /*275f0*/  IMAD.SHL.U32 R20, R20, 0x10, RZ ;  /* 0x0000001014147824 */ /* 0x008fca00078e00ff */
[----:B------:R-:W-:-:S05]  /*27600*/  LOP3.LUT R20, R21, 0x70, R20, 0xf8, !PT ;  /* 0x0000007015147812 */ /* 0x000fca00078ef814 */
[----:B------:R-:W-:-:S04]  /*27610*/  IMAD.IADD R5, R20, 0x1, R28 ;  /* 0x0000000114057824 */ /* 0x000fc800078e021c */
[----:B--2---:R-:W-:-:S04]  /*27620*/  @P0 IMAD.HI.U32 R6, R5, R6, RZ ;  /* 0x0000000605060227 */ /* 0x004fc800078e00ff */
[----:B0-----:R-:W-:Y:S01]  /*27630*/  IMAD.MOV.U32 R4, RZ, RZ, R5 ;  /* 0x000000ffff047224 */ /* 0x001fe200078e0005 */
[----:B----4-:R-:W-:Y:S01]  /*27640*/  @P0 SHF.R.U32.HI R4, RZ, R0, R6 ;  /* 0x00000000ff040219 */ /* 0x010fe20000011606 */
[----:B------:R-:W0:Y:S04]  /*27650*/  S2R R20, SR_TID.X ;  /* 0x0000000000147919 */ /* 0x000e280000002100 */
[----:B------:R-:W-:-:S04]  /*27660*/  IMAD.MOV R0, RZ, RZ, -R4 ;  /* 0x000000ffff007224 */ /* 0x000fc800078e0a04 */
        /* <DEDUP_REMOVED lines=33> */
[----:B-----5:R-:W-:Y:S04]  /*27880*/  @!P1 LDGSTS.E.BYPASS.LTC128B.128 [R8+0x12400], desc[UR60][R2.64], !P3 ;  /* 0x1240000002089fae */ /* 0x020fe8000d901d7c */
        /* <DEDUP_REMOVED lines=68> */
.L_x_2107:
        /* <DEDUP_REMOVED lines=12> */
.L_x_1957:
[----:B------:R-:W-:Y:S05]  /*27d90*/  BSYNC B0 ;  /* 0x0000000000007941 */ /* 0x000fea0003800000 */
.L_x_1956:
[----:B------:R-:W-:Y:S01]  /*27da0*/  NOP ;  /* 0x0000000000007918 */ /* 0x000fe20000000000 */
[----:B------:R-:W-:-:S13]  /*27db0*/  PLOP3.LUT P0, PT, PT, PT, PT, 0x80, 0x0 ;  /* 0x000000000000781c */ /* 0x000fda0003f0f070 */
.L_x_1958:
[----:B------:R-:W-:Y:S02]  /*27dc0*/  PLOP3.LUT P1, PT, P1, P0, PT, 0xa2, 0x0 ;  /* 0x000000000000781c */ /* 0x000fe40000f21472 */
[----:B------:R-:W-:-:S08]  /*27dd0*/  @P0 R2UR P1, UR4, R23 ;  /* 0x00000000170402ca */ /* 0x000fd00000020000 */
[----:B------:R-:W-:-:S05]  /*27de0*/  @P0 PLOP3.LUT P0, PT, P1, PT, PT, 0x80, 0x0 ;  /* 0x000000000000081c */ /* 0x000fca0000f0f070 */
[----:B------:R-:W-:Y:S01]  /*27df0*/  @!P1 SYNCS.ARRIVE.TRANS64.RED.A0T1 RZ, [UR4+0x30800], RZ ;  /* 0x030800ffffff99a7 */ /* 0x000fe20008200404 */
[----:B------:R-:W-:Y:S07]  /*27e00*/  @!P1 ARRIVES.LDGSTSBAR.64.TRANSCNT [UR4+0x30800] ;  /* 0x03080000ff0099b0 */ /* 0x000fee0008000a84 */
[----:B------:R-:W-:Y:S05]  /*27e10*/  @P0 BRA.U.ANY `(.L_x_1958) ;  /* 0xfffffffd00e80947 */ /* 0x000fea000393ffff */
[----:B01----:R-:W2:Y:S02]  /*27e20*/  LDL.LU R2, [R1+0x2c] ;  /* 0x00002c0001027983 */ /* 0x003ea40000300800 */
[----:B--2---:R-:W-:-:S05]  /*27e30*/  VIADD R2, R2, 0x1 ;  /* 0x0000000102027836 */ /* 0x004fca0000000000 */
[----:B------:R0:W-:Y:S01]  /*27e40*/  STL [R1+0x2c], R2 ;  /* 0x00002c0201007387 */ /* 0x0001e20000100800 */
[----:B------:R-:W-:-:S04]  /*27e50*/  LEA.HI R0, R2, R2, RZ, 0x1 ;  /* 0x0000000202007211 */ /* 0x000fc800078f08ff */
[----:B------:R-:W-:-:S05]  /*27e60*/  LOP3.LUT R0, R0, 0xfffffffe, RZ, 0xc0, !PT ;  /* 0xfffffffe00007812 */ /* 0x000fca00078ec0ff */
[----:B------:R-:W-:-:S05]  /*27e70*/  IMAD.IADD R0, R2, 0x1, -R0 ;  /* 0x0000000102007824 */ /* 0x000fca00078e0a00 */
[----:B------:R-:W-:Y:S01]  /*27e80*/  SHF.L.U32 R0, R0, 0x1f, RZ ;  /* 0x0000001f00007819 */ /* 0x000fe200000006ff */
[----:B------:R-:W-:Y:S01]  /*27e90*/  NOP ;  /* 0x0000000000007918 */ /* 0x000fe20000000000 */
[----:B0-----:R-:W2:Y:S01]  /*27ea0*/  LDL.LU R2, [R1+0x28] ;  /* 0x0000280001027983 */ /* 0x001ea20000300800 */
[----:B------:R0:W-:Y:S01]  /*27eb0*/  SYNCS.ARRIVE.TRANS64.A1T0 RZ, [R23+URZ+0x30800], RZ ;  /* 0x030800ff17ff79a7 */ /* 0x0001e2000810003f */
[----:B------:R-:W-:Y:S01]  /*27ec0*/  BSSY B0, `(.L_x_1959) ;  /* 0x0000004000007945 */ /* 0x000fe20003800000 */
[----:B------:R-:W1:Y:S01]  /*27ed0*/  SYNCS.PHASECHK.TRANS64.TRYWAIT P0, [R23+URZ+0x30820], R0 ;  /* 0x03082000170075a7 */ /* 0x000e62000800017f */
[----:B--2---:R-:W-:Y:S02]  /*27ee0*/  VIADD R6, R2, 0xfffffffe ;  /* 0xfffffffe02067836 */ /* 0x004fe40000000000 */
[----:B01----:R-:W-:Y:S05]  /*27ef0*/  @!P0 BRA `(.L_x_1960) ;  /* 0x0000005000a88947 */ /* 0x003fea0003800000 */
.L_x_2108:
[----:B------:R-:W-:Y:S05]  /*27f00*/  BSYNC B0 ;  /* 0x0000000000007941 */ /* 0x000fea0003800000 */
.L_x_1959:
        /* <DEDUP_REMOVED lines=11> */
.L_x_1975:
[----:B------:R-:W2:Y:S01]  /*27fc0*/  LDL R4, [R1+0xc] ;  /* 0x00000c0001047983 */ /* 0x000ea20000100800 */
[----:B------:R-:W1:Y:S03]  /*27fd0*/  LDC R7, c[0x0][0x430] ;  /* 0x00010c00ff077b82 */ /* 0x000e660000000800 */
[----:B------:R-:W3:Y:S01]  /*27fe0*/  LDL R8, [R1+0x14] ;  /* 0x0000140001087983 */ /* 0x000ee20000100800 */
[----:B0-----:R-:W0:Y:S01]  /*27ff0*/  S2R R0, SR_TID.X ;  /* 0x0000000000007919 */ /* 0x001e220000002100 */
[----:B------:R-:W4:Y:S01]  /*28000*/  S2R R3, SR_TID.X ;  /* 0x0000000000037919 */ /* 0x000f220000002100 */
[----:B-1----:R-:W-:-:S13]  /*28010*/  ISETP.NE.AND P0, PT, R7, 0x1, PT ;  /* 0x000000010700780c */ /* 0x002fda0003f05270 */
[----:B------:R-:W1:Y:S01]  /*28020*/  @P0 LDC R2, c[0x0][0x438] ;  /* 0x00010e00ff020b82 */ /* 0x000e620000000800 */
[----:B0-----:R-:W-:Y:S01]  /*28030*/  LOP3.LUT R0, R0, 0x7f, RZ, 0xc0, !PT ;  /* 0x0000007f00007812 */ /* 0x001fe200078ec0ff */
[----:B----4-:R-:W-:-:S03]  /*28040*/  IMAD.SHL.U32 R3, R3, 0x10, RZ ;  /* 0x0000001003037824 */ /* 0x010fc600078e00ff */
[----:B------:R-:W-:-:S04]  /*28050*/  SHF.R.U32.HI R0, RZ, 0x3, R0 ;  /* 0x00000003ff007819 */ /* 0x000fc80000011600 */
[----:B------:R-:W-:Y:S02]  /*28060*/  LOP3.LUT R3, R0, 0x70, R3, 0xf8, !PT ;  /* 0x0000007000037812 */ /* 0x000fe400078ef803 */
[----:B------:R-:W0:Y:S02]  /*28070*/  @P0 LDC R0, c[0x0][0x434] ;  /* 0x00010d00ff000b82 */ /* 0x000e240000000800 */
[----:B------:R-:W-:Y:S01]  /*28080*/  ISETP.GT.U32.AND P5, PT, R3, 0x5f, PT ;  /* 0x0000005f0300780c */ /* 0x000fe20003fa4070 */
[----:B--2---:R-:W-:-:S12]  /*28090*/  IMAD R9, R6, 0x60, R4 ;  /* 0x0000006006097824 */ /* 0x004fd800078e0204 */
[----:B------:R-:W3:Y:S01]  /*280a0*/  @!P5 LDC.64 R4, c[0x0][0x428] ;  /* 0x00010a00ff04db82 */ /* 0x000ee20000000a00 */
[----:B------:R-:W-:-:S04]  /*280b0*/  IMAD.IADD R9, R3, 0x1, R9 ;  /* 0x0000000103097824 */ /* 0x000fc800078e0209 */
[----:B0-----:R-:W-:-:S04]  /*280c0*/  @P0 IMAD.HI.U32 R3, R9, R0, RZ ;  /* 0x0000000009030227 */ /* 0x001fc800078e00ff */
[----:B------:R-:W-:Y:S01]  /*280d0*/  IMAD.MOV.U32 R0, RZ, RZ, R9 ;  /* 0x000000ffff007224 */ /* 0x000fe200078e0009 */
[----:B-1----:R-:W-:-:S04]  /*280e0*/  @P0 SHF.R.U32.HI R0, RZ, R2, R3 ;  /* 0x00000002ff000219 */ /* 0x002fc80000011603 */
[--C-:B------:R-:W-:Y:S01]  /*280f0*/  @!P5 SHF.R.S32.HI R3, RZ, 0x1f, R0.reuse ;  /* 0x0000001fff03d819 */ /* 0x100fe20000011400 */
[----:B------:R-:W-:Y:S02]  /*28100*/  @!P5 IMAD.MOV.U32 R2, RZ, RZ, R0 ;  /* 0x000000ffff02d224 */ /* 0x000fe400078e0000 */
[-C--:B---3--:R-:W-:Y:S02]  /*28110*/  @!P5 IMAD R8, R8, R4.reuse, RZ ;  /* 0x000000040808d224 */ /* 0x088fe400078e02ff */
        /* <DEDUP_REMOVED lines=10> */
[----:B------:R-:W-:Y:S01]  /*281c0*/  LOP3.LUT P4, RZ, R22, 0x10, RZ, 0xc0, !PT ;  /* 0x0000001016ff7812 */ /* 0x000fe2000788c0ff */
[----:B------:R-:W-:-:S05]  /*281d0*/  VIADD R26, R10, 0x1 ;  /* 0x000000010a1a7836 */ /* 0x000fca0000000000 */
[C---:B------:R-:W-:Y:S01]  /*281e0*/  ISETP.NE.AND P0, PT, R26.reuse, 0x2, PT ;  /* 0x000000021a00780c */ /* 0x040fe20003f05270 */
[----:B------:R-:W-:Y:S05]  /*281f0*/  YIELD ;  /* 0x0000000000007946 */ /* 0x000fea0003800000 */
[----:B------:R-:W-:Y:S01]  /*28200*/  SEL R29, RZ, 0x1, P0 ;  /* 0x00000001ff1d7807 */ /* 0x000fe20000000000 */
[----:B------:R-:W-:Y:S01]  /*28210*/  IMAD.MOV.U32 R25, RZ, RZ, R6 ;  /* 0x000000ffff197224 */ /* 0x000fe200078e0006 */
[----:B------:R-:W-:Y:S02]  /*28220*/  SEL R26, R26, RZ, P0 ;  /* 0x000000ff1a1a7207 */ /* 0x000fe40000000000 */
[----:B------:R-:W-:Y:S01]  /*28230*/  LOP3.LUT R29, R20, R29, RZ, 0x3c, !PT ;  /* 0x0000001d141d7212 */ /* 0x000fe200078e3cff */
[----:B0-----:R-:W-:Y:S06]  /*28240*/  @!P4 BRA `(.L_x_1963) ;  /* 0x000000000004c947 */ /* 0x001fec0003800000 */
[----:B------:R-:W-:Y:S01]  /*28250*/  BPT.TRAP 0x1 ;  /* 0x000000040000795c */ /* 0x000fe20000300000 */
.L_x_1963:
[----:B------:R-:W-:Y:S01]  /*28260*/  IMAD R7, R26, 0x8, R23 ;  /* 0x000000081a077824 */ /* 0x000fe200078e0217 */
[----:B------:R-:W-:Y:S01]  /*28270*/  SHF.L.U32 R2, R29, 0x1f, RZ ;  /* 0x0000001f1d027819 */ /* 0x000fe200000006ff */
[----:B------:R-:W-:Y:S03]  /*28280*/  BSSY B1, `(.L_x_1964) ;  /* 0x0000003000017945 */ /* 0x000fe60003800000 */
[----:B------:R-:W0:Y:S02]  /*28290*/  SYNCS.PHASECHK.TRANS64.TRYWAIT P0, [R7+URZ+0x30840], R2 ;  /* 0x03084002070075a7 */ /* 0x000e24000800017f */
[----:B0-----:R-:W-:Y:S05]  /*282a0*/  @!P0 BRA `(.L_x_1965) ;  /* 0x0000004c00d08947 */ /* 0x001fea0003800000 */
.L_x_2109:
[----:B------:R-:W-:Y:S05]  /*282b0*/  BSYNC B1 ;  /* 0x0000000000017941 */ /* 0x000fea0003800000 */
.L_x_1964:
[----:B------:R-:W2:Y:S01]  /*282c0*/  LDL R5, [R1] ;  /* 0x0000000001057983 */ /* 0x000ea20000100800 */
[----:B------:R-:W-:Y:S01]  /*282d0*/  SHF.R.S32.HI R21, RZ, 0x1f, R9 ;  /* 0x0000001fff157819 */ /* 0x000fe20000011409 */
[----:B------:R-:W-:Y:S01]  /*282e0*/  ULDC.64 UR4, c[0x0][0x300] ;  /* 0x0000c00000047ab9 */ /* 0x000fe20000000a00 */
[----:B-----5:R-:W-:Y:S01]  /*282f0*/  SHF.R.S32.HI R28, RZ, 0x1f, R0 ;  /* 0x0000001fff1c7819 */ /* 0x020fe20000011400 */
[----:B0-----:R-:W-:Y:S01]  /*28300*/  IMAD.WIDE.U32 R2, R9, UR4, RZ ;  /* 0x0000000409027c25 */ /* 0x001fe2000f8e00ff */
[C---:B------:R-:W-:Y:S02]  /*28310*/  LOP3.LUT P5, RZ, R22.reuse, 0x2, RZ, 0xc0, !PT ;  /* 0x0000000216ff7812 */ /* 0x040fe400078ac0ff */
[----:B------:R-:W-:Y:S01]  /*28320*/  LOP3.LUT P4, RZ, R22, 0x1, RZ, 0xc0, !PT ;  /* 0x0000000116ff7812 */ /* 0x000fe2000788c0ff */
[----:B------:R-:W-:-:S04]  /*28330*/  IMAD R4, R21, UR4, RZ ;  /* 0x0000000415047c24 */ /* 0x000fc8000f8e02ff */
        /* <DEDUP_REMOVED lines=16> */
[----:B--2---:R-:W-:Y:S01]  /*28440*/  IMAD R5, R26, 0x4800, R5 ;  /* 0x000048001a057824 */ /* 0x004fe200078e0205 */
        /* <DEDUP_REMOVED lines=41> */
.L_x_2123:
        /* <DEDUP_REMOVED lines=11> */
.L_x_1967:
        /* <DEDUP_REMOVED lines=10> */
.L_x_1968:
[----:B------:R2:W-:Y:S01]  /*28830*/  SYNCS.ARRIVE.TRANS64.A1T0 RZ, [R7+URZ+0x30830], RZ ;  /* 0x030830ff07ff79a7 */ /* 0x0005e2000810003f */
[----:B------:R-:W-:Y:S05]  /*28840*/  @!P5 BRA `(.L_x_1969) ;  /* 0x000000000004d947 */ /* 0x000fea0003800000 */
[----:B------:R-:W-:Y:S01]  /*28850*/  BPT.TRAP 0x1 ;  /* 0x000000040000795c */ /* 0x000fe20000300000 */
.L_x_1969:
[----:B-1----:R-:W-:Y:S01]  /*28860*/  SHF.L.U32 R2, R20, 0x1f, RZ ;  /* 0x0000001f14027819 */ /* 0x002fe200000006ff */
[----:B0-----:R-:W-:Y:S01]  /*28870*/  IMAD R6, R10, 0x8, R23 ;  /* 0x000000080a067824 */ /* 0x001fe200078e0217 */
[----:B------:R-:W-:Y:S03]  /*28880*/  BSSY B1, `(.L_x_1970) ;  /* 0x0000003000017945 */ /* 0x000fe60003800000 */
[----:B------:R-:W0:Y:S02]  /*28890*/  SYNCS.PHASECHK.TRANS64.TRYWAIT P0, [R6+URZ+0x30860], R2 ;  /* 0x03086002060075a7 */ /* 0x000e24000800017f */
[----:B0-----:R-:W-:Y:S05]  /*288a0*/  @!P0 BRA `(.L_x_1971) ;  /* 0x0000005000448947 */ /* 0x001fea0003800000 */
.L_x_2124:
[----:B------:R-:W-:Y:S05]  /*288b0*/  BSYNC B1 ;  /* 0x0000000000017941 */ /* 0x000fea0003800000 */
.L_x_1970:
[----:B--2---:R-:W2:Y:S04]  /*288c0*/  LDL R7, [R1+0x8] ;  /* 0x0000080001077983 */ /* 0x004ea80000100800 */
[----:B------:R-:W3:Y:S01]  /*288d0*/  LDL R5, [R1] ;  /* 0x0000000001057983 */ /* 0x000ee20000100800 */
[----:B------:R-:W1:Y:S01]  /*288e0*/  S2R R3, SR_TID.X ;  /* 0x0000000000037919 */ /* 0x000e620000002100 */
[----:B------:R-:W-:Y:S01]  /*288f0*/  UMOV UR4, 0xffffffff ;  /* 0xffffffff00047882 */ /* 0x000fe20000000000 */
[----:B-1----:R-:W-:-:S04]  /*28900*/  LOP3.LUT R3, R3, 0x7f, RZ, 0xc0, !PT ;  /* 0x0000007f03037812 */ /* 0x002fc800078ec0ff */
[----:B------:R-:W-:Y:S01]  /*28910*/  SHF.R.U32.HI R3, RZ, 0x3, R3 ;  /* 0x00000003ff037819 */ /* 0x000fe20000011603 */
[----:B--2---:R-:W-:Y:S02]  /*28920*/  IMAD R7, R31, -0x60, R7 ;  /* 0xffffffa01f077824 */ /* 0x004fe400078e0207 */
[----:B---3--:R-:W-:Y:S02]  /*28930*/  IMAD R5, R10, 0x4800, R5 ;  /* 0x000048000a057824 */ /* 0x008fe400078e0205 */
        /* <DEDUP_REMOVED lines=56> */
.L_x_2138:
        /* <DEDUP_REMOVED lines=31> */
.L_x_1973:
        /* <DEDUP_REMOVED lines=10> */
.L_x_1974:
        /* <DEDUP_REMOVED lines=8> */
.L_x_1962:
[----:B------:R-:W-:Y:S05]  /*28fd0*/  BSYNC B0 ;  /* 0x0000000000007941 */ /* 0x000fea0003800000 */
.L_x_1961:
        /* <DEDUP_REMOVED lines=17> */
.L_x_1977:
[----:B------:R-:W-:Y:S05]  /*290f0*/  BSYNC B0 ;  /* 0x0000000000007941 */ /* 0x000fea0003800000 */
.L_x_1976:
[----:B------:R-:W-:-:S13]  /*29100*/  LOP3.LUT P0, RZ, R22, 0x10, RZ, 0xc0, !PT ;  /* 0x0000001016ff7812 */ /* 0x000fda000780c0ff */
[----:B------:R-:W-:Y:S05]  /*29110*/  @!P0 BRA `(.L_x_1978) ;  /* 0x0000000000048947 */ /* 0x000fea0003800000 */
[----:B------:R-:W-:Y:S01]  /*29120*/  BPT.TRAP 0x1 ;  /* 0x000000040000795c */ /* 0x000fe20000300000 */
.L_x_1978:
[----:B------:R-:W2:Y:S01]  /*29130*/  LDL.LU R2, [R1+0x8] ;  /* 0x0000080001027983 */ /* 0x000ea20000300800 */
[----:B------:R-:W-:Y:S01]  /*29140*/  IMAD R0, R26, 0x8, R23 ;  /* 0x000000081a007824 */ /* 0x000fe200078e0217 */
[----:B------:R-:W-:Y:S01]  /*29150*/  SHF.L.U32 R3, R29, 0x1f, RZ ;  /* 0x0000001f1d037819 */ /* 0x000fe200000006ff */
[----:B------:R-:W-:Y:S03]  /*29160*/  BSSY B0, `(.L_x_1979) ;  /* 0x0000004000007945 */ /* 0x000fe60003800000 */
[----:B------:R-:W0:Y:S01]  /*29170*/  SYNCS.PHASECHK.TRANS64.TRYWAIT P0, [R0+URZ+0x30860], R3 ;  /* 0x03086003000075a7 */ /* 0x000e22000800017f */
[----:B--2---:R-:W-:Y:S01]  /*29180*/  IMAD R6, R25, -0x60, R2 ;  /* 0xffffffa019067824 */ /* 0x004fe200078e0202 */
[----:B0-----:R-:W-:Y:S06]  /*29190*/  @!P0 BRA `(.L_x_1980) ;  /* 0x0000005000308947 */ /* 0x001fec0003800000 */
.L_x_2139:
[----:B------:R-:W-:Y:S05]  /*291a0*/  BSYNC B0 ;  /* 0x0000000000007941 */ /* 0x000fea0003800000 */
.L_x_1979:
[----:B------:R-:W1:Y:S02]  /*291b0*/  S2R R2, SR_TID.X ;  /* 0x0000000000027919 */ /* 0x000e640000002100 */
[----:B-1----:R-:W-:-:S04]  /*291c0*/  LOP3.LUT R2, R2, 0x7f, RZ, 0xc0, !PT ;  /* 0x0000007f02027812 */ /* 0x002fc800078ec0ff */
[----:B------:R-:W-:Y:S02]  /*291d0*/  SHF.R.U32.HI R4, RZ, 0x3, R2 ;  /* 0x00000003ff047819 */ /* 0x000fe40000011602 */
[----:B------:R-:W2:Y:S01]  /*291e0*/  LDL R2, [R1] ;  /* 0x0000000001027983 */ /* 0x000ea20000100800 */
[----:B------:R-:W-:Y:S02]  /*291f0*/  UMOV UR4, 0xffffffff ;  /* 0xffffffff00047882 */ /* 0x000fe40000000000 */
[----:B------:R-:W-:Y:S02]  /*29200*/  IMAD.IADD R6, R6, 0x1, -R4 ;  /* 0x0000000106067824 */ /* 0x000fe400078e0a04 */
[----:B--2---:R-:W-:Y:S01]  /*29210*/  IMAD R4, R26, 0x4800, R2 ;  /* 0x000048001a047824 */ /* 0x004fe200078e0202 */
        /* <DEDUP_REMOVED lines=59> */
.L_x_2153:
        /* <DEDUP_REMOVED lines=13> */
.L_x_1982:
        /* <DEDUP_REMOVED lines=10> */
.L_x_1983:
[----:B------:R-:W-:Y:S01]  /*29740*/  VIADD R26, R26, 0x1 ;  /* 0x000000011a1a7836 */ /* 0x000fe20000000000 */
[----:B------:R1:W-:Y:S04]  /*29750*/  SYNCS.ARRIVE.TRANS64.A1T0 RZ, [R0+URZ+0x30850], RZ ;  /* 0x030850ff00ff79a7 */ /* 0x0003e8000810003f */
[----:B------:R-:W-:-:S04]  /*29760*/  ISETP.NE.AND P0, PT, R26, 0x2, PT ;  /* 0x000000021a00780c */ /* 0x000fc80003f05270 */
[----:B-1----:R-:W-:Y:S02]  /*29770*/  SEL R0, RZ, 0x1, P0 ;  /* 0x00000001ff007807 */ /* 0x002fe40000000000 */
[----:B------:R-:W-:Y:S02]  /*29780*/  SEL R26, R26, RZ, P0 ;  /* 0x000000ff1a1a7207 */ /* 0x000fe40000000000 */
[----:B------:R-:W-:-:S07]  /*29790*/  LOP3.LUT R29, R29, R0, RZ, 0x3c, !PT ;  /* 0x000000001d1d7212 */ /* 0x000fce00078e3cff */
.L_x_1940:
[----:B------:R-:W-:Y:S05]  /*297a0*/  BSYNC B7 ;  /* 0x0000000000077941 */ /* 0x000fea0003800000 */
.L_x_1938:
[----:B------:R-:W-:-:S13]  /*297b0*/  LOP3.LUT P0, RZ, R22, 0x20, RZ, 0xc0, !PT ;  /* 0x0000002016ff7812 */ /* 0x000fda000780c0ff */
[----:B------:R-:W-:Y:S05]  /*297c0*/  @!P0 BRA `(.L_x_1984) ;  /* 0x0000000000248947 */ /* 0x000fea0003800000 */
[----:B------:R-:W-:Y:S05]  /*297d0*/  WARPSYNC.ALL ;  /* 0x0000000000007948 */ /* 0x000fea0003800000 */
[----:B------:R-:W2:Y:S08]  /*297e0*/  S2UR UR5, SR_CgaCtaId ;  /* 0x00000000000579c3 */ /* 0x000eb00000008800 */
[----:B------:R-:W-:Y:S06]  /*297f0*/  BAR.SYNC.DEFER_BLOCKING 0x5, 0x180 ;  /* 0x0146000000007b1d */ /* 0x000fec0000010000 */
[----:B------:R-:W-:-:S02]  /*29800*/  UMOV UR4, 0x400 ;  /* 0x0000040000047882 */ /* 0x000fc40000000000 */
[----:B--2---:R-:W-:-:S06]  /*29810*/  ULEA UR4, UR5, UR4, 0x18 ;  /* 0x0000000405047291 */ /* 0x004fcc000f8ec03f */
[----:B0-----:R-:W-:-:S05]  /*29820*/  IMAD.U32 R23, RZ, RZ, UR4 ;  /* 0x00000004ff177e24 */ /* 0x001fca000f8e00ff */
[----:B------:R0:W2:Y:S01]  /*29830*/  LDS.128 R16, [R23+0x308d0] ;  /* 0x0308d00017107984 */ /* 0x0000a20000000c00 */
[----:B------:R-:W-:Y:S06]  /*29840*/  BAR.ARV 0x4, 0x180 ;  /* 0x0106000000007b1d */ /* 0x000fec0000002000 */
[----:B------:R-:W-:Y:S05]  /*29850*/  BRA `(.L_x_1985) ;  /* 0x0000000800cc7947 */ /* 0x000fea0003800000 */
.L_x_1984:
[----:B------:R-:W2:Y:S01]  /*29860*/  S2R R8, SR_TID.X ;  /* 0x0000000000087919 */ /* 0x000ea20000002100 */
[----:B------:R-:W-:Y:S01]  /*29870*/  UMOV UR4, 0xffffffff ;  /* 0xffffffff00047882 */ /* 0x000fe20000000000 */
[----:B--2---:R-:W-:-:S04]  /*29880*/  LOP3.LUT R8, R8, 0x1f, RZ, 0xc0, !PT ;  /* 0x0000001f08087812 */ /* 0x004fc800078ec0ff */
[----:B------:R-:W-:Y:S01]  /*29890*/  ISETP.NE.AND P0, PT, R8, 0x1f, PT ;  /* 0x0000001f0800780c */ /* 0x000fe20003f05270 */
[----:B------:R-:W-:-:S12]  /*298a0*/  BRA.DIV UR4, `(.L_x_1986) ;  /* 0x0000005204847947 */ /* 0x000fd8000b800000 */
[----:B------:R-:W-:Y:S01]  /*298b0*/  IMAD.IADD R5, R19, 0x1, R8 ;  /* 0x0000000113057824 */ /* 0x000fe200078e0208 */
[----:B------:R-:W-:-:S04]  /*298c0*/  ULDC UR4, c[0x0][0xc3c] ;  /* 0x00030f0000047ab9 */ /* 0x000fc80000000800 */
[----:B------:R-:W-:-:S13]  /*298d0*/  ISETP.GE.OR P1, PT, R5, UR4, !P0 ;  /* 0x0000000405007c0c */ /* 0x000fda000c726670 */
[----:B0-----:R-:W0:Y:S02]  /*298e0*/  @!P1 LDC.64 R2, c[0x0][0xc80] ;  /* 0x00032000ff029b82 */ /* 0x001e240000000a00 */
[----:B0-----:R-:W-:-:S06]  /*298f0*/  @!P1 IMAD.WIDE R2, R5, 0x4, R2 ;  /* 0x0000000405029825 */ /* 0x001fcc00078e0202 */
        /* <DEDUP_REMOVED lines=25> */
[----:B------:R0:W2:Y:S02]  /*29a90*/  SHFL.IDX PT, R14, R2, 0x1f, 0x1f ;  /* 0x03e01f00020e7f89 */ /* 0x0000a400000e0000 */
.L_x_2163:
[----:B------:R-:W-:Y:S02]  /*29aa0*/  ULDC UR4, c[0x0][0xc38] ;  /* 0x00030e0000047ab9 */ /* 0x000fe40000000800 */
[----:B------:R-:W-:-:S04]  /*29ab0*/  IMAD.U32 R7, RZ, RZ, UR4 ;  /* 0x00000004ff077e24 */ /* 0x000fc8000f8e00ff */
[----:B--2---:R-:W-:-:S04]  /*29ac0*/  IMAD R14, R14, R7, RZ ;  /* 0x000000070e0e7224 */ /* 0x004fc800078e02ff */
[----:B------:R-:W-:-:S05]  /*29ad0*/  IMAD.IADD R9, R4, 0x1, R14 ;  /* 0x0000000104097824 */ /* 0x000fca00078e020e */
[----:B------:R-:W-:-:S13]  /*29ae0*/  ISETP.GT.AND P6, PT, R9, R0, PT ;  /* 0x000000000900720c */ /* 0x000fda0003fc4270 */
[----:B------:R-:W-:Y:S05]  /*29af0*/  @P6 BRA `(.L_x_1987) ;  /* 0x00000000009c6947 */ /* 0x000fea0003800000 */
.L_x_1992:
[----:B0-----:R-:W0:Y:S01]  /*29b00*/  LDC R2, c[0x0][0xc3c] ;  /* 0x00030f00ff027b82 */ /* 0x001e220000000800 */
[----:B------:R-:W-:-:S05]  /*29b10*/  VIADD R19, R19, 0x1f ;  /* 0x0000001f13137836 */ /* 0x000fca0000000000 */
[----:B0-----:R-:W-:-:S13]  /*29b20*/  ISETP.GE.AND P6, PT, R19, R2, PT ;  /* 0x000000021300720c */ /* 0x001fda0003fc6270 */
[----:B------:R-:W-:Y:S05]  /*29b30*/  @P6 BRA `(.L_x_1988) ;  /* 0x0000000400d06947 */ /* 0x000fea0003800000 */
[----:B------:R-:W0:Y:S01]  /*29b40*/  S2R R3, SR_TID.X ;  /* 0x0000000000037919 */ /* 0x000e220000002100 */
[----:B------:R-:W-:Y:S01]  /*29b50*/  BSSY B0, `(.L_x_1989) ;  /* 0x0000009000007945 */ /* 0x000fe20003800000 */
[----:B------:R-:W-:Y:S01]  /*29b60*/  IMAD.MOV.U32 R5, RZ, RZ, RZ ;  /* 0x000000ffff057224 */ /* 0x000fe200078e00ff */
[----:B0-----:R-:W-:-:S05]  /*29b70*/  LOP3.LUT R3, R3, 0x1f, RZ, 0xc0, !PT ;  /* 0x0000001f03037812 */ /* 0x001fca00078ec0ff */
[----:B------:R-:W-:-:S05]  /*29b80*/  IMAD.IADD R7, R19, 0x1, R3 ;  /* 0x0000000113077824 */ /* 0x000fca00078e0203 */
[----:B------:R-:W-:-:S13]  /*29b90*/  ISETP.GE.OR P6, PT, R7, R2, !P0 ;  /* 0x000000020700720c */ /* 0x000fda00047c6670 */
[----:B------:R-:W-:Y:S05]  /*29ba0*/  @P6 BRA `(.L_x_1990) ;  /* 0x00000000000c6947 */ /* 0x000fea0003800000 */
[----:B------:R-:W0:Y:S02]  /*29bb0*/  LDC.64 R2, c[0x0][0xc80] ;  /* 0x00032000ff027b82 */ /* 0x000e240000000a00 */
[----:B0-----:R-:W-:-:S05]  /*29bc0*/  IMAD.WIDE R2, R7, 0x4, R2 ;  /* 0x0000000407027825 */ /* 0x001fca00078e0202 */
[----:B------:R0:W5:Y:S02]  /*29bd0*/  LDG.E R5, desc[UR60][R2.64] ;  /* 0x0000003c02057981 */ /* 0x000164000c1e1900 */
.L_x_1990:
[----:B------:R-:W-:Y:S05]  /*29be0*/  BSYNC B0 ;  /* 0x0000000000007941 */ /* 0x000fea0003800000 */
.L_x_1989:
[----:B------:R-:W-:-:S03]  /*29bf0*/  UMOV UR4, 0xffffffff ;  /* 0xffffffff00047882 */ /* 0x000fc60000000000 */
[----:B------:R-:W-:Y:S05]  /*29c00*/  BRA.DIV UR4, `(.L_x_1991) ;  /* 0x0000005204d07947 */ /* 0x000fea000b800000 */
[----:B-----5:R-:W2:Y:S02]  /*29c10*/  SHFL.UP PT, R14, R5, 0x1, RZ ;  /* 0x04200000050e7989 */ /* 0x020ea400000e00ff */
[----:B--2---:R-:W-:-:S05]  /*29c20*/  SEL R14, R14, RZ, P1 ;  /* 0x000000ff0e0e7207 */ /* 0x004fca0000800000 */
        /* <DEDUP_REMOVED lines=14> */
.L_x_2171:
[----:B------:R-:W-:Y:S02]  /*29d10*/  ULDC UR4, c[0x0][0xc38] ;  /* 0x00030e0000047ab9 */ /* 0x000fe40000000800 */
[----:B------:R-:W-:-:S04]  /*29d20*/  IMAD.U32 R7, RZ, RZ, UR4 ;  /* 0x00000004ff077e24 */ /* 0x000fc8000f8e00ff */
[----:B--2---:R-:W-:-:S04]  /*29d30*/  IMAD R14, R14, R7, RZ ;  /* 0x000000070e0e7224 */ /* 0x004fc800078e02ff */
[----:B------:R-:W-:-:S05]  /*29d40*/  IMAD.IADD R9, R14, 0x1, R9 ;  /* 0x000000010e097824 */ /* 0x000fca00078e0209 */
[----:B------:R-:W-:-:S13]  /*29d50*/  ISETP.GT.AND P6, PT, R9, R0, PT ;  /* 0x000000000900720c */ /* 0x000fda0003fc4270 */
[----:B------:R-:W-:Y:S05]  /*29d60*/  @!P6 BRA `(.L_x_1992) ;  /* 0xfffffffc0064e947 */ /* 0x000fea000383ffff */
.L_x_1987:
        /* <DEDUP_REMOVED lines=8> */
.L_x_2175:
[----:B------:R-:W-:Y:S01]  /*29df0*/  ISETP.NE.AND P0, PT, R3, RZ, PT ;  /* 0x000000ff0300720c */ /* 0x000fe20003f05270 */
[----:B------:R-:W-:-:S12]  /*29e00*/  IMAD.MOV.U32 R14, RZ, RZ, RZ ;  /* 0x000000ffff0e7224 */ /* 0x000fd800078e00ff */
[----:B------:R-:W-:Y:S05]  /*29e10*/  @!P0 BRA `(.L_x_1994) ;  /* 0x0000000000108947 */ /* 0x000fea0003800000 */
[----:B------:R-:W-:Y:S01]  /*29e20*/  UMOV UR4, 0xffffffff ;  /* 0xffffffff00047882 */ /* 0x000fe20000000000 */
[----:B------:R-:W-:Y:S02]  /*29e30*/  VIADD R12, R4, 0xffffffff ;  /* 0xffffffff040c7836 */ /* 0x000fe40000000000 */
[----:B------:R-:W-:Y:S05]  /*29e40*/  BRA.DIV UR4, `(.L_x_1995) ;  /* 0x0000005604447947 */ /* 0x000fea000b800000 */
[----:B------:R4:W0:Y:S02]  /*29e50*/  SHFL.IDX PT, R14, R2, R12, 0x1f ;  /* 0x00001f0c020e7589 */ /* 0x00082400000e0000 */
.L_x_1994:
[----:B0---4-:R-:W0:Y:S01]  /*29e60*/  LDC.64 R2, c[0x0][0xc90] ;  /* 0x00032400ff027b82 */ /* 0x011e220000000a00 */
[----:B------:R-:W-:-:S04]  /*29e70*/  IMAD.IADD R19, R4, 0x1, R19 ;  /* 0x0000000104137824 */ /* 0x000fc800078e0213 */
[----:B0-----:R-:W-:-:S05]  /*29e80*/  IMAD.WIDE R2, R19, 0x4, R2 ;  /* 0x0000000413027825 */ /* 0x001fca00078e0202 */
[----:B------:R0:W2:Y:S01]  /*29e90*/  LDG.E R6, desc[UR60][R2.64] ;  /* 0x0000003c02067981 */ /* 0x0000a2000c1e1900 */
[----:B------:R-:W-:Y:S02]  /*29ea0*/  IMAD R16, R14, R7, R16 ;  /* 0x000000070e107224 */ /* 0x000fe400078e0210 */
[----:B0-----:R-:W-:Y:S02]  /*29eb0*/  IMAD.MOV.U32 R2, RZ, RZ, RZ ;  /* 0x000000ffff027224 */ /* 0x001fe400078e00ff */
        /* <DEDUP_REMOVED lines=60> */
.L_x_1988:
[----:B------:R-:W-:Y:S01]  /*2a280*/  UMOV UR4, URZ ;  /* 0x0000003f00047c82 */ /* 0x000fe20008000000 */
[----:B------:R-:W-:Y:S01]  /*2a290*/  UMOV UR5, URZ ;  /* 0x0000003f00057c82 */ /* 0x000fe20008000000 */
[----:B------:R-:W-:Y:S01]  /*2a2a0*/  ULDC UR6, c[0x0][0xc3c] ;  /* 0x00030f0000067ab9 */ /* 0x000fe20000000800 */
[----:B------:R-:W-:Y:S02]  /*2a2b0*/  IMAD.MOV.U32 R16, RZ, RZ, R0 ;  /* 0x000000ffff107224 */ /* 0x000fe400078e0000 */
[----:B------:R-:W-:Y:S02]  /*2a2c0*/  IMAD.U32 R17, RZ, RZ, UR4 ;  /* 0x00000004ff117e24 */ /* 0x000fe4000f8e00ff */
[----:B------:R-:W-:Y:S02]  /*2a2d0*/  IMAD.U32 R18, RZ, RZ, UR5 ;  /* 0x00000005ff127e24 */ /* 0x000fe4000f8e00ff */
[----:B------:R-:W-:-:S07]  /*2a2e0*/  IMAD.U32 R19, RZ, RZ, UR6 ;  /* 0x00000006ff137e24 */ /* 0x000fce000f8e00ff */
.L_x_1996:
[----:B------:R-:W0:Y:S01]  /*2a2f0*/  S2R R0, SR_TID.X ;  /* 0x0000000000007919 */ /* 0x000e220000002100 */
[----:B------:R-:W-:Y:S05]  /*2a300*/  WARPSYNC.ALL ;  /* 0x0000000000007948 */ /* 0x000fea0003800000 */
[----:B------:R-:W-:Y:S01]  /*2a310*/  BAR.SYNC.DEFER_BLOCKING 0x4, 0x180 ;  /* 0x0106000000007b1d */ /* 0x000fe20000010000 */
[----:B0-----:R-:W-:-:S04]  /*2a320*/  LOP3.LUT R0, R0, 0x1f, RZ, 0xc0, !PT ;  /* 0x0000001f00007812 */ /* 0x001fc800078ec0ff */
[----:B------:R-:W-:-:S13]  /*2a330*/  ISETP.NE.AND P0, PT, R0, RZ, PT ;  /* 0x000000ff0000720c */ /* 0x000fda0003f05270 */
[----:B------:R-:W0:Y:S01]  /*2a340*/  @!P0 S2R R3, SR_CgaCtaId ;  /* 0x0000000000038919 */ /* 0x000e220000008800 */
[----:B------:R-:W-:-:S04]  /*2a350*/  @!P0 MOV R0, 0x400 ;  /* 0x0000040000008802 */ /* 0x000fc80000000f00 */
[----:B0-----:R-:W-:-:S05]  /*2a360*/  @!P0 LEA R23, R3, R0, 0x18 ;  /* 0x0000000003178211 */ /* 0x001fca00078ec0ff */
[----:B------:R3:W-:Y:S01]  /*2a370*/  @!P0 STS.128 [R23+0x308d0], R16 ;  /* 0x0308d01017008388 */ /* 0x0007e20000000c00 */
[----:B------:R-:W-:Y:S06]  /*2a380*/  BAR.ARV 0x5, 0x180 ;  /* 0x0146000000007b1d */ /* 0x000fec0000002000 */
.L_x_1985:
[----:B------:R-:W-:Y:S02]  /*2a390*/  ULDC UR4, c[0x0][0xc3c] ;  /* 0x00030f0000047ab9 */ /* 0x000fe40000000800 */
[----:B--2---:R-:W-:-:S13]  /*2a3a0*/  ISETP.GE.AND P0, PT, R19, UR4, PT ;  /* 0x0000000413007c0c */ /* 0x004fda000bf06270 */
[----:B------:R-:W-:Y:S05]  /*2a3b0*/  @!P0 BRA `(.L_x_1997) ;  /* 0xffffff9800988947 */ /* 0x000fea000383ffff */
[----:B------:R-:W-:Y:S05]  /*2a3c0*/  BSYNC B8 ;  /* 0x0000000000087941 */ /* 0x000fea0003800000 */
.L_x_1878:
[----:B------:R-:W2:Y:S01]  /*2a3d0*/  LDL.LU R0, [R1+0x2c] ;  /* 0x00002c0001007983 */ /* 0x000ea20000300800 */
[----:B------:R-:W-:Y:S01]  /*2a3e0*/  BSSY B0, `(.L_x_1998) ;  /* 0x000000b000007945 */ /* 0x000fe20003800000 */
[----:B------:R-:W4:Y:S01]  /*2a3f0*/  S2R R5, SR_CgaCtaId ;  /* 0x0000000000057919 */ /* 0x000f220000008800 */
[----:B--2---:R-:W-:-:S05]  /*2a400*/  VIADD R0, R0, 0x1 ;  /* 0x0000000100007836 */ /* 0x004fca0000000000 */
[----:B0-----:R-:W-:-:S04]  /*2a410*/  LEA.HI R2, R0, R0, RZ, 0x1 ;  /* 0x0000000000027211 */ /* 0x001fc800078f08ff */
[----:B------:R-:W-:Y:S02]  /*2a420*/  LOP3.LUT R3, R2, 0xfffffffe, RZ, 0xc0, !PT ;  /* 0xfffffffe02037812 */ /* 0x000fe400078ec0ff */
[----:B------:R-:W-:-:S03]  /*2a430*/  MOV R2, 0x400 ;  /* 0x0000040000027802 */ /* 0x000fc60000000f00 */
[----:B------:R-:W-:Y:S01]  /*2a440*/  IMAD.IADD R0, R0, 0x1, -R3 ;  /* 0x0000000100007824 */ /* 0x000fe200078e0a03 */
[----:B----4-:R-:W-:-:S04]  /*2a450*/  LEA R5, R5, R2, 0x18 ;  /* 0x0000000205057211 */ /* 0x010fc800078ec0ff */
[----:B------:R-:W-:-:S04]  /*2a460*/  SHF.L.U32 R0, R0, 0x1f, RZ ;  /* 0x0000001f00007819 */ /* 0x000fc800000006ff */
[----:B------:R-:W0:Y:S02]  /*2a470*/  SYNCS.PHASECHK.TRANS64.TRYWAIT P0, [R5+URZ+0x30820], R0 ;  /* 0x03082000050075a7 */ /* 0x000e24000800017f */
[----:B0-----:R-:W-:Y:S05]  /*2a480*/  @!P0 BRA `(.L_x_1999) ;  /* 0x0000004c00d88947 */ /* 0x001fea0003800000 */
.L_x_2178:
[----:B------:R-:W-:Y:S05]  /*2a490*/  BSYNC B0 ;  /* 0x0000000000007941 */ /* 0x000fea0003800000 */
.L_x_1998:
[----:B------:R-:W-:-:S03]  /*2a4a0*/  UMOV UR4, 0xffffffff ;  /* 0xffffffff00047882 */ /* 0x000fc60000000000 */
[----:B------:R-:W-:Y:S05]  /*2a4b0*/  BRA.DIV UR4, `(.L_x_2000) ;  /* 0x0000004e04e07947 */ /* 0x000fea000b800000 */
[----:B0-----:R-:W0:Y:S02]  /*2a4c0*/  S2R R0, SR_TID.X ;  /* 0x0000000000007919 */ /* 0x001e240000002100 */
[----:B0-----:R-:W-:-:S04]  /*2a4d0*/  SHF.R.U32.HI R0, RZ, 0x5, R0 ;  /* 0x00000005ff007819 */ /* 0x001fc80000011600 */
[----:B------:R-:W-:-:S05]  /*2a4e0*/  LOP3.LUT R0, R0, 0x3, RZ, 0xc0, !PT ;  /* 0x0000000300007812 */ /* 0x000fca00078ec0ff */
[----:B------:R0:W2:Y:S02]  /*2a4f0*/  SHFL.IDX PT, R14, R0, RZ, 0x1f ;  /* 0x00001fff000e7589 */ /* 0x0000a400000e0000 */
.L_x_2181:
[----:B--2---:R-:W-:-:S13]  /*2a500*/  ISETP.NE.AND P0, PT, R14, RZ, PT ;  /* 0x000000ff0e00720c */ /* 0x004fda0003f05270 */
[----:B------:R-:W-:Y:S05]  /*2a510*/  @P0 BRA `(.L_x_1568) ;  /* 0x0000000000900947 */ /* 0x000fea0003800000 */
[----:B------:R-:W-:-:S03]  /*2a520*/  UMOV UR4, 0xffffffff ;  /* 0xffffffff00047882 */ /* 0x000fc60000000000 */
[----:B------:R-:W-:Y:S05]  /*2a530*/  BRA.DIV UR4, `(.L_x_2001) ;  /* 0x0000004e04f47947 */ /* 0x000fea000b800000 */
[----:B------:R-:W-:-:S13]  /*2a540*/  ELECT P6, URZ, PT ;  /* 0x00000000003f782f */ /* 0x000fda00038c0000 */
.L_x_2184:
        /* <DEDUP_REMOVED lines=8> */
.L_x_2002:
[C---:B------:R-:W-:Y:S01]  /*2a5d0*/  IMAD R3, R26.reuse, 0x8, R5 ;  /* 0x000000081a037824 */ /* 0x040fe200078e0205 */
[----:B------:R-:W-:Y:S01]  /*2a5e0*/  SHF.L.U32 R2, R29, 0x1f, RZ ;  /* 0x0000001f1d027819 */ /* 0x000fe200000006ff */
[----:B------:R-:W-:-:S03]  /*2a5f0*/  VIADD R26, R26, 0x1 ;  /* 0x000000011a1a7836 */ /* 0x000fc60000000000 */
[----:B------:R-:W0:Y:S02]  /*2a600*/  SYNCS.PHASECHK.TRANS64.TRYWAIT P1, [R3+URZ+0x30840], R2 ;  /* 0x03084002030075a7 */ /* 0x000e24000802017f */
[----:B------:R-:W-:-:S04]  /*2a610*/  ISETP.NE.AND P2, PT, R26, 0x2, PT ;  /* 0x000000021a00780c */ /* 0x000fc80003f45270 */
[----:B------:R-:W-:Y:S01]  /*2a620*/  SEL R0, RZ, 0x1, P2 ;  /* 0x00000001ff007807 */ /* 0x000fe20001000000 */
[----:B0-----:R-:W-:Y:S08]  /*2a630*/  @!P1 BRA `(.L_x_2003) ;  /* 0x0000004c00d49947 */ /* 0x001ff00003800000 */
.L_x_2185:
[----:B------:R-:W-:Y:S02]  /*2a640*/  SEL R26, R26, RZ, P2 ;  /* 0x000000ff1a1a7207 */ /* 0x000fe40001000000 */
[----:B------:R-:W-:Y:S01]  /*2a650*/  LOP3.LUT R0, R29, R0, RZ, 0x3c, !PT ;  /* 0x000000001d007212 */ /* 0x000fe200078e3cff */
[----:B------:R-:W-:Y:S06]  /*2a660*/  @!P0 BRA `(.L_x_2004) ;  /* 0x0000000000048947 */ /* 0x000fec0003800000 */
[----:B------:R-:W-:Y:S01]  /*2a670*/  BPT.TRAP 0x1 ;  /* 0x000000040000795c */ /* 0x000fe20000300000 */
.L_x_2004:
[----:B------:R-:W-:Y:S01]  /*2a680*/  IMAD R5, R26, 0x8, R5 ;  /* 0x000000081a057824 */ /* 0x000fe200078e0205 */
[----:B------:R-:W-:-:S04]  /*2a690*/  SHF.L.U32 R0, R0, 0x1f, RZ ;  /* 0x0000001f00007819 */ /* 0x000fc800000006ff */
[----:B------:R-:W2:Y:S02]  /*2a6a0*/  SYNCS.PHASECHK.TRANS64.TRYWAIT P1, [R5+URZ+0x30840], R0 ;  /* 0x03084000050075a7 */ /* 0x000ea4000802017f */
[----:B--2---:R-:W-:Y:S05]  /*2a6b0*/  @!P1 BRA `(.L_x_2005) ;  /* 0x0000004c00c89947 */ /* 0x004fea0003800000 */
.L_x_2186:
[----:B------:R-:W-:Y:S05]  /*2a6c0*/  @!P0 BRA `(.L_x_2006) ;  /* 0x0000000000048947 */ /* 0x000fea0003800000 */
[----:B------:R-:W-:Y:S01]  /*2a6d0*/  BPT.TRAP 0x1 ;  /* 0x000000040000795c */ /* 0x000fe20000300000 */
.L_x_2006:
[----:B------:R-:W4:Y:S02]  /*2a6e0*/  SYNCS.PHASECHK.TRANS64.TRYWAIT P1, [R3+URZ+0x30860], R2 ;  /* 0x03086002030075a7 */ /* 0x000f24000802017f */
[----:B----4-:R-:W-:Y:S05]  /*2a6f0*/  @!P1 BRA `(.L_x_2007) ;  /* 0x0000004c00cc9947 */ /* 0x010fea0003800000 */
.L_x_2187:
[----:B------:R-:W-:Y:S05]  /*2a700*/  @!P0 BRA `(.L_x_2008) ;  /* 0x0000000000048947 */ /* 0x000fea0003800000 */
[----:B------:R-:W-:Y:S01]  /*2a710*/  BPT.TRAP 0x1 ;  /* 0x000000040000795c */ /* 0x000fe20000300000 */
.L_x_2008:
[----:B------:R0:W0:Y:S02]  /*2a720*/  SYNCS.PHASECHK.TRANS64.TRYWAIT P0, [R5+URZ+0x30860], R0 ;  /* 0x03086000050075a7 */ /* 0x000024000800017f */
[----:B0-----:R-:W-:Y:S05]  /*2a730*/  @!P0 NANOSLEEP.SYNCS 0x989680 ;  /* 0x009896800000895d */ /* 0x001fea0003900000 */
[----:B------:R-:W0:Y:S02]  /*2a740*/  @!P0 SYNCS.PHASECHK.TRANS64 P0, [R5+URZ+0x30860], R0 ;  /* 0x03086000050085a7 */ /* 0x000e24000800007f */
[----:B0-----:R-:W-:Y:S05]  /*2a750*/  @!P0 BRA `(.L_x_2008) ;  /* 0xfffffffc00f08947 */ /* 0x001fea000383ffff */
.L_x_1568:
[----:B------:R-:W-:Y:S05]  /*2a760*/  BSYNC B9 ;  /* 0x0000000000097941 */ /* 0x000fea0003800000 */
.L_x_1565:
[----:B------:R-:W-:Y:S05]  /*2a770*/  EXIT ;  /* 0x000000000000794d */ /* 0x000fea0003800000 */
.L_x_1594:
[----:B0-----:R0:W1:Y:S02]  /*2a780*/  SYNCS.PHASECHK.TRANS64.TRYWAIT P5, [R86+URZ+0x30890], R87 ;  /* 0x03089057560075a7 */ /* 0x00106400080a017f */
[----:B-1----:R-:W-:Y:S05]  /*2a790*/  @!P5 NANOSLEEP.SYNCS 0x989680 ;  /* 0x009896800000d95d */ /* 0x002fea0003900000 */
[----:B------:R-:W1:Y:S02]  /*2a7a0*/  @!P5 SYNCS.PHASECHK.TRANS64 P5, [R86+URZ+0x30890], R87 ;  /* 0x030890575600d5a7 */ /* 0x000e6400080a007f */
[----:B-1----:R-:W-:Y:S05]  /*2a7b0*/  @!P5 BRA `(.L_x_1594) ;  /* 0xfffffffc00f0d947 */ /* 0x002fea000383ffff */
[----:B------:R-:W-:Y:S05]  /*2a7c0*/  BRA `(.L_x_2009) ;  /* 0xfffffd9000e47947 */ /* 0x000fea000383ffff */
.L_x_1595:
        /* <DEDUP_REMOVED lines=8> */
.L_x_2011:
[----:B------:R-:W-:Y:S05]  /*2a850*/  BSYNC B1 ;  /* 0x0000000000017941 */ /* 0x000fea0003800000 */
.L_x_2010:
        /* <DEDUP_REMOVED lines=8> */
.L_x_2012:
[----:B------:R-:W-:Y:S01]  /*2a8e0*/  IMAD.MOV.U32 R83, RZ, RZ, R14 ;  /* 0x000000ffff537224 */ /* 0x000fe200078e000e */
[----:B------:R-:W-:Y:S06]  /*2a8f0*/  BRA `(.L_x_2013) ;  /* 0xfffffd9000ac7947 */ /* 0x000fec000383ffff */
.L_x_1620:
[----:B------:R-:W-:Y:S01]  /*2a900*/  BSSY B1, `(.L_x_2014) ;  /* 0x0000008000017945 */ /* 0x000fe20003800000 */
[----:B0---4-:R-:W-:Y:S02]  /*2a910*/  IMAD.MOV.U32 R13, RZ, RZ, R115 ;  /* 0x000000ffff0d7224 */ /* 0x011fe400078e0073 */
[----:B------:R-:W-:Y:S02]  /*2a920*/  IMAD.MOV.U32 R12, RZ, RZ, 0x1 ;  /* 0x00000001ff0c7424 */ /* 0x000fe400078e00ff */
[----:B------:R-:W-:Y:S02]  /*2a930*/  IMAD.MOV.U32 R11, RZ, RZ, 0x1c1f ;  /* 0x00001c1fff0b7424 */ /* 0x000fe400078e00ff */
[----:B------:R-:W-:-:S07]  /*2a940*/  IMAD.MOV.U32 R15, RZ, RZ, -0x1 ;  /* 0xffffffffff0f7424 */ /* 0x000fce00078e00ff */
[----:B-123--:R-:W-:Y:S05]  /*2a950*/  WARPSYNC.COLLECTIVE R15, `(.L_x_2015) ;  /* 0x000000000f087348 */ /* 0x00efea0003c00000 */
[----:B------:R0:W4:Y:S02]  /*2a960*/  SHFL.IDX P6, R14, R13, R12, R11 ;  /* 0x0000000c0d0e7389 */ /* 0x00012400000c000b */
[----:B01234-:R-:W-:Y:S01]  /*2a970*/  ENDCOLLECTIVE ;  /* 0x000000000000791b */ /* 0x01ffe20003800000 */
.L_x_2015:
[----:B------:R-:W-:Y:S05]  /*2a980*/  BSYNC B1 ;  /* 0x0000000000017941 */ /* 0x000fea0003800000 */
.L_x_2014:
        /* <DEDUP_REMOVED lines=8> */
.L_x_2016:
[----:B------:R-:W-:Y:S01]  /*2aa10*/  IMAD.MOV.U32 R118, RZ, RZ, R14 ;  /* 0x000000ffff767224 */ /* 0x000fe200078e000e */
[----:B------:R-:W-:Y:S06]  /*2aa20*/  BRA `(.L_x_2017) ;  /* 0xfffffda400d87947 */ /* 0x000fec000383ffff */
.L_x_1650:
[----:B-1----:R1:W2:Y:S02]  /*2aa30*/  SYNCS.PHASECHK.TRANS64.TRYWAIT P5, [R86+URZ+0x30890], R87 ;  /* 0x03089057560075a7 */ /* 0x0022a400080a017f */
[----:B--2---:R-:W-:Y:S05]  /*2aa40*/  @!P5 NANOSLEEP.SYNCS 0x989680 ;  /* 0x009896800000d95d */ /* 0x004fea0003900000 */
[----:B------:R-:W2:Y:S02]  /*2aa50*/  @!P5 SYNCS.PHASECHK.TRANS64 P5, [R86+URZ+0x30890], R87 ;  /* 0x030890575600d5a7 */ /* 0x000ea400080a007f */
[----:B--2---:R-:W-:Y:S05]  /*2aa60*/  @!P5 BRA `(.L_x_1650) ;  /* 0xfffffffc00f0d947 */ /* 0x004fea000383ffff */
[----:B------:R-:W-:Y:S05]  /*2aa70*/  BRA `(.L_x_2018) ;  /* 0xfffffdc800287947 */ /* 0x000fea000383ffff */
.L_x_1651:
        /* <DEDUP_REMOVED lines=8> */
.L_x_2020:
[----:B------:R-:W-:Y:S05]  /*2ab00*/  BSYNC B1 ;  /* 0x0000000000017941 */ /* 0x000fea0003800000 */
.L_x_2019:
        /* <DEDUP_REMOVED lines=8> */
.L_x_2021:
[----:B------:R-:W-:Y:S01]  /*2ab90*/  IMAD.MOV.U32 R11, RZ, RZ, R14 ;  /* 0x000000ffff0b7224 */ /* 0x000fe200078e000e */
[----:B------:R-:W-:Y:S06]  /*2aba0*/  BRA `(.L_x_2022) ;  /* 0xfffffdc400f47947 */ /* 0x000fec000383ffff */
.L_x_1664:
[----:B------:R-:W-:Y:S01]  /*2abb0*/  BSSY B1, `(.L_x_2023) ;  /* 0x0000008000017945 */ /* 0x000fe20003800000 */
[----:B--2-4-:R-:W-:Y:S02]  /*2abc0*/  IMAD.MOV.U32 R13, RZ, RZ, R115 ;  /* 0x000000ffff0d7224 */ /* 0x014fe400078e0073 */
[----:B------:R-:W-:Y:S02]  /*2abd0*/  IMAD.MOV.U32 R12, RZ, RZ, 0x1 ;  /* 0x00000001ff0c7424 */ /* 0x000fe400078e00ff */
[----:B---3--:R-:W-:Y:S02]  /*2abe0*/  IMAD.MOV.U32 R11, RZ, RZ, 0x1c1f ;  /* 0x00001c1fff0b7424 */ /* 0x008fe400078e00ff */
[----:B------:R-:W-:-:S07]  /*2abf0*/  IMAD.MOV.U32 R15, RZ, RZ, -0x1 ;  /* 0xffffffffff0f7424 */ /* 0x000fce00078e00ff */
[----:B01----:R-:W-:Y:S05]  /*2ac00*/  WARPSYNC.COLLECTIVE R15, `(.L_x_2024) ;  /* 0x000000000f087348 */ /* 0x003fea0003c00000 */
[----:B------:R2:W3:Y:S02]  /*2ac10*/  SHFL.IDX P6, R14, R13, R12, R11 ;  /* 0x0000000c0d0e7389 */ /* 0x0004e400000c000b */
[----:B0123--:R-:W-:Y:S01]  /*2ac20*/  ENDCOLLECTIVE ;  /* 0x000000000000791b */ /* 0x00ffe20003800000 */
.L_x_2024:
[----:B------:R-:W-:Y:S05]  /*2ac30*/  BSYNC B1 ;  /* 0x0000000000017941 */ /* 0x000fea0003800000 */
.L_x_2023:
        /* <DEDUP_REMOVED lines=8> */
.L_x_2025:
[----:B------:R-:W-:Y:S01]  /*2acc0*/  IMAD.MOV.U32 R36, RZ, RZ, R14 ;  /* 0x000000ffff247224 */ /* 0x000fe200078e000e */
[----:B------:R-:W-:Y:S06]  /*2acd0*/  BRA `(.L_x_2026) ;  /* 0xfffffddc009c7947 */ /* 0x000fec000383ffff */
.L_x_1677:
[----:B0-----:R0:W1:Y:S02]  /*2ace0*/  SYNCS.PHASECHK.TRANS64.TRYWAIT P3, [R86+URZ+0x30890], R87 ;  /* 0x03089057560075a7 */ /* 0x001064000806017f */
[----:B-1----:R-:W-:Y:S05]  /*2acf0*/  @!P3 NANOSLEEP.SYNCS 0x989680 ;  /* 0x009896800000b95d */ /* 0x002fea0003900000 */
[----:B------:R-:W1:Y:S02]  /*2ad00*/  @!P3 SYNCS.PHASECHK.TRANS64 P3, [R86+URZ+0x30890], R87 ;  /* 0x030890575600b5a7 */ /* 0x000e64000806007f */
[----:B-1----:R-:W-:Y:S05]  /*2ad10*/  @!P3 BRA `(.L_x_1677) ;  /* 0xfffffffc00f0b947 */ /* 0x002fea000383ffff */
[----:B------:R-:W-:Y:S05]  /*2ad20*/  BRA `(.L_x_2027) ;  /* 0xfffffdf400a87947 */ /* 0x000fea000383ffff */
.L_x_1678:
        /* <DEDUP_REMOVED lines=8> */
.L_x_2029:
[----:B------:R-:W-:Y:S05]  /*2adb0*/  BSYNC B1 ;  /* 0x0000000000017941 */ /* 0x000fea0003800000 */
.L_x_2028:
        /* <DEDUP_REMOVED lines=8> */
.L_x_2030:
[----:B------:R-:W-:Y:S01]  /*2ae40*/  IMAD.MOV.U32 R38, RZ, RZ, R14 ;  /* 0x000000ffff267224 */ /* 0x000fe200078e000e */
[----:B------:R-:W-:Y:S06]  /*2ae50*/  BRA `(.L_x_2031) ;  /* 0xfffffdf400cc7947 */ /* 0x000fec000383ffff */
.L_x_1681:
        /* <DEDUP_REMOVED lines=8> */
.L_x_2033:
[----:B------:R-:W-:Y:S05]  /*2aee0*/  BSYNC B1 ;  /* 0x0000000000017941 */ /* 0x000fea0003800000 */
.L_x_2032:
        /* <DEDUP_REMOVED lines=8> */
.L_x_2034:
[----:B------:R-:W-:Y:S01]  /*2af70*/  IMAD.MOV.U32 R38, RZ, RZ, R14 ;  /* 0x000000ffff267224 */ /* 0x000fe200078e000e */
[----:B------:R-:W-:Y:S06]  /*2af80*/  BRA `(.L_x_2035) ;  /* 0xfffffdf800287947 */ /* 0x000fec000383ffff */
.L_x_1685:
[----:B---3--:R3:W0:Y:S02]  /*2af90*/  SYNCS.PHASECHK.TRANS64.TRYWAIT P2, [R86+URZ+0x308b0], R87 ;  /* 0x0308b057560075a7 */ /* 0x008624000804017f */
[----:B0-----:R-:W-:Y:S05]  /*2afa0*/  @!P2 NANOSLEEP.SYNCS 0x989680 ;  /* 0x009896800000a95d */ /* 0x001fea0003900000 */
[----:B------:R-:W0:Y:S02]  /*2afb0*/  @!P2 SYNCS.PHASECHK.TRANS64 P2, [R86+URZ+0x308b0], R87 ;  /* 0x0308b0575600a5a7 */ /* 0x000e24000804007f */
[----:B0-----:R-:W-:Y:S05]  /*2afc0*/  @!P2 BRA `(.L_x_1685) ;  /* 0xfffffffc00f0a947 */ /* 0x001fea000383ffff */
[----:B------:R-:W-:Y:S05]  /*2afd0*/  BRA `(.L_x_2036) ;  /* 0xfffffdfc00007947 */ /* 0x000fea000383ffff */
.L_x_1711:
        /* <DEDUP_REMOVED lines=8> */
.L_x_2038:
[----:B------:R-:W-:Y:S05]  /*2b060*/  BSYNC B1 ;  /* 0x0000000000017941 */ /* 0x000fea0003800000 */
.L_x_2037:
        /* <DEDUP_REMOVED lines=8> */
.L_x_2039:
[----:B------:R-:W-:Y:S02]  /*2b0f0*/  IMAD.MOV.U32 R13, RZ, RZ, R10 ;  /* 0x000000ffff0d7224 */ /* 0x000fe400078e000a */
[----:B------:R-:W-:-:S07]  /*2b100*/  IMAD.MOV.U32 R0, RZ, RZ, R14 ;  /* 0x000000ffff007224 */ /* 0x000fce00078e000e */
[----:B------:R-:W-:Y:S05]  /*2b110*/  WARPSYNC.COLLECTIVE R15, `(.L_x_2040) ;  /* 0x000000000f087348 */ /* 0x000fea0003c00000 */
[----:B------:R0:W1:Y:S02]  /*2b120*/  SHFL.IDX P6, R14, R13, R12, R11 ;  /* 0x0000000c0d0e7389 */ /* 0x00006400000c000b */
[----:B01----:R-:W-:Y:S01]  /*2b130*/  ENDCOLLECTIVE ;  /* 0x000000000000791b */ /* 0x003fe20003800000 */
.L_x_2040:
[----:B------:R-:W-:Y:S02]  /*2b140*/  IMAD.MOV.U32 R13, RZ, RZ, R4 ;  /* 0x000000ffff0d7224 */ /* 0x000fe400078e0004 */
[----:B------:R-:W-:-:S07]  /*2b150*/  IMAD.MOV.U32 R5, RZ, RZ, R14 ;  /* 0x000000ffff057224 */ /* 0x000fce00078e000e */
[----:B------:R-:W-:Y:S05]  /*2b160*/  WARPSYNC.COLLECTIVE R15, `(.L_x_2041) ;  /* 0x000000000f087348 */ /* 0x000fea0003c00000 */
[----:B------:R0:W1:Y:S02]  /*2b170*/  SHFL.IDX P6, R14, R13, R12, R11 ;  /* 0x0000000c0d0e7389 */ /* 0x00006400000c000b */
[----:B01----:R-:W-:Y:S01]  /*2b180*/  ENDCOLLECTIVE ;  /* 0x000000000000791b */ /* 0x003fe20003800000 */
.L_x_2041:
[----:B------:R-:W-:Y:S05]  /*2b190*/  BRA `(.L_x_2042) ;  /* 0xfffffe10005c7947 */ /* 0x000fea000383ffff */
.L_x_1714:
[----:B------:R-:W-:Y:S01]  /*2b1a0*/  BSSY B1, `(.L_x_2043) ;  /* 0x0000008000017945 */ /* 0x000fe20003800000 */
[----:B------:R-:W-:Y:S02]  /*2b1b0*/  IMAD.MOV.U32 R13, RZ, RZ, R7 ;  /* 0x000000ffff0d7224 */ /* 0x000fe400078e0007 */
[----:B------:R-:W-:Y:S02]  /*2b1c0*/  IMAD.MOV.U32 R12, RZ, RZ, 0x1 ;  /* 0x00000001ff0c7424 */ /* 0x000fe400078e00ff */
[----:B------:R-:W-:Y:S02]  /*2b1d0*/  IMAD.MOV.U32 R11, RZ, RZ, 0x1c1f ;  /* 0x00001c1fff0b7424 */ /* 0x000fe400078e00ff */
[----:B------:R-:W-:-:S07]  /*2b1e0*/  IMAD.MOV.U32 R15, RZ, RZ, -0x1 ;  /* 0xffffffffff0f7424 */ /* 0x000fce00078e00ff */
[----:B0---4-:R-:W-:Y:S05]  /*2b1f0*/  WARPSYNC.COLLECTIVE R15, `(.L_x_2044) ;  /* 0x000000000f087348 */ /* 0x011fea0003c00000 */
[----:B----4-:R1:W2:Y:S02]  /*2b200*/  SHFL.IDX P6, R14, R13, R12, R11 ;  /* 0x0000000c0d0e7389 */ /* 0x0102a400000c000b */
[----:B012---:R-:W-:Y:S01]  /*2b210*/  ENDCOLLECTIVE ;  /* 0x000000000000791b */ /* 0x007fe20003800000 */
.L_x_2044:
[----:B------:R-:W-:Y:S05]  /*2b220*/  BSYNC B1 ;  /* 0x0000000000017941 */ /* 0x000fea0003800000 */
.L_x_2043:
        /* <DEDUP_REMOVED lines=8> */
.L_x_2045:
[----:B------:R-:W-:Y:S02]  /*2b2b0*/  IMAD.MOV.U32 R13, RZ, RZ, R10 ;  /* 0x000000ffff0d7224 */ /* 0x000fe400078e000a */
[----:B------:R-:W-:-:S07]  /*2b2c0*/  IMAD.MOV.U32 R0, RZ, RZ, R14 ;  /* 0x000000ffff007224 */ /* 0x000fce00078e000e */
[----:B------:R-:W-:Y:S05]  /*2b2d0*/  WARPSYNC.COLLECTIVE R15, `(.L_x_2046) ;  /* 0x000000000f087348 */ /* 0x000fea0003c00000 */
[----:B------:R0:W1:Y:S02]  /*2b2e0*/  SHFL.IDX P6, R14, R13, R12, R11 ;  /* 0x0000000c0d0e7389 */ /* 0x00006400000c000b */
[----:B01----:R-:W-:Y:S01]  /*2b2f0*/  ENDCOLLECTIVE ;  /* 0x000000000000791b */ /* 0x003fe20003800000 */
.L_x_2046:
[----:B------:R-:W-:Y:S02]  /*2b300*/  IMAD.MOV.U32 R13, RZ, RZ, R4 ;  /* 0x000000ffff0d7224 */ /* 0x000fe400078e0004 */
[----:B------:R-:W-:-:S07]  /*2b310*/  IMAD.MOV.U32 R5, RZ, RZ, R14 ;  /* 0x000000ffff057224 */ /* 0x000fce00078e000e */
[----:B------:R-:W-:Y:S05]  /*2b320*/  WARPSYNC.COLLECTIVE R15, `(.L_x_2047) ;  /* 0x000000000f087348 */ /* 0x000fea0003c00000 */
[----:B------:R0:W1:Y:S02]  /*2b330*/  SHFL.IDX P6, R14, R13, R12, R11 ;  /* 0x0000000c0d0e7389 */ /* 0x00006400000c000b */
[----:B01----:R-:W-:Y:S01]  /*2b340*/  ENDCOLLECTIVE ;  /* 0x000000000000791b */ /* 0x003fe20003800000 */
.L_x_2047:
[----:B------:R-:W-:Y:S01]  /*2b350*/  IMAD.MOV.U32 R4, RZ, RZ, R14 ;  /* 0x000000ffff047224 */ /* 0x000fe200078e000e */
[----:B------:R-:W-:Y:S06]  /*2b360*/  BRA `(.L_x_2048) ;  /* 0xfffffe1800107947 */ /* 0x000fec000383ffff */
.L_x_1718:
[----:B0-----:R0:W1:Y:S02]  /*2b370*/  SYNCS.PHASECHK.TRANS64.TRYWAIT P0, [R18+URZ+0x30800], R5 ;  /* 0x03080005120075a7 */ /* 0x001064000800017f */
[----:B-1----:R-:W-:Y:S05]  /*2b380*/  @!P0 NANOSLEEP.SYNCS 0x989680 ;  /* 0x009896800000895d */ /* 0x002fea0003900000 */
[----:B------:R-:W1:Y:S02]  /*2b390*/  @!P0 SYNCS.PHASECHK.TRANS64 P0, [R18+URZ+0x30800], R5 ;  /* 0x03080005120085a7 */ /* 0x000e64000800007f */
[----:B-1----:R-:W-:Y:S05]  /*2b3a0*/  @!P0 BRA `(.L_x_1718) ;  /* 0xfffffffc00f08947 */ /* 0x002fea000383ffff */
[----:B------:R-:W-:Y:S05]  /*2b3b0*/  BRA `(.L_x_2049) ;  /* 0xfffffe2000407947 */ /* 0x000fea000383ffff */
.L_x_1742:
        /* <DEDUP_REMOVED lines=8> */
.L_x_2051:
[----:B------:R-:W-:Y:S05]  /*2b440*/  BSYNC B1 ;  /* 0x0000000000017941 */ /* 0x000fea0003800000 */
.L_x_2050:
        /* <DEDUP_REMOVED lines=8> */
.L_x_2052:
[----:B------:R-:W-:Y:S02]  /*2b4d0*/  IMAD.MOV.U32 R13, RZ, RZ, R21 ;  /* 0x000000ffff0d7224 */ /* 0x000fe400078e0015 */
[----:B------:R-:W-:-:S07]  /*2b4e0*/  IMAD.MOV.U32 R0, RZ, RZ, R14 ;  /* 0x000000ffff007224 */ /* 0x000fce00078e000e */
[----:B------:R-:W-:Y:S05]  /*2b4f0*/  WARPSYNC.COLLECTIVE R15, `(.L_x_2053) ;  /* 0x000000000f087348 */ /* 0x000fea0003c00000 */
[----:B------:R0:W1:Y:S02]  /*2b500*/  SHFL.IDX P6, R14, R13, R12, R11 ;  /* 0x0000000c0d0e7389 */ /* 0x00006400000c000b */
[----:B01----:R-:W-:Y:S01]  /*2b510*/  ENDCOLLECTIVE ;  /* 0x000000000000791b */ /* 0x003fe20003800000 */
.L_x_2053:
[----:B------:R-:W-:Y:S02]  /*2b520*/  IMAD.MOV.U32 R13, RZ, RZ, R20 ;  /* 0x000000ffff0d7224 */ /* 0x000fe400078e0014 */
[----:B------:R-:W-:-:S07]  /*2b530*/  IMAD.MOV.U32 R5, RZ, RZ, R14 ;  /* 0x000000ffff057224 */ /* 0x000fce00078e000e */
[----:B------:R-:W-:Y:S05]  /*2b540*/  WARPSYNC.COLLECTIVE R15, `(.L_x_2054) ;  /* 0x000000000f087348 */ /* 0x000fea0003c00000 */
[----:B------:R0:W1:Y:S02]  /*2b550*/  SHFL.IDX P6, R14, R13, R12, R11 ;  /* 0x0000000c0d0e7389 */ /* 0x00006400000c000b */
[----:B01----:R-:W-:Y:S01]  /*2b560*/  ENDCOLLECTIVE ;  /* 0x000000000000791b */ /* 0x003fe20003800000 */
.L_x_2054:
[----:B------:R-:W-:Y:S05]  /*2b570*/  BRA `(.L_x_2055) ;  /* 0xfffffe4400dc7947 */ /* 0x000fea000383ffff */
.L_x_1745:
        /* <DEDUP_REMOVED lines=8> */
.L_x_2057:
[----:B------:R-:W-:Y:S05]  /*2b600*/  BSYNC B1 ;  /* 0x0000000000017941 */ /* 0x000fea0003800000 */
.L_x_2056:
        /* <DEDUP_REMOVED lines=8> */
.L_x_2058:
[----:B------:R-:W-:Y:S02]  /*2b690*/  IMAD.MOV.U32 R13, RZ, RZ, R21 ;  /* 0x000000ffff0d7224 */ /* 0x000fe400078e0015 */
[----:B------:R-:W-:-:S07]  /*2b6a0*/  IMAD.MOV.U32 R0, RZ, RZ, R14 ;  /* 0x000000ffff007224 */ /* 0x000fce00078e000e */
[----:B------:R-:W-:Y:S05]  /*2b6b0*/  WARPSYNC.COLLECTIVE R15, `(.L_x_2059) ;  /* 0x000000000f087348 */ /* 0x000fea0003c00000 */
[----:B------:R0:W1:Y:S02]  /*2b6c0*/  SHFL.IDX P6, R14, R13, R12, R11 ;  /* 0x0000000c0d0e7389 */ /* 0x00006400000c000b */
[----:B01----:R-:W-:Y:S01]  /*2b6d0*/  ENDCOLLECTIVE ;  /* 0x000000000000791b */ /* 0x003fe20003800000 */
.L_x_2059:
[----:B------:R-:W-:Y:S02]  /*2b6e0*/  IMAD.MOV.U32 R13, RZ, RZ, R20 ;  /* 0x000000ffff0d7224 */ /* 0x000fe400078e0014 */
[----:B------:R-:W-:-:S07]  /*2b6f0*/  IMAD.MOV.U32 R21, RZ, RZ, R14 ;  /* 0x000000ffff157224 */ /* 0x000fce00078e000e */
[----:B------:R-:W-:Y:S05]  /*2b700*/  WARPSYNC.COLLECTIVE R15, `(.L_x_2060) ;  /* 0x000000000f087348 */ /* 0x000fea0003c00000 */
[----:B------:R0:W1:Y:S02]  /*2b710*/  SHFL.IDX P6, R14, R13, R12, R11 ;  /* 0x0000000c0d0e7389 */ /* 0x00006400000c000b */
[----:B01----:R-:W-:Y:S01]  /*2b720*/  ENDCOLLECTIVE ;  /* 0x000000000000791b */ /* 0x003fe20003800000 */
.L_x_2060:
[----:B------:R-:W-:Y:S01]  /*2b730*/  IMAD.MOV.U32 R20, RZ, RZ, R14 ;  /* 0x000000ffff147224 */ /* 0x000fe200078e000e */
[----:B------:R-:W-:Y:S06]  /*2b740*/  BRA `(.L_x_2061) ;  /* 0xfffffe4c001c7947 */ /* 0x000fec000383ffff */
.L_x_1749:
[----:B0-----:R0:W1:Y:S02]  /*2b750*/  SYNCS.PHASECHK.TRANS64.TRYWAIT P0, [R18+URZ+0x30800], R61 ;  /* 0x0308003d120075a7 */ /* 0x001064000800017f */
[----:B-1----:R-:W-:Y:S05]  /*2b760*/  @!P0 NANOSLEEP.SYNCS 0x989680 ;  /* 0x009896800000895d */ /* 0x002fea0003900000 */
[----:B------:R-:W1:Y:S02]  /*2b770*/  @!P0 SYNCS.PHASECHK.TRANS64 P0, [R18+URZ+0x30800], R61 ;  /* 0x0308003d120085a7 */ /* 0x000e64000800007f */
[----:B-1----:R-:W-:Y:S05]  /*2b780*/  @!P0 BRA `(.L_x_1749) ;  /* 0xfffffffc00f08947 */ /* 0x002fea000383ffff */
[----:B------:R-:W-:Y:S05]  /*2b790*/  BRA `(.L_x_2062) ;  /* 0xfffffe5000b87947 */ /* 0x000fea000383ffff */
.L_x_1763:
[----:B--2---:R2:W3:Y:S02]  /*2b7a0*/  SYNCS.PHASECHK.TRANS64.TRYWAIT P1, [R7+URZ+0x30830], R0 ;  /* 0x03083000070075a7 */ /* 0x0044e4000802017f */
[----:B---3--:R-:W-:Y:S05]  /*2b7b0*/  @!P1 NANOSLEEP.SYNCS 0x989680 ;  /* 0x009896800000995d */ /* 0x008fea0003900000 */
[----:B------:R-:W3:Y:S02]  /*2b7c0*/  @!P1 SYNCS.PHASECHK.TRANS64 P1, [R7+URZ+0x30830], R0 ;  /* 0x03083000070095a7 */ /* 0x000ee4000802007f */
[----:B---3--:R-:W-:Y:S05]  /*2b7d0*/  @!P1 BRA `(.L_x_1763) ;  /* 0xfffffffc00f09947 */ /* 0x008fea000383ffff */
[----:B------:R-:W-:Y:S05]  /*2b7e0*/  BRA `(.L_x_1762) ;  /* 0xfffffe7c00407947 */ /* 0x000fea000383ffff */
.L_x_1784:
[----:B-1----:R1:W2:Y:S02]  /*2b7f0*/  SYNCS.PHASECHK.TRANS64.TRYWAIT P1, [R0+URZ+0x30830], R9 ;  /* 0x03083009000075a7 */ /* 0x0022a4000802017f */
[----:B--2---:R-:W-:Y:S05]  /*2b800*/  @!P1 NANOSLEEP.SYNCS 0x989680 ;  /* 0x009896800000995d */ /* 0x004fea0003900000 */
[----:B------:R-:W2:Y:S02]  /*2b810*/  @!P1 SYNCS.PHASECHK.TRANS64 P1, [R0+URZ+0x30830], R9 ;  /* 0x03083009000095a7 */ /* 0x000ea4000802007f */
[----:B--2---:R-:W-:Y:S05]  /*2b820*/  @!P1 BRA `(.L_x_1784) ;  /* 0xfffffffc00f09947 */ /* 0x004fea000383ffff */
[----:B------:R-:W-:Y:S05]  /*2b830*/  BRA `(.L_x_1783) ;  /* 0xfffffeac00407947 */ /* 0x000fea000383ffff */
.L_x_1789:
[----:B-1----:R1:W2:Y:S02]  /*2b840*/  SYNCS.PHASECHK.TRANS64.TRYWAIT P1, [R20+URZ+0x30850], R2 ;  /* 0x03085002140075a7 */ /* 0x0022a4000802017f */
[----:B--2---:R-:W-:Y:S05]  /*2b850*/  @!P1 NANOSLEEP.SYNCS 0x989680 ;  /* 0x009896800000995d */ /* 0x004fea0003900000 */
[----:B------:R-:W2:Y:S02]  /*2b860*/  @!P1 SYNCS.PHASECHK.TRANS64 P1, [R20+URZ+0x30850], R2 ;  /* 0x03085002140095a7 */ /* 0x000ea4000802007f */
[----:B--2---:R-:W-:Y:S05]  /*2b870*/  @!P1 BRA `(.L_x_1789) ;  /* 0xfffffffc00f09947 */ /* 0x004fea000383ffff */
[----:B------:R-:W-:Y:S05]  /*2b880*/  BRA `(.L_x_1788) ;  /* 0xfffffeb800f87947 */ /* 0x000fea000383ffff */
.L_x_1811:
[----:B-1----:R1:W2:Y:S02]  /*2b890*/  SYNCS.PHASECHK.TRANS64.TRYWAIT P1, [R11+URZ+0x30830], R0 ;  /* 0x030830000b0075a7 */ /* 0x0022a4000802017f */
[----:B--2---:R-:W-:Y:S05]  /*2b8a0*/  @!P1 NANOSLEEP.SYNCS 0x989680 ;  /* 0x009896800000995d */ /* 0x004fea0003900000 */
[----:B------:R-:W2:Y:S02]  /*2b8b0*/  @!P1 SYNCS.PHASECHK.TRANS64 P1, [R11+URZ+0x30830], R0 ;  /* 0x030830000b0095a7 */ /* 0x000ea4000802007f */
[----:B--2---:R-:W-:Y:S05]  /*2b8c0*/  @!P1 BRA `(.L_x_1811) ;  /* 0xfffffffc00f09947 */ /* 0x004fea000383ffff */
[----:B------:R-:W-:Y:S05]  /*2b8d0*/  BRA `(.L_x_1810) ;  /* 0xfffffee400707947 */ /* 0x000fea000383ffff */
.L_x_1816:
[----:B-1----:R1:W2:Y:S02]  /*2b8e0*/  SYNCS.PHASECHK.TRANS64.TRYWAIT P1, [R14+URZ+0x30850], R0 ;  /* 0x030850000e0075a7 */ /* 0x0022a4000802017f */
[----:B--2---:R-:W-:Y:S05]  /*2b8f0*/  @!P1 NANOSLEEP.SYNCS 0x989680 ;  /* 0x009896800000995d */ /* 0x004fea0003900000 */
[----:B------:R-:W2:Y:S02]  /*2b900*/  @!P1 SYNCS.PHASECHK.TRANS64 P1, [R14+URZ+0x30850], R0 ;  /* 0x030850000e0095a7 */ /* 0x000ea4000802007f */
[----:B--2---:R-:W-:Y:S05]  /*2b910*/  @!P1 BRA `(.L_x_1816) ;  /* 0xfffffffc00f09947 */ /* 0x004fea000383ffff */
[----:B------:R-:W-:Y:S05]  /*2b920*/  BRA `(.L_x_1815) ;  /* 0xfffffef400287947 */ /* 0x000fea000383ffff */
.L_x_1826:
[----:B-1----:R1:W2:Y:S02]  /*2b930*/  SYNCS.PHASECHK.TRANS64.TRYWAIT P1, [R0+URZ+0x30830], R3 ;  /* 0x03083003000075a7 */ /* 0x0022a4000802017f */
[----:B--2---:R-:W-:Y:S05]  /*2b940*/  @!P1 NANOSLEEP.SYNCS 0x989680 ;  /* 0x009896800000995d */ /* 0x004fea0003900000 */
[----:B------:R-:W2:Y:S02]  /*2b950*/  @!P1 SYNCS.PHASECHK.TRANS64 P1, [R0+URZ+0x30830], R3 ;  /* 0x03083003000095a7 */ /* 0x000ea4000802007f */
[----:B--2---:R-:W-:Y:S05]  /*2b960*/  @!P1 BRA `(.L_x_1826) ;  /* 0xfffffffc00f09947 */ /* 0x004fea000383ffff */
[----:B------:R-:W-:Y:S05]  /*2b970*/  BRA `(.L_x_1825) ;  /* 0xffffff0800307947 */ /* 0x000fea000383ffff */
.L_x_1831:
[----:B-1----:R1:W2:Y:S02]  /*2b980*/  SYNCS.PHASECHK.TRANS64.TRYWAIT P1, [R11+URZ+0x30850], R2 ;  /* 0x030850020b0075a7 */ /* 0x0022a4000802017f */
[----:B--2---:R-:W-:Y:S05]  /*2b990*/  @!P1 NANOSLEEP.SYNCS 0x989680 ;  /* 0x009896800000995d */ /* 0x004fea0003900000 */
[----:B------:R-:W2:Y:S02]  /*2b9a0*/  @!P1 SYNCS.PHASECHK.TRANS64 P1, [R11+URZ+0x30850], R2 ;  /* 0x030850020b0095a7 */ /* 0x000ea4000802007f */
[----:B--2---:R-:W-:Y:S05]  /*2b9b0*/  @!P1 BRA `(.L_x_1831) ;  /* 0xfffffffc00f09947 */ /* 0x004fea000383ffff */
[----:B------:R-:W-:Y:S05]  /*2b9c0*/  BRA `(.L_x_1830) ;  /* 0xffffff1400e87947 */ /* 0x000fea000383ffff */
.L_x_1847:
[----:B-1----:R1:W2:Y:S02]  /*2b9d0*/  SYNCS.PHASECHK.TRANS64.TRYWAIT P1, [R9+URZ+0x30850], R6 ;  /* 0x03085006090075a7 */ /* 0x0022a4000802017f */
[----:B--2---:R-:W-:Y:S05]  /*2b9e0*/  @!P1 NANOSLEEP.SYNCS 0x989680 ;  /* 0x009896800000995d */ /* 0x004fea0003900000 */
[----:B------:R-:W2:Y:S02]  /*2b9f0*/  @!P1 SYNCS.PHASECHK.TRANS64 P1, [R9+URZ+0x30850], R6 ;  /* 0x03085006090095a7 */ /* 0x000ea4000802007f */
[----:B--2---:R-:W-:Y:S05]  /*2ba00*/  @!P1 BRA `(.L_x_1847) ;  /* 0xfffffffc00f09947 */ /* 0x004fea000383ffff */
[----:B------:R-:W-:Y:S05]  /*2ba10*/  BRA `(.L_x_1846) ;  /* 0xffffff4000fc7947 */ /* 0x000fea000383ffff */
.L_x_1892:
[----:B------:R-:W0:Y:S01]  /*2ba20*/  S2R R12, SR_TID.X ;  /* 0x00000000000c7919 */ /* 0x000e220000002100 */
[----:B------:R-:W-:Y:S01]  /*2ba30*/  BSSY B1, `(.L_x_2063) ;  /* 0x000000a000017945 */ /* 0x000fe20003800000 */
[----:B------:R-:W-:Y:S02]  /*2ba40*/  IMAD.MOV.U32 R11, RZ, RZ, 0x1f ;  /* 0x0000001fff0b7424 */ /* 0x000fe400078e00ff */
[----:B------:R-:W-:Y:S01]  /*2ba50*/  IMAD.MOV.U32 R15, RZ, RZ, -0x1 ;  /* 0xffffffffff0f7424 */ /* 0x000fe200078e00ff */
[----:B0-----:R-:W-:-:S04]  /*2ba60*/  SHF.R.U32.HI R12, RZ, 0x5, R12 ;  /* 0x00000005ff0c7819 */ /* 0x001fc8000001160c */
[----:B------:R-:W-:-:S05]  /*2ba70*/  LOP3.LUT R12, R12, 0x3, RZ, 0xc0, !PT ;  /* 0x000000030c0c7812 */ /* 0x000fca00078ec0ff */
[----:B------:R-:W-:Y:S02]  /*2ba80*/  IMAD.MOV.U32 R13, RZ, RZ, R12 ;  /* 0x000000ffff0d7224 */ /* 0x000fe400078e000c */
[----:B------:R-:W-:-:S07]  /*2ba90*/  IMAD.MOV.U32 R12, RZ, RZ, RZ ;  /* 0x000000ffff0c7224 */ /* 0x000fce00078e00ff */
[----:B------:R-:W-:Y:S05]  /*2baa0*/  WARPSYNC.COLLECTIVE R15, `(.L_x_2064) ;  /* 0x000000000f087348 */ /* 0x000fea0003c00000 */
[----:B------:R0:W1:Y:S02]  /*2bab0*/  SHFL.IDX P6, R14, R13, R12, R11 ;  /* 0x0000000c0d0e7389 */ /* 0x00006400000c000b */
[----:B01----:R-:W-:Y:S01]  /*2bac0*/  ENDCOLLECTIVE ;  /* 0x000000000000791b */ /* 0x003fe20003800000 */
.L_x_2064:
[----:B------:R-:W-:Y:S05]  /*2bad0*/  BSYNC B1 ;  /* 0x0000000000017941 */ /* 0x000fea0003800000 */
.L_x_2063:
[----:B------:R-:W-:Y:S05]  /*2bae0*/  BRA `(.L_x_2065) ;  /* 0xffffff8c005c7947 */ /* 0x000fea000383ffff */
.L_x_1894:
[----:B------:R-:W-:Y:S01]  /*2baf0*/  BSSY B1, `(.L_x_2066) ;  /* 0x0000006000017945 */ /* 0x000fe20003800000 */
[----:B------:R-:W-:-:S07]  /*2bb00*/  IMAD.MOV.U32 R15, RZ, RZ, -0x1 ;  /* 0xffffffffff0f7424 */ /* 0x000fce00078e00ff */
[----:B0-----:R-:W-:Y:S05]  /*2bb10*/  WARPSYNC.COLLECTIVE R15, `(.L_x_2067) ;  /* 0x000000000f0c7348 */ /* 0x001fea0003c00000 */
[----:B------:R-:W-:Y:S02]  /*2bb20*/  ELECT P6, UR62, PT ;  /* 0x00000000003e782f */ /* 0x000fe400038c0000 */
[----:B------:R-:W-:Y:S01]  /*2bb30*/  MOV R14, UR62 ;  /* 0x0000003e000e7c02 */ /* 0x000fe20008000f00 */
[----:B0-----:R-:W-:Y:S10]  /*2bb40*/  ENDCOLLECTIVE ;  /* 0x000000000000791b */ /* 0x001ff40003800000 */
.L_x_2067:
[----:B------:R-:W-:Y:S05]  /*2bb50*/  BSYNC B1 ;  /* 0x0000000000017941 */ /* 0x000fea0003800000 */
.L_x_2066:
[----:B------:R-:W-:Y:S05]  /*2bb60*/  BRA `(.L_x_1893) ;  /* 0xffffff8c00547947 */ /* 0x000fea000383ffff */
.L_x_1896:
[----:B0-----:R0:W1:Y:S02]  /*2bb70*/  SYNCS.PHASECHK.TRANS64.TRYWAIT P0, [R23+URZ+0x30820], R6 ;  /* 0x03082006170075a7 */ /* 0x001064000800017f */
[----:B-1----:R-:W-:Y:S05]  /*2bb80*/  @!P0 NANOSLEEP.SYNCS 0x989680 ;  /* 0x009896800000895d */ /* 0x002fea0003900000 */
[----:B------:R-:W1:Y:S02]  /*2bb90*/  @!P0 SYNCS.PHASECHK.TRANS64 P0, [R23+URZ+0x30820], R6 ;  /* 0x03082006170085a7 */ /* 0x000e64000800007f */
[----:B-1----:R-:W-:Y:S05]  /*2bba0*/  @!P0 BRA `(.L_x_1896) ;  /* 0xfffffffc00f08947 */ /* 0x002fea000383ffff */
[----:B------:R-:W-:Y:S05]  /*2bbb0*/  BRA `(.L_x_2068) ;  /* 0xffffff8c00647947 */ /* 0x000fea000383ffff */
.L_x_1900:
[----:B-1----:R1:W2:Y:S02]  /*2bbc0*/  SYNCS.PHASECHK.TRANS64.TRYWAIT P0, [R3+URZ+0x308a0], R11 ;  /* 0x0308a00b030075a7 */ /* 0x0022a4000800017f */
[----:B--2---:R-:W-:Y:S05]  /*2bbd0*/  @!P0 NANOSLEEP.SYNCS 0x989680 ;  /* 0x009896800000895d */ /* 0x004fea0003900000 */
[----:B------:R-:W2:Y:S02]  /*2bbe0*/  @!P0 SYNCS.PHASECHK.TRANS64 P0, [R3+URZ+0x308a0], R11 ;  /* 0x0308a00b030085a7 */ /* 0x000ea4000800007f */
[----:B--2---:R-:W-:Y:S05]  /*2bbf0*/  @!P0 BRA `(.L_x_1900) ;  /* 0xfffffffc00f08947 */ /* 0x004fea000383ffff */
[----:B------:R-:W-:Y:S05]  /*2bc00*/  BRA `(.L_x_2069) ;  /* 0xffffff8c007c7947 */ /* 0x000fea000383ffff */
.L_x_1907:
[----:B0-----:R0:W2:Y:S02]  /*2bc10*/  SYNCS.PHASECHK.TRANS64.TRYWAIT P0, [R3+URZ+0x308c0], R11 ;  /* 0x0308c00b030075a7 */ /* 0x0010a4000800017f */
[----:B--2---:R-:W-:Y:S05]  /*2bc20*/  @!P0 NANOSLEEP.SYNCS 0x989680 ;  /* 0x009896800000895d */ /* 0x004fea0003900000 */
[----:B------:R-:W2:Y:S02]  /*2bc30*/  @!P0 SYNCS.PHASECHK.TRANS64 P0, [R3+URZ+0x308c0], R11 ;  /* 0x0308c00b030085a7 */ /* 0x000ea4000800007f */
[----:B--2---:R-:W-:Y:S05]  /*2bc40*/  @!P0 BRA `(.L_x_1907) ;  /* 0xfffffffc00f08947 */ /* 0x004fea000383ffff */
[----:B------:R-:W-:Y:S05]  /*2bc50*/  BRA `(.L_x_2070) ;  /* 0xffffff9000787947 */ /* 0x000fea000383ffff */
.L_x_1916:
[----:B-1----:R1:W2:Y:S02]  /*2bc60*/  SYNCS.PHASECHK.TRANS64.TRYWAIT P1, [R11+URZ+0x308a0], R2 ;  /* 0x0308a0020b0075a7 */ /* 0x0022a4000802017f */
[----:B--2---:R-:W-:Y:S05]  /*2bc70*/  @!P1 NANOSLEEP.SYNCS 0x989680 ;  /* 0x009896800000995d */ /* 0x004fea0003900000 */
[----:B------:R-:W2:Y:S02]  /*2bc80*/  @!P1 SYNCS.PHASECHK.TRANS64 P1, [R11+URZ+0x308a0], R2 ;  /* 0x0308a0020b0095a7 */ /* 0x000ea4000802007f */
[----:B--2---:R-:W-:Y:S05]  /*2bc90*/  @!P1 BRA `(.L_x_1916) ;  /* 0xfffffffc00f09947 */ /* 0x004fea000383ffff */
[----:B------:R-:W-:Y:S05]  /*2bca0*/  BRA `(.L_x_2071) ;  /* 0xffffff9400ac7947 */ /* 0x000fea000383ffff */
.L_x_1923:
[----:B0-----:R0:W2:Y:S02]  /*2bcb0*/  SYNCS.PHASECHK.TRANS64.TRYWAIT P1, [R11+URZ+0x308c0], R2 ;  /* 0x0308c0020b0075a7 */ /* 0x0010a4000802017f */
[----:B--2---:R-:W-:Y:S05]  /*2bcc0*/  @!P1 NANOSLEEP.SYNCS 0x989680 ;  /* 0x009896800000995d */ /* 0x004fea0003900000 */
[----:B------:R-:W2:Y:S02]  /*2bcd0*/  @!P1 SYNCS.PHASECHK.TRANS64 P1, [R11+URZ+0x308c0], R2 ;  /* 0x0308c0020b0095a7 */ /* 0x000ea4000802007f */
[----:B--2---:R-:W-:Y:S05]  /*2bce0*/  @!P1 BRA `(.L_x_1923) ;  /* 0xfffffffc00f09947 */ /* 0x004fea000383ffff */
[----:B------:R-:W-:Y:S05]  /*2bcf0*/  BRA `(.L_x_2072) ;  /* 0xffffff9800a47947 */ /* 0x000fea000383ffff */
.L_x_1946:
        /* <DEDUP_REMOVED lines=11> */
.L_x_2074:
[----:B------:R-:W-:Y:S05]  /*2bdb0*/  BSYNC B0 ;  /* 0x0000000000007941 */ /* 0x000fea0003800000 */
.L_x_2073:
[----:B------:R-:W-:Y:S05]  /*2bdc0*/  BRA `(.L_x_2075) ;  /* 0xffffffa800c87947 */ /* 0x000fea000383ffff */
.L_x_1949:
[----:B0-----:R0:W1:Y:S02]  /*2bdd0*/  SYNCS.PHASECHK.TRANS64.TRYWAIT P0, [R7+URZ+0x30840], R2 ;  /* 0x03084002070075a7 */ /* 0x001064000800017f */
[----:B-1----:R-:W-:Y:S05]  /*2bde0*/  @!P0 NANOSLEEP.SYNCS 0x989680 ;  /* 0x009896800000895d */ /* 0x002fea0003900000 */
[----:B------:R-:W1:Y:S02]  /*2bdf0*/  @!P0 SYNCS.PHASECHK.TRANS64 P0, [R7+URZ+0x30840], R2 ;  /* 0x03084002070085a7 */ /* 0x000e64000800007f */
[----:B-1----:R-:W-:Y:S05]  /*2be00*/  @!P0 BRA `(.L_x_1949) ;  /* 0xfffffffc00f08947 */ /* 0x002fea000383ffff */
[----:B------:R-:W-:Y:S05]  /*2be10*/  BRA `(.L_x_2076) ;  /* 0xffffffac00247947 */ /* 0x000fea000383ffff */
.L_x_1950:
        /* <DEDUP_REMOVED lines=8> */
.L_x_2078:
[----:B------:R-:W-:Y:S05]  /*2bea0*/  BSYNC B0 ;  /* 0x0000000000007941 */ /* 0x000fea0003800000 */
.L_x_2077:
        /* <DEDUP_REMOVED lines=9> */
.L_x_2079:
[----:B------:R-:W-:Y:S02]  /*2bf40*/  IMAD.MOV.U32 R13, RZ, RZ, R0 ;  /* 0x000000ffff0d7224 */ /* 0x000fe400078e0000 */
[----:B------:R-:W-:Y:S02]  /*2bf50*/  IMAD.MOV.U32 R12, RZ, RZ, 0x1 ;  /* 0x00000001ff0c7424 */ /* 0x000fe400078e00ff */
[----:B------:R-:W-:-:S07]  /*2bf60*/  IMAD.MOV.U32 R3, RZ, RZ, R14 ;  /* 0x000000ffff037224 */ /* 0x000fce00078e000e */
[----:B------:R-:W-:Y:S05]  /*2bf70*/  WARPSYNC.COLLECTIVE R15, `(.L_x_2080) ;  /* 0x000000000f087348 */ /* 0x000fea0003c00000 */
[----:B------:R0:W1:Y:S02]  /*2bf80*/  SHFL.IDX P6, R14, R13, R12, R11 ;  /* 0x0000000c0d0e7389 */ /* 0x00006400000c000b */
[----:B01----:R-:W-:Y:S01]  /*2bf90*/  ENDCOLLECTIVE ;  /* 0x000000000000791b */ /* 0x003fe20003800000 */
.L_x_2080:
        /* <DEDUP_REMOVED lines=17> */
.L_x_2081:
[----:B------:R-:W-:Y:S02]  /*2c0b0*/  @P1 IMAD R8, R5, 0x2, R23 ;  /* 0x0000000205081824 */ /* 0x000fe400078e0217 */
[----:B------:R-:W-:Y:S02]  /*2c0c0*/  IMAD.MOV.U32 R13, RZ, RZ, R0 ;  /* 0x000000ffff0d7224 */ /* 0x000fe400078e0000 */
[----:B------:R-:W-:Y:S02]  /*2c0d0*/  IMAD.MOV.U32 R12, RZ, RZ, 0x2 ;  /* 0x00000002ff0c7424 */ /* 0x000fe400078e00ff */
[----:B------:R-:W-:-:S07]  /*2c0e0*/  IMAD.MOV.U32 R3, RZ, RZ, R14 ;  /* 0x000000ffff037224 */ /* 0x000fce00078e000e */
[----:B------:R-:W-:Y:S05]  /*2c0f0*/  WARPSYNC.COLLECTIVE R15, `(.L_x_2082) ;  /* 0x000000000f087348 */ /* 0x000fea0003c00000 */
[----:B------:R0:W1:Y:S02]  /*2c100*/  SHFL.IDX P6, R14, R13, R12, R11 ;  /* 0x0000000c0d0e7389 */ /* 0x00006400000c000b */
[----:B01----:R-:W-:Y:S01]  /*2c110*/  ENDCOLLECTIVE ;  /* 0x000000000000791b */ /* 0x003fe20003800000 */
.L_x_2082:
        /* <DEDUP_REMOVED lines=17> */
.L_x_2083:
[----:B------:R-:W-:Y:S02]  /*2c230*/  @P1 IMAD R8, R5, 0x2, R23 ;  /* 0x0000000205081824 */ /* 0x000fe400078e0217 */
[----:B------:R-:W-:Y:S02]  /*2c240*/  IMAD.MOV.U32 R13, RZ, RZ, R0 ;  /* 0x000000ffff0d7224 */ /* 0x000fe400078e0000 */
[----:B------:R-:W-:Y:S02]  /*2c250*/  IMAD.MOV.U32 R12, RZ, RZ, 0x3 ;  /* 0x00000003ff0c7424 */ /* 0x000fe400078e00ff */
[----:B------:R-:W-:-:S07]  /*2c260*/  IMAD.MOV.U32 R3, RZ, RZ, R14 ;  /* 0x000000ffff037224 */ /* 0x000fce00078e000e */
[----:B------:R-:W-:Y:S05]  /*2c270*/  WARPSYNC.COLLECTIVE R15, `(.L_x_2084) ;  /* 0x000000000f087348 */ /* 0x000fea0003c00000 */
[----:B------:R0:W1:Y:S02]  /*2c280*/  SHFL.IDX P6, R14, R13, R12, R11 ;  /* 0x0000000c0d0e7389 */ /* 0x00006400000c000b */
[----:B01----:R-:W-:Y:S01]  /*2c290*/  ENDCOLLECTIVE ;  /* 0x000000000000791b */ /* 0x003fe20003800000 */
.L_x_2084:
        /* <DEDUP_REMOVED lines=17> */
.L_x_2085:
[----:B------:R-:W-:Y:S02]  /*2c3b0*/  @P1 IMAD R8, R5, 0x2, R23 ;  /* 0x0000000205081824 */ /* 0x000fe400078e0217 */
[----:B------:R-:W-:Y:S02]  /*2c3c0*/  IMAD.MOV.U32 R13, RZ, RZ, R0 ;  /* 0x000000ffff0d7224 */ /* 0x000fe400078e0000 */
[----:B------:R-:W-:Y:S02]  /*2c3d0*/  IMAD.MOV.U32 R12, RZ, RZ, 0x4 ;  /* 0x00000004ff0c7424 */ /* 0x000fe400078e00ff */
[----:B------:R-:W-:-:S07]  /*2c3e0*/  IMAD.MOV.U32 R3, RZ, RZ, R14 ;  /* 0x000000ffff037224 */ /* 0x000fce00078e000e */
[----:B------:R-:W-:Y:S05]  /*2c3f0*/  WARPSYNC.COLLECTIVE R15, `(.L_x_2086) ;  /* 0x000000000f087348 */ /* 0x000fea0003c00000 */
[----:B------:R0:W1:Y:S02]  /*2c400*/  SHFL.IDX P6, R14, R13, R12, R11 ;  /* 0x0000000c0d0e7389 */ /* 0x00006400000c000b */
[----:B01----:R-:W-:Y:S01]  /*2c410*/  ENDCOLLECTIVE ;  /* 0x000000000000791b */ /* 0x003fe20003800000 */
.L_x_2086:
        /* <DEDUP_REMOVED lines=17> */
.L_x_2087:
[----:B------:R-:W-:Y:S02]  /*2c530*/  @P1 IMAD R8, R5, 0x2, R23 ;  /* 0x0000000205081824 */ /* 0x000fe400078e0217 */
[----:B------:R-:W-:Y:S02]  /*2c540*/  IMAD.MOV.U32 R13, RZ, RZ, R0 ;  /* 0x000000ffff0d7224 */ /* 0x000fe400078e0000 */
[----:B------:R-:W-:Y:S02]  /*2c550*/  IMAD.MOV.U32 R12, RZ, RZ, 0x5 ;  /* 0x00000005ff0c7424 */ /* 0x000fe400078e00ff */
[----:B------:R-:W-:-:S07]  /*2c560*/  IMAD.MOV.U32 R3, RZ, RZ, R14 ;  /* 0x000000ffff037224 */ /* 0x000fce00078e000e */
[----:B------:R-:W-:Y:S05]  /*2c570*/  WARPSYNC.COLLECTIVE R15, `(.L_x_2088) ;  /* 0x000000000f087348 */ /* 0x000fea0003c00000 */
[----:B------:R0:W1:Y:S02]  /*2c580*/  SHFL.IDX P6, R14, R13, R12, R11 ;  /* 0x0000000c0d0e7389 */ /* 0x00006400000c000b */
[----:B01----:R-:W-:Y:S01]  /*2c590*/  ENDCOLLECTIVE ;  /* 0x000000000000791b */ /* 0x003fe20003800000 */
.L_x_2088:
        /* <DEDUP_REMOVED lines=10> */
.L_x_2089:
        /* <DEDUP_REMOVED lines=8> */
.L_x_1955:
[----:B------:R-:W-:Y:S02]  /*2c6c0*/  IMAD.MOV.U32 R13, RZ, RZ, R4 ;  /* 0x000000ffff0d7224 */ /* 0x000fe400078e0004 */
[----:B------:R-:W-:Y:S02]  /*2c6d0*/  IMAD.MOV.U32 R12, RZ, RZ, RZ ;  /* 0x000000ffff0c7224 */ /* 0x000fe400078e00ff */
[----:B------:R-:W-:Y:S02]  /*2c6e0*/  IMAD.MOV.U32 R11, RZ, RZ, 0x181f ;  /* 0x0000181fff0b7424 */ /* 0x000fe400078e00ff */
[----:B------:R-:W-:Y:S02]  /*2c6f0*/  IMAD.MOV.U32 R15, RZ, RZ, -0x1 ;  /* 0xffffffffff0f7424 */ /* 0x000fe400078e00ff */
[----:B------:R-:W-:Y:S02]  /*2c700*/  IMAD R31, R31, R7, RZ ;  /* 0x000000071f1f7224 */ /* 0x000fe400078e02ff */
[----:B------:R-:W-:-:S07]  /*2c710*/  IMAD.IADD R28, R9, 0x1, R28 ;  /* 0x00000001091c7824 */ /* 0x000fce00078e021c */
[----:B-----5:R-:W-:Y:S05]  /*2c720*/  WARPSYNC.COLLECTIVE R15, `(.L_x_2091) ;  /* 0x000000000f087348 */ /* 0x020fea0003c00000 */
[----:B------:R0:W1:Y:S02]  /*2c730*/  SHFL.IDX P6, R14, R13, R12, R11 ;  /* 0x0000000c0d0e7389 */ /* 0x00006400000c000b */
[----:B01---5:R-:W-:Y:S01]  /*2c740*/  ENDCOLLECTIVE ;  /* 0x000000000000791b */ /* 0x023fe20003800000 */
.L_x_2091:
[C---:B------:R-:W-:Y:S01]  /*2c750*/  VIADD R6, R28.reuse, 0x10 ;  /* 0x000000101c067836 */ /* 0x040fe20000000000 */
[----:B------:R-:W-:Y:S01]  /*2c760*/  ISETP.GE.AND P1, PT, R28, R31, PT ;  /* 0x0000001f1c00720c */ /* 0x000fe20003f26270 */
[----:B------:R-:W-:Y:S02]  /*2c770*/  IMAD.MOV.U32 R13, RZ, RZ, R0 ;  /* 0x000000ffff0d7224 */ /* 0x000fe400078e0000 */
[----:B------:R-:W-:-:S10]  /*2c780*/  IMAD.MOV.U32 R2, RZ, RZ, R14 ;  /* 0x000000ffff027224 */ /* 0x000fd400078e000e */
[----:B------:R-:W-:Y:S05]  /*2c790*/  WARPSYNC.COLLECTIVE R15, `(.L_x_2092) ;  /* 0x000000000f087348 */ /* 0x000fea0003c00000 */
[----:B------:R0:W1:Y:S02]  /*2c7a0*/  SHFL.IDX P6, R14, R13, R12, R11 ;  /* 0x0000000c0d0e7389 */ /* 0x00006400000c000b */
[----:B01----:R-:W-:Y:S01]  /*2c7b0*/  ENDCOLLECTIVE ;  /* 0x000000000000791b */ /* 0x003fe20003800000 */
.L_x_2092:
[----:B------:R-:W-:Y:S02]  /*2c7c0*/  IMAD.MOV.U32 R13, RZ, RZ, R4 ;  /* 0x000000ffff0d7224 */ /* 0x000fe400078e0004 */
[----:B------:R-:W-:Y:S02]  /*2c7d0*/  IMAD.MOV.U32 R12, RZ, RZ, 0x1 ;  /* 0x00000001ff0c7424 */ /* 0x000fe400078e00ff */
[----:B------:R-:W-:-:S07]  /*2c7e0*/  IMAD.MOV.U32 R3, RZ, RZ, R14 ;  /* 0x000000ffff037224 */ /* 0x000fce00078e000e */
[----:B------:R-:W-:Y:S05]  /*2c7f0*/  WARPSYNC.COLLECTIVE R15, `(.L_x_2093) ;  /* 0x000000000f087348 */ /* 0x000fea0003c00000 */
[----:B------:R0:W1:Y:S02]  /*2c800*/  SHFL.IDX P6, R14, R13, R12, R11 ;  /* 0x0000000c0d0e7389 */ /* 0x00006400000c000b */
[----:B01----:R-:W-:Y:S01]  /*2c810*/  ENDCOLLECTIVE ;  /* 0x000000000000791b */ /* 0x003fe20003800000 */
.L_x_2093:
        /* <DEDUP_REMOVED lines=15> */
.L_x_2094:
[----:B------:R-:W-:Y:S02]  /*2c910*/  IMAD.MOV.U32 R13, RZ, RZ, R4 ;  /* 0x000000ffff0d7224 */ /* 0x000fe400078e0004 */
[----:B------:R-:W-:Y:S02]  /*2c920*/  IMAD.MOV.U32 R12, RZ, RZ, 0x2 ;  /* 0x00000002ff0c7424 */ /* 0x000fe400078e00ff */
[----:B------:R-:W-:-:S07]  /*2c930*/  IMAD.MOV.U32 R3, RZ, RZ, R14 ;  /* 0x000000ffff037224 */ /* 0x000fce00078e000e */
[----:B------:R-:W-:Y:S05]  /*2c940*/  WARPSYNC.COLLECTIVE R15, `(.L_x_2095) ;  /* 0x000000000f087348 */ /* 0x000fea0003c00000 */
[----:B------:R0:W1:Y:S02]  /*2c950*/  SHFL.IDX P6, R14, R13, R12, R11 ;  /* 0x0000000c0d0e7389 */ /* 0x00006400000c000b */
[----:B01----:R-:W-:Y:S01]  /*2c960*/  ENDCOLLECTIVE ;  /* 0x000000000000791b */ /* 0x003fe20003800000 */
.L_x_2095:
        /* <DEDUP_REMOVED lines=17> */
.L_x_2096:
[----:B------:R-:W-:Y:S02]  /*2ca80*/  IMAD.MOV.U32 R13, RZ, RZ, R4 ;  /* 0x000000ffff0d7224 */ /* 0x000fe400078e0004 */
[----:B------:R-:W-:Y:S02]  /*2ca90*/  IMAD.MOV.U32 R12, RZ, RZ, 0x3 ;  /* 0x00000003ff0c7424 */ /* 0x000fe400078e00ff */
[----:B------:R-:W-:-:S07]  /*2caa0*/  IMAD.MOV.U32 R3, RZ, RZ, R14 ;  /* 0x000000ffff037224 */ /* 0x000fce00078e000e */
[----:B------:R-:W-:Y:S05]  /*2cab0*/  WARPSYNC.COLLECTIVE R15, `(.L_x_2097) ;  /* 0x000000000f087348 */ /* 0x000fea0003c00000 */
[----:B------:R0:W1:Y:S02]  /*2cac0*/  SHFL.IDX P6, R14, R13, R12, R11 ;  /* 0x0000000c0d0e7389 */ /* 0x00006400000c000b */
[----:B01----:R-:W-:Y:S01]  /*2cad0*/  ENDCOLLECTIVE ;  /* 0x000000000000791b */ /* 0x003fe20003800000 */
.L_x_2097:
        /* <DEDUP_REMOVED lines=17> */
.L_x_2098:
[----:B------:R-:W-:Y:S02]  /*2cbf0*/  IMAD.MOV.U32 R13, RZ, RZ, R4 ;  /* 0x000000ffff0d7224 */ /* 0x000fe400078e0004 */
[----:B------:R-:W-:Y:S02]  /*2cc00*/  IMAD.MOV.U32 R12, RZ, RZ, 0x4 ;  /* 0x00000004ff0c7424 */ /* 0x000fe400078e00ff */
[----:B------:R-:W-:-:S07]  /*2cc10*/  IMAD.MOV.U32 R3, RZ, RZ, R14 ;  /* 0x000000ffff037224 */ /* 0x000fce00078e000e */
[----:B------:R-:W-:Y:S05]  /*2cc20*/  WARPSYNC.COLLECTIVE R15, `(.L_x_2099) ;  /* 0x000000000f087348 */ /* 0x000fea0003c00000 */
[----:B------:R0:W1:Y:S02]  /*2cc30*/  SHFL.IDX P6, R14, R13, R12, R11 ;  /* 0x0000000c0d0e7389 */ /* 0x00006400000c000b */
[----:B01----:R-:W-:Y:S01]  /*2cc40*/  ENDCOLLECTIVE ;  /* 0x000000000000791b */ /* 0x003fe20003800000 */
.L_x_2099:
        /* <DEDUP_REMOVED lines=17> */
.L_x_2100:
[----:B------:R-:W-:Y:S02]  /*2cd60*/  IMAD.MOV.U32 R13, RZ, RZ, R4 ;  /* 0x000000ffff0d7224 */ /* 0x000fe400078e0004 */
[----:B------:R-:W-:Y:S02]  /*2cd70*/  IMAD.MOV.U32 R12, RZ, RZ, 0x5 ;  /* 0x00000005ff0c7424 */ /* 0x000fe400078e00ff */
[----:B------:R-:W-:-:S07]  /*2cd80*/  IMAD.MOV.U32 R3, RZ, RZ, R14 ;  /* 0x000000ffff037224 */ /* 0x000fce00078e000e */
[----:B------:R-:W-:Y:S05]  /*2cd90*/  WARPSYNC.COLLECTIVE R15, `(.L_x_2101) ;  /* 0x000000000f087348 */ /* 0x000fea0003c00000 */
[----:B------:R0:W1:Y:S02]  /*2cda0*/  SHFL.IDX P6, R14, R13, R12, R11 ;  /* 0x0000000c0d0e7389 */ /* 0x00006400000c000b */
[----:B01----:R-:W-:Y:S01]  /*2cdb0*/  ENDCOLLECTIVE ;  /* 0x000000000000791b */ /* 0x003fe20003800000 */
.L_x_2101:
        /* <DEDUP_REMOVED lines=17> */
.L_x_2102:
[----:B------:R-:W-:Y:S02]  /*2ced0*/  IMAD.MOV.U32 R13, RZ, RZ, R4 ;  /* 0x000000ffff0d7224 */ /* 0x000fe400078e0004 */
[----:B------:R-:W-:Y:S02]  /*2cee0*/  IMAD.MOV.U32 R12, RZ, RZ, 0x6 ;  /* 0x00000006ff0c7424 */ /* 0x000fe400078e00ff */
[----:B------:R-:W-:-:S07]  /*2cef0*/  IMAD.MOV.U32 R3, RZ, RZ, R14 ;  /* 0x000000ffff037224 */ /* 0x000fce00078e000e */
[----:B------:R-:W-:Y:S05]  /*2cf00*/  WARPSYNC.COLLECTIVE R15, `(.L_x_2103) ;  /* 0x000000000f087348 */ /* 0x000fea0003c00000 */
[----:B------:R0:W1:Y:S02]  /*2cf10*/  SHFL.IDX P6, R14, R13, R12, R11 ;  /* 0x0000000c0d0e7389 */ /* 0x00006400000c000b */
[----:B01----:R-:W-:Y:S01]  /*2cf20*/  ENDCOLLECTIVE ;  /* 0x000000000000791b */ /* 0x003fe20003800000 */
.L_x_2103:
        /* <DEDUP_REMOVED lines=17> */
.L_x_2104:
[----:B------:R-:W-:Y:S02]  /*2d040*/  IMAD.MOV.U32 R13, RZ, RZ, R4 ;  /* 0x000000ffff0d7224 */ /* 0x000fe400078e0004 */
[----:B------:R-:W-:Y:S02]  /*2d050*/  IMAD.MOV.U32 R12, RZ, RZ, 0x7 ;  /* 0x00000007ff0c7424 */ /* 0x000fe400078e00ff */
[----:B------:R-:W-:-:S07]  /*2d060*/  IMAD.MOV.U32 R3, RZ, RZ, R14 ;  /* 0x000000ffff037224 */ /* 0x000fce00078e000e */
[----:B------:R-:W-:Y:S05]  /*2d070*/  WARPSYNC.COLLECTIVE R15, `(.L_x_2105) ;  /* 0x000000000f087348 */ /* 0x000fea0003c00000 */
[----:B------:R0:W1:Y:S02]  /*2d080*/  SHFL.IDX P6, R14, R13, R12, R11 ;  /* 0x0000000c0d0e7389 */ /* 0x00006400000c000b */
[----:B01----:R-:W-:Y:S01]  /*2d090*/  ENDCOLLECTIVE ;  /* 0x000000000000791b */ /* 0x003fe20003800000 */
.L_x_2105:
        /* <DEDUP_REMOVED lines=15> */
.L_x_2106:
[----:B------:R-:W-:Y:S05]  /*2d190*/  BRA `(.L_x_2107) ;  /* 0xffffffa800cc7947 */ /* 0x000fea000383ffff */
.L_x_1960:
[----:B0-----:R0:W1:Y:S02]  /*2d1a0*/  SYNCS.PHASECHK.TRANS64.TRYWAIT P0, [R23+URZ+0x30820], R0 ;  /* 0x03082000170075a7 */ /* 0x001064000800017f */
[----:B-1----:R-:W-:Y:S05]  /*2d1b0*/  @!P0 NANOSLEEP.SYNCS 0x989680 ;  /* 0x009896800000895d */ /* 0x002fea0003900000 */
[----:B------:R-:W1:Y:S02]  /*2d1c0*/  @!P0 SYNCS.PHASECHK.TRANS64 P0, [R23+URZ+0x30820], R0 ;  /* 0x03082000170085a7 */ /* 0x000e64000800007f */
[----:B-1----:R-:W-:Y:S05]  /*2d1d0*/  @!P0 BRA `(.L_x_1960) ;  /* 0xfffffffc00f08947 */ /* 0x002fea000383ffff */
[----:B------:R-:W-:Y:S05]  /*2d1e0*/  BRA `(.L_x_2108) ;  /* 0xffffffac00447947 */ /* 0x000fea000383ffff */
.L_x_1965:
[----:B0-----:R0:W1:Y:S02]  /*2d1f0*/  SYNCS.PHASECHK.TRANS64.TRYWAIT P0, [R7+URZ+0x30840], R2 ;  /* 0x03084002070075a7 */ /* 0x001064000800017f */
[----:B-1----:R-:W-:Y:S05]  /*2d200*/  @!P0 NANOSLEEP.SYNCS 0x989680 ;  /* 0x009896800000895d */ /* 0x002fea0003900000 */
[----:B------:R-:W1:Y:S02]  /*2d210*/  @!P0 SYNCS.PHASECHK.TRANS64 P0, [R7+URZ+0x30840], R2 ;  /* 0x03084002070085a7 */ /* 0x000e64000800007f */
[----:B-1----:R-:W-:Y:S05]  /*2d220*/  @!P0 BRA `(.L_x_1965) ;  /* 0xfffffffc00f08947 */ /* 0x002fea000383ffff */
[----:B------:R-:W-:Y:S05]  /*2d230*/  BRA `(.L_x_2109) ;  /* 0xffffffb0001c7947 */ /* 0x000fea000383ffff */
.L_x_1966:
        /* <DEDUP_REMOVED lines=8> */
.L_x_2111:
[----:B------:R-:W-:Y:S05]  /*2d2c0*/  BSYNC B1 ;  /* 0x0000000000017941 */ /* 0x000fea0003800000 */
.L_x_2110:
        /* <DEDUP_REMOVED lines=12> */
.L_x_2112:
[----:B------:R-:W-:Y:S02]  /*2d390*/  IMAD R5, R5, 0x2, R23 ;  /* 0x0000000205057824 */ /* 0x000fe400078e0217 */
[----:B------:R-:W-:Y:S02]  /*2d3a0*/  IMAD.MOV.U32 R13, RZ, RZ, R6 ;  /* 0x000000ffff0d7224 */ /* 0x000fe400078e0006 */
[----:B------:R-:W-:Y:S02]  /*2d3b0*/  IMAD.MOV.U32 R12, RZ, RZ, 0x1 ;  /* 0x00000001ff0c7424 */ /* 0x000fe400078e00ff */
[----:B------:R-:W-:-:S07]  /*2d3c0*/  IMAD.MOV.U32 R2, RZ, RZ, R14 ;  /* 0x000000ffff027224 */ /* 0x000fce00078e000e */
[----:B------:R-:W-:Y:S05]  /*2d3d0*/  WARPSYNC.COLLECTIVE R15, `(.L_x_2113) ;  /* 0x000000000f087348 */ /* 0x000fea0003c00000 */
[----:B------:R0:W1:Y:S02]  /*2d3e0*/  SHFL.IDX P6, R14, R13, R12, R11 ;  /* 0x0000000c0d0e7389 */ /* 0x00006400000c000b */
[----:B01----:R-:W-:Y:S01]  /*2d3f0*/  ENDCOLLECTIVE ;  /* 0x000000000000791b */ /* 0x003fe20003800000 */
.L_x_2113:
        /* <DEDUP_REMOVED lines=13> */
.L_x_2114:
[----:B------:R-:W-:Y:S02]  /*2d4d0*/  IMAD.MOV.U32 R13, RZ, RZ, R6 ;  /* 0x000000ffff0d7224 */ /* 0x000fe400078e0006 */
[----:B------:R-:W-:Y:S02]  /*2d4e0*/  IMAD.MOV.U32 R12, RZ, RZ, 0x2 ;  /* 0x00000002ff0c7424 */ /* 0x000fe400078e00ff */
[----:B------:R-:W-:-:S07]  /*2d4f0*/  IMAD.MOV.U32 R2, RZ, RZ, R14 ;  /* 0x000000ffff027224 */ /* 0x000fce00078e000e */
[----:B------:R-:W-:Y:S05]  /*2d500*/  WARPSYNC.COLLECTIVE R15, `(.L_x_2115) ;  /* 0x000000000f087348 */ /* 0x000fea0003c00000 */
[----:B------:R0:W1:Y:S02]  /*2d510*/  SHFL.IDX P6, R14, R13, R12, R11 ;  /* 0x0000000c0d0e7389 */ /* 0x00006400000c000b */
[----:B01----:R-:W-:Y:S01]  /*2d520*/  ENDCOLLECTIVE ;  /* 0x000000000000791b */ /* 0x003fe20003800000 */
.L_x_2115:
        /* <DEDUP_REMOVED lines=13> */
.L_x_2116:
[----:B------:R-:W-:Y:S02]  /*2d600*/  IMAD.MOV.U32 R13, RZ, RZ, R6 ;  /* 0x000000ffff0d7224 */ /* 0x000fe400078e0006 */
[----:B------:R-:W-:Y:S02]  /*2d610*/  IMAD.MOV.U32 R12, RZ, RZ, 0x3 ;  /* 0x00000003ff0c7424 */ /* 0x000fe400078e00ff */
[----:B------:R-:W-:-:S07]  /*2d620*/  IMAD.MOV.U32 R2, RZ, RZ, R14 ;  /* 0x000000ffff027224 */ /* 0x000fce00078e000e */
[----:B------:R-:W-:Y:S05]  /*2d630*/  WARPSYNC.COLLECTIVE R15, `(.L_x_2117) ;  /* 0x000000000f087348 */ /* 0x000fea0003c00000 */
[----:B------:R0:W1:Y:S02]  /*2d640*/  SHFL.IDX P6, R14, R13, R12, R11 ;  /* 0x0000000c0d0e7389 */ /* 0x00006400000c000b */
[----:B01----:R-:W-:Y:S01]  /*2d650*/  ENDCOLLECTIVE ;  /* 0x000000000000791b */ /* 0x003fe20003800000 */
.L_x_2117:
        /* <DEDUP_REMOVED lines=13> */
.L_x_2118:
[----:B------:R-:W-:Y:S02]  /*2d730*/  IMAD.MOV.U32 R13, RZ, RZ, R6 ;  /* 0x000000ffff0d7224 */ /* 0x000fe400078e0006 */
[----:B------:R-:W-:Y:S02]  /*2d740*/  IMAD.MOV.U32 R12, RZ, RZ, 0x4 ;  /* 0x00000004ff0c7424 */ /* 0x000fe400078e00ff */
[----:B------:R-:W-:-:S07]  /*2d750*/  IMAD.MOV.U32 R2, RZ, RZ, R14 ;  /* 0x000000ffff027224 */ /* 0x000fce00078e000e */
[----:B------:R-:W-:Y:S05]  /*2d760*/  WARPSYNC.COLLECTIVE R15, `(.L_x_2119) ;  /* 0x000000000f087348 */ /* 0x000fea0003c00000 */
[----:B------:R0:W1:Y:S02]  /*2d770*/  SHFL.IDX P6, R14, R13, R12, R11 ;  /* 0x0000000c0d0e7389 */ /* 0x00006400000c000b */
[----:B01----:R-:W-:Y:S01]  /*2d780*/  ENDCOLLECTIVE ;  /* 0x000000000000791b */ /* 0x003fe20003800000 */
.L_x_2119:
        /* <DEDUP_REMOVED lines=13> */
.L_x_2120:
[----:B------:R-:W-:Y:S02]  /*2d860*/  IMAD.MOV.U32 R13, RZ, RZ, R6 ;  /* 0x000000ffff0d7224 */ /* 0x000fe400078e0006 */
[----:B------:R-:W-:Y:S02]  /*2d870*/  IMAD.MOV.U32 R12, RZ, RZ, 0x5 ;  /* 0x00000005ff0c7424 */ /* 0x000fe400078e00ff */
[----:B------:R-:W-:-:S07]  /*2d880*/  IMAD.MOV.U32 R2, RZ, RZ, R14 ;  /* 0x000000ffff027224 */ /* 0x000fce00078e000e */
[----:B------:R-:W-:Y:S05]  /*2d890*/  WARPSYNC.COLLECTIVE R15, `(.L_x_2121) ;  /* 0x000000000f087348 */ /* 0x000fea0003c00000 */
[----:B------:R0:W1:Y:S02]  /*2d8a0*/  SHFL.IDX P6, R14, R13, R12, R11 ;  /* 0x0000000c0d0e7389 */ /* 0x00006400000c000b */
[----:B01----:R-:W-:Y:S01]  /*2d8b0*/  ENDCOLLECTIVE ;  /* 0x000000000000791b */ /* 0x003fe20003800000 */
.L_x_2121:
        /* <DEDUP_REMOVED lines=14> */
.L_x_2122:
[----:B------:R-:W-:Y:S01]  /*2d9a0*/  IMAD.MOV.U32 R2, RZ, RZ, R14 ;  /* 0x000000ffff027224 */ /* 0x000fe200078e000e */
[----:B------:R-:W-:Y:S06]  /*2d9b0*/  BRA `(.L_x_2123) ;  /* 0xffffffac00487947 */ /* 0x000fec000383ffff */
.L_x_1971:
[----:B0-----:R0:W1:Y:S02]  /*2d9c0*/  SYNCS.PHASECHK.TRANS64.TRYWAIT P0, [R6+URZ+0x30860], R2 ;  /* 0x03086002060075a7 */ /* 0x001064000800017f */
[----:B-1----:R-:W-:Y:S05]  /*2d9d0*/  @!P0 NANOSLEEP.SYNCS 0x989680 ;  /* 0x009896800000895d */ /* 0x002fea0003900000 */
[----:B------:R-:W1:Y:S02]  /*2d9e0*/  @!P0 SYNCS.PHASECHK.TRANS64 P0, [R6+URZ+0x30860], R2 ;  /* 0x03086002060085a7 */ /* 0x000e64000800007f */
[----:B-1----:R-:W-:Y:S05]  /*2d9f0*/  @!P0 BRA `(.L_x_1971) ;  /* 0xfffffffc00f08947 */ /* 0x002fea000383ffff */
[----:B------:R-:W-:Y:S05]  /*2da00*/  BRA `(.L_x_2124) ;  /* 0xffffffac00a87947 */ /* 0x000fea000383ffff */
.L_x_1972:
        /* <DEDUP_REMOVED lines=8> */
.L_x_2126:
[----:B------:R-:W-:Y:S05]  /*2da90*/  BSYNC B1 ;  /* 0x0000000000017941 */ /* 0x000fea0003800000 */
.L_x_2125:
        /* <DEDUP_REMOVED lines=9> */
.L_x_2127:
[----:B------:R-:W-:Y:S02]  /*2db30*/  IMAD.MOV.U32 R13, RZ, RZ, R24 ;  /* 0x000000ffff0d7224 */ /* 0x000fe400078e0018 */
[----:B------:R-:W-:Y:S02]  /*2db40*/  IMAD.MOV.U32 R12, RZ, RZ, 0x1 ;  /* 0x00000001ff0c7424 */ /* 0x000fe400078e00ff */
[----:B------:R-:W-:-:S07]  /*2db50*/  IMAD.MOV.U32 R2, RZ, RZ, R14 ;  /* 0x000000ffff027224 */ /* 0x000fce00078e000e */
[----:B------:R-:W-:Y:S05]  /*2db60*/  WARPSYNC.COLLECTIVE R15, `(.L_x_2128) ;  /* 0x000000000f087348 */ /* 0x000fea0003c00000 */
[----:B------:R0:W1:Y:S02]  /*2db70*/  SHFL.IDX P6, R14, R13, R12, R11 ;  /* 0x0000000c0d0e7389 */ /* 0x00006400000c000b */
[----:B01----:R-:W-:Y:S01]  /*2db80*/  ENDCOLLECTIVE ;  /* 0x000000000000791b */ /* 0x003fe20003800000 */
.L_x_2128:
        /* <DEDUP_REMOVED lines=16> */
.L_x_2129:
[----:B------:R-:W-:Y:S02]  /*2dc90*/  IMAD.MOV.U32 R13, RZ, RZ, R24 ;  /* 0x000000ffff0d7224 */ /* 0x000fe400078e0018 */
[----:B------:R-:W-:Y:S02]  /*2dca0*/  IMAD.MOV.U32 R12, RZ, RZ, 0x2 ;  /* 0x00000002ff0c7424 */ /* 0x000fe400078e00ff */
[----:B------:R-:W-:-:S07]  /*2dcb0*/  IMAD.MOV.U32 R2, RZ, RZ, R14 ;  /* 0x000000ffff027224 */ /* 0x000fce00078e000e */
[----:B------:R-:W-:Y:S05]  /*2dcc0*/  WARPSYNC.COLLECTIVE R15, `(.L_x_2130) ;  /* 0x000000000f087348 */ /* 0x000fea0003c00000 */
[----:B------:R0:W1:Y:S02]  /*2dcd0*/  SHFL.IDX P6, R14, R13, R12, R11 ;  /* 0x0000000c0d0e7389 */ /* 0x00006400000c000b */
[----:B01----:R-:W-:Y:S01]  /*2dce0*/  ENDCOLLECTIVE ;  /* 0x000000000000791b */ /* 0x003fe20003800000 */
.L_x_2130:
        /* <DEDUP_REMOVED lines=16> */
.L_x_2131:
[----:B------:R-:W-:Y:S02]  /*2ddf0*/  IMAD.MOV.U32 R13, RZ, RZ, R24 ;  /* 0x000000ffff0d7224 */ /* 0x000fe400078e0018 */
[----:B------:R-:W-:Y:S02]  /*2de00*/  IMAD.MOV.U32 R12, RZ, RZ, 0x3 ;  /* 0x00000003ff0c7424 */ /* 0x000fe400078e00ff */
[----:B------:R-:W-:-:S07]  /*2de10*/  IMAD.MOV.U32 R2, RZ, RZ, R14 ;  /* 0x000000ffff027224 */ /* 0x000fce00078e000e */
[----:B------:R-:W-:Y:S05]  /*2de20*/  WARPSYNC.COLLECTIVE R15, `(.L_x_2132) ;  /* 0x000000000f087348 */ /* 0x000fea0003c00000 */
[----:B------:R0:W1:Y:S02]  /*2de30*/  SHFL.IDX P6, R14, R13, R12, R11 ;  /* 0x0000000c0d0e7389 */ /* 0x00006400000c000b */
[----:B01----:R-:W-:Y:S01]  /*2de40*/  ENDCOLLECTIVE ;  /* 0x000000000000791b */ /* 0x003fe20003800000 */
.L_x_2132:
        /* <DEDUP_REMOVED lines=16> */
.L_x_2133:
[----:B------:R-:W-:Y:S02]  /*2df50*/  IMAD.MOV.U32 R13, RZ, RZ, R24 ;  /* 0x000000ffff0d7224 */ /* 0x000fe400078e0018 */
[----:B------:R-:W-:Y:S02]  /*2df60*/  IMAD.MOV.U32 R12, RZ, RZ, 0x4 ;  /* 0x00000004ff0c7424 */ /* 0x000fe400078e00ff */
[----:B------:R-:W-:-:S07]  /*2df70*/  IMAD.MOV.U32 R2, RZ, RZ, R14 ;  /* 0x000000ffff027224 */ /* 0x000fce00078e000e */
[----:B------:R-:W-:Y:S05]  /*2df80*/  WARPSYNC.COLLECTIVE R15, `(.L_x_2134) ;  /* 0x000000000f087348 */ /* 0x000fea0003c00000 */
[----:B------:R0:W1:Y:S02]  /*2df90*/  SHFL.IDX P6, R14, R13, R12, R11 ;  /* 0x0000000c0d0e7389 */ /* 0x00006400000c000b */
[----:B01----:R-:W-:Y:S01]  /*2dfa0*/  ENDCOLLECTIVE ;  /* 0x000000000000791b */ /* 0x003fe20003800000 */
.L_x_2134:
        /* <DEDUP_REMOVED lines=16> */
.L_x_2135:
[----:B------:R-:W-:Y:S02]  /*2e0b0*/  IMAD.MOV.U32 R13, RZ, RZ, R24 ;  /* 0x000000ffff0d7224 */ /* 0x000fe400078e0018 */
[----:B------:R-:W-:Y:S02]  /*2e0c0*/  IMAD.MOV.U32 R12, RZ, RZ, 0x5 ;  /* 0x00000005ff0c7424 */ /* 0x000fe400078e00ff */
[----:B------:R-:W-:-:S07]  /*2e0d0*/  IMAD.MOV.U32 R2, RZ, RZ, R14 ;  /* 0x000000ffff027224 */ /* 0x000fce00078e000e */
[----:B------:R-:W-:Y:S05]  /*2e0e0*/  WARPSYNC.COLLECTIVE R15, `(.L_x_2136) ;  /* 0x000000000f087348 */ /* 0x000fea0003c00000 */
[----:B------:R0:W1:Y:S02]  /*2e0f0*/  SHFL.IDX P6, R14, R13, R12, R11 ;  /* 0x0000000c0d0e7389 */ /* 0x00006400000c000b */
[----:B01----:R-:W-:Y:S01]  /*2e100*/  ENDCOLLECTIVE ;  /* 0x000000000000791b */ /* 0x003fe20003800000 */
.L_x_2136:
        /* <DEDUP_REMOVED lines=13> */
.L_x_2137:
        /* <DEDUP_REMOVED lines=8> */
.L_x_1980:
[----:B0-----:R0:W1:Y:S02]  /*2e260*/  SYNCS.PHASECHK.TRANS64.TRYWAIT P0, [R0+URZ+0x30860], R3 ;  /* 0x03086003000075a7 */ /* 0x001064000800017f */
[----:B-1----:R-:W-:Y:S05]  /*2e270*/  @!P0 NANOSLEEP.SYNCS 0x989680 ;  /* 0x009896800000895d */ /* 0x002fea0003900000 */
[----:B------:R-:W1:Y:S02]  /*2e280*/  @!P0 SYNCS.PHASECHK.TRANS64 P0, [R0+URZ+0x30860], R3 ;  /* 0x03086003000085a7 */ /* 0x000e64000800007f */
[----:B-1----:R-:W-:Y:S05]  /*2e290*/  @!P0 BRA `(.L_x_1980) ;  /* 0xfffffffc00f08947 */ /* 0x002fea000383ffff */
[----:B------:R-:W-:Y:S05]  /*2e2a0*/  BRA `(.L_x_2139) ;  /* 0xffffffac00bc7947 */ /* 0x000fea000383ffff */
.L_x_1981:
        /* <DEDUP_REMOVED lines=8> */
.L_x_2141:
[----:B------:R-:W-:Y:S05]  /*2e330*/  BSYNC B0 ;  /* 0x0000000000007941 */ /* 0x000fea0003800000 */
.L_x_2140:
        /* <DEDUP_REMOVED lines=9> */
.L_x_2142:
        /* <DEDUP_REMOVED lines=14> */
.L_x_2143:
        /* <DEDUP_REMOVED lines=13> */
.L_x_2144:
[----:B------:R-:W-:Y:S02]  /*2e580*/  IMAD.MOV.U32 R13, RZ, RZ, R24 ;  /* 0x000000ffff0d7224 */ /* 0x000fe400078e0018 */
[----:B------:R-:W-:Y:S01]  /*2e590*/  IMAD.MOV.U32 R12, RZ, RZ, 0x2 ;  /* 0x00000002ff0c7424 */ /* 0x000fe200078e00ff */
[----:B------:R-:W-:-:S13]  /*2e5a0*/  IADD3 R2, P4, R14, R5, RZ ;  /* 0x000000050e027210 */ /* 0x000fda0007f9e0ff */
[----:B------:R-:W-:Y:S05]  /*2e5b0*/  WARPSYNC.COLLECTIVE R15, `(.L_x_2145) ;  /* 0x000000000f087348 */ /* 0x000fea0003c00000 */
[----:B------:R0:W1:Y:S02]  /*2e5c0*/  SHFL.IDX P6, R14, R13, R12, R11 ;  /* 0x0000000c0d0e7389 */ /* 0x00006400000c000b */
[----:B01----:R-:W-:Y:S01]  /*2e5d0*/  ENDCOLLECTIVE ;  /* 0x000000000000791b */ /* 0x003fe20003800000 */
.L_x_2145:
        /* <DEDUP_REMOVED lines=15> */
.L_x_2146:
[----:B------:R-:W-:Y:S02]  /*2e6d0*/  IMAD.MOV.U32 R13, RZ, RZ, R24 ;  /* 0x000000ffff0d7224 */ /* 0x000fe400078e0018 */
[----:B------:R-:W-:Y:S01]  /*2e6e0*/  IMAD.MOV.U32 R12, RZ, RZ, 0x3 ;  /* 0x00000003ff0c7424 */ /* 0x000fe200078e00ff */
[----:B------:R-:W-:-:S13]  /*2e6f0*/  IADD3 R2, P4, R14, R5, RZ ;  /* 0x000000050e027210 */ /* 0x000fda0007f9e0ff */
[----:B------:R-:W-:Y:S05]  /*2e700*/  WARPSYNC.COLLECTIVE R15, `(.L_x_2147) ;  /* 0x000000000f087348 */ /* 0x000fea0003c00000 */
[----:B------:R0:W1:Y:S02]  /*2e710*/  SHFL.IDX P6, R14, R13, R12, R11 ;  /* 0x0000000c0d0e7389 */ /* 0x00006400000c000b */
[----:B01----:R-:W-:Y:S01]  /*2e720*/  ENDCOLLECTIVE ;  /* 0x000000000000791b */ /* 0x003fe20003800000 */
.L_x_2147:
        /* <DEDUP_REMOVED lines=15> */
.L_x_2148:
[----:B------:R-:W-:Y:S02]  /*2e820*/  IMAD.MOV.U32 R13, RZ, RZ, R24 ;  /* 0x000000ffff0d7224 */ /* 0x000fe400078e0018 */
[----:B------:R-:W-:Y:S01]  /*2e830*/  IMAD.MOV.U32 R12, RZ, RZ, 0x4 ;  /* 0x00000004ff0c7424 */ /* 0x000fe200078e00ff */
[----:B------:R-:W-:-:S13]  /*2e840*/  IADD3 R2, P4, R14, R5, RZ ;  /* 0x000000050e027210 */ /* 0x000fda0007f9e0ff */
[----:B------:R-:W-:Y:S05]  /*2e850*/  WARPSYNC.COLLECTIVE R15, `(.L_x_2149) ;  /* 0x000000000f087348 */ /* 0x000fea0003c00000 */
[----:B------:R0:W1:Y:S02]  /*2e860*/  SHFL.IDX P6, R14, R13, R12, R11 ;  /* 0x0000000c0d0e7389 */ /* 0x00006400000c000b */
[----:B01----:R-:W-:Y:S01]  /*2e870*/  ENDCOLLECTIVE ;  /* 0x000000000000791b */ /* 0x003fe20003800000 */
.L_x_2149:
        /* <DEDUP_REMOVED lines=15> */
.L_x_2150:
[----:B------:R-:W-:Y:S02]  /*2e970*/  IMAD.MOV.U32 R13, RZ, RZ, R24 ;  /* 0x000000ffff0d7224 */ /* 0x000fe400078e0018 */
[----:B------:R-:W-:Y:S01]  /*2e980*/  IMAD.MOV.U32 R12, RZ, RZ, 0x5 ;  /* 0x00000005ff0c7424 */ /* 0x000fe200078e00ff */
[----:B------:R-:W-:-:S13]  /*2e990*/  IADD3 R2, P4, R14, R5, RZ ;  /* 0x000000050e027210 */ /* 0x000fda0007f9e0ff */
[----:B------:R-:W-:Y:S05]  /*2e9a0*/  WARPSYNC.COLLECTIVE R15, `(.L_x_2151) ;  /* 0x000000000f087348 */ /* 0x000fea0003c00000 */
[----:B------:R0:W1:Y:S02]  /*2e9b0*/  SHFL.IDX P6, R14, R13, R12, R11 ;  /* 0x0000000c0d0e7389 */ /* 0x00006400000c000b */
[----:B01----:R-:W-:Y:S01]  /*2e9c0*/  ENDCOLLECTIVE ;  /* 0x000000000000791b */ /* 0x003fe20003800000 */
.L_x_2151:
        /* <DEDUP_REMOVED lines=14> */
.L_x_2152:
[----:B------:R-:W-:Y:S05]  /*2eab0*/  BRA `(.L_x_2153) ;  /* 0xffffffa800c47947 */ /* 0x000fea000383ffff */
.L_x_1986:
[----:B------:R-:W-:Y:S01]  /*2eac0*/  BSSY B0, `(.L_x_2154) ;  /* 0x0000008000007945 */ /* 0x000fe20003800000 */
[----:B------:R-:W-:Y:S02]  /*2ead0*/  IMAD.MOV.U32 R13, RZ, RZ, R16 ;  /* 0x000000ffff0d7224 */ /* 0x000fe400078e0010 */
[----:B------:R-:W-:Y:S02]  /*2eae0*/  IMAD.MOV.U32 R12, RZ, RZ, RZ ;  /* 0x000000ffff0c7224 */ /* 0x000fe400078e00ff */
[----:B------:R-:W-:Y:S02]  /*2eaf0*/  IMAD.MOV.U32 R11, RZ, RZ, 0x1f ;  /* 0x0000001fff0b7424 */ /* 0x000fe400078e00ff */
[----:B------:R-:W-:-:S07]  /*2eb00*/  IMAD.MOV.U32 R15, RZ, RZ, -0x1 ;  /* 0xffffffffff0f7424 */ /* 0x000fce00078e00ff */
[----:B01----:R-:W-:Y:S05]  /*2eb10*/  WARPSYNC.COLLECTIVE R15, `(.L_x_2155) ;  /* 0x000000000f087348 */ /* 0x003fea0003c00000 */
[----:B------:R2:W3:Y:S02]  /*2eb20*/  SHFL.IDX P6, R14, R13, R12, R11 ;  /* 0x0000000c0d0e7389 */ /* 0x0004e400000c000b */
[----:B0123--:R-:W-:Y:S01]  /*2eb30*/  ENDCOLLECTIVE ;  /* 0x000000000000791b */ /* 0x00ffe20003800000 */
.L_x_2155:
[----:B------:R-:W-:Y:S05]  /*2eb40*/  BSYNC B0 ;  /* 0x0000000000007941 */ /* 0x000fea0003800000 */
.L_x_2154:
        /* <DEDUP_REMOVED lines=9> */
.L_x_2156:
        /* <DEDUP_REMOVED lines=18> */
.L_x_2157:
[----:B------:R-:W-:Y:S01]  /*2ed00*/  IMAD.MOV.U32 R12, RZ, RZ, 0x2 ;  /* 0x00000002ff0c7424 */ /* 0x000fe200078e00ff */
[----:B------:R-:W-:-:S05]  /*2ed10*/  SEL R6, R14, RZ, P1 ;  /* 0x000000ff0e067207 */ /* 0x000fca0000800000 */
[----:B------:R-:W-:-:S04]  /*2ed20*/  IMAD.IADD R6, R5, 0x1, R6 ;  /* 0x0000000105067824 */ /* 0x000fc800078e0206 */
[----:B------:R-:W-:-:S07]  /*2ed30*/  IMAD.MOV.U32 R13, RZ, RZ, R6 ;  /* 0x000000ffff0d7224 */ /* 0x000fce00078e0006 */
[----:B------:R-:W-:Y:S05]  /*2ed40*/  WARPSYNC.COLLECTIVE R15, `(.L_x_2158) ;  /* 0x000000000f087348 */ /* 0x000fea0003c00000 */
[----:B------:R0:W1:Y:S02]  /*2ed50*/  SHFL.UP P6, R14, R13, R12, R11 ;  /* 0x0400000c0d0e7389 */ /* 0x00006400000c000b */
[----:B01----:R-:W-:Y:S01]  /*2ed60*/  ENDCOLLECTIVE ;  /* 0x000000000000791b */ /* 0x003fe20003800000 */
.L_x_2158:
[----:B------:R-:W-:Y:S01]  /*2ed70*/  IMAD.MOV.U32 R12, RZ, RZ, 0x4 ;  /* 0x00000004ff0c7424 */ /* 0x000fe200078e00ff */
[----:B------:R-:W-:-:S05]  /*2ed80*/  SEL R7, R14, RZ, P2 ;  /* 0x000000ff0e077207 */ /* 0x000fca0001000000 */
[----:B------:R-:W-:-:S04]  /*2ed90*/  IMAD.IADD R7, R6, 0x1, R7 ;  /* 0x0000000106077824 */ /* 0x000fc800078e0207 */
[----:B------:R-:W-:-:S07]  /*2eda0*/  IMAD.MOV.U32 R13, RZ, RZ, R7 ;  /* 0x000000ffff0d7224 */ /* 0x000fce00078e0007 */
[----:B------:R-:W-:Y:S05]  /*2edb0*/  WARPSYNC.COLLECTIVE R15, `(.L_x_2159) ;  /* 0x000000000f087348 */ /* 0x000fea0003c00000 */
[----:B------:R0:W1:Y:S02]  /*2edc0*/  SHFL.UP P6, R14, R13, R12, R11 ;  /* 0x0400000c0d0e7389 */ /* 0x00006400000c000b */
[----:B01----:R-:W-:Y:S01]  /*2edd0*/  ENDCOLLECTIVE ;  /* 0x000000000000791b */ /* 0x003fe20003800000 */
.L_x_2159:
[----:B------:R-:W-:Y:S01]  /*2ede0*/  IMAD.MOV.U32 R12, RZ, RZ, 0x8 ;  /* 0x00000008ff0c7424 */ /* 0x000fe200078e00ff */
[----:B------:R-:W-:-:S05]  /*2edf0*/  SEL R2, R14, RZ, P3 ;  /* 0x000000ff0e027207 */ /* 0x000fca0001800000 */
[----:B------:R-:W-:-:S04]  /*2ee00*/  IMAD.IADD R2, R7, 0x1, R2 ;  /* 0x0000000107027824 */ /* 0x000fc800078e0202 */
[----:B------:R-:W-:-:S07]  /*2ee10*/  IMAD.MOV.U32 R13, RZ, RZ, R2 ;  /* 0x000000ffff0d7224 */ /* 0x000fce00078e0002 */
[----:B------:R-:W-:Y:S05]  /*2ee20*/  WARPSYNC.COLLECTIVE R15, `(.L_x_2160) ;  /* 0x000000000f087348 */ /* 0x000fea0003c00000 */
[----:B------:R0:W1:Y:S02]  /*2ee30*/  SHFL.UP P6, R14, R13, R12, R11 ;  /* 0x0400000c0d0e7389 */ /* 0x00006400000c000b */
[----:B01----:R-:W-:Y:S01]  /*2ee40*/  ENDCOLLECTIVE ;  /* 0x000000000000791b */ /* 0x003fe20003800000 */
.L_x_2160:
[----:B------:R-:W-:Y:S01]  /*2ee50*/  IMAD.MOV.U32 R12, RZ, RZ, 0x10 ;  /* 0x00000010ff0c7424 */ /* 0x000fe200078e00ff */
[----:B------:R-:W-:-:S05]  /*2ee60*/  SEL R3, R14, RZ, P4 ;  /* 0x000000ff0e037207 */ /* 0x000fca0002000000 */
[----:B------:R-:W-:-:S04]  /*2ee70*/  IMAD.IADD R3, R2, 0x1, R3 ;  /* 0x0000000102037824 */ /* 0x000fc800078e0203 */
[----:B------:R-:W-:-:S07]  /*2ee80*/  IMAD.MOV.U32 R13, RZ, RZ, R3 ;  /* 0x000000ffff0d7224 */ /* 0x000fce00078e0003 */
[----:B------:R-:W-:Y:S05]  /*2ee90*/  WARPSYNC.COLLECTIVE R15, `(.L_x_2161) ;  /* 0x000000000f087348 */ /* 0x000fea0003c00000 */
[----:B------:R0:W1:Y:S02]  /*2eea0*/  SHFL.UP P6, R14, R13, R12, R11 ;  /* 0x0400000c0d0e7389 */ /* 0x00006400000c000b */
[----:B01----:R-:W-:Y:S01]  /*2eeb0*/  ENDCOLLECTIVE ;  /* 0x000000000000791b */ /* 0x003fe20003800000 */
.L_x_2161:
        /* <DEDUP_REMOVED lines=8> */
.L_x_2162:
[----:B------:R-:W-:Y:S05]  /*2ef40*/  BRA `(.L_x_2163) ;  /* 0xffffffa800d47947 */ /* 0x000fea000383ffff */
.L_x_1991:
        /* <DEDUP_REMOVED lines=8> */
.L_x_2165:
[----:B------:R-:W-:Y:S05]  /*2efd0*/  BSYNC B0 ;  /* 0x0000000000007941 */ /* 0x000fea0003800000 */
.L_x_2164:
        /* <DEDUP_REMOVED lines=8> */
.L_x_2166:
[----:B------:R-:W-:Y:S01]  /*2f060*/  IMAD.MOV.U32 R12, RZ, RZ, 0x4 ;  /* 0x00000004ff0c7424 */ /* 0x000fe200078e00ff */
[----:B------:R-:W-:-:S05]  /*2f070*/  SEL R2, R14, RZ, P2 ;  /* 0x000000ff0e027207 */ /* 0x000fca0001000000 */
[----:B------:R-:W-:-:S04]  /*2f080*/  IMAD.IADD R2, R13, 0x1, R2 ;  /* 0x000000010d027824 */ /* 0x000fc800078e0202 */
[----:B------:R-:W-:-:S07]  /*2f090*/  IMAD.MOV.U32 R13, RZ, RZ, R2 ;  /* 0x000000ffff0d7224 */ /* 0x000fce00078e0002 */
[----:B------:R-:W-:Y:S05]  /*2f0a0*/  WARPSYNC.COLLECTIVE R15, `(.L_x_2167) ;  /* 0x000000000f087348 */ /* 0x000fea0003c00000 */
[----:B------:R0:W1:Y:S02]  /*2f0b0*/  SHFL.UP P6, R14, R13, R12, R11 ;  /* 0x0400000c0d0e7389 */ /* 0x00006400000c000b */
[----:B01----:R-:W-:Y:S01]  /*2f0c0*/  ENDCOLLECTIVE ;  /* 0x000000000000791b */ /* 0x003fe20003800000 */
.L_x_2167:
[----:B------:R-:W-:Y:S01]  /*2f0d0*/  IMAD.MOV.U32 R12, RZ, RZ, 0x8 ;  /* 0x00000008ff0c7424 */ /* 0x000fe200078e00ff */
[----:B------:R-:W-:-:S05]  /*2f0e0*/  SEL R3, R14, RZ, P3 ;  /* 0x000000ff0e037207 */ /* 0x000fca0001800000 */
[----:B------:R-:W-:-:S04]  /*2f0f0*/  IMAD.IADD R3, R2, 0x1, R3 ;  /* 0x0000000102037824 */ /* 0x000fc800078e0203 */
[----:B------:R-:W-:-:S07]  /*2f100*/  IMAD.MOV.U32 R13, RZ, RZ, R3 ;  /* 0x000000ffff0d7224 */ /* 0x000fce00078e0003 */
[----:B------:R-:W-:Y:S05]  /*2f110*/  WARPSYNC.COLLECTIVE R15, `(.L_x_2168) ;  /* 0x000000000f087348 */ /* 0x000fea0003c00000 */
[----:B------:R0:W1:Y:S02]  /*2f120*/  SHFL.UP P6, R14, R13, R12, R11 ;  /* 0x0400000c0d0e7389 */ /* 0x00006400000c000b */
[----:B01----:R-:W-:Y:S01]  /*2f130*/  ENDCOLLECTIVE ;  /* 0x000000000000791b */ /* 0x003fe20003800000 */
.L_x_2168:
[----:B------:R-:W-:Y:S01]  /*2f140*/  IMAD.MOV.U32 R12, RZ, RZ, 0x10 ;  /* 0x00000010ff0c7424 */ /* 0x000fe200078e00ff */
[----:B------:R-:W-:-:S05]  /*2f150*/  SEL R4, R14, RZ, P4 ;  /* 0x000000ff0e047207 */ /* 0x000fca0002000000 */
[----:B------:R-:W-:-:S04]  /*2f160*/  IMAD.IADD R4, R3, 0x1, R4 ;  /* 0x0000000103047824 */ /* 0x000fc800078e0204 */
[----:B------:R-:W-:-:S07]  /*2f170*/  IMAD.MOV.U32 R13, RZ, RZ, R4 ;  /* 0x000000ffff0d7224 */ /* 0x000fce00078e0004 */
[----:B------:R-:W-:Y:S05]  /*2f180*/  WARPSYNC.COLLECTIVE R15, `(.L_x_2169) ;  /* 0x000000000f087348 */ /* 0x000fea0003c00000 */
[----:B------:R0:W1:Y:S02]  /*2f190*/  SHFL.UP P6, R14, R13, R12, R11 ;  /* 0x0400000c0d0e7389 */ /* 0x00006400000c000b */
[----:B01----:R-:W-:Y:S01]  /*2f1a0*/  ENDCOLLECTIVE ;  /* 0x000000000000791b */ /* 0x003fe20003800000 */
.L_x_2169:
        /* <DEDUP_REMOVED lines=8> */
.L_x_2170:
[----:B------:R-:W-:Y:S05]  /*2f230*/  BRA `(.L_x_2171) ;  /* 0xffffffa800b47947 */ /* 0x000fea000383ffff */
.L_x_1993:
[----:B------:R-:W-:Y:S01]  /*2f240*/  BSSY B0, `(.L_x_2172) ;  /* 0x0000006000007945 */ /* 0x000fe20003800000 */
[----:B------:R-:W-:Y:S01]  /*2f250*/  PLOP3.LUT P6, PT, P6, PT, PT, 0x8, 0x0 ;  /* 0x000000000000781c */ /* 0x000fe200037ce170 */
[----:B------:R-:W-:-:S12]  /*2f260*/  IMAD.MOV.U32 R15, RZ, RZ, -0x1 ;  /* 0xffffffffff0f7424 */ /* 0x000fd800078e00ff */
[----:B01----:R-:W-:Y:S05]  /*2f270*/  WARPSYNC.COLLECTIVE R15, `(.L_x_2173) ;  /* 0x000000000f087348 */ /* 0x003fea0003c00000 */
[----:B------:R-:W-:Y:S01]  /*2f280*/  VOTE.ANY R14, PT, P6 ;  /* 0x00000000000e7806 */ /* 0x000fe200030e0100 */
[----:B01----:R-:W-:Y:S06]  /*2f290*/  ENDCOLLECTIVE ;  /* 0x000000000000791b */ /* 0x003fec0003800000 */
.L_x_2173:
[----:B------:R-:W-:Y:S05]  /*2f2a0*/  BSYNC B0 ;  /* 0x0000000000007941 */ /* 0x000fea0003800000 */
.L_x_2172:
        /* <DEDUP_REMOVED lines=9> */
.L_x_2174:
[----:B------:R-:W-:Y:S01]  /*2f340*/  IMAD.MOV.U32 R5, RZ, RZ, R14 ;  /* 0x000000ffff057224 */ /* 0x000fe200078e000e */
[----:B------:R-:W-:Y:S06]  /*2f350*/  BRA `(.L_x_2175) ;  /* 0xffffffa800a47947 */ /* 0x000fec000383ffff */
.L_x_1995:
[----:B------:R-:W-:Y:S01]  /*2f360*/  BSSY B0, `(.L_x_2176) ;  /* 0x0000007000007945 */ /* 0x000fe20003800000 */
[----:B------:R-:W-:Y:S02]  /*2f370*/  IMAD.MOV.U32 R13, RZ, RZ, R2 ;  /* 0x000000ffff0d7224 */ /* 0x000fe400078e0002 */
[----:B------:R-:W-:Y:S02]  /*2f380*/  IMAD.MOV.U32 R11, RZ, RZ, 0x1f ;  /* 0x0000001fff0b7424 */ /* 0x000fe400078e00ff */
[----:B------:R-:W-:-:S07]  /*2f390*/  IMAD.MOV.U32 R15, RZ, RZ, -0x1 ;  /* 0xffffffffff0f7424 */ /* 0x000fce00078e00ff */
[----:B0123--:R-:W-:Y:S05]  /*2f3a0*/  WARPSYNC.COLLECTIVE R15, `(.L_x_2177) ;  /* 0x000000000f087348 */ /* 0x00ffea0003c00000 */
[----:B------:R4:W0:Y:S02]  /*2f3b0*/  SHFL.IDX P6, R14, R13, R12, R11 ;  /* 0x0000000c0d0e7389 */ /* 0x00082400000c000b */
[----:B01234-:R-:W-:Y:S01]  /*2f3c0*/  ENDCOLLECTIVE ;  /* 0x000000000000791b */ /* 0x01ffe20003800000 */
.L_x_2177:
[----:B------:R-:W-:Y:S05]  /*2f3d0*/  BSYNC B0 ;  /* 0x0000000000007941 */ /* 0x000fea0003800000 */
.L_x_2176:
[----:B------:R-:W-:Y:S05]  /*2f3e0*/  BRA `(.L_x_1994) ;  /* 0xffffffa8009c7947 */ /* 0x000fea000383ffff */
.L_x_1999:
[----:B0-----:R0:W2:Y:S02]  /*2f3f0*/  SYNCS.PHASECHK.TRANS64.TRYWAIT P0, [R5+URZ+0x30820], R0 ;  /* 0x03082000050075a7 */ /* 0x0010a4000800017f */
[----:B--2---:R-:W-:Y:S05]  /*2f400*/  @!P0 NANOSLEEP.SYNCS 0x989680 ;  /* 0x009896800000895d */ /* 0x004fea0003900000 */
[----:B------:R-:W2:Y:S02]  /*2f410*/  @!P0 SYNCS.PHASECHK.TRANS64 P0, [R5+URZ+0x30820], R0 ;  /* 0x03082000050085a7 */ /* 0x000ea4000800007f */
[----:B--2---:R-:W-:Y:S05]  /*2f420*/  @!P0 BRA `(.L_x_1999) ;  /* 0xfffffffc00f08947 */ /* 0x004fea000383ffff */
[----:B------:R-:W-:Y:S05]  /*2f430*/  BRA `(.L_x_2178) ;  /* 0xffffffb000147947 */ /* 0x000fea000383ffff */
.L_x_2000:
        /* <DEDUP_REMOVED lines=11> */
.L_x_2180:
[----:B------:R-:W-:Y:S05]  /*2f4f0*/  BSYNC B0 ;  /* 0x0000000000007941 */ /* 0x000fea0003800000 */
.L_x_2179:
[----:B------:R-:W-:Y:S05]  /*2f500*/  BRA `(.L_x_2181) ;  /* 0xffffffac00fc7947 */ /* 0x000fea000383ffff */
.L_x_2001:
[----:B------:R-:W-:Y:S01]  /*2f510*/  BSSY B0, `(.L_x_2182) ;  /* 0x0000006000007945 */ /* 0x000fe20003800000 */
[----:B------:R-:W-:-:S07]  /*2f520*/  IMAD.MOV.U32 R15, RZ, RZ, -0x1 ;  /* 0xffffffffff0f7424 */ /* 0x000fce00078e00ff */
[----:B01-3--:R-:W-:Y:S05]  /*2f530*/  WARPSYNC.COLLECTIVE R15, `(.L_x_2183) ;  /* 0x000000000f0c7348 */ /* 0x00bfea0003c00000 */
[----:B------:R-:W-:Y:S02]  /*2f540*/  ELECT P6, UR62, PT ;  /* 0x00000000003e782f */ /* 0x000fe400038c0000 */
[----:B------:R-:W-:Y:S01]  /*2f550*/  MOV R14, UR62 ;  /* 0x0000003e000e7c02 */ /* 0x000fe20008000f00 */
[----:B01-3--:R-:W-:Y:S10]  /*2f560*/  ENDCOLLECTIVE ;  /* 0x000000000000791b */ /* 0x00bff40003800000 */
.L_x_2183:
[----:B------:R-:W-:Y:S05]  /*2f570*/  BSYNC B0 ;  /* 0x0000000000007941 */ /* 0x000fea0003800000 */
.L_x_2182:
[----:B------:R-:W-:Y:S05]  /*2f580*/  BRA `(.L_x_2184) ;  /* 0xffffffac00f07947 */ /* 0x000fea000383ffff */
.L_x_2003:
[----:B0-----:R0:W2:Y:S02]  /*2f590*/  SYNCS.PHASECHK.TRANS64.TRYWAIT P1, [R3+URZ+0x30840], R2 ;  /* 0x03084002030075a7 */ /* 0x0010a4000802017f */
[----:B--2---:R-:W-:Y:S05]  /*2f5a0*/  @!P1 NANOSLEEP.SYNCS 0x989680 ;  /* 0x009896800000995d */ /* 0x004fea0003900000 */
[----:B------:R-:W2:Y:S02]  /*2f5b0*/  @!P1 SYNCS.PHASECHK.TRANS64 P1, [R3+URZ+0x30840], R2 ;  /* 0x03084002030095a7 */ /* 0x000ea4000802007f */
[----:B--2---:R-:W-:Y:S05]  /*2f5c0*/  @!P1 BRA `(.L_x_2003) ;  /* 0xfffffffc00f09947 */ /* 0x004fea000383ffff */
[----:B------:R-:W-:Y:S05]  /*2f5d0*/  BRA `(.L_x_2185) ;  /* 0xffffffb000187947 */ /* 0x000fea000383ffff */
.L_x_2005:
[----:B--2---:R2:W4:Y:S02]  /*2f5e0*/  SYNCS.PHASECHK.TRANS64.TRYWAIT P1, [R5+URZ+0x30840], R0 ;  /* 0x03084000050075a7 */ /* 0x004524000802017f */
[----:B----4-:R-:W-:Y:S05]  /*2f5f0*/  @!P1 NANOSLEEP.SYNCS 0x989680 ;  /* 0x009896800000995d */ /* 0x010fea0003900000 */
[----:B------:R-:W4:Y:S02]  /*2f600*/  @!P1 SYNCS.PHASECHK.TRANS64 P1, [R5+URZ+0x30840], R0 ;  /* 0x03084000050095a7 */ /* 0x000f24000802007f */
[----:B----4-:R-:W-:Y:S05]  /*2f610*/  @!P1 BRA `(.L_x_2005) ;  /* 0xfffffffc00f09947 */ /* 0x010fea000383ffff */
[----:B------:R-:W-:Y:S05]  /*2f620*/  BRA `(.L_x_2186) ;  /* 0xffffffb000247947 */ /* 0x000fea000383ffff */
.L_x_2007:
[----:B----4-:R4:W0:Y:S02]  /*2f630*/  SYNCS.PHASECHK.TRANS64.TRYWAIT P1, [R3+URZ+0x30860], R2 ;  /* 0x03086002030075a7 */ /* 0x010824000802017f */
[----:B0-----:R-:W-:Y:S05]  /*2f640*/  @!P1 NANOSLEEP.SYNCS 0x989680 ;  /* 0x009896800000995d */ /* 0x001fea0003900000 */
[----:B------:R-:W0:Y:S02]  /*2f650*/  @!P1 SYNCS.PHASECHK.TRANS64 P1, [R3+URZ+0x30860], R2 ;  /* 0x03086002030095a7 */ /* 0x000e24000802007f */
[----:B0-----:R-:W-:Y:S05]  /*2f660*/  @!P1 BRA `(.L_x_2007) ;  /* 0xfffffffc00f09947 */ /* 0x001fea000383ffff */
[----:B------:R-:W-:Y:S05]  /*2f670*/  BRA `(.L_x_2187) ;  /* 0xffffffb000207947 */ /* 0x000fea000383ffff */
.L_x_2188:
        /* <DEDUP_REMOVED lines=16> */
.L_x_3237:


//--------------------- .text._ZN7cutlass13device_kernelIN5flash11enable_sm90INS1_16FlashAttnFwdSm90INS1_25CollectiveMainloopFwdSm90ILi2EN4cute5tupleIJNS5_1CILi1EEES8_S8_EEENS6_IJNS7_ILi128EEENS7_ILi96EEENS7_ILi192EEEEEELi192ENS_10bfloat16_tEfNS_4arch4Sm90ELb1ELb0ELb0ELb0ELb1ELb0ELb0ELb1ELb1ELb1ELb0ELb0EEENS1_21CollectiveEpilogueFwdINS6_IJSA_SC_SB_EEES9_SE_SG_Li256ELb0ELb1ELb0ELb0EEENS1_30DynamicPersistentTileSchedulerILi256ELi128ELb0ELb1ELb1EEEEEEEEEvNT_6ParamsE --------------------------
	.section	.text._ZN7cutlass13device_kernelIN5flash11enable_sm90INS1_16FlashAttnFwdSm90INS1_25CollectiveMainloopFwdSm90ILi2EN4cute5tupleIJNS5_1CILi1EEES8_S8_EEENS6_IJNS7_ILi128EEENS7_ILi96EEENS7_ILi192EEEEEELi192ENS_10bfloat16_tEfNS_4arch4Sm90ELb1ELb0ELb0ELb0ELb1ELb0ELb0ELb1ELb1ELb1ELb0ELb0EEENS1_21CollectiveEpilogueFwdINS6_IJSA_SC_SB_EEES9_SE_SG_Li256ELb0ELb1ELb0ELb0EEENS1_30DynamicPersistentTileSchedulerILi256ELi128ELb0ELb1ELb1EEEEEEEEEvNT_6ParamsE,"ax",@progbits
	.align	128
.text._ZN7cutlass13device_kernelIN5flash11enable_sm90INS1_16FlashAttnFwdSm90INS1_25CollectiveMainloopFwdSm90ILi2EN4cute5tupleIJNS5_1CILi1EEES8_S8_EEENS6_IJNS7_ILi128EEENS7_ILi96EEENS7_ILi192EEEEEELi192ENS_10bfloat16_tEfNS_4arch4Sm90ELb1ELb0ELb0ELb0ELb1ELb0ELb0ELb1ELb1ELb1ELb0ELb0EEENS1_21CollectiveEpilogueFwdINS6_IJSA_SC_SB_EEES9_SE_SG_Li256ELb0ELb1ELb0ELb0EEENS1_30DynamicPersistentTileSchedulerILi256ELi128ELb0ELb1ELb1EEEEEEEEEvNT_6ParamsE:
        .type           _ZN7cutlass13device_kernelIN5flash11enable_sm90INS1_16FlashAttnFwdSm90INS1_25CollectiveMainloopFwdSm90ILi2EN4cute5tupleIJNS5_1CILi1EEES8_S8_EEENS6_IJNS7_ILi128EEENS7_ILi96EEENS7_ILi192EEEEEELi192ENS_10bfloat16_tEfNS_4arch4Sm90ELb1ELb0ELb0ELb0ELb1ELb0ELb0ELb1ELb1ELb1ELb0ELb0EEENS1_21CollectiveEpilogueFwdINS6_IJSA_SC_SB_EEES9_SE_SG_Li256ELb0ELb1ELb0ELb0EEENS1_30DynamicPersistentTileSchedulerILi256ELi128ELb0ELb1ELb1EEEEEEEEEvNT_6ParamsE,@function
        .size           _ZN7cutlass13device_kernelIN5flash11enable_sm90INS1_16FlashAttnFwdSm90INS1_25CollectiveMainloopFwdSm90ILi2EN4cute5tupleIJNS5_1CILi1EEES8_S8_EEENS6_IJNS7_ILi128EEENS7_ILi96EEENS7_ILi192EEEEEELi192ENS_10bfloat16_tEfNS_4arch4Sm90ELb1ELb0ELb0ELb0ELb1ELb0ELb0ELb1ELb1ELb1ELb0ELb0EEENS1_21CollectiveEpilogueFwdINS6_IJSA_SC_SB_EEES9_SE_SG_Li256ELb0ELb1ELb0ELb0EEENS1_30DynamicPersistentTileSchedulerILi256ELi128ELb0ELb1ELb1EEEEEEEEEvNT_6ParamsE,(.L_x_3238 - _ZN7cutlass13device_kernelIN5flash11enable_sm90INS1_16FlashAttnFwdSm90INS1_25CollectiveMainloopFwdSm90ILi2EN4cute5tupleIJNS5_1CILi1EEES8_S8_EEENS6_IJNS7_ILi128EEENS7_ILi96EEENS7_ILi192EEEEEELi192ENS_10bfloat16_tEfNS_4arch4Sm90ELb1ELb0ELb0ELb0ELb1ELb0ELb0ELb1ELb1ELb1ELb0ELb0EEENS1_21CollectiveEpilogueFwdINS6_IJSA_SC_SB_EEES9_SE_SG_Li256ELb0ELb1ELb0ELb0EEENS1_30DynamicPersistentTileSchedulerILi256ELi128ELb0ELb1ELb1EEEEEEEEEvNT_6ParamsE)
        .other          _ZN7cutlass13device_kernelIN5flash11enable_sm90INS1_16FlashAttnFwdSm90INS1_25CollectiveMainloopFwdSm90ILi2EN4cute5tupleIJNS5_1CILi1EEES8_S8_EEENS6_IJNS7_ILi128EEENS7_ILi96EEENS7_ILi192EEEEEELi192ENS_10bfloat16_tEfNS_4arch4Sm90ELb1ELb0ELb0ELb0ELb1ELb0ELb0ELb1ELb1ELb1ELb0ELb0EEENS1_21CollectiveEpilogueFwdINS6_IJSA_SC_SB_EEES9_SE_SG_Li256ELb0ELb1ELb0ELb0EEENS1_30DynamicPersistentTileSchedulerILi256ELi128ELb0ELb1ELb1EEEEEEEEEvNT_6ParamsE,@"STO_CUDA_ENTRY STV_DEFAULT"
_ZN7cutlass13device_kernelIN5flash11enable_sm90INS1_16FlashAttnFwdSm90INS1_25CollectiveMainloopFwdSm90ILi2EN4cute5tupleIJNS5_1CILi1EEES8_S8_EEENS6_IJNS7_ILi128EEENS7_ILi96EEENS7_ILi192EEEEEELi192ENS_10bfloat16_tEfNS_4arch4Sm90ELb1ELb0ELb0ELb0ELb1ELb0ELb0ELb1ELb1ELb1ELb0ELb0EEENS1_21CollectiveEpilogueFwdINS6_IJSA_SC_SB_EEES9_SE_SG_Li256ELb0ELb1ELb0ELb0EEENS1_30DynamicPersistentTileSchedulerILi256ELi128ELb0ELb1ELb1EEEEEEEEEvNT_6ParamsE:
        /* <DEDUP_REMOVED lines=45> */
.L_x_2189:
        /* <DEDUP_REMOVED lines=22> */
.L_x_2190:
        /* <DEDUP_REMOVED lines=18> */
.L_x_2191:
        /* <DEDUP_REMOVED lines=22> */
.L_x_2192:
        /* <DEDUP_REMOVED lines=23> */
.L_x_2193:
        /* <DEDUP_REMOVED lines=10> */
.L_x_2195:
        /* <DEDUP_REMOVED lines=10> */
[----:B------:R-:W2:Y:S01]  /*0960*/  LDL R3, [R1+0x4] ;  /* 0x0000040001037983 */ /* 0x000ea20000100800 */
[----:B------:R-:W-:Y:S01]  /*0970*/  UMOV UR38, URZ ;  /* 0x0000003f00267c82 */ /* 0x000fe20008000000 */
[----:B------:R-:W-:Y:S01]  /*0980*/  UMOV UR39, URZ ;  /* 0x0000003f00277c82 */ /* 0x000fe20008000000 */
[----:B0-----:R-:W0:Y:S02]  /*0990*/  S2R R2, SR_TID.X ;  /* 0x0000000000027919 */ /* 0x001e240000002100 */
[----:B0-----:R-:W-:-:S05]  /*09a0*/  VIADD R203, R2, 0xffffff80 ;  /* 0xffffff8002cb7836 */ /* 0x001fca0000000000 */
[----:B------:R-:W-:-:S04]  /*09b0*/  SHF.R.S32.HI R0, RZ, 0x1f, R203 ;  /* 0x0000001fff007819 */ /* 0x000fc800000114cb */
[----:B------:R-:W-:-:S05]  /*09c0*/  LEA.HI R4, R0, R203, RZ, 0x5 ;  /* 0x000000cb00047211 */ /* 0x000fca00078f28ff */
[----:B------:R-:W-:-:S05]  /*09d0*/  IMAD.SHL.U32 R6, R4, 0x20, RZ ;  /* 0x0000002004067824 */ /* 0x000fca00078e00ff */
[----:B------:R-:W-:Y:S02]  /*09e0*/  LOP3.LUT R7, R6, 0xfffffc00, RZ, 0xc0, !PT ;  /* 0xfffffc0006077812 */ /* 0x000fe400078ec0ff */
[----:B------:R-:W-:-:S04]  /*09f0*/  LEA.HI R6, R0, R203, RZ, 0x2 ;  /* 0x000000cb00067211 */ /* 0x000fc800078f10ff */
[----:B------:R-:W-:-:S05]  /*0a00*/  LOP3.LUT R6, R6, 0xfffffffc, RZ, 0xc0, !PT ;  /* 0xfffffffc06067812 */ /* 0x000fca00078ec0ff */
[----:B------:R-:W-:Y:S01]  /*0a10*/  IMAD.IADD R6, R203, 0x1, -R6 ;  /* 0x00000001cb067824 */ /* 0x000fe200078e0a06 */
[----:B--2---:R-:W-:Y:S02]  /*0a20*/  R2UR UR5, R3 ;  /* 0x00000000030572ca */ /* 0x004fe400000e0000 */
[----:B------:R-:W-:-:S04]  /*0a30*/  LEA.HI R3, R0, R203, RZ, 0x7 ;  /* 0x000000cb00037211 */ /* 0x000fc800078f38ff */
[----:B------:R-:W-:Y:S02]  /*0a40*/  LOP3.LUT R2, R3, 0xffffff80, RZ, 0xc0, !PT ;  /* 0xffffff8003027812 */ /* 0x000fe400078ec0ff */
[----:B------:R-:W-:-:S03]  /*0a50*/  SHF.R.S32.HI R196, RZ, 0x7, R3 ;  /* 0x00000007ffc47819 */ /* 0x000fc60000011403 */
[C---:B------:R-:W-:Y:S01]  /*0a60*/  IMAD.IADD R195, R203.reuse, 0x1, -R2 ;  /* 0x00000001cbc37824 */ /* 0x040fe200078e0a02 */
[CC--:B------:R-:W-:Y:S01]  /*0a70*/  LEA.HI R2, R0.reuse, R203.reuse, RZ, 0x4 ;  /* 0x000000cb00027211 */ /* 0x0c0fe200078f20ff */
[----:B------:R-:W-:Y:S01]  /*0a80*/  ULOP3.LUT UR6, UR5, 0x1, URZ, 0xfc, !UPT ;  /* 0x0000000105067892 */ /* 0x000fe2000f8efc3f */
[----:B------:R-:W-:Y:S02]  /*0a90*/  LEA.HI R0, R0, R203, RZ, 0x3 ;  /* 0x000000cb00007211 */ /* 0x000fe400078f18ff */
[----:B------:R-:W-:Y:S01]  /*0aa0*/  SHF.R.S32.HI R8, RZ, 0x1f, R195 ;  /* 0x0000001fff087819 */ /* 0x000fe200000114c3 */
[----:B------:R-:W-:Y:S01]  /*0ab0*/  UMOV UR5, URZ ;  /* 0x0000003f00057c82 */ /* 0x000fe20008000000 */
[----:B------:R-:W-:Y:S01]  /*0ac0*/  LOP3.LUT R4, R2, 0x3fffff0, RZ, 0xc0, !PT ;  /* 0x03fffff002047812 */ /* 0x000fe200078ec0ff */
[----:B------:R-:W-:Y:S01]  /*0ad0*/  IMAD.U32 R194, RZ, RZ, UR5 ;  /* 0x00000005ffc27e24 */ /* 0x000fe2000f8e00ff */
[----:B------:R-:W-:Y:S02]  /*0ae0*/  LEA.HI R9, R8, R195, RZ, 0x2 ;  /* 0x000000c308097211 */ /* 0x000fe400078f10ff */
[----:B------:R-:W-:Y:S01]  /*0af0*/  SHF.R.S32.HI R5, RZ, 0x4, R2 ;  /* 0x00000004ff057819 */ /* 0x000fe20000011402 */
[----:B------:R-:W-:Y:S01]  /*0b00*/  IMAD.IADD R4, R203, 0x1, -R4 ;  /* 0x00000001cb047824 */ /* 0x000fe200078e0a04 */
[----:B------:R-:W-:-:S02]  /*0b10*/  SHF.R.S32.HI R10, RZ, 0x2, R9 ;  /* 0x00000002ff0a7819 */ /* 0x000fc40000011409 */
[----:B------:R-:W-:Y:S01]  /*0b20*/  SHF.R.S32.HI R11, RZ, 0x1f, R9 ;  /* 0x0000001fff0b7819 */ /* 0x000fe20000011409 */
[----:B------:R-:W-:Y:S01]  /*0b30*/  IMAD R7, R4, 0x40, R7 ;  /* 0x0000004004077824 */ /* 0x000fe200078e0207 */
[----:B------:R-:W-:Y:S02]  /*0b40*/  LEA.HI R2, R2, R5, RZ, 0x1 ;  /* 0x0000000502027211 */ /* 0x000fe400078f08ff */
[----:B------:R-:W-:Y:S02]  /*0b50*/  LEA.HI R11, R11, R10, RZ, 0x3 ;  /* 0x0000000a0b0b7211 */ /* 0x000fe400078f18ff */
[----:B------:R-:W-:Y:S02]  /*0b60*/  LOP3.LUT R2, R2, 0x1ffffffe, RZ, 0xc0, !PT ;  /* 0x1ffffffe02027812 */ /* 0x000fe400078ec0ff */
[----:B------:R-:W-:Y:S02]  /*0b70*/  LOP3.LUT R4, R0, 0xfffffff8, RZ, 0xc0, !PT ;  /* 0xfffffff800047812 */ /* 0x000fe400078ec0ff */
[----:B------:R-:W-:Y:S01]  /*0b80*/  LOP3.LUT R11, R11, 0xfffffff8, RZ, 0xc0, !PT ;  /* 0xfffffff80b0b7812 */ /* 0x000fe200078ec0ff */
[----:B------:R-:W-:Y:S01]  /*0b90*/  IMAD.IADD R2, R5, 0x1, -R2 ;  /* 0x0000000105027824 */ /* 0x000fe200078e0a02 */
[----:B------:R-:W-:Y:S01]  /*0ba0*/  LEA.HI R8, R8, R195, RZ, 0x5 ;  /* 0x000000c308087211 */ /* 0x000fe200078f28ff */
[----:B------:R-:W-:Y:S01]  /*0bb0*/  IMAD.IADD R23, R203, 0x1, -R4 ;  /* 0x00000001cb177824 */ /* 0x000fe200078e0a04 */
[----:B------:R-:W-:Y:S01]  /*0bc0*/  LEA.HI R3, R3, R196, RZ, 0x1 ;  /* 0x000000c403037211 */ /* 0x000fe200078f08ff */
[----:B------:R-:W-:Y:S01]  /*0bd0*/  IMAD R198, R2, 0x8, R7 ;  /* 0x0000000802c67824 */ /* 0x000fe200078e0207 */
[----:B------:R-:W-:Y:S01]  /*0be0*/  IADD3 R11, R10, -R11, RZ ;  /* 0x8000000b0a0b7210 */ /* 0x000fe20007ffe0ff */
[----:B------:R-:W-:Y:S01]  /*0bf0*/  IMAD.SHL.U32 R16, R23, 0x8, RZ ;  /* 0x0000000817107824 */ /* 0x000fe200078e00ff */
[----:B------:R-:W-:-:S02]  /*0c00*/  SHF.R.S32.HI R8, RZ, 0x5, R8 ;  /* 0x00000005ff087819 */ /* 0x000fc40000011408 */
[----:B------:R-:W-:Y:S01]  /*0c10*/  LEA.HI R5, R6, R6, RZ, 0x1 ;  /* 0x0000000606057211 */ /* 0x000fe200078f08ff */
[----:B------:R-:W-:Y:S01]  /*0c20*/  VIADD R19, R16, 0x40 ;  /* 0x0000004010137836 */ /* 0x000fe20000000000 */
[----:B------:R-:W-:Y:S01]  /*0c30*/  LOP3.LUT R3, R3, 0x3fffffe, RZ, 0xc0, !PT ;  /* 0x03fffffe03037812 */ /* 0x000fe200078ec0ff */
[----:B------:R-:W-:Y:S01]  /*0c40*/  IMAD R8, R8, 0x10, R11 ;  /* 0x0000001008087824 */ /* 0x000fe200078e020b */
[----:B------:R-:W-:Y:S01]  /*0c50*/  LOP3.LUT R5, R5, 0x1ffffffe, RZ, 0xc0, !PT ;  /* 0x1ffffffe05057812 */ /* 0x000fe200078ec0ff */
[----:B------:R-:W-:Y:S01]  /*0c60*/  VIADD R22, R16, 0x80 ;  /* 0x0000008010167836 */ /* 0x000fe20000000000 */
[----:B------:R-:W-:Y:S01]  /*0c70*/  SHF.R.S32.HI R193, RZ, 0x3, R0 ;  /* 0x00000003ffc17819 */ /* 0x000fe20000011400 */
[----:B------:R-:W-:Y:S01]  /*0c80*/  IMAD.IADD R3, R196, 0x1, -R3 ;  /* 0x00000001c4037824 */ /* 0x000fe200078e0a03 */
[----:B------:R-:W-:Y:S01]  /*0c90*/  LOP3.LUT R0, R9, 0x7ffffffc, RZ, 0xc0, !PT ;  /* 0x7ffffffc09007812 */ /* 0x000fe200078ec0ff */
[----:B------:R-:W-:Y:S01]  /*0ca0*/  IMAD.IADD R18, R6, 0x1, -R5 ;  /* 0x0000000106127824 */ /* 0x000fe200078e0a05 */
[----:B------:R-:W-:Y:S01]  /*0cb0*/  MOV R199, UR6 ;  /* 0x0000000600c77c02 */ /* 0x000fe20008000f00 */
[----:B------:R-:W-:Y:S01]  /*0cc0*/  IMAD R197, R3, 0x40, R8 ;  /* 0x0000004003c57824 */ /* 0x000fe200078e0208 */
[----:B------:R-:W-:Y:S01]  /*0cd0*/  SHF.R.S32.HI R202, RZ, 0x1f, R16 ;  /* 0x0000001fffca7819 */ /* 0x000fe20000011410 */
[----:B------:R-:W-:Y:S01]  /*0ce0*/  IMAD.IADD R17, R195, 0x1, -R0 ;  /* 0x00000001c3117824 */ /* 0x000fe200078e0a00 */
[----:B------:R-:W-:Y:S01]  /*0cf0*/  SHF.R.S32.HI R201, RZ, 0x1f, R19 ;  /* 0x0000001fffc97819 */ /* 0x000fe20000011413 */
[----:B------:R-:W-:Y:S01]  /*0d00*/  IMAD R18, R18, 0x8, R197 ;  /* 0x0000000812127824 */ /* 0x000fe200078e02c5 */
[----:B------:R-:W-:-:S07]  /*0d10*/  SHF.R.S32.HI R200, RZ, 0x1f, R22 ;  /* 0x0000001fffc87819 */ /* 0x000fce0000011416 */
.L_x_2252:
        /* <DEDUP_REMOVED lines=21> */
.L_x_2196:
[----:B------:R-:W-:Y:S01]  /*0e70*/  ULDC UR8, c[0x0][0xc54] ;  /* 0x0003150000087ab9 */ /* 0x000fe20000000800 */
[----:B------:R-:W-:Y:S01]  /*0e80*/  UMOV UR4, UR9 ;  /* 0x0000000900047c82 */ /* 0x000fe20008000000 */
[----:B------:R-:W-:-:S11]  /*0e90*/  UISETP.NE.AND UP0, UPT, UR8, 0x1, UPT ;  /* 0x000000010800788c */ /* 0x000fd6000bf05270 */
[----:B------:R-:W-:Y:S02]  /*0ea0*/  @UP0 ULDC.64 UR10, c[0x0][0xc58] ;  /* 0x00031600000a0ab9 */ /* 0x000fe40000000a00 */
[----:B------:R-:W-:-:S04]  /*0eb0*/  UIMAD.WIDE.U32 UR6, UR9, UR10, URZ ;  /* 0x0000000a090672a5 */ /* 0x000fc8000f8e003f */
[----:B------:R-:W-:-:S04]  /*0ec0*/  @UP0 USHF.R.U32.HI UR4, URZ, UR11, UR7 ;  /* 0x0000000b3f040299 */ /* 0x000fc80008011607 */
[----:B------:R-:W-:-:S12]  /*0ed0*/  UIMAD UR6, UR4, UR8, URZ ;  /* 0x00000008040672a4 */ /* 0x000fd8000f8e023f */
.L_x_2197:
[----:B------:R-:W-:Y:S01]  /*0ee0*/  ULDC.64 UR10, c[0x0][0x418] ;  /* 0x00010600000a7ab9 */ /* 0x000fe20000000a00 */
[----:B------:R-:W-:Y:S01]  /*0ef0*/  ULOP3.LUT UR4, URZ, UR4, URZ, 0x33, !UPT ;  /* 0x000000043f047292 */ /* 0x000fe2000f8e333f */
[----:B------:R-:W-:Y:S01]  /*0f00*/  PLOP3.LUT P0, PT, PT, PT, PT, 0x80, 0x0 ;  /* 0x000000000000781c */ /* 0x000fe20003f0f070 */
[----:B------:R-:W-:Y:S01]  /*0f10*/  UISETP.NE.U32.AND UP0, UPT, UR10, URZ, UPT ;  /* 0x0000003f0a00728c */ /* 0x000fe2000bf05070 */
[----:B------:R-:W-:Y:S01]  /*0f20*/  CS2R R2, SRZ ;  /* 0x0000000000027805 */ /* 0x000fe2000001ff00 */
[----:B------:R-:W-:Y:S01]  /*0f30*/  UIADD3 UR10, UR9, -UR6, URZ ;  /* 0x80000006090a7290 */ /* 0x000fe2000fffe03f */
[----:B------:R-:W-:Y:S01]  /*0f40*/  IMAD.MOV.U32 R0, RZ, RZ, RZ ;  /* 0x000000ffff007224 */ /* 0x000fe200078e00ff */
[----:B------:R-:W-:Y:S01]  /*0f50*/  ULDC UR7, c[0x0][0x448] ;  /* 0x0001120000077ab9 */ /* 0x000fe20000000800 */
[----:B------:R-:W-:Y:S01]  /*0f60*/  ULDC UR6, c[0x0][0xc3c] ;  /* 0x00030f0000067ab9 */ /* 0x000fe20000000800 */
[----:B------:R-:W-:Y:S01]  /*0f70*/  UISETP.NE.AND UP2, UPT, UR7, 0x1, UPT ;  /* 0x000000010700788c */ /* 0x000fe2000bf45270 */
[----:B------:R-:W-:Y:S01]  /*0f80*/  CS2R R118, SRZ ;  /* 0x0000000000767805 */ /* 0x000fe2000001ff00 */
[----:B------:R-:W-:Y:S01]  /*0f90*/  UIADD3 UR4, UR4, UR6, URZ ;  /* 0x0000000604047290 */ /* 0x000fe2000fffe03f */
[----:B------:R-:W-:Y:S01]  /*0fa0*/  CS2R R116, SRZ ;  /* 0x0000000000747805 */ /* 0x000fe2000001ff00 */
[----:B------:R-:W-:Y:S01]  /*0fb0*/  UISETP.NE.AND.EX UP0, UPT, UR11, URZ, UPT, UP0 ;  /* 0x0000003f0b00728c */ /* 0x000fe2000bf05300 */
[----:B------:R-:W-:Y:S01]  /*0fc0*/  CS2R R114, SRZ ;  /* 0x0000000000727805 */ /* 0x000fe2000001ff00 */
[----:B------:R-:W-:Y:S01]  /*0fd0*/  USHF.L.U32 UR42, UR4, 0x7, URZ ;  /* 0x00000007042a7899 */ /* 0x000fe2000800063f */
[----:B------:R-:W-:Y:S01]  /*0fe0*/  CS2R R112, SRZ ;  /* 0x0000000000707805 */ /* 0x000fe2000001ff00 */
[----:B------:R-:W-:Y:S01]  /*0ff0*/  ULDC UR43, c[0x0][0x424] ;  /* 0x00010900002b7ab9 */ /* 0x000fe20000000800 */
[----:B------:R-:W-:Y:S01]  /*1000*/  ULDC UR8, c[0x0][0x288] ;  /* 0x0000a20000087ab9 */ /* 0x000fe20000000800 */
[----:B------:R-:W-:Y:S01]  /*1010*/  UIADD3 UR4, UR42, 0x7f, URZ ;  /* 0x0000007f2a047890 */ /* 0x000fe2000fffe03f */
[----:B------:R-:W-:Y:S01]  /*1020*/  CS2R R110, SRZ ;  /* 0x00000000006e7805 */ /* 0x000fe2000001ff00 */
[----:B------:R-:W-:Y:S01]  /*1030*/  @UP2 ULDC UR6, c[0x0][0x44c] ;  /* 0x0001130000062ab9 */ /* 0x000fe20000000800 */
[----:B------:R-:W-:Y:S01]  /*1040*/  UIADD3 UR8, -UR8, 0x60, URZ ;  /* 0x0000006008087890 */ /* 0x000fe2000fffe13f */
[----:B------:R-:W-:Y:S01]  /*1050*/  CS2R R108, SRZ ;  /* 0x00000000006c7805 */ /* 0x000fe2000001ff00 */
[----:B------:R-:W-:Y:S01]  /*1060*/  UIMAD.WIDE.U32 UR6, UR4, UR6, URZ ;  /* 0x00000006040672a5 */ /* 0x000fe2000f8e003f */
[----:B------:R-:W-:Y:S01]  /*1070*/  CS2R R106, SRZ ;  /* 0x00000000006a7805 */ /* 0x000fe2000001ff00 */
[----:B------:R-:W-:Y:S01]  /*1080*/  USEL UR43, UR43, 0x1, UP0 ;  /* 0x000000012b2b7887 */ /* 0x000fe20008000000 */
[----:B------:R-:W-:Y:S01]  /*1090*/  CS2R R104, SRZ ;  /* 0x0000000000687805 */ /* 0x000fe2000001ff00 */
[----:B------:R-:W-:Y:S01]  /*10a0*/  ULDC UR9, c[0x0][0x2f0] ;  /* 0x0000bc0000097ab9 */ /* 0x000fe20000000800 */
[----:B------:R-:W-:Y:S01]  /*10b0*/  @UP2 ULDC UR13, c[0x0][0x450] ;  /* 0x00011400000d2ab9 */ /* 0x000fe20000000800 */
[----:B------:R-:W-:Y:S01]  /*10c0*/  UIMAD UR8, UR43, UR9, UR8 ;  /* 0x000000092b0872a4 */ /* 0x000fe2000f8e0208 */
[----:B------:R-:W-:Y:S01]  /*10d0*/  CS2R R102, SRZ ;  /* 0x0000000000667805 */ /* 0x000fe2000001ff00 */
[----:B------:R-:W-:Y:S01]  /*10e0*/  @UP2 USHF.R.U32.HI UR4, URZ, UR13, UR7 ;  /* 0x0000000d3f042299 */ /* 0x000fe20008011607 */
[----:B------:R-:W-:Y:S01]  /*10f0*/  CS2R R100, SRZ ;  /* 0x0000000000647805 */ /* 0x000fe2000001ff00 */
[----:B------:R-:W-:Y:S01]  /*1100*/  UIMAD UR6, UR43, UR9, 0x5f ;  /* 0x0000005f2b0674a4 */ /* 0x000fe2000f8e0209 */
[----:B------:R-:W-:Y:S01]  /*1110*/  CS2R R98, SRZ ;  /* 0x0000000000627805 */ /* 0x000fe2000001ff00 */
[----:B------:R-:W-:Y:S01]  /*1120*/  UIADD3 UR8, UR8, UR4, URZ ;  /* 0x0000000408087290 */ /* 0x000fe2000fffe03f */
[----:B------:R-:W-:Y:S01]  /*1130*/  CS2R R96, SRZ ;  /* 0x0000000000607805 */ /* 0x000fe2000001ff00 */
[----:B------:R-:W-:Y:S01]  /*1140*/  UIMAD.WIDE UR6, UR6, 0x2aaaaaab, URZ ;  /* 0x2aaaaaab060678a5 */ /* 0x000fe2000f8e023f */
[----:B------:R-:W-:Y:S01]  /*1150*/  CS2R R94, SRZ ;  /* 0x00000000005e7805 */ /* 0x000fe2000001ff00 */
[----:B------:R-:W-:Y:S01]  /*1160*/  UIMAD.WIDE UR8, UR8, 0x2aaaaaab, URZ ;  /* 0x2aaaaaab080878a5 */ /* 0x000fe2000f8e023f */
[----:B------:R-:W-:Y:S01]  /*1170*/  CS2R R92, SRZ ;  /* 0x00000000005c7805 */ /* 0x000fe2000001ff00 */
[----:B------:R-:W-:Y:S01]  /*1180*/  ULDC UR12, c[0x0][0xc54] ;  /* 0x00031500000c7ab9 */ /* 0x000fe20000000800 */
[----:B------:R-:W-:Y:S01]  /*1190*/  USHF.R.U32.HI UR4, URZ, 0x1f, UR7 ;  /* 0x0000001f3f047899 */ /* 0x000fe20008011607 */
[----:B------:R-:W-:Y:S01]  /*11a0*/  CS2R R90, SRZ ;  /* 0x00000000005a7805 */ /* 0x000fe2000001ff00 */
[----:B------:R-:W-:Y:S01]  /*11b0*/  UIMAD UR12, UR5, UR12, UR10 ;  /* 0x0000000c050c72a4 */ /* 0x000fe2000f8e020a */
[----:B------:R-:W-:Y:S01]  /*11c0*/  CS2R R88, SRZ ;  /* 0x0000000000587805 */ /* 0x000fe2000001ff00 */
[----:B------:R-:W-:Y:S01]  /*11d0*/  USHF.R.U32.HI UR5, URZ, 0x1f, UR9 ;  /* 0x0000001f3f057899 */ /* 0x000fe20008011609 */
[----:B------:R-:W-:Y:S01]  /*11e0*/  CS2R R122, SRZ ;  /* 0x00000000007a7805 */ /* 0x000fe2000001ff00 */
[----:B------:R-:W-:Y:S01]  /*11f0*/  ULDC UR11, c[0x0][0xc48] ;  /* 0x00031200000b7ab9 */ /* 0x000fe20000000800 */
[----:B------:R-:W-:Y:S01]  /*1200*/  ULEA.HI.SX32 UR7, UR7, UR4, 0x1c ;  /* 0x0000000407077291 */ /* 0x000fe2000f8fe23f */
[----:B------:R-:W-:Y:S01]  /*1210*/  CS2R R124, SRZ ;  /* 0x00000000007c7805 */ /* 0x000fe2000001ff00 */
[----:B------:R-:W-:Y:S01]  /*1220*/  UISETP.NE.AND UP1, UPT, UR11, 0x1, UPT ;  /* 0x000000010b00788c */ /* 0x000fe2000bf25270 */
[----:B------:R-:W-:Y:S01]  /*1230*/  CS2R R84, SRZ ;  /* 0x0000000000547805 */ /* 0x000fe2000001ff00 */
[----:B------:R-:W-:Y:S01]  /*1240*/  ULEA.HI.SX32 UR9, UR9, UR5, 0x1c ;  /* 0x0000000509097291 */ /* 0x000fe2000f8fe23f */
[----:B------:R-:W-:Y:S01]  /*1250*/  CS2R R120, SRZ ;  /* 0x0000000000787805 */ /* 0x000fe2000001ff00 */
[----:B------:R-:W-:Y:S01]  /*1260*/  UMOV UR61, UR12 ;  /* 0x0000000c003d7c82 */ /* 0x000fe20008000000 */
[----:B------:R-:W-:Y:S01]  /*1270*/  UP2UR UR60, UPR, URZ, 0x4 ;  /* 0x000000043f3c7883 */ /* 0x000fe20008000000 */
[----:B------:R-:W-:Y:S01]  /*1280*/  CS2R R126, SRZ ;  /* 0x00000000007e7805 */ /* 0x000fe2000001ff00 */
[----:B------:R-:W-:Y:S01]  /*1290*/  UISETP.LT.AND UP0, UPT, UR7, UR9, UPT ;  /* 0x000000090700728c */ /* 0x000fe2000bf01270 */
[----:B------:R-:W-:-:S02]  /*12a0*/  CS2R R80, SRZ ;  /* 0x0000000000507805 */ /* 0x000fc4000001ff00 */
[----:B------:R-:W-:Y:S02]  /*12b0*/  CS2R R130, SRZ ;  /* 0x0000000000827805 */ /* 0x000fe4000001ff00 */
[----:B------:R-:W-:Y:S01]  /*12c0*/  CS2R R76, SRZ ;  /* 0x00000000004c7805 */ /* 0x000fe2000001ff00 */
[----:B------:R-:W-:Y:S01]  /*12d0*/  USEL UR14, UR7, UR9, UP0 ;  /* 0x00000009070e7287 */ /* 0x000fe20008000000 */
[----:B------:R-:W-:Y:S01]  /*12e0*/  CS2R R128, SRZ ;  /* 0x0000000000807805 */ /* 0x000fe2000001ff00 */
[----:B------:R-:W-:Y:S01]  /*12f0*/  @UP1 ULDC UR10, c[0x0][0xc4c] ;  /* 0x00031300000a1ab9 */ /* 0x000fe20000000800 */
[----:B------:R-:W-:Y:S01]  /*1300*/  @UP1 ULDC UR6, c[0x0][0xc50] ;  /* 0x0003140000061ab9 */ /* 0x000fe20000000800 */
[----:B------:R-:W-:Y:S01]  /*1310*/  UIMAD.WIDE.U32 UR4, UR12, UR10, URZ ;  /* 0x0000000a0c0472a5 */ /* 0x000fe2000f8e003f */
[----:B------:R-:W-:Y:S01]  /*1320*/  CS2R R72, SRZ ;  /* 0x0000000000487805 */ /* 0x000fe2000001ff00 */
[----:B------:R-:W-:Y:S02]  /*1330*/  UISETP.GE.AND UP0, UPT, UR14, 0x1, UPT ;  /* 0x000000010e00788c */ /* 0x000fe4000bf06270 */
[----:B------:R-:W-:Y:S01]  /*1340*/  IMAD.U32 R74, RZ, RZ, UR14 ;  /* 0x0000000eff4a7e24 */ /* 0x000fe2000f8e00ff */
[----:B------:R-:W-:Y:S01]  /*1350*/  @UP1 USHF.R.U32.HI UR61, URZ, UR6, UR5 ;  /* 0x000000063f3d1299 */ /* 0x000fe20008011605 */
[----:B------:R-:W-:-:S02]  /*1360*/  CS2R R132, SRZ ;  /* 0x0000000000847805 */ /* 0x000fc4000001ff00 */
[----:B------:R-:W-:Y:S02]  /*1370*/  CS2R R68, SRZ ;  /* 0x0000000000447805 */ /* 0x000fe4000001ff00 */
[----:B------:R-:W-:Y:S02]  /*1380*/  CS2R R140, SRZ ;  /* 0x00000000008c7805 */ /* 0x000fe4000001ff00 */
[----:B------:R-:W-:Y:S01]  /*1390*/  PLOP3.LUT P1, PT, PT, PT, UP0, 0x80, 0x0 ;  /* 0x000000000000781c */ /* 0x000fe20003f2f008 */
[----:B------:R-:W-:Y:S01]  /*13a0*/  UIADD3 UR4, -UR61, URZ, URZ ;  /* 0x0000003f3d047290 */ /* 0x000fe2000fffe13f */
[----:B------:R-:W-:Y:S02]  /*13b0*/  CS2R R64, SRZ ;  /* 0x0000000000407805 */ /* 0x000fe4000001ff00 */
[----:B------:R-:W-:Y:S02]  /*13c0*/  CS2R R142, SRZ ;  /* 0x00000000008e7805 */ /* 0x000fe4000001ff00 */
[----:B------:R-:W-:Y:S01]  /*13d0*/  CS2R R60, SRZ ;  /* 0x00000000003c7805 */ /* 0x000fe2000001ff00 */
[----:B------:R-:W-:Y:S01]  /*13e0*/  UIMAD UR4, UR11, UR4, UR12 ;  /* 0x000000040b0472a4 */ /* 0x000fe2000f8e020c */
[----:B------:R-:W-:Y:S01]  /*13f0*/  CS2R R134, SRZ ;  /* 0x0000000000867805 */ /* 0x000fe2000001ff00 */
[----:B------:R-:W-:Y:S01]  /*1400*/  IMAD.MOV.U32 R57, RZ, RZ, RZ ;  /* 0x000000ffff397224 */ /* 0x000fe200078e00ff */
[----:B------:R-:W-:Y:S01]  /*1410*/  CS2R R24, SRZ ;  /* 0x0000000000187805 */ /* 0x000fe2000001ff00 */
[----:B------:R-:W-:Y:S01]  /*1420*/  IMAD.MOV.U32 R148, RZ, RZ, RZ ;  /* 0x000000ffff947224 */ /* 0x000fe200078e00ff */
[----:B------:R-:W-:Y:S01]  /*1430*/  CS2R R138, SRZ ;  /* 0x00000000008a7805 */ /* 0x000fe2000001ff00 */
[----:B------:R-:W-:Y:S01]  /*1440*/  IMAD.U32 R192, RZ, RZ, UR4 ;  /* 0x00000004ffc07e24 */ /* 0x000fe2000f8e00ff */
[----:B------:R-:W-:-:S02]  /*1450*/  MOV R53, RZ ;  /* 0x000000ff00357202 */ /* 0x000fc40000000f00 */
[----:B------:R-:W-:Y:S02]  /*1460*/  CS2R R14, SRZ ;  /* 0x00000000000e7805 */ /* 0x000fe4000001ff00 */
        /* <DEDUP_REMOVED lines=44> */
.L_x_2199:
        /* <DEDUP_REMOVED lines=11> */
.L_x_2316:
[----:B------:R-:W-:Y:S05]  /*17e0*/  @!P0 BRA `(.L_x_2201) ;  /* 0x0000000000048947 */ /* 0x000fea0003800000 */
[----:B------:R-:W-:Y:S01]  /*17f0*/  BPT.TRAP 0x1 ;  /* 0x000000040000795c */ /* 0x000fe20000300000 */
.L_x_2201:
[----:B0-----:R-:W-:Y:S01]  /*1800*/  IMAD.U32 R3, RZ, RZ, UR38 ;  /* 0x00000026ff037e24 */ /* 0x001fe2000f8e00ff */
[----:B------:R-:W-:-:S04]  /*1810*/  MOV R0, UR39 ;  /* 0x0000002700007c02 */ /* 0x000fc80008000f00 */
[----:B------:R-:W-:Y:S02]  /*1820*/  LEA R0, R0, UR40, 0x3 ;  /* 0x0000002800007c11 */ /* 0x000fe4000f8e18ff */
[----:B------:R-:W-:-:S04]  /*1830*/  SHF.L.U32 R3, R3, 0x1f, RZ ;  /* 0x0000001f03037819 */ /* 0x000fc800000006ff */
[----:B------:R0:W1:Y:S01]  /*1840*/  SYNCS.PHASECHK.TRANS64.TRYWAIT P1, [R0+URZ+0x30830], R3 ;  /* 0x03083003000075a7 */ /* 0x000062000802017f */
[----:B------:R-:W-:Y:S05]  /*1850*/  @!P0 BRA `(.L_x_2202) ;  /* 0x0000000000048947 */ /* 0x000fea0003800000 */
[----:B------:R-:W-:Y:S01]  /*1860*/  BPT.TRAP 0x1 ;  /* 0x000000040000795c */ /* 0x000fe20000300000 */
.L_x_2202:
[----:B-1----:R-:W-:Y:S05]  /*1870*/  @P1 BRA `(.L_x_2203) ;  /* 0x0000000000081947 */ /* 0x002fea0003800000 */
[----:B------:R-:W1:Y:S02]  /*1880*/  SYNCS.PHASECHK.TRANS64.TRYWAIT P1, [R0+URZ+0x30830], R3 ;  /* 0x03083003000075a7 */ /* 0x000e64000802017f */
[----:B-1----:R-:W-:Y:S05]  /*1890*/  @!P1 BRA `(.L_x_2204) ;  /* 0x000000dc00789947 */ /* 0x002fea0003800000 */
.L_x_2203:
        /* <DEDUP_REMOVED lines=99> */
.L_x_2205:
[----:B------:R-:W-:Y:S01]  /*1ed0*/  UISETP.NE.AND UP0, UPT, UR60, URZ, UPT ;  /* 0x0000003f3c00728c */ /* 0x000fe2000bf05270 */
[----:B------:R-:W-:Y:S01]  /*1ee0*/  VIADD R2, R18, UR42 ;  /* 0x0000002a12027c36 */ /* 0x000fe20008000000 */
[----:B------:R-:W-:Y:S01]  /*1ef0*/  R2UR UR6, R74 ;  /* 0x000000004a0672ca */ /* 0x000fe200000e0000 */
[----:B------:R-:W-:Y:S01]  /*1f00*/  ULDC UR10, c[0x0][0x2f0] ;  /* 0x0000bc00000a7ab9 */ /* 0x000fe20000000800 */
[----:B------:R-:W-:Y:S01]  /*1f10*/  ULDC UR11, c[0x0][0x288] ;  /* 0x0000a200000b7ab9 */ /* 0x000fe20000000800 */
[----:B------:R-:W-:Y:S01]  /*1f20*/  IMAD.U32 R12, RZ, RZ, UR10 ;  /* 0x0000000aff0c7e24 */ /* 0x000fe2000f8e00ff */
[----:B------:R-:W-:Y:S01]  /*1f30*/  PLOP3.LUT P1, PT, PT, PT, UP0, 0x80, 0x0 ;  /* 0x000000000000781c */ /* 0x000fe20003f2f008 */
[----:B------:R-:W-:Y:S01]  /*1f40*/  ULDC UR35, c[0x0][0x988] ;  /* 0x0002620000237ab9 */ /* 0x000fe20000000800 */
[----:B------:R-:W-:Y:S01]  /*1f50*/  PLOP3.LUT P2, PT, PT, PT, UP0, 0x80, 0x0 ;  /* 0x000000000000781c */ /* 0x000fe20003f4f008 */
[----:B------:R-:W2:Y:S01]  /*1f60*/  S2UR UR18, SR_CgaCtaId ;  /* 0x00000000001279c3 */ /* 0x000ea20000008800 */
[----:B------:R-:W-:Y:S01]  /*1f70*/  R2UR UR14, R0 ;  /* 0x00000000000e72ca */ /* 0x000fe200000e0000 */
[----:B------:R-:W-:Y:S01]  /*1f80*/  @UP0 ULDC UR4, c[0x0][0x44c] ;  /* 0x0001130000040ab9 */ /* 0x000fe20000000800 */
[----:B------:R-:W-:Y:S01]  /*1f90*/  @UP0 ULDC UR15, c[0x0][0x450] ;  /* 0x00011400000f0ab9 */ /* 0x000fe20000000800 */
[----:B------:R-:W-:-:S02]  /*1fa0*/  CS2R R118, SRZ ;  /* 0x0000000000767805 */ /* 0x000fc4000001ff00 */
[----:B------:R-:W-:Y:S02]  /*1fb0*/  CS2R R116, SRZ ;  /* 0x0000000000747805 */ /* 0x000fe4000001ff00 */
[----:B------:R-:W-:Y:S02]  /*1fc0*/  CS2R R114, SRZ ;  /* 0x0000000000727805 */ /* 0x000fe4000001ff00 */
[----:B------:R-:W-:Y:S02]  /*1fd0*/  CS2R R112, SRZ ;  /* 0x0000000000707805 */ /* 0x000fe4000001ff00 */
[----:B------:R-:W-:Y:S02]  /*1fe0*/  CS2R R110, SRZ ;  /* 0x00000000006e7805 */ /* 0x000fe4000001ff00 */
[----:B------:R-:W-:Y:S01]  /*1ff0*/  CS2R R108, SRZ ;  /* 0x00000000006c7805 */ /* 0x000fe2000001ff00 */
[----:B01----:R-:W-:Y:S01]  /*2000*/  @P1 IMAD.HI.U32 R3, R2, UR4, RZ ;  /* 0x0000000402031c27 */ /* 0x003fe2000f8e00ff */
[----:B------:R-:W-:Y:S01]  /*2010*/  @UP0 ULDC UR4, c[0x0][0x450] ;  /* 0x0001140000040ab9 */ /* 0x000fe20000000800 */
[----:B------:R-:W-:-:S02]  /*2020*/  CS2R R106, SRZ ;  /* 0x00000000006a7805 */ /* 0x000fc4000001ff00 */
[----:B------:R-:W-:Y:S02]  /*2030*/  CS2R R104, SRZ ;  /* 0x0000000000687805 */ /* 0x000fe4000001ff00 */
[----:B------:R-:W-:Y:S02]  /*2040*/  CS2R R102, SRZ ;  /* 0x0000000000667805 */ /* 0x000fe4000001ff00 */
[----:B------:R-:W-:Y:S01]  /*2050*/  @P2 SHF.R.U32.HI R2, RZ, UR4, R3 ;  /* 0x00000004ff022c19 */ /* 0x000fe20008011603 */
[----:B------:R-:W-:Y:S01]  /*2060*/  UIMAD UR4, UR6, -0x60, URZ ;  /* 0xffffffa0060478a4 */ /* 0x000fe2000f8e023f */
[----:B------:R-:W-:Y:S02]  /*2070*/  CS2R R100, SRZ ;  /* 0x0000000000647805 */ /* 0x000fe4000001ff00 */
[----:B------:R-:W-:Y:S02]  /*2080*/  CS2R R98, SRZ ;  /* 0x0000000000627805 */ /* 0x000fe4000001ff00 */
[----:B------:R-:W-:Y:S01]  /*2090*/  CS2R R96, SRZ ;  /* 0x0000000000607805 */ /* 0x000fe2000001ff00 */
[----:B------:R-:W0:Y:S01]  /*20a0*/  SHFL.IDX PT, R5, R2, 0x1, 0x1c1f ;  /* 0x003c1f0002057f89 */ /* 0x000e2200000e0000 */
[----:B------:R-:W-:Y:S01]  /*20b0*/  UIADD3 UR5, UR4, 0x61, URZ ;  /* 0x0000006104057890 */ /* 0x000fe2000fffe03f */
[----:B------:R-:W-:Y:S01]  /*20c0*/  CS2R R94, SRZ ;  /* 0x00000000005e7805 */ /* 0x000fe2000001ff00 */
[----:B------:R-:W-:Y:S01]  /*20d0*/  UIMAD UR4, UR43, UR10, UR4 ;  /* 0x0000000a2b0472a4 */ /* 0x000fe2000f8e0204 */
[----:B------:R-:W1:Y:S01]  /*20e0*/  SHFL.IDX PT, R2, R2, RZ, 0x1c1f ;  /* 0x001c1fff02027589 */ /* 0x000e6200000e0000 */
[----:B------:R-:W-:Y:S01]  /*20f0*/  UIMAD UR10, UR43, UR10, -UR11 ;  /* 0x0000000a2b0a72a4 */ /* 0x000fe2000f8e0a0b */
[----:B------:R-:W-:Y:S01]  /*2100*/  CS2R R92, SRZ ;  /* 0x00000000005c7805 */ /* 0x000fe2000001ff00 */
[----:B------:R-:W-:Y:S01]  /*2110*/  IMAD.U32 R4, RZ, RZ, UR5 ;  /* 0x00000005ff047e24 */ /* 0x000fe2000f8e00ff */
[----:B------:R-:W-:Y:S01]  /*2120*/  UIADD3 UR4, UR4, 0x60, URZ ;  /* 0x0000006004047890 */ /* 0x000fe2000fffe03f */
[----:B------:R-:W-:Y:S01]  /*2130*/  CS2R R90, SRZ ;  /* 0x00000000005a7805 */ /* 0x000fe2000001ff00 */
[----:B------:R-:W-:Y:S01]  /*2140*/  UMOV UR5, UR42 ;  /* 0x0000002a00057c82 */ /* 0x000fe20008000000 */
[----:B------:R-:W-:Y:S01]  /*2150*/  IMAD R3, R17, -0x2, R4 ;  /* 0xfffffffe11037824 */ /* 0x000fe200078e0204 */
[----:B------:R-:W-:-:S02]  /*2160*/  CS2R R88, SRZ ;  /* 0x0000000000587805 */ /* 0x000fc4000001ff00 */
[----:B------:R-:W-:Y:S02]  /*2170*/  CS2R R86, SRZ ;  /* 0x0000000000567805 */ /* 0x000fe4000001ff00 */
[----:B------:R-:W-:Y:S01]  /*2180*/  MOV R10, UR4 ;  /* 0x00000004000a7c02 */ /* 0x000fe20008000f00 */
[----:B------:R-:W-:Y:S01]  /*2190*/  IMAD R4, R12, UR43, R3 ;  /* 0x0000002b0c047c24 */ /* 0x000fe2000f8e0203 */
[----:B------:R-:W-:Y:S01]  /*21a0*/  UIADD3 UR4, UR6, -0x2, URZ ;  /* 0xfffffffe06047890 */ /* 0x000fe2000fffe03f */
[----:B------:R-:W-:Y:S02]  /*21b0*/  CS2R R84, SRZ ;  /* 0x0000000000547805 */ /* 0x000fe4000001ff00 */
[----:B------:R-:W-:Y:S01]  /*21c0*/  CS2R R82, SRZ ;  /* 0x0000000000527805 */ /* 0x000fe2000001ff00 */
[----:B------:R-:W-:Y:S01]  /*21d0*/  IMAD R3, R17, -0x2, R10 ;  /* 0xfffffffe11037824 */ /* 0x000fe200078e020a */
[----:B------:R-:W-:Y:S01]  /*21e0*/  @UP0 ULDC UR6, c[0x0][0x44c] ;  /* 0x0001130000060ab9 */ /* 0x000fe20000000800 */
[----:B------:R-:W-:Y:S01]  /*21f0*/  CS2R R80, SRZ ;  /* 0x0000000000507805 */ /* 0x000fe2000001ff00 */
[----:B------:R-:W-:Y:S01]  /*2200*/  UIMAD.WIDE.U32 UR6, UR42, UR6, URZ ;  /* 0x000000062a0672a5 */ /* 0x000fe2000f8e003f */
[----:B------:R-:W-:-:S02]  /*2210*/  CS2R R78, SRZ ;  /* 0x00000000004e7805 */ /* 0x000fc4000001ff00 */
[----:B0-----:R-:W-:Y:S01]  /*2220*/  IADD3 R10, R5, -UR11, R4 ;  /* 0x8000000b050a7c10 */ /* 0x001fe2000fffe004 */
[----:B------:R-:W-:Y:S01]  /*2230*/  VIADD R4, R4, -UR11 ;  /* 0x8000000b04047c36 */ /* 0x000fe20008000000 */
[----:B------:R-:W-:Y:S01]  /*2240*/  @UP0 USHF.R.U32.HI UR5, URZ, UR15, UR7 ;  /* 0x0000000f3f050299 */ /* 0x000fe20008011607 */
[----:B------:R-:W-:Y:S02]  /*2250*/  CS2R R76, SRZ ;  /* 0x00000000004c7805 */ /* 0x000fe4000001ff00 */
[----:B------:R-:W-:Y:S02]  /*2260*/  VIMNMX R10, R3, R10, PT ;  /* 0x0000000a030a7248 */ /* 0x000fe40003fe0100 */
[----:B------:R-:W-:Y:S02]  /*2270*/  CS2R R74, SRZ ;  /* 0x00000000004a7805 */ /* 0x000fe4000001ff00 */
[----:B-1----:R-:W-:Y:S01]  /*2280*/  VIADDMNMX R4, R2, R4, R3, PT ;  /* 0x0000000402047246 */ /* 0x002fe20003800103 */
[----:B------:R-:W-:Y:S01]  /*2290*/  UIADD3 UR6, UR10, UR5, URZ ;  /* 0x000000050a067290 */ /* 0x000fe2000fffe03f */
[C---:B------:R-:W-:Y:S01]  /*22a0*/  ISETP.GT.AND P1, PT, R10.reuse, RZ, PT ;  /* 0x000000ff0a00720c */ /* 0x040fe20003f24270 */
[----:B------:R-:W-:Y:S01]  /*22b0*/  UIADD3 UR5, UR14, 0x30840, URZ ;  /* 0x000308400e057890 */ /* 0x000fe2000fffe03f */
[C---:B------:R-:W-:Y:S01]  /*22c0*/  ISETP.GT.AND P2, PT, R10.reuse, 0x1, PT ;  /* 0x000000010a00780c */ /* 0x040fe20003f44270 */
[----:B------:R-:W-:Y:S01]  /*22d0*/  UIMAD.WIDE UR6, UR6, 0x2aaaaaab, URZ ;  /* 0x2aaaaaab060678a5 */ /* 0x000fe2000f8e023f */
[----:B------:R-:W-:Y:S01]  /*22e0*/  ISETP.GT.AND P3, PT, R10, 0x8, PT ;  /* 0x000000080a00780c */ /* 0x000fe20003f64270 */
[----:B--2---:R-:W-:Y:S01]  /*22f0*/  UPRMT UR5, UR18, 0x654, UR5 ;  /* 0x0000065412057896 */ /* 0x004fe20008000005 */
[----:B------:R-:W-:Y:S01]  /*2300*/  FSEL R26, R26, -INF , P1 ;  /* 0xff8000001a1a7808 */ /* 0x000fe20000800000 */
[----:B------:R-:W-:Y:S01]  /*2310*/  USHF.R.U32.HI UR6, URZ, 0x1f, UR7 ;  /* 0x0000001f3f067899 */ /* 0x000fe20008011607 */
[----:B------:R-:W-:-:S02]  /*2320*/  FSEL R27, R27, -INF , P2 ;  /* 0xff8000001b1b7808 */ /* 0x000fc40001000000 */
[----:B------:R-:W-:Y:S02]  /*2330*/  CS2R R72, SRZ ;  /* 0x0000000000487805 */ /* 0x000fe4000001ff00 */
[----:B------:R-:W-:Y:S01]  /*2340*/  ISETP.GT.AND P1, PT, R10, 0x9, PT ;  /* 0x000000090a00780c */ /* 0x000fe20003f24270 */
[----:B------:R-:W-:Y:S01]  /*2350*/  ULEA.HI.SX32 UR6, UR7, UR6, 0x1c ;  /* 0x0000000607067291 */ /* 0x000fe2000f8fe23f */
[----:B------:R-:W-:Y:S02]  /*2360*/  FSEL R30, R30, -INF , P3 ;  /* 0xff8000001e1e7808 */ /* 0x000fe40001800000 */
[----:B------:R-:W-:Y:S01]  /*2370*/  FMNMX.FTZ R5, R26, R27, !PT ;  /* 0x0000001b1a057209 */ /* 0x000fe20007810000 */
[----:B------:R-:W-:Y:S01]  /*2380*/  UISETP.LT.AND UP0, UPT, URZ, UR6, UPT ;  /* 0x000000063f00728c */ /* 0x000fe2000bf01270 */
[----:B------:R-:W-:Y:S01]  /*2390*/  ISETP.GT.AND P2, PT, R10, 0x10, PT ;  /* 0x000000100a00780c */ /* 0x000fe20003f44270 */
[----:B------:R-:W-:Y:S01]  /*23a0*/  SYNCS.ARRIVE.TRANS64.RED.A1T0 RZ, [UR5], RZ ;  /* 0x000000ffffff79a7 */ /* 0x000fe20008100405 */
[----:B------:R-:W-:Y:S01]  /*23b0*/  FSEL R31, R31, -INF , P1 ;  /* 0xff8000001f1f7808 */ /* 0x000fe20000800000 */
[----:B------:R-:W-:Y:S01]  /*23c0*/  USEL UR11, URZ, UR6, !UP0 ;  /* 0x000000063f0b7287 */ /* 0x000fe2000c000000 */
[----:B------:R-:W-:-:S02]  /*23d0*/  FMNMX.FTZ R12, R30, R5, !PT ;  /* 0x000000051e0c7209 */ /* 0x000fc40007810000 */
[----:B------:R-:W-:Y:S01]  /*23e0*/  ISETP.GT.AND P1, PT, R10, 0x11, PT ;  /* 0x000000110a00780c */ /* 0x000fe20003f24270 */
[----:B------:R-:W-:Y:S01]  /*23f0*/  UISETP.GE.AND UP0, UPT, UR4, UR11, UPT ;  /* 0x0000000b0400728c */ /* 0x000fe2000bf06270 */
[----:B------:R-:W-:Y:S02]  /*2400*/  FSEL R34, R34, -INF , P2 ;  /* 0xff80000022227808 */ /* 0x000fe40001000000 */
[----:B------:R-:W-:Y:S02]  /*2410*/  FMNMX.FTZ R5, R31, R12, !PT ;  /* 0x0000000c1f057209 */ /* 0x000fe40007810000 */
[----:B------:R-:W-:Y:S02]  /*2420*/  ISETP.GT.AND P2, PT, R10, 0x18, PT ;  /* 0x000000180a00780c */ /* 0x000fe40003f44270 */
[----:B------:R-:W-:Y:S02]  /*2430*/  FSEL R35, R35, -INF , P1 ;  /* 0xff80000023237808 */ /* 0x000fe40000800000 */
[----:B------:R-:W-:-:S02]  /*2440*/  FMNMX.FTZ R12, R34, R5, !PT ;  /* 0x00000005220c7209 */ /* 0x000fc40007810000 */
[----:B------:R-:W-:Y:S02]  /*2450*/  ISETP.GT.AND P1, PT, R10, 0x19, PT ;  /* 0x000000190a00780c */ /* 0x000fe40003f24270 */
        /* <DEDUP_REMOVED lines=50> */
[----:B------:R-:W-:Y:S02]  /*2780*/  FSEL R71, R71, -INF , P1 ;  /* 0xff80000047477808 */ /* 0x000fe40000800000 */
[----:B------:R-:W-:Y:S02]  /*2790*/  FMNMX.FTZ R10, R70, R5, !PT ;  /* 0x00000005460a7209 */ /* 0x000fe40007810000 */
[----:B------:R-:W-:-:S02]  /*27a0*/  ISETP.GT.AND P1, PT, R4, RZ, PT ;  /* 0x000000ff0400720c */ /* 0x000fc40003f24270 */
[----:B------:R-:W-:Y:S02]  /*27b0*/  FMNMX.FTZ R10, R71, R10, !PT ;  /* 0x0000000a470a7209 */ /* 0x000fe40007810000 */
[C---:B------:R-:W-:Y:S02]  /*27c0*/  ISETP.GT.AND P2, PT, R4.reuse, 0x1, PT ;  /* 0x000000010400780c */ /* 0x040fe40003f44270 */
[----:B------:R-:W-:Y:S01]  /*27d0*/  ISETP.GT.AND P3, PT, R4, 0x8, PT ;  /* 0x000000080400780c */ /* 0x000fe20003f64270 */
[----:B------:R-:W0:Y:S01]  /*27e0*/  SHFL.BFLY PT, R5, R10, 0x2, 0x1f ;  /* 0x0c401f000a057f89 */ /* 0x000e2200000e0000 */
[----:B------:R-:W-:Y:S02]  /*27f0*/  FSEL R24, R24, -INF , P1 ;  /* 0xff80000018187808 */ /* 0x000fe40000800000 */
[----:B------:R-:W-:Y:S02]  /*2800*/  FSEL R25, R25, -INF , P2 ;  /* 0xff80000019197808 */ /* 0x000fe40001000000 */
[----:B------:R-:W-:-:S02]  /*2810*/  ISETP.GT.AND P1, PT, R4, 0x9, PT ;  /* 0x000000090400780c */ /* 0x000fc40003f24270 */
[----:B------:R-:W-:Y:S02]  /*2820*/  FSEL R28, R28, -INF , P3 ;  /* 0xff8000001c1c7808 */ /* 0x000fe40001800000 */
[C---:B------:R-:W-:Y:S02]  /*2830*/  ISETP.GT.AND P2, PT, R4.reuse, 0x10, PT ;  /* 0x000000100400780c */ /* 0x040fe40003f44270 */
[----:B------:R-:W-:Y:S02]  /*2840*/  FSEL R29, R29, -INF , P1 ;  /* 0xff8000001d1d7808 */ /* 0x000fe40000800000 */
[----:B------:R-:W-:Y:S02]  /*2850*/  ISETP.GT.AND P1, PT, R4, 0x11, PT ;  /* 0x000000110400780c */ /* 0x000fe40003f24270 */
[----:B------:R-:W-:Y:S02]  /*2860*/  FSEL R32, R32, -INF , P2 ;  /* 0xff80000020207808 */ /* 0x000fe40001000000 */
[----:B------:R-:W-:-:S02]  /*2870*/  ISETP.GT.AND P3, PT, R4, 0x18, PT ;  /* 0x000000180400780c */ /* 0x000fc40003f64270 */
[----:B------:R-:W-:Y:S02]  /*2880*/  FSEL R33, R33, -INF , P1 ;  /* 0xff80000021217808 */ /* 0x000fe40000800000 */
[----:B------:R-:W-:Y:S02]  /*2890*/  ISETP.GT.AND P1, PT, R4, 0x19, PT ;  /* 0x000000190400780c */ /* 0x000fe40003f24270 */
[----:B------:R-:W-:Y:S02]  /*28a0*/  FSEL R36, R36, -INF , P3 ;  /* 0xff80000024247808 */ /* 0x000fe40001800000 */
[----:B0-----:R-:W-:Y:S02]  /*28b0*/  FMNMX.FTZ R5, R10, R5, !PT ;  /* 0x000000050a057209 */ /* 0x001fe40007810000 */
[----:B------:R-:W-:Y:S02]  /*28c0*/  FSEL R37, R37, -INF , P1 ;  /* 0xff80000025257808 */ /* 0x000fe40000800000 */
[----:B------:R-:W-:Y:S01]  /*28d0*/  ISETP.GT.AND P1, PT, R4, 0x21, PT ;  /* 0x000000210400780c */ /* 0x000fe20003f24270 */
[----:B------:R-:W0:Y:S03]  /*28e0*/  SHFL.BFLY PT, R12, R5, 0x1, 0x1f ;  /* 0x0c201f00050c7f89 */ /* 0x000e2600000e0000 */
[----:B------:R-:W-:-:S02]  /*28f0*/  FSEL R41, R41, -INF , P1 ;  /* 0xff80000029297808 */ /* 0x000fc40000800000 */
[----:B------:R-:W-:-:S04]  /*2900*/  ISETP.GT.AND P1, PT, R4, 0x29, PT ;  /* 0x000000290400780c */ /* 0x000fc80003f24270 */
[----:B------:R-:W-:Y:S02]  /*2910*/  FSEL R45, R45, -INF , P1 ;  /* 0xff8000002d2d7808 */ /* 0x000fe40000800000 */
[----:B------:R-:W-:-:S04]  /*2920*/  ISETP.GT.AND P1, PT, R4, 0x31, PT ;  /* 0x000000310400780c */ /* 0x000fc80003f24270 */
[----:B------:R-:W-:Y:S02]  /*2930*/  FSEL R49, R49, -INF , P1 ;  /* 0xff80000031317808 */ /* 0x000fe40000800000 */
[----:B------:R-:W-:-:S04]  /*2940*/  ISETP.GT.AND P1, PT, R4, 0x39, PT ;  /* 0x000000390400780c */ /* 0x000fc80003f24270 */
[----:B------:R-:W-:Y:S02]  /*2950*/  FSEL R53, R53, -INF , P1 ;  /* 0xff80000035357808 */ /* 0x000fe40000800000 */
[----:B------:R-:W-:Y:S02]  /*2960*/  ISETP.GT.AND P1, PT, R4, 0x41, PT ;  /* 0x000000410400780c */ /* 0x000fe40003f24270 */
[----:B0-----:R-:W-:Y:S02]  /*2970*/  FMNMX.FTZ R3, R5, R12, !PT ;  /* 0x0000000c05037209 */ /* 0x001fe40007810000 */
[----:B------:R-:W-:Y:S02]  /*2980*/  FMNMX.FTZ R5, R24, R25, !PT ;  /* 0x0000001918057209 */ /* 0x000fe40007810000 */
[C---:B------:R-:W-:Y:S01]  /*2990*/  FSETP.NEU.FTZ.AND P2, PT, R3.reuse, -INF , PT ;  /* 0xff8000000300780b */ /* 0x040fe20003f5d000 */
[----:B------:R-:W-:Y:S01]  /*29a0*/  FMUL.FTZ R10, R3, UR35 ;  /* 0x00000023030a7c20 */ /* 0x000fe20008410000 */
[----:B------:R-:W-:-:S02]  /*29b0*/  FMNMX.FTZ R2, R28, R5, !PT ;  /* 0x000000051c027209 */ /* 0x000fc40007810000 */
[----:B------:R-:W-:Y:S02]  /*29c0*/  FSEL R57, R57, -INF , P1 ;  /* 0xff80000039397808 */ /* 0x000fe40000800000 */
[----:B------:R-:W-:Y:S02]  /*29d0*/  FMNMX.FTZ R5, R29, R2, !PT ;  /* 0x000000021d057209 */ /* 0x000fe40007810000 */
[----:B------:R-:W-:Y:S02]  /*29e0*/  FSEL R10, R10, RZ, P2 ;  /* 0x000000ff0a0a7208 */ /* 0x000fe40001000000 */
[----:B------:R-:W-:Y:S02]  /*29f0*/  FMNMX.FTZ R2, R32, R5, !PT ;  /* 0x0000000520027209 */ /* 0x000fe40007810000 */
[----:B------:R-:W-:Y:S01]  /*2a00*/  ISETP.GT.AND P2, PT, R4, 0x20, PT ;  /* 0x000000200400780c */ /* 0x000fe20003f44270 */
[--C-:B------:R-:W-:Y:S01]  /*2a10*/  FFMA.FTZ R26, R26, UR35, -R10.reuse ;  /* 0x000000231a1a7c23 */ /* 0x100fe2000801080a */
[----:B------:R-:W-:Y:S01]  /*2a20*/  FMNMX.FTZ R5, R33, R2, !PT ;  /* 0x0000000221057209 */ /* 0x000fe20007810000 */
[--C-:B------:R-:W-:Y:S01]  /*2a30*/  FFMA.FTZ R27, R27, UR35, -R10.reuse ;  /* 0x000000231b1b7c23 */ /* 0x100fe2000801080a */
[----:B------:R-:W-:Y:S01]  /*2a40*/  FSEL R40, R40, -INF , P2 ;  /* 0xff80000028287808 */ /* 0x000fe20001000000 */
[--C-:B------:R-:W-:Y:S01]  /*2a50*/  FFMA.FTZ R30, R30, UR35, -R10.reuse ;  /* 0x000000231e1e7c23 */ /* 0x100fe2000801080a */
[----:B------:R-:W-:Y:S01]  /*2a60*/  FMNMX.FTZ R2, R36, R5, !PT ;  /* 0x0000000524027209 */ /* 0x000fe20007810000 */
[----:B------:R-:W-:Y:S01]  /*2a70*/  MUFU.EX2 R26, R26 ;  /* 0x0000001a001a7308 */ /* 0x000fe20000000800 */
[----:B------:R-:W-:Y:S01]  /*2a80*/  ISETP.GT.AND P2, PT, R4, 0x28, PT ;  /* 0x000000280400780c */ /* 0x000fe20003f44270 */
[--C-:B------:R-:W-:Y:S01]  /*2a90*/  FFMA.FTZ R31, R31, UR35, -R10.reuse ;  /* 0x000000231f1f7c23 */ /* 0x100fe2000801080a */
[----:B------:R-:W-:Y:S01]  /*2aa0*/  FMNMX.FTZ R5, R37, R2, !PT ;  /* 0x0000000225057209 */ /* 0x000fe20007810000 */
[--C-:B------:R-:W-:Y:S01]  /*2ab0*/  FFMA.FTZ R34, R34, UR35, -R10.reuse ;  /* 0x0000002322227c23 */ /* 0x100fe2000801080a */
[----:B------:R-:W-:Y:S01]  /*2ac0*/  FSEL R44, R44, -INF , P2 ;  /* 0xff8000002c2c7808 */ /* 0x000fe20001000000 */
[--C-:B------:R-:W-:Y:S01]  /*2ad0*/  FFMA.FTZ R35, R35, UR35, -R10.reuse ;  /* 0x0000002323237c23 */ /* 0x100fe2000801080a */
[----:B------:R-:W-:Y:S01]  /*2ae0*/  FMNMX.FTZ R2, R40, R5, !PT ;  /* 0x0000000528027209 */ /* 0x000fe20007810000 */
[----:B------:R-:W0:Y:S01]  /*2af0*/  MUFU.EX2 R27, R27 ;  /* 0x0000001b001b7308 */ /* 0x000e220000000800 */
[----:B------:R-:W-:Y:S01]  /*2b00*/  ISETP.GT.AND P2, PT, R4, 0x30, PT ;  /* 0x000000300400780c */ /* 0x000fe20003f44270 */
[--C-:B------:R-:W-:Y:S01]  /*2b10*/  FFMA.FTZ R38, R38, UR35, -R10.reuse ;  /* 0x0000002326267c23 */ /* 0x100fe2000801080a */
[----:B------:R-:W-:Y:S01]  /*2b20*/  FMNMX.FTZ R5, R41, R2, !PT ;  /* 0x0000000229057209 */ /* 0x000fe20007810000 */
[--C-:B------:R-:W-:Y:S01]  /*2b30*/  FFMA.FTZ R39, R39, UR35, -R10.reuse ;  /* 0x0000002327277c23 */ /* 0x100fe2000801080a */
[----:B------:R-:W-:Y:S01]  /*2b40*/  FSEL R48, R48, -INF , P2 ;  /* 0xff80000030307808 */ /* 0x000fe20001000000 */
[--C-:B------:R-:W-:Y:S01]  /*2b50*/  FFMA.FTZ R42, R42, UR35, -R10.reuse ;  /* 0x000000232a2a7c23 */ /* 0x100fe2000801080a */
[----:B------:R-:W-:Y:S01]  /*2b60*/  FMNMX.FTZ R2, R44, R5, !PT ;  /* 0x000000052c027209 */ /* 0x000fe20007810000 */
[----:B------:R-:W1:Y:S01]  /*2b70*/  MUFU.EX2 R30, R30 ;  /* 0x0000001e001e7308 */ /* 0x000e620000000800 */
[----:B------:R-:W-:Y:S01]  /*2b80*/  ISETP.GT.AND P2, PT, R4, 0x38, PT ;  /* 0x000000380400780c */ /* 0x000fe20003f44270 */
[--C-:B------:R-:W-:Y:S01]  /*2b90*/  FFMA.FTZ R43, R43, UR35, -R10.reuse ;  /* 0x000000232b2b7c23 */ /* 0x100fe2000801080a */
[----:B------:R-:W-:Y:S01]  /*2ba0*/  FMNMX.FTZ R5, R45, R2, !PT ;  /* 0x000000022d057209 */ /* 0x000fe20007810000 */
[--C-:B------:R-:W-:Y:S01]  /*2bb0*/  FFMA.FTZ R46, R46, UR35, -R10.reuse ;  /* 0x000000232e2e7c23 */ /* 0x100fe2000801080a */
[----:B------:R-:W-:Y:S01]  /*2bc0*/  FSEL R52, R52, -INF , P2 ;  /* 0xff80000034347808 */ /* 0x000fe20001000000 */
[--C-:B------:R-:W-:Y:S01]  /*2bd0*/  FFMA.FTZ R47, R47, UR35, -R10.reuse ;  /* 0x000000232f2f7c23 */ /* 0x100fe2000801080a */
[----:B------:R-:W-:Y:S01]  /*2be0*/  FMNMX.FTZ R2, R48, R5, !PT ;  /* 0x0000000530027209 */ /* 0x000fe20007810000 */
[----:B------:R-:W2:Y:S01]  /*2bf0*/  MUFU.EX2 R31, R31 ;  /* 0x0000001f001f7308 */ /* 0x000ea20000000800 */
[----:B------:R-:W-:Y:S01]  /*2c00*/  ISETP.GT.AND P2, PT, R4, 0x40, PT ;  /* 0x000000400400780c */ /* 0x000fe20003f44270 */
[----:B0-----:R-:W-:Y:S01]  /*2c10*/  FADD.FTZ R11, R26, R27 ;  /* 0x0000001b1a0b7221 */ /* 0x001fe20000010000 */
[----:B------:R-:W-:Y:S01]  /*2c20*/  FMNMX.FTZ R5, R49, R2, !PT ;  /* 0x0000000231057209 */ /* 0x000fe20007810000 */
[--C-:B------:R-:W-:Y:S01]  /*2c30*/  FFMA.FTZ R50, R50, UR35, -R10.reuse ;  /* 0x0000002332327c23 */ /* 0x100fe2000801080a */
[----:B------:R-:W-:Y:S01]  /*2c40*/  FSEL R56, R56, -INF , P2 ;  /* 0xff80000038387808 */ /* 0x000fe20001000000 */
[--C-:B------:R-:W-:Y:S01]  /*2c50*/  FFMA.FTZ R51, R51, UR35, -R10.reuse ;  /* 0x0000002333337c23 */ /* 0x100fe2000801080a */
[----:B------:R-:W-:Y:S01]  /*2c60*/  FMNMX.FTZ R2, R52, R5, !PT ;  /* 0x0000000534027209 */ /* 0x000fe20007810000 */
[----:B------:R-:W-:Y:S01]  /*2c70*/  MUFU.EX2 R34, R34 ;  /* 0x0000002200227308 */ /* 0x000fe20000000800 */
[----:B------:R-:W-:Y:S01]  /*2c80*/  ISETP.GT.AND P2, PT, R4, 0x48, PT ;  /* 0x000000480400780c */ /* 0x000fe20003f44270 */
[----:B-1----:R-:W-:Y:S01]  /*2c90*/  FADD.FTZ R14, R30, R11 ;  /* 0x0000000b1e0e7221 */ /* 0x002fe20000010000 */
[----:B------:R-:W-:Y:S01]  /*2ca0*/  FMNMX.FTZ R5, R53, R2, !PT ;  /* 0x0000000235057209 */ /* 0x000fe20007810000 */
[--C-:B------:R-:W-:Y:S01]  /*2cb0*/  FFMA.FTZ R54, R54, UR35, -R10.reuse ;  /* 0x0000002336367c23 */ /* 0x100fe2000801080a */
[----:B------:R-:W-:Y:S01]  /*2cc0*/  ISETP.GT.AND P1, PT, R4, 0x49, PT ;  /* 0x000000490400780c */ /* 0x000fe20003f24270 */
[----:B------:R-:W-:Y:S01]  /*2cd0*/  FFMA.FTZ R55, R55, UR35, -R10 ;  /* 0x0000002337377c23 */ /* 0x000fe2000801080a */
[----:B------:R-:W-:Y:S01]  /*2ce0*/  FMNMX.FTZ R2, R56, R5, !PT ;  /* 0x0000000538027209 */ /* 0x000fe20007810000 */
[----:B------:R-:W0:Y:S01]  /*2cf0*/  MUFU.EX2 R35, R35 ;  /* 0x0000002300237308 */ /* 0x000e220000000800 */
[----:B------:R-:W-:Y:S01]  /*2d00*/  FSEL R60, R60, -INF , P2 ;  /* 0xff8000003c3c7808 */ /* 0x000fe20001000000 */
[----:B--2---:R-:W-:Y:S01]  /*2d10*/  FADD.FTZ R11, R31, R14 ;  /* 0x0000000e1f0b7221 */ /* 0x004fe20000010000 */
[----:B------:R-:W-:Y:S01]  /*2d20*/  FMNMX.FTZ R5, R57, R2, !PT ;  /* 0x0000000239057209 */ /* 0x000fe20007810000 */
[--C-:B------:R-:W-:Y:S01]  /*2d30*/  FFMA.FTZ R58, R58, UR35, -R10.reuse ;  /* 0x000000233a3a7c23 */ /* 0x100fe2000801080a */
[----:B------:R-:W-:Y:S01]  /*2d40*/  ISETP.GT.AND P2, PT, R4, 0x50, PT ;  /* 0x000000500400780c */ /* 0x000fe20003f44270 */
[--C-:B------:R-:W-:Y:S01]  /*2d50*/  FFMA.FTZ R59, R59, UR35, -R10.reuse ;  /* 0x000000233b3b7c23 */ /* 0x100fe2000801080a */
[----:B------:R-:W-:Y:S01]  /*2d60*/  FSEL R61, R61, -INF , P1 ;  /* 0xff8000003d3d7808 */ /* 0x000fe20000800000 */
[----:B------:R-:W-:Y:S01]  /*2d70*/  MUFU.EX2 R38, R38 ;  /* 0x0000002600267308 */ /* 0x000fe20000000800 */
[----:B------:R-:W-:Y:S01]  /*2d80*/  FMNMX.FTZ R2, R60, R5, !PT ;  /* 0x000000053c027209 */ /* 0x000fe20007810000 */
[--C-:B------:R-:W-:Y:S01]  /*2d90*/  FFMA.FTZ R62, R62, UR35, -R10.reuse ;  /* 0x000000233e3e7c23 */ /* 0x100fe2000801080a */
[----:B------:R-:W-:Y:S01]  /*2da0*/  ISETP.GT.AND P1, PT, R4, 0x51, PT ;  /* 0x000000510400780c */ /* 0x000fe20003f24270 */
[--C-:B------:R-:W-:Y:S01]  /*2db0*/  FFMA.FTZ R63, R63, UR35, -R10.reuse ;  /* 0x000000233f3f7c23 */ /* 0x100fe2000801080a */
[----:B------:R-:W-:Y:S01]  /*2dc0*/  FSEL R64, R64, -INF , P2 ;  /* 0xff80000040407808 */ /* 0x000fe20001000000 */
[--C-:B------:R-:W-:Y:S01]  /*2dd0*/  FFMA.FTZ R66, R66, UR35, -R10.reuse ;  /* 0x0000002342427c23 */ /* 0x100fe2000801080a */
[----:B------:R-:W-:Y:S01]  /*2de0*/  FMNMX.FTZ R5, R61, R2, !PT ;  /* 0x000000023d057209 */ /* 0x000fe20007810000 */
[----:B------:R-:W1:Y:S01]  /*2df0*/  MUFU.EX2 R39, R39 ;  /* 0x0000002700277308 */ /* 0x000e620000000800 */
[----:B------:R-:W-:Y:S01]  /*2e00*/  ISETP.GT.AND P2, PT, R4, 0x58, PT ;  /* 0x000000580400780c */ /* 0x000fe20003f44270 */
[--C-:B------:R-:W-:Y:S01]  /*2e10*/  FFMA.FTZ R67, R67, UR35, -R10.reuse ;  /* 0x0000002343437c23 */ /* 0x100fe2000801080a */
[----:B------:R-:W-:Y:S01]  /*2e20*/  FSEL R65, R65, -INF , P1 ;  /* 0xff80000041417808 */ /* 0x000fe20000800000 */
[--C-:B------:R-:W-:Y:S01]  /*2e30*/  FFMA.FTZ R70, R70, UR35, -R10.reuse ;  /* 0x0000002346467c23 */ /* 0x100fe2000801080a */
[----:B------:R-:W-:Y:S01]  /*2e40*/  FMNMX.FTZ R2, R64, R5, !PT ;  /* 0x0000000540027209 */ /* 0x000fe20007810000 */
[----:B------:R-:W-:Y:S01]  /*2e50*/  FFMA.FTZ R10, R71, UR35, -R10 ;  /* 0x00000023470a7c23 */ /* 0x000fe2000801080a */
[----:B------:R-:W-:Y:S01]  /*2e60*/  ISETP.GT.AND P1, PT, R4, 0x59, PT ;  /* 0x000000590400780c */ /* 0x000fe20003f24270 */
[----:B------:R-:W-:Y:S01]  /*2e70*/  MUFU.EX2 R42, R42 ;  /* 0x0000002a002a7308 */ /* 0x000fe20000000800 */
[----:B------:R-:W-:-:S02]  /*2e80*/  FSEL R68, R68, -INF , P2 ;  /* 0xff80000044447808 */ /* 0x000fc40001000000 */
[----:B------:R-:W-:Y:S02]  /*2e90*/  FMNMX.FTZ R5, R65, R2, !PT ;  /* 0x0000000241057209 */ /* 0x000fe40007810000 */
[----:B------:R-:W-:Y:S02]  /*2ea0*/  FSEL R69, R69, -INF , P1 ;  /* 0xff80000045457808 */ /* 0x000fe40000800000 */
[----:B------:R-:W-:Y:S01]  /*2eb0*/  FMNMX.FTZ R2, R68, R5, !PT ;  /* 0x0000000544027209 */ /* 0x000fe20007810000 */
[----:B------:R-:W2:Y:S01]  /*2ec0*/  MUFU.EX2 R43, R43 ;  /* 0x0000002b002b7308 */ /* 0x000ea20000000800 */
[----:B------:R-:W-:Y:S02]  /*2ed0*/  F2FP.BF16.F32.PACK_AB R189, R27, R26 ;  /* 0x0000001a1bbd723e */ /* 0x000fe400000010ff */
[----:B------:R-:W-:Y:S02]  /*2ee0*/  CS2R R26, SRZ ;  /* 0x00000000001a7805 */ /* 0x000fe4000001ff00 */
[----:B------:R-:W-:-:S02]  /*2ef0*/  FMNMX.FTZ R2, R69, R2, !PT ;  /* 0x0000000245027209 */ /* 0x000fc40007810000 */
[----:B------:R-:W-:Y:S02]  /*2f00*/  F2FP.BF16.F32.PACK_AB R191, R31, R30 ;  /* 0x0000001e1fbf723e */ /* 0x000fe400000010ff */
[----:B------:R-:W-:Y:S02]  /*2f10*/  CS2R R30, SRZ ;  /* 0x00000000001e7805 */ /* 0x000fe4000001ff00 */
[----:B0-----:R-:W-:Y:S01]  /*2f20*/  F2FP.BF16.F32.PACK_AB R185, R35, R34 ;  /* 0x0000002223b9723e */ /* 0x001fe200000010ff */
[----:B------:R-:W0:Y:S01]  /*2f30*/  SHFL.BFLY PT, R5, R2, 0x2, 0x1f ;  /* 0x0c401f0002057f89 */ /* 0x000e2200000e0000 */
[----:B------:R-:W-:Y:S01]  /*2f40*/  MUFU.EX2 R46, R46 ;  /* 0x0000002e002e7308 */ /* 0x000fe20000000800 */
[----:B-1----:R-:W-:-:S07]  /*2f50*/  F2FP.BF16.F32.PACK_AB R187, R39, R38 ;  /* 0x0000002627bb723e */ /* 0x002fce00000010ff */
[----:B------:R-:W1:Y:S01]  /*2f60*/  MUFU.EX2 R47, R47 ;  /* 0x0000002f002f7308 */ /* 0x000e620000000800 */
[----:B--2---:R-:W-:-:S07]  /*2f70*/  F2FP.BF16.F32.PACK_AB R181, R43, R42 ;  /* 0x0000002a2bb5723e */ /* 0x004fce00000010ff */
[----:B------:R-:W-:Y:S01]  /*2f80*/  MUFU.EX2 R50, R50 ;  /* 0x0000003200327308 */ /* 0x000fe20000000800 */
[----:B0-----:R-:W-:-:S07]  /*2f90*/  FMNMX.FTZ R5, R2, R5, !PT ;  /* 0x0000000502057209 */ /* 0x001fce0007810000 */
[----:B------:R-:W0:Y:S01]  /*2fa0*/  MUFU.EX2 R51, R51 ;  /* 0x0000003300337308 */ /* 0x000e220000000800 */
[----:B-1----:R-:W-:Y:S01]  /*2fb0*/  F2FP.BF16.F32.PACK_AB R183, R47, R46 ;  /* 0x0000002e2fb7723e */ /* 0x002fe200000010ff */
[----:B------:R-:W1:Y:S06]  /*2fc0*/  SHFL.BFLY PT, R4, R5, 0x1, 0x1f ;  /* 0x0c201f0005047f89 */ /* 0x000e6c00000e0000 */
[----:B------:R-:W-:Y:S08]  /*2fd0*/  MUFU.EX2 R54, R54 ;  /* 0x0000003600367308 */ /* 0x000ff00000000800 */
[----:B------:R-:W2:Y:S01]  /*2fe0*/  MUFU.EX2 R55, R55 ;  /* 0x0000003700377308 */ /* 0x000ea20000000800 */
[----:B0-----:R-:W-:-:S07]  /*2ff0*/  F2FP.BF16.F32.PACK_AB R177, R51, R50 ;  /* 0x0000003233b1723e */ /* 0x001fce00000010ff */
[----:B------:R-:W-:Y:S01]  /*3000*/  MUFU.EX2 R58, R58 ;  /* 0x0000003a003a7308 */ /* 0x000fe20000000800 */
[----:B-1----:R-:W-:-:S04]  /*3010*/  FMNMX.FTZ R4, R5, R4, !PT ;  /* 0x0000000405047209 */ /* 0x002fc80007810000 */
[C---:B------:R-:W-:Y:S01]  /*3020*/  FSETP.NEU.FTZ.AND P1, PT, R4.reuse, -INF , PT ;  /* 0xff8000000400780b */ /* 0x040fe20003f3d000 */
[----:B------:R-:W-:Y:S02]  /*3030*/  FMUL.FTZ R2, R4, UR35 ;  /* 0x0000002304027c20 */ /* 0x000fe40008410000 */
[----:B------:R-:W0:Y:S01]  /*3040*/  MUFU.EX2 R59, R59 ;  /* 0x0000003b003b7308 */ /* 0x000e220000000800 */
[----:B--2---:R-:W-:Y:S02]  /*3050*/  F2FP.BF16.F32.PACK_AB R179, R55, R54 ;  /* 0x0000003637b3723e */ /* 0x004fe400000010ff */
[----:B------:R-:W-:Y:S02]  /*3060*/  FSEL R2, R2, RZ, P1 ;  /* 0x000000ff02027208 */ /* 0x000fe40000800000 */
[----:B------:R-:W-:-:S03]  /*3070*/  PLOP3.LUT P1, PT, PT, PT, UP0, 0x80, 0x0 ;  /* 0x000000000000781c */ /* 0x000fc60003f2f008 */
[----:B------:R-:W-:Y:S01]  /*3080*/  MUFU.EX2 R62, R62 ;  /* 0x0000003e003e7308 */ /* 0x000fe20000000800 */
[--C-:B------:R-:W-:Y:S01]  /*3090*/  FFMA.FTZ R24, R24, UR35, -R2.reuse ;  /* 0x0000002318187c23 */ /* 0x100fe20008010802 */
        /* <DEDUP_REMOVED lines=23> */
[--C-:B------:R-:W-:Y:S01]  /*3210*/  FFMA.FTZ R65, R65, UR35, -R2.reuse ;  /* 0x0000002341417c23 */ /* 0x100fe20008010802 */
[--C-:B------:R-:W-:Y:S01]  /*3220*/  FFMA.FTZ R68, R68, UR35, -R2.reuse ;  /* 0x0000002344447c23 */ /* 0x100fe20008010802 */
[----:B------:R-:W-:Y:S01]  /*3230*/  FFMA.FTZ R2, R69, UR35, -R2 ;  /* 0x0000002345027c23 */ /* 0x000fe20008010802 */
[----:B0-----:R-:W-:-:S04]  /*3240*/  F2FP.BF16.F32.PACK_AB R173, R59, R58 ;  /* 0x0000003a3bad723e */ /* 0x001fc800000010ff */
[----:B------:R-:W0:Y:S01]  /*3250*/  MUFU.EX2 R29, R29 ;  /* 0x0000001d001d7308 */ /* 0x000e220000000800 */
[----:B-1----:R-:W-:Y:S01]  /*3260*/  FADD.FTZ R5, R24, R25 ;  /* 0x0000001918057221 */ /* 0x002fe20000010000 */
[----:B------:R-:W-:Y:S02]  /*3270*/  F2FP.BF16.F32.PACK_AB R188, R25, R24 ;  /* 0x0000001819bc723e */ /* 0x000fe400000010ff */
[----:B------:R-:W-:-:S04]  /*3280*/  CS2R R24, SRZ ;  /* 0x0000000000187805 */ /* 0x000fc8000001ff00 */
[----:B------:R-:W1:Y:S01]  /*3290*/  MUFU.EX2 R32, R32 ;  /* 0x0000002000207308 */ /* 0x000e620000000800 */
[----:B--2---:R-:W-:-:S07]  /*32a0*/  FADD.FTZ R12, R28, R5 ;  /* 0x000000051c0c7221 */ /* 0x004fce0000010000 */
[----:B------:R-:W2:Y:S01]  /*32b0*/  MUFU.EX2 R33, R33 ;  /* 0x0000002100217308 */ /* 0x000ea20000000800 */
[C---:B0-----:R-:W-:Y:S01]  /*32c0*/  FADD.FTZ R5, R29.reuse, R12 ;  /* 0x0000000c1d057221 */ /* 0x041fe20000010000 */
[----:B------:R-:W-:Y:S01]  /*32d0*/  FADD.FTZ R12, R34, R11 ;  /* 0x0000000b220c7221 */ /* 0x000fe20000010000 */
[----:B------:R-:W-:Y:S02]  /*32e0*/  F2FP.BF16.F32.PACK_AB R190, R29, R28 ;  /* 0x0000001c1dbe723e */ /* 0x000fe400000010ff */
[----:B------:R-:W-:Y:S01]  /*32f0*/  CS2R R28, SRZ ;  /* 0x00000000001c7805 */ /* 0x000fe2000001ff00 */
[----:B------:R-:W-:Y:S01]  /*3300*/  FADD.FTZ R11, R35, R12 ;  /* 0x0000000c230b7221 */ /* 0x000fe20000010000 */
[----:B------:R-:W-:Y:S01]  /*3310*/  CS2R R34, SRZ ;  /* 0x0000000000227805 */ /* 0x000fe2000001ff00 */
[----:B------:R-:W0:Y:S01]  /*3320*/  MUFU.EX2 R36, R36 ;  /* 0x0000002400247308 */ /* 0x000e220000000800 */
[----:B-1----:R-:W-:Y:S01]  /*3330*/  FADD.FTZ R0, R32, R5 ;  /* 0x0000000520007221 */ /* 0x002fe20000010000 */
[----:B------:R-:W-:-:S04]  /*3340*/  FADD.FTZ R12, R38, R11 ;  /* 0x0000000b260c7221 */ /* 0x000fc80000010000 */
[----:B------:R-:W-:Y:S01]  /*3350*/  FADD.FTZ R11, R39, R12 ;  /* 0x0000000c270b7221 */ /* 0x000fe20000010000 */
[----:B------:R-:W-:Y:S01]  /*3360*/  CS2R R38, SRZ ;  /* 0x0000000000267805 */ /* 0x000fe2000001ff00 */
[----:B------:R-:W1:Y:S01]  /*3370*/  MUFU.EX2 R37, R37 ;  /* 0x0000002500257308 */ /* 0x000e620000000800 */
[C---:B--2---:R-:W-:Y:S01]  /*3380*/  FADD.FTZ R5, R33.reuse, R0 ;  /* 0x0000000021057221 */ /* 0x044fe20000010000 */
[----:B------:R-:W-:Y:S01]  /*3390*/  FADD.FTZ R12, R42, R11 ;  /* 0x0000000b2a0c7221 */ /* 0x000fe20000010000 */
[----:B------:R-:W-:Y:S02]  /*33a0*/  F2FP.BF16.F32.PACK_AB R184, R33, R32 ;  /* 0x0000002021b8723e */ /* 0x000fe400000010ff */
[----:B------:R-:W-:Y:S01]  /*33b0*/  CS2R R32, SRZ ;  /* 0x0000000000207805 */ /* 0x000fe2000001ff00 */
[----:B------:R-:W-:Y:S01]  /*33c0*/  FADD.FTZ R11, R43, R12 ;  /* 0x0000000c2b0b7221 */ /* 0x000fe20000010000 */
[----:B------:R-:W-:Y:S01]  /*33d0*/  CS2R R42, SRZ ;  /* 0x00000000002a7805 */ /* 0x000fe2000001ff00 */
[----:B------:R-:W2:Y:S01]  /*33e0*/  MUFU.EX2 R40, R40 ;  /* 0x0000002800287308 */ /* 0x000ea20000000800 */
[----:B0-----:R-:W-:Y:S01]  /*33f0*/  FADD.FTZ R0, R36, R5 ;  /* 0x0000000524007221 */ /* 0x001fe20000010000 */
[----:B------:R-:W-:-:S04]  /*3400*/  FADD.FTZ R12, R46, R11 ;  /* 0x0000000b2e0c7221 */ /* 0x000fc80000010000 */
[----:B------:R-:W-:Y:S01]  /*3410*/  FADD.FTZ R11, R47, R12 ;  /* 0x0000000c2f0b7221 */ /* 0x000fe20000010000 */
[----:B------:R-:W-:Y:S01]  /*3420*/  CS2R R46, SRZ ;  /* 0x00000000002e7805 */ /* 0x000fe2000001ff00 */
[----:B------:R-:W0:Y:S01]  /*3430*/  MUFU.EX2 R41, R41 ;  /* 0x0000002900297308 */ /* 0x000e220000000800 */
[C---:B-1----:R-:W-:Y:S01]  /*3440*/  FADD.FTZ R5, R37.reuse, R0 ;  /* 0x0000000025057221 */ /* 0x042fe20000010000 */
[----:B------:R-:W-:Y:S01]  /*3450*/  FADD.FTZ R12, R50, R11 ;  /* 0x0000000b320c7221 */ /* 0x000fe20000010000 */
[----:B------:R-:W-:Y:S02]  /*3460*/  F2FP.BF16.F32.PACK_AB R186, R37, R36 ;  /* 0x0000002425ba723e */ /* 0x000fe400000010ff */
[----:B------:R-:W-:Y:S01]  /*3470*/  CS2R R36, SRZ ;  /* 0x0000000000247805 */ /* 0x000fe2000001ff00 */
[----:B------:R-:W-:Y:S01]  /*3480*/  FADD.FTZ R11, R51, R12 ;  /* 0x0000000c330b7221 */ /* 0x000fe20000010000 */
[----:B------:R-:W-:Y:S01]  /*3490*/  CS2R R50, SRZ ;  /* 0x0000000000327805 */ /* 0x000fe2000001ff00 */
[----:B------:R-:W1:Y:S01]  /*34a0*/  MUFU.EX2 R44, R44 ;  /* 0x0000002c002c7308 */ /* 0x000e620000000800 */
[----:B--2---:R-:W-:Y:S01]  /*34b0*/  FADD.FTZ R0, R40, R5 ;  /* 0x0000000528007221 */ /* 0x004fe20000010000 */
[----:B------:R-:W-:-:S04]  /*34c0*/  FADD.FTZ R12, R54, R11 ;  /* 0x0000000b360c7221 */ /* 0x000fc80000010000 */
[----:B------:R-:W-:Y:S01]  /*34d0*/  FADD.FTZ R11, R55, R12 ;  /* 0x0000000c370b7221 */ /* 0x000fe20000010000 */
[----:B------:R-:W-:Y:S01]  /*34e0*/  CS2R R54, SRZ ;  /* 0x0000000000367805 */ /* 0x000fe2000001ff00 */
        /* <DEDUP_REMOVED lines=9> */
[----:B------:R-:W-:-:S06]  /*3580*/  FADD.FTZ R12, R62, R13 ;  /* 0x0000000d3e0c7221 */ /* 0x000fcc0000010000 */
[----:B------:R-:W1:Y:S01]  /*3590*/  MUFU.EX2 R49, R49 ;  /* 0x0000003100317308 */ /* 0x000e620000000800 */
[C---:B--2---:R-:W-:Y:S01]  /*35a0*/  FADD.FTZ R5, R45.reuse, R0 ;  /* 0x000000002d057221 */ /* 0x044fe20000010000 */
[----:B------:R-:W-:Y:S02]  /*35b0*/  F2FP.BF16.F32.PACK_AB R182, R45, R44 ;  /* 0x0000002c2db6723e */ /* 0x000fe400000010ff */
[----:B------:R-:W-:-:S04]  /*35c0*/  CS2R R44, SRZ ;  /* 0x00000000002c7805 */ /* 0x000fc8000001ff00 */
[----:B------:R-:W2:Y:S01]  /*35d0*/  MUFU.EX2 R52, R52 ;  /* 0x0000003400347308 */ /* 0x000ea20000000800 */
[----:B0-----:R-:W-:-:S07]  /*35e0*/  FADD.FTZ R0, R48, R5 ;  /* 0x0000000530007221 */ /* 0x001fce0000010000 */
[----:B------:R-:W0:Y:S01]  /*35f0*/  MUFU.EX2 R53, R53 ;  /* 0x0000003500357308 */ /* 0x000e220000000800 */
[C---:B-1----:R-:W-:Y:S01]  /*3600*/  FADD.FTZ R5, R49.reuse, R0 ;  /* 0x0000000031057221 */ /* 0x042fe20000010000 */
[----:B------:R-:W-:Y:S02]  /*3610*/  F2FP.BF16.F32.PACK_AB R176, R49, R48 ;  /* 0x0000003031b0723e */ /* 0x000fe400000010ff */
[----:B------:R-:W-:-:S04]  /*3620*/  CS2R R48, SRZ ;  /* 0x0000000000307805 */ /* 0x000fc8000001ff00 */
[----:B------:R-:W1:Y:S01]  /*3630*/  MUFU.EX2 R56, R56 ;  /* 0x0000003800387308 */ /* 0x000e620000000800 */
[----:B--2---:R-:W-:-:S07]  /*3640*/  FADD.FTZ R0, R52, R5 ;  /* 0x0000000534007221 */ /* 0x004fce0000010000 */
[----:B------:R-:W2:Y:S01]  /*3650*/  MUFU.EX2 R57, R57 ;  /* 0x0000003900397308 */ /* 0x000ea20000000800 */
[C---:B0-----:R-:W-:Y:S01]  /*3660*/  FADD.FTZ R5, R53.reuse, R0 ;  /* 0x0000000035057221 */ /* 0x041fe20000010000 */
[----:B------:R-:W-:Y:S02]  /*3670*/  F2FP.BF16.F32.PACK_AB R178, R53, R52 ;  /* 0x0000003435b2723e */ /* 0x000fe400000010ff */
[----:B------:R-:W-:-:S04]  /*3680*/  CS2R R52, SRZ ;  /* 0x0000000000347805 */ /* 0x000fc8000001ff00 */
[----:B------:R-:W0:Y:S01]  /*3690*/  MUFU.EX2 R60, R60 ;  /* 0x0000003c003c7308 */ /* 0x000e220000000800 */
[----:B-1----:R-:W-:-:S07]  /*36a0*/  FADD.FTZ R0, R56, R5 ;  /* 0x0000000538007221 */ /* 0x002fce0000010000 */
        /* <DEDUP_REMOVED lines=10> */
[----:B------:R-:W-:Y:S01]  /*3750*/  MUFU.EX2 R66, R66 ;  /* 0x0000004200427308 */ /* 0x000fe20000000800 */
[C---:B--2---:R-:W-:Y:S01]  /*3760*/  FADD.FTZ R13, R63.reuse, R12 ;  /* 0x0000000c3f0d7221 */ /* 0x044fe20000010000 */
[----:B------:R-:W-:Y:S02]  /*3770*/  F2FP.BF16.F32.PACK_AB R175, R63, R62 ;  /* 0x0000003e3faf723e */ /* 0x000fe400000010ff */
[----:B------:R-:W-:-:S04]  /*3780*/  CS2R R62, SRZ ;  /* 0x00000000003e7805 */ /* 0x000fc8000001ff00 */
[----:B------:R-:W1:Y:S01]  /*3790*/  MUFU.EX2 R65, R65 ;  /* 0x0000004100417308 */ /* 0x000e620000000800 */
[----:B0-----:R-:W-:-:S07]  /*37a0*/  FADD.FTZ R0, R64, R11 ;  /* 0x0000000b40007221 */ /* 0x001fce0000010000 */
[----:B------:R-:W0:Y:S08]  /*37b0*/  MUFU.EX2 R67, R67 ;  /* 0x0000004300437308 */ /* 0x000e300000000800 */
[----:B------:R-:W2:Y:S01]  /*37c0*/  MUFU.EX2 R68, R68 ;  /* 0x0000004400447308 */ /* 0x000ea20000000800 */
[C---:B-1----:R-:W-:Y:S01]  /*37d0*/  FADD.FTZ R11, R65.reuse, R0 ;  /* 0x00000000410b7221 */ /* 0x042fe20000010000 */
[----:B------:R-:W-:-:S02]  /*37e0*/  F2FP.BF16.F32.PACK_AB R168, R65, R64 ;  /* 0x0000004041a8723e */ /* 0x000fc400000010ff */
[----:B------:R-:W-:-:S04]  /*37f0*/  CS2R R64, SRZ ;  /* 0x0000000000407805 */ /* 0x000fc8000001ff00 */
[----:B------:R-:W1:Y:S01]  /*3800*/  MUFU.EX2 R70, R70 ;  /* 0x0000004600467308 */ /* 0x000e620000000800 */
[----:B0-----:R-:W-:-:S07]  /*3810*/  F2FP.BF16.F32.PACK_AB R169, R67, R66 ;  /* 0x0000004243a9723e */ /* 0x001fce00000010ff */
[----:B------:R0:W3:Y:S08]  /*3820*/  MUFU.EX2 R5, R2 ;  /* 0x0000000200057308 */ /* 0x0000f00000000800 */
[----:B------:R2:W4:Y:S01]  /*3830*/  MUFU.EX2 R171, R10 ;  /* 0x0000000a00ab7308 */ /* 0x0005220000000800 */
[----:B0-----:R-:W-:-:S04]  /*3840*/  FADD.FTZ R2, R66, R13 ;  /* 0x0000000d42027221 */ /* 0x001fc80000010000 */
[----:B------:R-:W-:Y:S01]  /*3850*/  FADD.FTZ R13, R67, R2 ;  /* 0x00000002430d7221 */ /* 0x000fe20000010000 */
[----:B------:R-:W-:Y:S01]  /*3860*/  IMAD.MOV.U32 R2, RZ, RZ, 0x3f800000 ;  /* 0x3f800000ff027424 */ /* 0x000fe200078e00ff */
[----:B------:R-:W-:Y:S01]  /*3870*/  CS2R R66, SRZ ;  /* 0x0000000000427805 */ /* 0x000fe2000001ff00 */
[----:B--2---:R-:W-:Y:S01]  /*3880*/  FADD.FTZ R10, R68, R11 ;  /* 0x0000000b440a7221 */ /* 0x004fe20000010000 */
[----:B-1----:R-:W-:Y:S01]  /*3890*/  FADD.FTZ R0, R70, R13 ;  /* 0x0000000d46007221 */ /* 0x002fe20000010000 */
[C---:B---3--:R-:W-:Y:S02]  /*38a0*/  F2FP.BF16.F32.PACK_AB R170, R5.reuse, R68 ;  /* 0x0000004405aa723e */ /* 0x048fe400000010ff */
[----:B------:R-:W-:Y:S01]  /*38b0*/  CS2R R68, SRZ ;  /* 0x0000000000447805 */ /* 0x000fe2000001ff00 */
[----:B------:R-:W-:Y:S01]  /*38c0*/  FADD.FTZ R10, R5, R10 ;  /* 0x0000000a050a7221 */ /* 0x000fe20000010000 */
[C---:B----4-:R-:W-:Y:S01]  /*38d0*/  FADD.FTZ R5, R171.reuse, R0 ;  /* 0x00000000ab057221 */ /* 0x050fe20000010000 */
[----:B------:R-:W-:Y:S01]  /*38e0*/  F2FP.BF16.F32.PACK_AB R171, R171, R70 ;  /* 0x00000046abab723e */ /* 0x000fe200000010ff */
[----:B------:R-:W-:Y:S01]  /*38f0*/  IMAD.MOV.U32 R0, RZ, RZ, 0x3f800000 ;  /* 0x3f800000ff007424 */ /* 0x000fe200078e00ff */
        /* <DEDUP_REMOVED lines=9> */
[----:B------:R-:W-:-:S06]  /*3990*/  ULDC UR35, c[0x0][0x988] ;  /* 0x0002620000237ab9 */ /* 0x000fcc0000000800 */
.L_x_2217:
[----:B------:R-:W-:-:S04]  /*39a0*/  UISETP.NE.AND UP0, UPT, UR6, 0x1, UPT ;  /* 0x000000010600788c */ /* 0x000fc8000bf05270 */
[----:B------:R-:W-:-:S04]  /*39b0*/  USEL UR38, URZ, 0x1, UP0 ;  /* 0x000000013f267887 */ /* 0x000fc80008000000 */
[----:B------:R-:W-:Y:S01]  /*39c0*/  ULOP3.LUT UR38, UR5, UR38, URZ, 0x3c, !UPT ;  /* 0x0000002605267292 */ /* 0x000fe2000f8e3c3f */
[----:B------:R-:W-:Y:S11]  /*39d0*/  @!P0 BRA `(.L_x_2207) ;  /* 0x0000000000048947 */ /* 0x000ff60003800000 */
[----:B------:R-:W-:Y:S01]  /*39e0*/  BPT.TRAP 0x1 ;  /* 0x000000040000795c */ /* 0x000fe20000300000 */
.L_x_2207:
        /* <DEDUP_REMOVED lines=9> */
.L_x_2208:
[----:B-1----:R-:W-:Y:S05]  /*3a80*/  @P1 BRA `(.L_x_2209) ;  /* 0x0000000000081947 */ /* 0x002fea0003800000 */
[----:B------:R-:W1:Y:S02]  /*3a90*/  SYNCS.PHASECHK.TRANS64.TRYWAIT P1, [UR7+0x30830], R3 ;  /* 0x03083003ff0075a7 */ /* 0x000e640008020147 */
[----:B-1----:R-:W-:Y:S05]  /*3aa0*/  @!P1 BRA `(.L_x_2210) ;  /* 0x000000bc00089947 */ /* 0x002fea0003800000 */
.L_x_2209:
        /* <DEDUP_REMOVED lines=175> */
.L_x_2211:
[----:B------:R-:W-:Y:S01]  /*45a0*/  ULEA UR10, UR6, UR40, 0x3 ;  /* 0x00000028060a7291 */ /* 0x000fe2000f8e183f */
[----:B------:R-:W-:-:S04]  /*45b0*/  MOV R0, UR5 ;  /* 0x0000000500007c02 */ /* 0x000fc80008000f00 */
[----:B------:R-:W-:-:S04]  /*45c0*/  SHF.L.U32 R0, R0, 0x1f, RZ ;  /* 0x0000001f00007819 */ /* 0x000fc800000006ff */
[----:B------:R2:W3:Y:S01]  /*45d0*/  SYNCS.PHASECHK.TRANS64.TRYWAIT P1, [UR10+0x30850], R0 ;  /* 0x03085000ff0075a7 */ /* 0x0004e2000802014a */
[----:B------:R-:W-:Y:S05]  /*45e0*/  @!P0 BRA `(.L_x_2212) ;  /* 0x0000000000048947 */ /* 0x000fea0003800000 */
[----:B------:R-:W-:Y:S01]  /*45f0*/  BPT.TRAP 0x1 ;  /* 0x000000040000795c */ /* 0x000fe20000300000 */
.L_x_2212:
[----:B---3--:R-:W-:Y:S05]  /*4600*/  @P1 BRA `(.L_x_2213) ;  /* 0x0000000000081947 */ /* 0x008fea0003800000 */
[----:B------:R-:W3:Y:S02]  /*4610*/  SYNCS.PHASECHK.TRANS64.TRYWAIT P1, [UR10+0x30850], R0 ;  /* 0x03085000ff0075a7 */ /* 0x000ee4000802014a */
[----:B---3--:R-:W-:Y:S05]  /*4620*/  @!P1 BRA `(.L_x_2214) ;  /* 0x000000b000409947 */ /* 0x008fea0003800000 */
.L_x_2213:
        /* <DEDUP_REMOVED lines=37> */
.L_x_2215:
[----:B------:R-:W-:Y:S01]  /*4880*/  UISETP.NE.AND UP0, UPT, UR60, URZ, UPT ;  /* 0x0000003f3c00728c */ /* 0x000fe2000bf05270 */
[----:B0-2---:R-:W-:Y:S01]  /*4890*/  VIADD R0, R18, UR42 ;  /* 0x0000002a12007c36 */ /* 0x005fe20008000000 */
[----:B------:R-:W0:Y:S01]  /*48a0*/  LDC R13, c[0x0][0x2f0] ;  /* 0x0000bc00ff0d7b82 */ /* 0x000e220000000800 */
[----:B------:R-:W-:-:S03]  /*48b0*/  UIADD3 UR7, UR7, 0x30840, URZ ;  /* 0x0003084007077890 */ /* 0x000fc6000fffe03f */
[----:B------:R-:W-:Y:S02]  /*48c0*/  PLOP3.LUT P1, PT, PT, PT, UP0, 0x80, 0x0 ;  /* 0x000000000000781c */ /* 0x000fe40003f2f008 */
[----:B------:R-:W-:Y:S02]  /*48d0*/  PLOP3.LUT P2, PT, PT, PT, UP0, 0x80, 0x0 ;  /* 0x000000000000781c */ /* 0x000fe40003f4f008 */
[----:B------:R-:W2:Y:S01]  /*48e0*/  S2UR UR6, SR_CgaCtaId ;  /* 0x00000000000679c3 */ /* 0x000ea20000008800 */
[----:B------:R-:W-:-:S08]  /*48f0*/  @UP0 ULDC UR5, c[0x0][0x44c] ;  /* 0x0001130000050ab9 */ /* 0x000fd00000000800 */
[----:B------:R-:W-:Y:S01]  /*4900*/  @P1 IMAD.HI.U32 R2, R0, UR5, RZ ;  /* 0x0000000500021c27 */ /* 0x000fe2000f8e00ff */
[----:B------:R-:W-:-:S04]  /*4910*/  @UP0 ULDC UR5, c[0x0][0x450] ;  /* 0x0001140000050ab9 */ /* 0x000fc80000000800 */
[----:B------:R-:W-:Y:S01]  /*4920*/  @P2 SHF.R.U32.HI R0, RZ, UR5, R2 ;  /* 0x00000005ff002c19 */ /* 0x000fe20008011602 */
[----:B------:R-:W-:Y:S02]  /*4930*/  UMOV UR5, 0x1 ;  /* 0x0000000100057882 */ /* 0x000fe40000000000 */
[----:B------:R-:W-:Y:S02]  /*4940*/  UIMAD UR5, UR4, -0x60, UR5 ;  /* 0xffffffa0040578a4 */ /* 0x000fe4000f8e0205 */
[----:B-1----:R-:W1:Y:S04]  /*4950*/  SHFL.IDX PT, R3, R0, RZ, 0x1c1f ;  /* 0x001c1fff00037589 */ /* 0x002e6800000e0000 */
[----:B------:R-:W-:Y:S01]  /*4960*/  IMAD.U32 R2, RZ, RZ, UR5 ;  /* 0x00000005ff027e24 */ /* 0x000fe2000f8e00ff */
[----:B--2---:R-:W-:-:S03]  /*4970*/  UPRMT UR7, UR6, 0x654, UR7 ;  /* 0x0000065406077896 */ /* 0x004fc60008000007 */
[----:B------:R-:W-:-:S04]  /*4980*/  IMAD R2, R17, -0x2, R2 ;  /* 0xfffffffe11027824 */ /* 0x000fc800078e0202 */
[----:B0-----:R-:W-:Y:S02]  /*4990*/  IMAD R2, R13, UR43, R2 ;  /* 0x0000002b0d027c24 */ /* 0x001fe4000f8e0202 */
[----:B------:R-:W-:Y:S03]  /*49a0*/  SYNCS.ARRIVE.TRANS64.RED.A1T0 RZ, [UR7], RZ ;  /* 0x000000ffffff79a7 */ /* 0x000fe60008100407 */
[----:B-1----:R-:W-:-:S04]  /*49b0*/  IADD3 R4, R3, -UR34, R2 ;  /* 0x8000002203047c10 */ /* 0x002fc8000fffe002 */
[C---:B------:R-:W-:Y:S02]  /*49c0*/  ISETP.GT.AND P1, PT, R4.reuse, RZ, PT ;  /* 0x000000ff0400720c */ /* 0x040fe40003f24270 */
[----:B------:R-:W-:Y:S02]  /*49d0*/  ISETP.GT.AND P2, PT, R4, 0x1, PT ;  /* 0x000000010400780c */ /* 0x000fe40003f44270 */
[----:B------:R-:W-:Y:S02]  /*49e0*/  FSEL R13, R120, -INF , P1 ;  /* 0xff800000780d7808 */ /* 0x000fe40000800000 */
        /* <DEDUP_REMOVED lines=68> */
[----:B------:R-:W0:Y:S02]  /*4e30*/  SHFL.IDX PT, R15, R0, 0x1, 0x1c1f ;  /* 0x003c1f00000f7f89 */ /* 0x000e2400000e0000 */
[----:B------:R-:W-:-:S05]  /*4e40*/  FMNMX.FTZ R14, R165, R4, !PT ;  /* 0x00000004a50e7209 */ /* 0x000fca0007810000 */
[----:B------:R-:W1:Y:S01]  /*4e50*/  SHFL.BFLY PT, R21, R14, 0x2, 0x1f ;  /* 0x0c401f000e157f89 */ /* 0x000e6200000e0000 */
[----:B0-----:R-:W-:-:S04]  /*4e60*/  IADD3 R2, R15, -UR34, R2 ;  /* 0x800000220f027c10 */ /* 0x001fc8000fffe002 */
[C---:B------:R-:W-:Y:S02]  /*4e70*/  ISETP.GT.AND P1, PT, R2.reuse, RZ, PT ;  /* 0x000000ff0200720c */ /* 0x040fe40003f24270 */
[----:B------:R-:W-:Y:S02]  /*4e80*/  ISETP.GT.AND P2, PT, R2, 0x1, PT ;  /* 0x000000010200780c */ /* 0x000fe40003f44270 */
[----:B-1----:R-:W-:Y:S02]  /*4e90*/  FMNMX.FTZ R21, R14, R21, !PT ;  /* 0x000000150e157209 */ /* 0x002fe40007810000 */
[----:B------:R-:W-:Y:S02]  /*4ea0*/  FSEL R122, R122, -INF , P1 ;  /* 0xff8000007a7a7808 */ /* 0x000fe40000800000 */
[----:B------:R-:W-:Y:S01]  /*4eb0*/  ISETP.GT.AND P3, PT, R2, 0x8, PT ;  /* 0x000000080200780c */ /* 0x000fe20003f64270 */
[----:B------:R-:W0:Y:S01]  /*4ec0*/  SHFL.BFLY PT, R4, R21, 0x1, 0x1f ;  /* 0x0c201f0015047f89 */ /* 0x000e2200000e0000 */
[----:B------:R-:W-:-:S02]  /*4ed0*/  FSEL R123, R123, -INF , P2 ;  /* 0xff8000007b7b7808 */ /* 0x000fc40001000000 */
[----:B------:R-:W-:Y:S02]  /*4ee0*/  FMNMX.FTZ R0, R122, R11, !PT ;  /* 0x0000000b7a007209 */ /* 0x000fe40007810000 */
[----:B------:R-:W-:Y:S02]  /*4ef0*/  ISETP.GT.AND P4, PT, R2, 0x9, PT ;  /* 0x000000090200780c */ /* 0x000fe40003f84270 */
[----:B------:R-:W-:Y:S02]  /*4f00*/  FSEL R126, R126, -INF , P3 ;  /* 0xff8000007e7e7808 */ /* 0x000fe40001800000 */
[----:B------:R-:W-:Y:S02]  /*4f10*/  FMNMX.FTZ R15, R123, R0, !PT ;  /* 0x000000007b0f7209 */ /* 0x000fe40007810000 */
[----:B------:R-:W-:Y:S02]  /*4f20*/  ISETP.GT.AND P2, PT, R2, 0x10, PT ;  /* 0x000000100200780c */ /* 0x000fe40003f44270 */
[----:B------:R-:W-:-:S02]  /*4f30*/  FSEL R127, R127, -INF , P4 ;  /* 0xff8000007f7f7808 */ /* 0x000fc40002000000 */
[----:B------:R-:W-:Y:S02]  /*4f40*/  ISETP.GT.AND P3, PT, R2, 0x11, PT ;  /* 0x000000110200780c */ /* 0x000fe40003f64270 */
[----:B------:R-:W-:Y:S02]  /*4f50*/  FSEL R130, R130, -INF , P2 ;  /* 0xff80000082827808 */ /* 0x000fe40001000000 */
[C---:B------:R-:W-:Y:S02]  /*4f60*/  ISETP.GT.AND P2, PT, R2.reuse, 0x18, PT ;  /* 0x000000180200780c */ /* 0x040fe40003f44270 */
[----:B------:R-:W-:Y:S02]  /*4f70*/  FSEL R131, R131, -INF , P3 ;  /* 0xff80000083837808 */ /* 0x000fe40001800000 */
[----:B------:R-:W-:Y:S02]  /*4f80*/  ISETP.GT.AND P3, PT, R2, 0x19, PT ;  /* 0x000000190200780c */ /* 0x000fe40003f64270 */
[----:B0-----:R-:W-:-:S02]  /*4f90*/  FMNMX.FTZ R4, R21, R4, !PT ;  /* 0x0000000415047209 */ /* 0x001fc40007810000 */
[----:B------:R-:W-:Y:S02]  /*4fa0*/  FSEL R134, R134, -INF , P2 ;  /* 0xff80000086867808 */ /* 0x000fe40001000000 */
[C---:B------:R-:W-:Y:S01]  /*4fb0*/  FSETP.NEU.FTZ.AND P1, PT, R4.reuse, -INF , PT ;  /* 0xff8000000400780b */ /* 0x040fe20003f3d000 */
[----:B------:R-:W-:Y:S01]  /*4fc0*/  FMUL.FTZ R14, R4, UR35 ;  /* 0x00000023040e7c20 */ /* 0x000fe20008410000 */
[----:B------:R-:W-:Y:S02]  /*4fd0*/  ISETP.GT.AND P2, PT, R2, 0x20, PT ;  /* 0x000000200200780c */ /* 0x000fe40003f44270 */
[----:B------:R-:W-:Y:S02]  /*4fe0*/  FSEL R135, R135, -INF , P3 ;  /* 0xff80000087877808 */ /* 0x000fe40001800000 */
[----:B------:R-:W-:Y:S02]  /*4ff0*/  FSEL R0, R14, RZ, P1 ;  /* 0x000000ff0e007208 */ /* 0x000fe40000800000 */
[----:B------:R-:W-:-:S02]  /*5000*/  FMNMX.FTZ R14, R126, R15, !PT ;  /* 0x0000000f7e0e7209 */ /* 0x000fc40007810000 */
[----:B------:R-:W-:Y:S01]  /*5010*/  ISETP.GT.AND P3, PT, R2, 0x21, PT ;  /* 0x000000210200780c */ /* 0x000fe20003f64270 */
[--C-:B------:R-:W-:Y:S01]  /*5020*/  FFMA.FTZ R190, R3, UR35, -R0.reuse ;  /* 0x0000002303be7c23 */ /* 0x100fe20008010800 */
[----:B------:R-:W-:Y:S01]  /*5030*/  FMNMX.FTZ R15, R127, R14, !PT ;  /* 0x0000000e7f0f7209 */ /* 0x000fe20007810000 */
[--C-:B------:R-:W-:Y:S01]  /*5040*/  FFMA.FTZ R188, R121, UR35, -R0.reuse ;  /* 0x0000002379bc7c23 */ /* 0x100fe20008010800 */
[----:B------:R-:W-:Y:S01]  /*5050*/  FSEL R138, R138, -INF , P2 ;  /* 0xff8000008a8a7808 */ /* 0x000fe20001000000 */
[--C-:B------:R-:W-:Y:S01]  /*5060*/  FFMA.FTZ R21, R129, UR35, -R0.reuse ;  /* 0x0000002381157c23 */ /* 0x100fe20008010800 */
[----:B------:R-:W-:Y:S01]  /*5070*/  FMNMX.FTZ R14, R130, R15, !PT ;  /* 0x0000000f820e7209 */ /* 0x000fe20007810000 */
[--C-:B------:R-:W-:Y:S01]  /*5080*/  FFMA.FTZ R121, R133, UR35, -R0.reuse ;  /* 0x0000002385797c23 */ /* 0x100fe20008010800 */
        /* <DEDUP_REMOVED lines=39> */
[----:B------:R-:W-:Y:S01]  /*5300*/  FFMA.FTZ R153, R165, UR35, -R0 ;  /* 0x00000023a5997c23 */ /* 0x000fe20008010800 */
[----:B------:R-:W-:Y:S01]  /*5310*/  FMNMX.FTZ R3, R147, R14, !PT ;  /* 0x0000000e93037209 */ /* 0x000fe20007810000 */
[----:B------:R-:W-:Y:S01]  /*5320*/  MUFU.EX2 R13, R13 ;  /* 0x0000000d000d7308 */ /* 0x000fe20000000800 */
[----:B------:R-:W-:-:S02]  /*5330*/  ISETP.GT.AND P2, PT, R2, 0x40, PT ;  /* 0x000000400200780c */ /* 0x000fc40003f44270 */
[----:B------:R-:W-:Y:S02]  /*5340*/  FSEL R151, R151, -INF , P3 ;  /* 0xff80000097977808 */ /* 0x000fe40001800000 */
[----:B------:R-:W-:Y:S02]  /*5350*/  FMNMX.FTZ R14, R150, R3, !PT ;  /* 0x00000003960e7209 */ /* 0x000fe40007810000 */
[----:B------:R-:W-:Y:S01]  /*5360*/  ISETP.GT.AND P3, PT, R2, 0x41, PT ;  /* 0x000000410200780c */ /* 0x000fe20003f64270 */
[----:B------:R-:W-:Y:S01]  /*5370*/  MUFU.EX2 R188, R188 ;  /* 0x000000bc00bc7308 */ /* 0x000fe20000000800 */
[----:B------:R-:W-:Y:S02]  /*5380*/  FSEL R154, R154, -INF , P2 ;  /* 0xff8000009a9a7808 */ /* 0x000fe40001000000 */
[----:B------:R-:W-:Y:S02]  /*5390*/  FMNMX.FTZ R3, R151, R14, !PT ;  /* 0x0000000e97037209 */ /* 0x000fe40007810000 */
[----:B------:R-:W-:-:S02]  /*53a0*/  ISETP.GT.AND P2, PT, R2, 0x48, PT ;  /* 0x000000480200780c */ /* 0x000fc40003f44270 */
[----:B------:R-:W-:Y:S01]  /*53b0*/  FSEL R155, R155, -INF , P3 ;  /* 0xff8000009b9b7808 */ /* 0x000fe20001800000 */
[----:B------:R-:W-:Y:S01]  /*53c0*/  MUFU.EX2 R190, R190 ;  /* 0x000000be00be7308 */ /* 0x000fe20000000800 */
[----:B------:R-:W-:Y:S02]  /*53d0*/  FMNMX.FTZ R14, R154, R3, !PT ;  /* 0x000000039a0e7209 */ /* 0x000fe40007810000 */
[----:B------:R-:W-:Y:S02]  /*53e0*/  ISETP.GT.AND P3, PT, R2, 0x49, PT ;  /* 0x000000490200780c */ /* 0x000fe40003f64270 */
[----:B------:R-:W-:Y:S02]  /*53f0*/  FSEL R158, R158, -INF , P2 ;  /* 0xff8000009e9e7808 */ /* 0x000fe40001000000 */
        /* <DEDUP_REMOVED lines=17> */
[----:B------:R-:W-:-:S02]  /*5510*/  FSEL R167, R167, -INF , P3 ;  /* 0xff800000a7a77808 */ /* 0x000fc40001800000 */
[----:B------:R-:W-:-:S04]  /*5520*/  FMNMX.FTZ R2, R166, R3, !PT ;  /* 0x00000003a6027209 */ /* 0x000fc80007810000 */
[----:B------:R-:W-:Y:S01]  /*5530*/  FMNMX.FTZ R2, R167, R2, !PT ;  /* 0x00000002a7027209 */ /* 0x000fe20007810000 */
[----:B------:R-:W-:Y:S04]  /*5540*/  MUFU.EX2 R121, R121 ;  /* 0x0000007900797308 */ /* 0x000fe80000000800 */
[----:B------:R-:W0:Y:S04]  /*5550*/  SHFL.BFLY PT, R3, R2, 0x2, 0x1f ;  /* 0x0c401f0002037f89 */ /* 0x000e2800000e0000 */
        /* <DEDUP_REMOVED lines=9> */
[----:B0-----:R-:W-:-:S04]  /*55f0*/  FMNMX.FTZ R3, R14, R3, !PT ;  /* 0x000000030e037209 */ /* 0x001fc80007810000 */
[C---:B------:R-:W-:Y:S01]  /*5600*/  FSETP.NEU.FTZ.AND P2, PT, R3.reuse, -INF , PT ;  /* 0xff8000000300780b */ /* 0x040fe20003f5d000 */
[C---:B------:R-:W-:Y:S02]  /*5610*/  FMUL.FTZ R14, R3.reuse, UR35 ;  /* 0x00000023030e7c20 */ /* 0x040fe40008410000 */
[----:B------:R-:W-:Y:S01]  /*5620*/  MUFU.EX2 R137, R137 ;  /* 0x0000008900897308 */ /* 0x000fe20000000800 */
[----:B------:R-:W-:Y:S02]  /*5630*/  FSEL R0, R3, RZ, P2 ;  /* 0x000000ff03007208 */ /* 0x000fe40001000000 */
[----:B------:R-:W-:-:S03]  /*5640*/  FSEL R14, R14, RZ, P2 ;  /* 0x000000ff0e0e7208 */ /* 0x000fc60001000000 */
[----:B------:R-:W-:Y:S02]  /*5650*/  FADD.FTZ R2, -R0, R11 ;  /* 0x0000000b00027221 */ /* 0x000fe40000010100 */
[--C-:B------:R-:W-:Y:S01]  /*5660*/  FFMA.FTZ R20, R123, UR35, -R14.reuse ;  /* 0x000000237b147c23 */ /* 0x100fe2000801080e */
[----:B------:R-:W-:Y:S01]  /*5670*/  FSEL R123, R4, RZ, P1 ;  /* 0x000000ff047b7208 */ /* 0x000fe20000800000 */
[--C-:B------:R-:W-:Y:S01]  /*5680*/  FFMA.FTZ R189, R122, UR35, -R14.reuse ;  /* 0x000000237abd7c23 */ /* 0x100fe2000801080e */
[----:B------:R-:W-:Y:S01]  /*5690*/  FMUL.FTZ R2, R2, UR35 ;  /* 0x0000002302027c20 */ /* 0x000fe20008410000 */
        /* <DEDUP_REMOVED lines=24> */
[----:B------:R-:W-:-:S03]  /*5820*/  FFMA.FTZ R166, R166, UR35, -R14 ;  /* 0x00000023a6a67c23 */ /* 0x000fc6000801080e */
[----:B------:R-:W1:Y:S01]  /*5830*/  MUFU.EX2 R2, R2 ;  /* 0x0000000200027308 */ /* 0x000e620000000800 */
[----:B0-----:R-:W-:-:S04]  /*5840*/  FFMA.FTZ R11, R0, R10, R13 ;  /* 0x0000000a000b7223 */ /* 0x001fc8000001000d */
[----:B------:R-:W-:-:S03]  /*5850*/  FADD.FTZ R11, R188, R11 ;  /* 0x0000000bbc0b7221 */ /* 0x000fc60000010000 */
[----:B------:R-:W0:Y:S01]  /*5860*/  MUFU.EX2 R191, R191 ;  /* 0x000000bf00bf7308 */ /* 0x000e220000000800 */
[----:B------:R-:W-:-:S04]  /*5870*/  FADD.FTZ R132, R190, R11 ;  /* 0x0000000bbe847221 */ /* 0x000fc80000010000 */
[----:B------:R-:W-:-:S03]  /*5880*/  FADD.FTZ R11, R15, R132 ;  /* 0x000000840f0b7221 */ /* 0x000fc60000010000 */
[----:B------:R-:W2:Y:S01]  /*5890*/  MUFU.EX2 R120, R120 ;  /* 0x0000007800787308 */ /* 0x000ea20000000800 */
[----:B-1----:R-:W-:Y:S01]  /*58a0*/  FFMA.FTZ R5, R2, R5, R189 ;  /* 0x0000000502057223 */ /* 0x002fe200000100bd */
[----:B------:R-:W-:-:S03]  /*58b0*/  FADD.FTZ R132, R184, R11 ;  /* 0x0000000bb8847221 */ /* 0x000fc60000010000 */
[----:B------:R-:W-:Y:S01]  /*58c0*/  FADD.FTZ R10, R20, R5 ;  /* 0x00000005140a7221 */ /* 0x000fe20000010000 */
[----:B------:R-:W-:Y:S01]  /*58d0*/  FADD.FTZ R11, R21, R132 ;  /* 0x00000084150b7221 */ /* 0x000fe20000010000 */
[----:B------:R-:W-:Y:S01]  /*58e0*/  FFMA.FTZ R132, R155, UR35, -R14 ;  /* 0x000000239b847c23 */ /* 0x000fe2000801080e */
[----:B------:R-:W1:Y:S01]  /*58f0*/  MUFU.EX2 R185, R185 ;  /* 0x000000b900b97308 */ /* 0x000e620000000800 */
[----:B0-----:R-:W-:Y:S01]  /*5900*/  FADD.FTZ R5, R191, R10 ;  /* 0x0000000abf057221 */ /* 0x001fe20000010000 */
[----:B------:R-:W-:Y:S01]  /*5910*/  FADD.FTZ R134, R186, R11 ;  /* 0x0000000bba867221 */ /* 0x000fe20000010000 */
[----:B------:R-:W-:-:S03]  /*5920*/  FFMA.FTZ R14, R167, UR35, -R14 ;  /* 0x00000023a70e7c23 */ /* 0x000fc6000801080e */
[----:B------:R-:W-:Y:S02]  /*5930*/  FADD.FTZ R11, R121, R134 ;  /* 0x00000086790b7221 */ /* 0x000fe40000010000 */
[----:B------:R-:W0:Y:S01]  /*5940*/  MUFU.EX2 R122, R122 ;  /* 0x0000007a007a7308 */ /* 0x000e220000000800 */
[----:B--2---:R-:W-:Y:S01]  /*5950*/  FADD.FTZ R10, R120, R5 ;  /* 0x00000005780a7221 */ /* 0x004fe20000010000 */
[----:B------:R-:W-:-:S04]  /*5960*/  FADD.FTZ R134, R180, R11 ;  /* 0x0000000bb4867221 */ /* 0x000fc80000010000 */
[----:B------:R-:W-:Y:S02]  /*5970*/  FADD.FTZ R11, R125, R134 ;  /* 0x000000867d0b7221 */ /* 0x000fe40000010000 */
[----:B------:R-:W2:Y:S01]  /*5980*/  MUFU.EX2 R187, R187 ;  /* 0x000000bb00bb7308 */ /* 0x000ea20000000800 */
[----:B-1----:R-:W-:Y:S01]  /*5990*/  FADD.FTZ R5, R185, R10 ;  /* 0x0000000ab9057221 */ /* 0x002fe20000010000 */
[----:B------:R-:W-:-:S04]  /*59a0*/  FADD.FTZ R134, R182, R11 ;  /* 0x0000000bb6867221 */ /* 0x000fc80000010000 */
[----:B------:R-:W-:Y:S02]  /*59b0*/  FADD.FTZ R11, R129, R134 ;  /* 0x00000086810b7221 */ /* 0x000fe40000010000 */
[----:B------:R-:W1:Y:S01]  /*59c0*/  MUFU.EX2 R124, R124 ;  /* 0x0000007c007c7308 */ /* 0x000e620000000800 */
[----:B0-----:R-:W-:Y:S01]  /*59d0*/  FADD.FTZ R10, R122, R5 ;  /* 0x000000057a0a7221 */ /* 0x001fe20000010000 */
[----:B------:R-:W-:-:S04]  /*59e0*/  FADD.FTZ R134, R176, R11 ;  /* 0x0000000bb0867221 */ /* 0x000fc80000010000 */
[----:B------:R-:W-:Y:S02]  /*59f0*/  FADD.FTZ R11, R133, R134 ;  /* 0x00000086850b7221 */ /* 0x000fe40000010000 */
[----:B------:R-:W0:Y:S01]  /*5a00*/  MUFU.EX2 R181, R181 ;  /* 0x000000b500b57308 */ /* 0x000e220000000800 */
[----:B--2---:R-:W-:Y:S01]  /*5a10*/  FADD.FTZ R5, R187, R10 ;  /* 0x0000000abb057221 */ /* 0x004fe20000010000 */
[----:B------:R-:W-:-:S04]  /*5a20*/  FADD.FTZ R134, R178, R11 ;  /* 0x0000000bb2867221 */ /* 0x000fc80000010000 */
[----:B------:R-:W-:Y:S02]  /*5a30*/  FADD.FTZ R11, R137, R134 ;  /* 0x00000086890b7221 */ /* 0x000fe40000010000 */
        /* <DEDUP_REMOVED lines=45> */
[----:B0-----:R-:W-:Y:S01]  /*5d10*/  FADD.FTZ R5, R171, R10 ;  /* 0x0000000aab057221 */ /* 0x001fe20000010000 */
[----:B--2---:R-:W-:-:S03]  /*5d20*/  FADD.FTZ R10, R153, R134 ;  /* 0x00000086990a7221 */ /* 0x004fc60000010000 */
[----:B-1----:R-:W-:Y:S01]  /*5d30*/  FADD.FTZ R5, R14, R5 ;  /* 0x000000050e057221 */ /* 0x002fe20000010000 */
[----:B------:R-:W-:Y:S06]  /*5d40*/  @!P0 BRA `(.L_x_2216) ;  /* 0x0000000000048947 */ /* 0x000fec0003800000 */
[----:B------:R-:W-:Y:S01]  /*5d50*/  BPT.TRAP 0x1 ;  /* 0x000000040000795c */ /* 0x000fe20000300000 */
.L_x_2216:
[----:B------:R-:W0:Y:S01]  /*5d60*/  S2UR UR5, SR_CgaCtaId ;  /* 0x00000000000579c3 */ /* 0x000e220000008800 */
[----:B------:R-:W-:Y:S01]  /*5d70*/  UISETP.GT.AND UP0, UPT, UR4, UR11, UPT ;  /* 0x0000000b0400728c */ /* 0x000fe2000bf04270 */
[----:B------:R-:W-:Y:S01]  /*5d80*/  F2FP.BF16.F32.PACK_AB R183, R12, R183 ;  /* 0x000000b70cb7723e */ /* 0x000fe200000010ff */
[----:B------:R-:W-:Y:S01]  /*5d90*/  UIADD3 UR10, UR10, 0x30860, URZ ;  /* 0x000308600a0a7890 */ /* 0x000fe2000fffe03f */
[----:B------:R-:W-:Y:S01]  /*5da0*/  F2FP.BF16.F32.PACK_AB R188, R188, R13 ;  /* 0x0000000dbcbc723e */ /* 0x000fe200000010ff */
[----:B------:R-:W-:Y:S01]  /*5db0*/  UIADD3 UR4, UR4, -0x1, URZ ;  /* 0xffffffff04047890 */ /* 0x000fe2000fffe03f */
[----:B------:R-:W-:Y:S01]  /*5dc0*/  F2FP.BF16.F32.PACK_AB R189, R20, R189 ;  /* 0x000000bd14bd723e */ /* 0x000fe200000010ff */
[----:B------:R-:W-:Y:S01]  /*5dd0*/  UMOV UR6, UR39 ;  /* 0x0000002700067c82 */ /* 0x000fe20008000000 */
[----:B------:R-:W-:Y:S01]  /*5de0*/  PLOP3.LUT P1, PT, PT, PT, UP0, 0x80, 0x0 ;  /* 0x000000000000781c */ /* 0x000fe20003f2f008 */
        /* <DEDUP_REMOVED lines=8> */
[----:B------:R-:W-:Y:S01]  /*5e70*/  F2FP.BF16.F32.PACK_AB R180, R125, R180 ;  /* 0x000000b47db4723e */ /* 0x000fe200000010ff */
[----:B0-----:R-:W-:Y:S01]  /*5e80*/  UPRMT UR10, UR5, 0x654, UR10 ;  /* 0x00000654050a7896 */ /* 0x001fe2000800000a */
[----:B------:R-:W-:-:S02]  /*5e90*/  F2FP.BF16.F32.PACK_AB R181, R126, R181 ;  /* 0x000000b57eb5723e */ /* 0x000fc400000010ff */
[----:B------:R-:W-:Y:S01]  /*5ea0*/  UMOV UR5, UR38 ;  /* 0x0000002600057c82 */ /* 0x000fe20008000000 */
[----:B------:R-:W-:Y:S02]  /*5eb0*/  F2FP.BF16.F32.PACK_AB R182, R129, R182 ;  /* 0x000000b681b6723e */ /* 0x000fe400000010ff */
[----:B------:R-:W-:Y:S02]  /*5ec0*/  F2FP.BF16.F32.PACK_AB R176, R133, R176 ;  /* 0x000000b085b0723e */ /* 0x000fe400000010ff */
[----:B------:R-:W-:Y:S01]  /*5ed0*/  F2FP.BF16.F32.PACK_AB R177, R128, R177 ;  /* 0x000000b180b1723e */ /* 0x000fe200000010ff */
[----:B------:R-:W-:Y:S01]  /*5ee0*/  SYNCS.ARRIVE.TRANS64.RED.A1T0 RZ, [UR10], RZ ;  /* 0x000000ffffff79a7 */ /* 0x000fe2000810040a */
        /* <DEDUP_REMOVED lines=11> */
.L_x_2206:
[----:B------:R-:W-:-:S13]  /*5fa0*/  ISETP.LE.AND P1, PT, RZ, UR4, PT ;  /* 0x00000004ff007c0c */ /* 0x000fda000bf23270 */
[----:B------:R-:W-:Y:S05]  /*5fb0*/  @!P1 BRA `(.L_x_2218) ;  /* 0x0000001c00b89947 */ /* 0x000fea0003800000 */
[----:B------:R-:W-:Y:S01]  /*5fc0*/  IMAD.MOV.U32 R12, RZ, RZ, R3 ;  /* 0x000000ffff0c7224 */ /* 0x000fe200078e0003 */
[----:B------:R-:W-:Y:S01]  /*5fd0*/  UMOV UR5, UR38 ;  /* 0x0000002600057c82 */ /* 0x000fe20008000000 */
[----:B------:R-:W-:Y:S01]  /*5fe0*/  IMAD.MOV.U32 R11, RZ, RZ, R4 ;  /* 0x000000ffff0b7224 */ /* 0x000fe200078e0004 */
[----:B------:R-:W-:Y:S01]  /*5ff0*/  UMOV UR6, UR39 ;  /* 0x0000002700067c82 */ /* 0x000fe20008000000 */
[----:B------:R-:W-:-:S05]  /*6000*/  ULDC UR11, c[0x0][0x988] ;  /* 0x00026200000b7ab9 */ /* 0x000fca0000000800 */
.L_x_2229:
        /* <DEDUP_REMOVED lines=8> */
.L_x_2219:
[----:B------:R-:W-:Y:S01]  /*6090*/  ULEA UR7, UR39, UR40, 0x3 ;  /* 0x0000002827077291 */ /* 0x000fe2000f8e183f */
[----:B------:R-:W-:-:S05]  /*60a0*/  IMAD.U32 R3, RZ, RZ, UR38 ;  /* 0x00000026ff037e24 */ /* 0x000fca000f8e00ff */
[----:B------:R-:W-:-:S04]  /*60b0*/  SHF.L.U32 R3, R3, 0x1f, RZ ;  /* 0x0000001f03037819 */ /* 0x000fc800000006ff */
[----:B------:R0:W1:Y:S01]  /*60c0*/  SYNCS.PHASECHK.TRANS64.TRYWAIT P1, [UR7+0x30830], R3 ;  /* 0x03083003ff0075a7 */ /* 0x0000620008020147 */
[----:B------:R-:W-:Y:S05]  /*60d0*/  @!P0 BRA `(.L_x_2220) ;  /* 0x0000000000048947 */ /* 0x000fea0003800000 */
[----:B------:R-:W-:Y:S01]  /*60e0*/  BPT.TRAP 0x1 ;  /* 0x000000040000795c */ /* 0x000fe20000300000 */
.L_x_2220:
[----:B-1----:R-:W-:Y:S05]  /*60f0*/  @P1 BRA `(.L_x_2221) ;  /* 0x0000000000081947 */ /* 0x002fea0003800000 */
[----:B------:R-:W1:Y:S02]  /*6100*/  SYNCS.PHASECHK.TRANS64.TRYWAIT P1, [UR7+0x30830], R3 ;  /* 0x03083003ff0075a7 */ /* 0x000e640008020147 */
[----:B-1----:R-:W-:Y:S05]  /*6110*/  @!P1 BRA `(.L_x_2222) ;  /* 0x00000094009c9947 */ /* 0x002fea0003800000 */
.L_x_2221:
        /* <DEDUP_REMOVED lines=175> */
.L_x_2223:
[----:B------:R-:W-:Y:S01]  /*6c10*/  ULEA UR14, UR6, UR40, 0x3 ;  /* 0x00000028060e7291 */ /* 0x000fe2000f8e183f */
[----:B------:R-:W-:-:S05]  /*6c20*/  IMAD.U32 R0, RZ, RZ, UR5 ;  /* 0x00000005ff007e24 */ /* 0x000fca000f8e00ff */
[----:B------:R-:W-:-:S04]  /*6c30*/  SHF.L.U32 R0, R0, 0x1f, RZ ;  /* 0x0000001f00007819 */ /* 0x000fc800000006ff */
[----:B------:R2:W3:Y:S01]  /*6c40*/  SYNCS.PHASECHK.TRANS64.TRYWAIT P1, [UR14+0x30850], R0 ;  /* 0x03085000ff0075a7 */ /* 0x0004e2000802014e */
[----:B------:R-:W-:Y:S05]  /*6c50*/  @!P0 BRA `(.L_x_2224) ;  /* 0x0000000000048947 */ /* 0x000fea0003800000 */
[----:B------:R-:W-:Y:S01]  /*6c60*/  BPT.TRAP 0x1 ;  /* 0x000000040000795c */ /* 0x000fe20000300000 */
.L_x_2224:
[----:B---3--:R-:W-:Y:S05]  /*6c70*/  @P1 BRA `(.L_x_2225) ;  /* 0x0000000000081947 */ /* 0x008fea0003800000 */
[----:B------:R-:W3:Y:S02]  /*6c80*/  SYNCS.PHASECHK.TRANS64.TRYWAIT P1, [UR14+0x30850], R0 ;  /* 0x03085000ff0075a7 */ /* 0x000ee4000802014e */
[----:B---3--:R-:W-:Y:S05]  /*6c90*/  @!P1 BRA `(.L_x_2226) ;  /* 0x0000008800d49947 */ /* 0x008fea0003800000 */
.L_x_2225:
        /* <DEDUP_REMOVED lines=37> */
.L_x_2227:
[----:B0-2---:R-:W-:Y:S01]  /*6ef0*/  FMNMX.FTZ R0, R120, R11, !PT ;  /* 0x0000000b78007209 */ /* 0x005fe20007810000 */
[----:B------:R-:W-:Y:S01]  /*6f00*/  UMOV UR35, UR11 ;  /* 0x0000000b00237c82 */ /* 0x000fe20008000000 */
[----:B------:R-:W-:Y:S01]  /*6f10*/  FMNMX.FTZ R2, R122, R12, !PT ;  /* 0x0000000c7a027209 */ /* 0x000fe20007810000 */
[----:B------:R-:W0:Y:S01]  /*6f20*/  S2UR UR6, SR_CgaCtaId ;  /* 0x00000000000679c3 */ /* 0x000e220000008800 */
[----:B-1----:R-:W-:Y:S01]  /*6f30*/  FMNMX.FTZ R3, R121, R0, !PT ;  /* 0x0000000079037209 */ /* 0x002fe20007810000 */
[----:B------:R-:W-:Y:S01]  /*6f40*/  ULEA UR5, UR10, UR40, 0x3 ;  /* 0x000000280a057291 */ /* 0x000fe2000f8e183f */
[----:B------:R-:W-:Y:S02]  /*6f50*/  FMNMX.FTZ R13, R123, R2, !PT ;  /* 0x000000027b0d7209 */ /* 0x000fe40007810000 */
[----:B------:R-:W-:Y:S01]  /*6f60*/  FMNMX.FTZ R0, R124, R3, !PT ;  /* 0x000000037c007209 */ /* 0x000fe20007810000 */
[----:B------:R-:W-:Y:S01]  /*6f70*/  UIADD3 UR5, UR5, 0x30840, URZ ;  /* 0x0003084005057890 */ /* 0x000fe2000fffe03f */
        /* <DEDUP_REMOVED lines=8> */
[----:B------:R-:W-:Y:S01]  /*7000*/  FMNMX.FTZ R2, R134, R13, !PT ;  /* 0x0000000d86027209 */ /* 0x000fe20007810000 */
[----:B0-----:R-:W-:Y:S01]  /*7010*/  UPRMT UR5, UR6, 0x654, UR5 ;  /* 0x0000065406057896 */ /* 0x001fe20008000005 */
[----:B------:R-:W-:Y:S02]  /*7020*/  FMNMX.FTZ R3, R133, R0, !PT ;  /* 0x0000000085037209 */ /* 0x000fe40007810000 */
[----:B------:R-:W-:Y:S02]  /*7030*/  FMNMX.FTZ R13, R135, R2, !PT ;  /* 0x00000002870d7209 */ /* 0x000fe40007810000 */
[----:B------:R-:W-:Y:S02]  /*7040*/  FMNMX.FTZ R0, R136, R3, !PT ;  /* 0x0000000388007209 */ /* 0x000fe40007810000 */
[----:B------:R-:W-:-:S02]  /*7050*/  FMNMX.FTZ R2, R138, R13, !PT ;  /* 0x0000000d8a027209 */ /* 0x000fc40007810000 */
[----:B------:R-:W-:Y:S01]  /*7060*/  FMNMX.FTZ R3, R137, R0, !PT ;  /* 0x0000000089037209 */ /* 0x000fe20007810000 */
[----:B------:R-:W-:Y:S01]  /*7070*/  SYNCS.ARRIVE.TRANS64.RED.A1T0 RZ, [UR5], RZ ;  /* 0x000000ffffff79a7 */ /* 0x000fe20008100405 */
        /* <DEDUP_REMOVED lines=68> */
[----:B------:R-:W1:Y:S03]  /*74c0*/  MUFU.EX2 R11, R11 ;  /* 0x0000000b000b7308 */ /* 0x000e660000000800 */
[--C-:B------:R-:W-:Y:S01]  /*74d0*/  FFMA.FTZ R189, R122, UR35, -R12.reuse ;  /* 0x000000237abd7c23 */ /* 0x100fe2000801080c */
[--C-:B0-----:R-:W-:Y:S01]  /*74e0*/  FFMA.FTZ R14, R123, UR35, -R12.reuse ;  /* 0x000000237b0e7c23 */ /* 0x101fe2000801080c */
        /* <DEDUP_REMOVED lines=23> */
[----:B------:R-:W-:-:S04]  /*7660*/  FFMA.FTZ R166, R166, UR35, -R12 ;  /* 0x00000023a6a67c23 */ /* 0x000fc8000801080c */
[----:B------:R-:W2:Y:S01]  /*7670*/  MUFU.EX2 R14, R14 ;  /* 0x0000000e000e7308 */ /* 0x000ea20000000800 */
[----:B0-----:R-:W-:-:S07]  /*7680*/  FFMA.FTZ R5, R2, R5, R189 ;  /* 0x0000000502057223 */ /* 0x001fce00000100bd */
        /* <DEDUP_REMOVED lines=94> */
.L_x_2228:
[----:B------:R-:W0:Y:S01]  /*7c70*/  S2UR UR5, SR_CgaCtaId ;  /* 0x00000000000579c3 */ /* 0x000e220000008800 */
[----:B------:R-:W-:Y:S01]  /*7c80*/  UIADD3 UR14, UR14, 0x30860, URZ ;  /* 0x000308600e0e7890 */ /* 0x000fe2000fffe03f */
[----:B------:R-:W-:Y:S01]  /*7c90*/  ISETP.LT.AND P1, PT, RZ, UR4, PT ;  /* 0x00000004ff007c0c */ /* 0x000fe2000bf21270 */
[----:B------:R-:W-:Y:S01]  /*7ca0*/  UIADD3 UR4, UR4, -0x1, URZ ;  /* 0xffffffff04047890 */ /* 0x000fe2000fffe03f */
[----:B------:R-:W-:Y:S01]  /*7cb0*/  F2FP.BF16.F32.PACK_AB R188, R188, R11 ;  /* 0x0000000bbcbc723e */ /* 0x000fe200000010ff */
[----:B------:R-:W-:Y:S01]  /*7cc0*/  UMOV UR6, UR39 ;  /* 0x0000002700067c82 */ /* 0x000fe20008000000 */
[----:B------:R-:W-:Y:S01]  /*7cd0*/  F2FP.BF16.F32.PACK_AB R171, R12, R171 ;  /* 0x000000ab0cab723e */ /* 0x000fe200000010ff */
[----:B------:R-:W-:Y:S01]  /*7ce0*/  IMAD.MOV.U32 R11, RZ, RZ, R4 ;  /* 0x000000ffff0b7224 */ /* 0x000fe200078e0004 */
        /* <DEDUP_REMOVED lines=25> */
[----:B------:R-:W-:Y:S01]  /*7e80*/  MOV R12, R3 ;  /* 0x00000003000c7202 */ /* 0x000fe20000000f00 */
[----:B------:R-:W-:Y:S06]  /*7e90*/  @P1 BRA `(.L_x_2229) ;  /* 0xffffffe0005c1947 */ /* 0x000fec000383ffff */
.L_x_2218:
        /* <DEDUP_REMOVED lines=99> */
.L_x_2230:
[----:B------:R-:W-:Y:S01]  /*84d0*/  ULEA UR5, UR39, UR40, 0x3 ;  /* 0x0000002827057291 */ /* 0x000fe2000f8e183f */
[----:B------:R-:W-:-:S05]  /*84e0*/  IMAD.U32 R0, RZ, RZ, UR38 ;  /* 0x00000026ff007e24 */ /* 0x000fca000f8e00ff */
[----:B------:R-:W-:-:S04]  /*84f0*/  SHF.L.U32 R0, R0, 0x1f, RZ ;  /* 0x0000001f00007819 */ /* 0x000fc800000006ff */
[----:B------:R0:W1:Y:S01]  /*8500*/  SYNCS.PHASECHK.TRANS64.TRYWAIT P1, [UR5+0x30850], R0 ;  /* 0x03085000ff0075a7 */ /* 0x0000620008020145 */
[----:B------:R-:W-:Y:S05]  /*8510*/  @!P0 BRA `(.L_x_2231) ;  /* 0x0000000000048947 */ /* 0x000fea0003800000 */
[----:B------:R-:W-:Y:S01]  /*8520*/  BPT.TRAP 0x1 ;  /* 0x000000040000795c */ /* 0x000fe20000300000 */
.L_x_2231:
[----:B-1----:R-:W-:Y:S05]  /*8530*/  @P1 BRA `(.L_x_2232) ;  /* 0x0000000000081947 */ /* 0x002fea0003800000 */
[----:B------:R-:W1:Y:S02]  /*8540*/  SYNCS.PHASECHK.TRANS64.TRYWAIT P1, [UR5+0x30850], R0 ;  /* 0x03085000ff0075a7 */ /* 0x000e640008020145 */
[----:B-1----:R-:W-:Y:S05]  /*8550*/  @!P1 BRA `(.L_x_2233) ;  /* 0x0000007000bc9947 */ /* 0x002fea0003800000 */
.L_x_2232:
        /* <DEDUP_REMOVED lines=64> */
.L_x_2234:
[----:B------:R-:W0:Y:S01]  /*8960*/  S2UR UR7, SR_CgaCtaId ;  /* 0x00000000000779c3 */ /* 0x000e220000008800 */
[----:B------:R-:W-:Y:S01]  /*8970*/  R2UR UR6, R194 ;  /* 0x00000000c20672ca */ /* 0x000fe200000e0000 */
[----:B------:R-:W-:Y:S01]  /*8980*/  UIADD3 UR4, UR5, 0x30860, URZ ;  /* 0x0003086005047890 */ /* 0x000fe2000fffe03f */
[-C--:B------:R-:W-:Y:S01]  /*8990*/  FMUL.FTZ R4, R24, R5.reuse ;  /* 0x0000000518047220 */ /* 0x080fe20000410000 */
[----:B------:R-:W-:Y:S01]  /*89a0*/  UIADD3 UR39, UR39, 0x1, URZ ;  /* 0x0000000127277890 */ /* 0x000fe2000fffe03f */
[-C--:B------:R-:W-:Y:S01]  /*89b0*/  FMUL.FTZ R25, R25, R5.reuse ;  /* 0x0000000519197220 */ /* 0x080fe20000410000 */
[-C--:B------:R-:W-:Y:S01]  /*89c0*/  FMUL.FTZ R6, R28, R5.reuse ;  /* 0x000000051c067220 */ /* 0x080fe20000410000 */
[-C--:B------:R-:W-:Y:S01]  /*89d0*/  FMUL.FTZ R7, R29, R5.reuse ;  /* 0x000000051d077220 */ /* 0x080fe20000410000 */
[----:B------:R-:W-:Y:S01]  /*89e0*/  UISETP.NE.AND UP0, UPT, UR39, 0x2, UPT ;  /* 0x000000022700788c */ /* 0x000fe2000bf05270 */
[-C--:B------:R-:W-:Y:S01]  /*89f0*/  FMUL.FTZ R9, R32, R5.reuse ;  /* 0x0000000520097220 */ /* 0x080fe20000410000 */
[-C--:B------:R-:W-:Y:S01]  /*8a00*/  FMUL.FTZ R122, R33, R5.reuse ;  /* 0x00000005217a7220 */ /* 0x080fe20000410000 */
[-C--:B------:R-:W-:Y:S01]  /*8a10*/  FMUL.FTZ R3, R36, R5.reuse ;  /* 0x0000000524037220 */ /* 0x080fe20000410000 */
[-C--:B------:R-:W-:Y:S01]  /*8a20*/  FMUL.FTZ R120, R37, R5.reuse ;  /* 0x0000000525787220 */ /* 0x080fe20000410000 */
[-C--:B------:R-:W-:Y:S01]  /*8a30*/  FMUL.FTZ R8, R40, R5.reuse ;  /* 0x0000000528087220 */ /* 0x080fe20000410000 */
[----:B------:R-:W-:Y:S01]  /*8a40*/  UIADD3 UR6, UR6, 0x1, URZ ;  /* 0x0000000106067890 */ /* 0x000fe2000fffe03f */
        /* <DEDUP_REMOVED lines=9> */
[----:B0-----:R-:W-:Y:S01]  /*8ae0*/  UPRMT UR4, UR7, 0x654, UR4 ;  /* 0x0000065407047896 */ /* 0x001fe20008000004 */
        /* <DEDUP_REMOVED lines=75> */
[----:B------:R-:W-:Y:S01]  /*8fa0*/  MOV R194, UR6 ;  /* 0x0000000600c27c02 */ /* 0x000fe20008000f00 */
[-C--:B------:R-:W-:Y:S01]  /*8fb0*/  FMUL.FTZ R111, R111, R20.reuse ;  /* 0x000000146f6f7220 */ /* 0x080fe20000410000 */
[----:B------:R-:W-:Y:S01]  /*8fc0*/  PLOP3.LUT P0, PT, PT, PT, PT, 0x8, 0x0 ;  /* 0x000000000000781c */ /* 0x000fe20003f0e170 */
[-C--:B------:R-:W-:Y:S01]  /*8fd0*/  FMUL.FTZ R114, R114, R20.reuse ;  /* 0x0000001472727220 */ /* 0x080fe20000410000 */
[-C--:B------:R-:W-:Y:S01]  /*8fe0*/  FMUL.FTZ R115, R115, R20.reuse ;  /* 0x0000001473737220 */ /* 0x080fe20000410000 */
[-C--:B------:R-:W-:Y:S01]  /*8ff0*/  FMUL.FTZ R118, R118, R20.reuse ;  /* 0x0000001476767220 */ /* 0x080fe20000410000 */
[----:B------:R-:W-:Y:S01]  /*9000*/  FMUL.FTZ R119, R119, R20 ;  /* 0x0000001477777220 */ /* 0x000fe20000410000 */
[----:B------:R-:W-:-:S02]  /*9010*/  USEL UR39, UR39, URZ, UP0 ;  /* 0x0000003f27277287 */ /* 0x000fc40008000000 */
[----:B------:R-:W-:-:S12]  /*9020*/  ULOP3.LUT UR38, UR38, UR4, URZ, 0x3c, !UPT ;  /* 0x0000000426267292 */ /* 0x000fd8000f8e3c3f */
.L_x_2198:
        /* <DEDUP_REMOVED lines=10> */
[----:B------:R-:W1:Y:S01]  /*90d0*/  LDC R56, c[0x0][0xbe8] ;  /* 0x0002fa00ff387b82 */ /* 0x000e620000000800 */
[----:B------:R-:W-:Y:S01]  /*90e0*/  F2FP.BF16.F32.PACK_AB R6, R7, R6 ;  /* 0x000000060706723e */ /* 0x000fe200000010ff */
[----:B------:R-:W-:Y:S01]  /*90f0*/  ULDC.64 UR8, c[0x0][0xb90] ;  /* 0x0002e40000087ab9 */ /* 0x000fe20000000a00 */
[----:B------:R-:W-:Y:S01]  /*9100*/  F2FP.BF16.F32.PACK_AB R7, R154, R33 ;  /* 0x000000219a07723e */ /* 0x000fe200000010ff */
[----:B------:R-:W-:Y:S01]  /*9110*/  USHF.R.S32.HI UR12, URZ, 0x1f, UR61 ;  /* 0x0000001f3f0c7899 */ /* 0x000fe2000801143d */
[----:B------:R-:W-:Y:S02]  /*9120*/  F2FP.BF16.F32.PACK_AB R4, R25, R4 ;  /* 0x000000041904723e */ /* 0x000fe400000010ff */
[----:B------:R-:W-:Y:S02]  /*9130*/  R2UR UR11, R192 ;  /* 0x00000000c00b72ca */ /* 0x000fe400000e0000 */
[----:B------:R-:W-:-:S02]  /*9140*/  F2FP.BF16.F32.PACK_AB R5, R152, R5 ;  /* 0x000000059805723e */ /* 0x000fc400000010ff */
        /* <DEDUP_REMOVED lines=10> */
[----:B------:R-:W-:-:S02]  /*91f0*/  F2FP.BF16.F32.PACK_AB R24, R57, R24 ;  /* 0x000000183918723e */ /* 0x000fc400000010ff */
[----:B------:R-:W-:Y:S01]  /*9200*/  F2FP.BF16.F32.PACK_AB R96, R97, R96 ;  /* 0x000000606160723e */ /* 0x000fe200000010ff */
[----:B------:R-:W-:Y:S01]  /*9210*/  UIMAD UR5, UR11, UR9, UR5 ;  /* 0x000000090b0572a4 */ /* 0x000fe2000f8e0205 */
[----:B------:R-:W-:Y:S02]  /*9220*/  F2FP.BF16.F32.PACK_AB R97, R99, R98 ;  /* 0x000000626361723e */ /* 0x000fe400000010ff */
[----:B------:R-:W-:Y:S02]  /*9230*/  MOV R48, R52 ;  /* 0x0000003400307202 */ /* 0x000fe40000000f00 */
[----:B0-----:R-:W-:Y:S01]  /*9240*/  MOV R49, R21 ;  /* 0x0000001500317202 */ /* 0x001fe20000000f00 */
[----:B------:R-:W-:Y:S01]  /*9250*/  IMAD R21, R193, 0x40, R16 ;  /* 0x00000040c1157824 */ /* 0x000fe200078e0210 */
[----:B------:R-:W-:Y:S01]  /*9260*/  ULDC.64 UR8, c[0x0][0xb98] ;  /* 0x0002e60000087ab9 */ /* 0x000fe20000000a00 */
[----:B------:R-:W-:Y:S01]  /*9270*/  UIADD3 UR7, UR7, UR5, URZ ;  /* 0x0000000507077290 */ /* 0x000fe2000fffe03f */
[----:B------:R-:W-:Y:S01]  /*9280*/  F2FP.BF16.F32.PACK_AB R104, R105, R104 ;  /* 0x000000686968723e */ /* 0x000fe200000010ff */
[--C-:B------:R-:W-:Y:S01]  /*9290*/  IMAD.WIDE R46, R198, 0x2, R48.reuse ;  /* 0x00000002c62e7825 */ /* 0x100fe200078e0230 */
[----:B------:R-:W-:Y:S01]  /*92a0*/  UIMAD UR5, UR12, UR8, URZ ;  /* 0x000000080c0572a4 */ /* 0x000fe2000f8e023f */
[----:B------:R-:W-:Y:S01]  /*92b0*/  F2FP.BF16.F32.PACK_AB R98, R101, R100 ;  /* 0x000000646562723e */ /* 0x000fe200000010ff */
[----:B------:R-:W-:Y:S01]  /*92c0*/  UIMAD.WIDE.U32 UR6, UR61, UR8, UR6 ;  /* 0x000000083d0672a5 */ /* 0x000fe2000f8e0006 */
[----:B------:R-:W-:Y:S01]  /*92d0*/  IMAD.WIDE R48, R21, 0x2, R48 ;  /* 0x0000000215307825 */ /* 0x000fe200078e0230 */
[C---:B------:R-:W-:Y:S01]  /*92e0*/  IADD3 R27, P5, R46.reuse, 0x8060, RZ ;  /* 0x000080602e1b7810 */ /* 0x040fe20007fbe0ff */
[----:B------:R-:W-:Y:S01]  /*92f0*/  UIMAD UR5, UR61, UR9, UR5 ;  /* 0x000000093d0572a4 */ /* 0x000fe2000f8e0205 */
[----:B------:R-:W-:-:S02]  /*9300*/  LOP3.LUT R21, R46, 0x380, RZ, 0xc0, !PT ;  /* 0x000003802e157812 */ /* 0x000fc400078ec0ff */
[----:B------:R-:W-:Y:S01]  /*9310*/  LOP3.LUT R26, R27, 0x380, RZ, 0xc0, !PT ;  /* 0x000003801b1a7812 */ /* 0x000fe200078ec0ff */
[----:B------:R-:W-:Y:S01]  /*9320*/  ULDC.64 UR8, c[0x0][0xae8] ;  /* 0x0002ba0000087ab9 */ /* 0x000fe20000000a00 */
        /* <DEDUP_REMOVED lines=19> */
[C---:B------:R-:W-:Y:S02]  /*9460*/  IADD3 R35, P0, R46.reuse, 0x60, RZ ;  /* 0x000000602e237810 */ /* 0x040fe40007f1e0ff */
        /* <DEDUP_REMOVED lines=43> */
[----:B------:R-:W-:Y:S02]  /*9720*/  LOP3.LUT R25, R46, 0x380, RZ, 0xc0, !PT ;  /* 0x000003802e197812 */ /* 0x000fe400078ec0ff */
        /* <DEDUP_REMOVED lines=17> */
[----:B------:R-:W-:Y:S01]  /*9840*/  IADD3.X R75, RZ, R47, RZ, P5, !PT ;  /* 0x0000002fff4b7210 */ /* 0x000fe20002ffe4ff */
[----:B------:R-:W-:Y:S01]  /*9850*/  IMAD.X R47, RZ, RZ, R49, P0 ;  /* 0x000000ffff2f7224 */ /* 0x000fe200000e0631 */
[----:B------:R-:W-:Y:S01]  /*9860*/  MOV R86, R86 ;  /* 0x0000005600567202 */ /* 0x000fe20000000f00 */
[----:B------:R-:W2:Y:S01]  /*9870*/  @P1 LDC R53, c[0x0][0xbf0] ;  /* 0x0002fc00ff351b82 */ /* 0x000ea20000000800 */
[----:B------:R-:W-:-:S02]  /*9880*/  IADD3 R39, P3, R48, 0x7000, RZ ;  /* 0x0000700030277810 */ /* 0x000fc40007f7e0ff */
[----:B------:R-:W-:Y:S02]  /*9890*/  IADD3 R37, P2, R48, 0x6000, RZ ;  /* 0x0000600030257810 */ /* 0x000fe40007f5e0ff */
[----:B------:R-:W-:Y:S02]  /*98a0*/  LOP3.LUT R38, R39, 0x380, RZ, 0xc0, !PT ;  /* 0x0000038027267812 */ /* 0x000fe400078ec0ff */
[----:B------:R-:W-:Y:S01]  /*98b0*/  MOV R78, R78 ;  /* 0x0000004e004e7202 */ /* 0x000fe20000000f00 */
[----:B0-----:R-:W-:Y:S01]  /*98c0*/  @P1 IMAD.HI.U32 R4, R26, R25, RZ ;  /* 0x000000191a041227 */ /* 0x001fe200078e00ff */
[----:B------:R-:W-:Y:S02]  /*98d0*/  F2FP.BF16.F32.PACK_AB R5, R144, R135 ;  /* 0x000000879005723e */ /* 0x000fe400000010ff */
[----:B------:R-:W-:Y:S02]  /*98e0*/  F2FP.BF16.F32.PACK_AB R6, R120, R3 ;  /* 0x000000037806723e */ /* 0x000fe400000010ff */
[----:B------:R-:W-:-:S02]  /*98f0*/  F2FP.BF16.F32.PACK_AB R7, R145, R136 ;  /* 0x000000889107723e */ /* 0x000fc400000010ff */
        /* <DEDUP_REMOVED lines=10> */
[----:B------:R-:W-:-:S02]  /*99a0*/  LOP3.LUT R36, R37, 0x380, RZ, 0xc0, !PT ;  /* 0x0000038025247812 */ /* 0x000fc400078ec0ff */
[----:B------:R-:W-:Y:S01]  /*99b0*/  MOV R74, R74 ;  /* 0x0000004a004a7202 */ /* 0x000fe20000000f00 */
[----:B------:R3:W-:Y:S01]  /*99c0*/  STSM.16.M88.4 [R82], R12 ;  /* 0x0000000c52007844 */ /* 0x0007e20000000200 */
[----:B------:R-:W-:Y:S02]  /*99d0*/  SHF.R.U64 R38, R38, 0x3, RZ ;  /* 0x0000000326267819 */ /* 0x000fe400000012ff */
[----:B------:R-:W-:Y:S01]  /*99e0*/  SHF.R.U64 R36, R36, 0x3, RZ ;  /* 0x0000000324247819 */ /* 0x000fe200000012ff */
[----:B------:R4:W-:Y:S01]  /*99f0*/  STSM.16.M88.4 [R78], R24 ;  /* 0x000000184e007844 */ /* 0x0009e20000000200 */
[----:B------:R-:W-:Y:S01]  /*9a00*/  LOP3.LUT R38, R38, R39, RZ, 0x3c, !PT ;  /* 0x0000002726267212 */ /* 0x000fe200078e3cff */
[----:B------:R-:W-:Y:S01]  /*9a10*/  IMAD.X R39, RZ, RZ, R49, P3 ;  /* 0x000000ffff277224 */ /* 0x000fe200018e0631 */
[----:B------:R-:W-:Y:S02]  /*9a20*/  LOP3.LUT R36, R36, R37, RZ, 0x3c, !PT ;  /* 0x0000002524247212 */ /* 0x000fe400078e3cff */
[----:B0-----:R-:W-:-:S02]  /*9a30*/  F2FP.BF16.F32.PACK_AB R4, R65, R64 ;  /* 0x000000404104723e */ /* 0x001fc400000010ff */
[----:B------:R-:W-:Y:S02]  /*9a40*/  F2FP.BF16.F32.PACK_AB R5, R140, R131 ;  /* 0x000000838c05723e */ /* 0x000fe400000010ff */
[----:B-1----:R-:W-:Y:S01]  /*9a50*/  MOV R10, UR5 ;  /* 0x00000005000a7c02 */ /* 0x002fe20008000f00 */
[----:B------:R-:W-:Y:S01]  /*9a60*/  ULDC UR5, c[0x0][0xa88] ;  /* 0x0002a20000057ab9 */ /* 0x000fe20000000800 */
[----:B------:R-:W-:Y:S01]  /*9a70*/  SHF.R.S32.HI R9, RZ, 0x1f, R50 ;  /* 0x0000001fff097819 */ /* 0x000fe20000011432 */
[----:B---3--:R-:W-:Y:S01]  /*9a80*/  VIADD R14, R197, UR42 ;  /* 0x0000002ac50e7c36 */ /* 0x008fe20008000000 */
[----:B------:R-:W-:Y:S02]  /*9a90*/  IADD3 R12, P0, R50, UR6, RZ ;  /* 0x00000006320c7c10 */ /* 0x000fe4000ff1e0ff */
[----:B------:R-:W-:Y:S02]  /*9aa0*/  SHF.R.S32.HI R8, RZ, 0x1f, R3 ;  /* 0x0000001fff087819 */ /* 0x000fe40000011403 */
[----:B------:R-:W-:Y:S01]  /*9ab0*/  IADD3.X R13, R9, UR7, R10, P0, !PT ;  /* 0x00000007090d7c10 */ /* 0x000fe200087fe40a */
[----:B------:R-:W-:Y:S01]  /*9ac0*/  ULDC.64 UR6, c[0x0][0xb88] ;  /* 0x0002e20000067ab9 */ /* 0x000fe20000000a00 */
[----:B------:R-:W-:Y:S01]  /*9ad0*/  F2FP.BF16.F32.PACK_AB R6, R69, R68 ;  /* 0x000000444506723e */ /* 0x000fe200000010ff */
[----:B------:R-:W-:Y:S01]  /*9ae0*/  IMAD R8, R8, UR6, RZ ;  /* 0x0000000608087c24 */ /* 0x000fe2000f8e02ff */
[----:B------:R-:W-:Y:S01]  /*9af0*/  F2FP.BF16.F32.PACK_AB R7, R132, R129 ;  /* 0x000000818407723e */ /* 0x000fe200000010ff */
[----:B------:R-:W-:Y:S01]  /*9b00*/  IMAD.WIDE.U32 R12, R3, UR6, R12 ;  /* 0x00000006030c7c25 */ /* 0x000fe2000f8e000c */
[----:B------:R-:W-:-:S02]  /*9b10*/  LOP3.LUT P0, RZ, R195, 0x3, RZ, 0xc0, !PT ;  /* 0x00000003c3ff7812 */ /* 0x000fc4000780c0ff */
[----:B------:R-:W-:Y:S01]  /*9b20*/  IADD3.X R37, RZ, R49, RZ, P2, !PT ;  /* 0x00000031ff257210 */ /* 0x000fe200017fe4ff */
[----:B------:R-:W-:Y:S01]  /*9b30*/  IMAD R15, R3, UR7, R8 ;  /* 0x00000007030f7c24 */ /* 0x000fe2000f8e0208 */
[----:B------:R0:W-:Y:S01]  /*9b40*/  STSM.16.M88.4 [R74], R4 ;  /* 0x000000044a007844 */ /* 0x0001e20000000200 */
[----:B------:R-:W-:Y:S01]  /*9b50*/  ULDC.64 UR6, c[0x0][0xb50] ;  /* 0x0002d40000067ab9 */ /* 0x000fe20000000a00 */
[----:B------:R-:W-:Y:S01]  /*9b60*/  IMAD R3, R56, UR5, RZ ;  /* 0x0000000538037c24 */ /* 0x000fe2000f8e02ff */
[----:B----4-:R-:W-:Y:S02]  /*9b70*/  LEA R24, P3, R12, UR6, 0x2 ;  /* 0x000000060c187c11 */ /* 0x010fe4000f8610ff */
[----:B------:R-:W-:Y:S02]  /*9b80*/  MOV R70, R70 ;  /* 0x0000004600467202 */ /* 0x000fe40000000f00 */
[----:B------:R-:W-:Y:S01]  /*9b90*/  ISETP.GE.OR P2, PT, R14, R3, P0 ;  /* 0x000000030e00720c */ /* 0x000fe20000746670 */
[----:B------:R-:W-:Y:S01]  /*9ba0*/  SHFL.IDX PT, R68, R24, RZ, 0x1c1f ;  /* 0x001c1fff18447589 */ /* 0x000fe200000e0000 */
[----:B------:R-:W-:-:S02]  /*9bb0*/  F2FP.BF16.F32.PACK_AB R8, R73, R72 ;  /* 0x000000484908723e */ /* 0x000fc400000010ff */
[----:B------:R-:W-:Y:S02]  /*9bc0*/  F2FP.BF16.F32.PACK_AB R9, R128, R127 ;  /* 0x0000007f8009723e */ /* 0x000fe400000010ff */
[----:B------:R-:W-:Y:S02]  /*9bd0*/  F2FP.BF16.F32.PACK_AB R10, R77, R76 ;  /* 0x0000004c4d0a723e */ /* 0x000fe400000010ff */
[----:B------:R-:W-:Y:S01]  /*9be0*/  F2FP.BF16.F32.PACK_AB R11, R130, R125 ;  /* 0x0000007d820b723e */ /* 0x000fe200000010ff */
[----:B0-----:R-:W-:Y:S01]  /*9bf0*/  VIADD R4, R14, 0x8 ;  /* 0x000000080e047836 */ /* 0x001fe20000000000 */
[----:B------:R-:W-:Y:S01]  /*9c00*/  MOV R62, R62 ;  /* 0x0000003e003e7202 */ /* 0x000fe20000000f00 */
[----:B------:R-:W-:Y:S01]  /*9c10*/  IMAD.IADD R5, R13, 0x1, R15 ;  /* 0x000000010d057824 */ /* 0x000fe200078e020f */
[----:B------:R-:W-:Y:S01]  /*9c20*/  F2FP.BF16.F32.PACK_AB R6, R85, R84 ;  /* 0x000000545506723e */ /* 0x000fe200000010ff */
[----:B------:R-:W-:Y:S01]  /*9c30*/  STSM.16.M88.4 [R70], R8 ;  /* 0x0000000846007844 */ /* 0x000fe20000000200 */
[----:B------:R-:W-:-:S02]  /*9c40*/  ISETP.GE.OR P0, PT, R4, R3, P0 ;  /* 0x000000030400720c */ /* 0x000fc40000706670 */
[----:B------:R-:W-:Y:S01]  /*9c50*/  LEA.HI.X R25, R12, UR7, R5, 0x2, P3 ;  /* 0x000000070c197c11 */ /* 0x000fe200098f1405 */
[----:B------:R-:W-:Y:S01]  /*9c60*/  SHFL.IDX PT, R70, R24, 0x1, 0x1c1f ;  /* 0x003c1f0018467f89 */ /* 0x000fe200000e0000 */
[----:B------:R-:W-:Y:S02]  /*9c70*/  F2FP.BF16.F32.PACK_AB R4, R81, R80 ;  /* 0x000000505104723e */ /* 0x000fe400000010ff */
[----:B------:R-:W-:Y:S01]  /*9c80*/  F2FP.BF16.F32.PACK_AB R5, R121, R126 ;  /* 0x0000007e7905723e */ /* 0x000fe200000010ff */
[----:B------:R-:W0:Y:S01]  /*9c90*/  SHFL.IDX PT, R69, R25, RZ, 0x1c1f ;  /* 0x001c1fff19457589 */ /* 0x000e2200000e0000 */
[----:B------:R-:W-:Y:S02]  /*9ca0*/  F2FP.BF16.F32.PACK_AB R7, R123, R124 ;  /* 0x0000007c7b07723e */ /* 0x000fe400000010ff */
[----:B------:R-:W-:Y:S01]  /*9cb0*/  MOV R58, R58 ;  /* 0x0000003a003a7202 */ /* 0x000fe20000000f00 */
[----:B------:R-:W1:Y:S01]  /*9cc0*/  SHFL.IDX PT, R71, R25, 0x1, 0x1c1f ;  /* 0x003c1f0019477f89 */ /* 0x000e6200000e0000 */
[----:B------:R-:W-:-:S02]  /*9cd0*/  F2FP.BF16.F32.PACK_AB R12, R89, R88 ;  /* 0x00000058590c723e */ /* 0x000fc400000010ff */
[----:B------:R-:W-:Y:S01]  /*9ce0*/  F2FP.BF16.F32.PACK_AB R13, R91, R90 ;  /* 0x0000005a5b0d723e */ /* 0x000fe200000010ff */
[----:B------:R-:W-:Y:S01]  /*9cf0*/  STSM.16.M88.4 [R62], R4 ;  /* 0x000000043e007844 */ /* 0x000fe20000000200 */
[----:B------:R-:W-:Y:S02]  /*9d00*/  F2FP.BF16.F32.PACK_AB R14, R93, R92 ;  /* 0x0000005c5d0e723e */ /* 0x000fe400000010ff */
[----:B------:R-:W-:Y:S02]  /*9d10*/  F2FP.BF16.F32.PACK_AB R15, R95, R94 ;  /* 0x0000005e5f0f723e */ /* 0x000fe400000010ff */
[----:B------:R-:W-:Y:S02]  /*9d20*/  MOV R54, R54 ;  /* 0x0000003600367202 */ /* 0x000fe40000000f00 */
[----:B------:R-:W-:Y:S01]  /*9d30*/  F2FP.BF16.F32.PACK_AB R99, R103, R102 ;  /* 0x000000666763723e */ /* 0x000fe200000010ff */
[----:B------:R-:W-:Y:S01]  /*9d40*/  STSM.16.M88.4 [R58], R12 ;  /* 0x0000000c3a007844 */ /* 0x000fe20000000200 */
        /* <DEDUP_REMOVED lines=20> */
[--C-:B------:R-:W-:Y:S01]  /*9e90*/  IMAD.X R29, RZ, RZ, R49.reuse, P5 ;  /* 0x000000ffff1d7224 */ /* 0x100fe200028e0631 */
[----:B------:R-:W-:Y:S02]  /*9ea0*/  LOP3.LUT R30, R31, 0x380, RZ, 0xc0, !PT ;  /* 0x000003801f1e7812 */ /* 0x000fe400078ec0ff */
[----:B------:R-:W-:Y:S01]  /*9eb0*/  IADD3 R43, P5, R48, 0x9000, RZ ;  /* 0x00009000302b7810 */ /* 0x000fe20007fbe0ff */
[----:B------:R-:W-:Y:S01]  /*9ec0*/  UIMAD UR5, UR10, UR8, URZ ;  /* 0x000000080a0572a4 */ /* 0x000fe2000f8e023f */
[----:B------:R-:W-:Y:S02]  /*9ed0*/  SHF.R.U64 R30, R30, 0x3, RZ ;  /* 0x000000031e1e7819 */ /* 0x000fe400000012ff */
[----:B------:R-:W-:Y:S01]  /*9ee0*/  LOP3.LUT R42, R43, 0x380, RZ, 0xc0, !PT ;  /* 0x000003802b2a7812 */ /* 0x000fe200078ec0ff */
[----:B0-----:R0:W-:Y:S01]  /*9ef0*/  @!P2 ST.E desc[UR36][R68.64], R0 ;  /* 0x000000004400a985 */ /* 0x0011e2000c101924 */
[----:B------:R-:W-:Y:S01]  /*9f00*/  LOP3.LUT R30, R30, R31, RZ, 0x3c, !PT ;  /* 0x0000001f1e1e7212 */ /* 0x000fe200078e3cff */
[----:B------:R-:W-:Y:S01]  /*9f10*/  IMAD.X R31, RZ, RZ, R49, P6 ;  /* 0x000000ffff1f7224 */ /* 0x000fe200030e0631 */
[----:B------:R-:W-:Y:S01]  /*9f20*/  SHF.R.U64 R42, R42, 0x3, RZ ;  /* 0x000000032a2a7819 */ /* 0x000fe200000012ff */
[----:B-1----:R1:W-:Y:S01]  /*9f30*/  @!P0 ST.E desc[UR36][R70.64], R2 ;  /* 0x0000000246008985 */ /* 0x0023e2000c101924 */
[----:B------:R-:W-:Y:S01]  /*9f40*/  UIMAD.WIDE.U32 UR6, UR11, UR8, URZ ;  /* 0x000000080b0672a5 */ /* 0x000fe2000f8e003f */
[----:B------:R-:W-:-:S02]  /*9f50*/  IADD3 R41, P4, R48, 0x8000, RZ ;  /* 0x0000800030297810 */ /* 0x000fc40007f9e0ff */
[----:B------:R3:W5:Y:S01]  /*9f60*/  LD.E.128 R24, desc[UR36][R20.64] ;  /* 0x0000002414187980 */ /* 0x000762000c101d00 */
[----:B------:R-:W-:Y:S01]  /*9f70*/  UIMAD UR5, UR11, UR9, UR5 ;  /* 0x000000090b0572a4 */ /* 0x000fe2000f8e0205 */
[----:B------:R-:W-:Y:S01]  /*9f80*/  IADD3 R45, P6, R48, 0xa000, RZ ;  /* 0x0000a000302d7810 */ /* 0x000fe20007fde0ff */
[----:B0-----:R-:W-:Y:S01]  /*9f90*/  IMAD R0, R23, 0x20, R193 ;  /* 0x0000002017007824 */ /* 0x001fe200078e02c1 */
[----:B------:R-:W-:Y:S01]  /*9fa0*/  ULDC.64 UR10, c[0x0][0xaf0] ;  /* 0x0002bc00000a7ab9 */ /* 0x000fe20000000a00 */
[----:B------:R-:W-:Y:S01]  /*9fb0*/  LOP3.LUT R42, R42, R43, RZ, 0x3c, !PT ;  /* 0x0000002b2a2a7212 */ /* 0x000fe200078e3cff */
[----:B------:R0:W5:Y:S01]  /*9fc0*/  LD.E.128 R8, desc[UR36][R28.64] ;  /* 0x000000241c087980 */ /* 0x000162000c101d00 */
[----:B------:R-:W-:Y:S01]  /*9fd0*/  LOP3.LUT R40, R41, 0x380, RZ, 0xc0, !PT ;  /* 0x0000038029287812 */ /* 0x000fe200078ec0ff */
[----:B---3--:R-:W3:Y:S01]  /*9fe0*/  @P1 LDC R21, c[0x0][0xbec] ;  /* 0x0002fb00ff151b82 */ /* 0x008ee20000000800 */
[----:B-1----:R-:W-:Y:S01]  /*9ff0*/  VIADD R2, R0, UR42 ;  /* 0x0000002a00027c36 */ /* 0x002fe20008000000 */
[----:B------:R-:W-:Y:S01]  /*a000*/  UIMAD UR8, UR12, UR10, URZ ;  /* 0x0000000a0c0872a4 */ /* 0x000fe2000f8e023f */
[----:B------:R-:W-:Y:S01]  /*a010*/  LOP3.LUT R44, R45, 0x380, RZ, 0xc0, !PT ;  /* 0x000003802d2c7812 */ /* 0x000fe200078ec0ff */
[----:B------:R-:W-:Y:S01]  /*a020*/  UIADD3 UR7, UR7, UR5, URZ ;  /* 0x0000000507077290 */ /* 0x000fe2000fffe03f */
[----:B------:R-:W-:Y:S01]  /*a030*/  LOP3.LUT R43, R48, 0x380, RZ, 0xc0, !PT ;  /* 0x00000380302b7812 */ /* 0x000fe200078ec0ff */
[----:B------:R1:W5:Y:S01]  /*a040*/  LD.E.128 R4, desc[UR36][R30.64] ;  /* 0x000000241e047980 */ /* 0x000362000c101d00 */
[----:B0-----:R-:W-:Y:S01]  /*a050*/  IMAD.MOV.U32 R29, RZ, RZ, R2 ;  /* 0x000000ffff1d7224 */ /* 0x001fe200078e0002 */
[----:B------:R-:W-:Y:S01]  /*a060*/  UIMAD UR5, UR61, UR11, UR8 ;  /* 0x0000000b3d0572a4 */ /* 0x000fe2000f8e0208 */
[----:B------:R-:W-:Y:S01]  /*a070*/  SHF.R.U64 R40, R40, 0x3, RZ ;  /* 0x0000000328287819 */ /* 0x000fe200000012ff */
[----:B------:R-:W-:Y:S01]  /*a080*/  UIMAD.WIDE.U32 UR6, UR61, UR10, UR6 ;  /* 0x0000000a3d0672a5 */ /* 0x000fe2000f8e0006 */
[----:B------:R-:W-:Y:S01]  /*a090*/  SHF.R.U64 R44, R44, 0x3, RZ ;  /* 0x000000032c2c7819 */ /* 0x000fe200000012ff */
[----:B------:R-:W-:Y:S01]  /*a0a0*/  ULDC.64 UR8, c[0x0][0xae0] ;  /* 0x0002b80000087ab9 */ /* 0x000fe20000000a00 */
[----:B------:R-:W-:Y:S01]  /*a0b0*/  SHF.R.U64 R43, R43, 0x3, RZ ;  /* 0x000000032b2b7819 */ /* 0x000fe200000012ff */
[----:B------:R-:W-:Y:S01]  /*a0c0*/  UIADD3 UR5, UR7, UR5, URZ ;  /* 0x0000000507057290 */ /* 0x000fe2000fffe03f */
[----:B------:R-:W-:Y:S01]  /*a0d0*/  LOP3.LUT R40, R40, R41, RZ, 0x3c, !PT ;  /* 0x0000002928287212 */ /* 0x000fe200078e3cff */
[--C-:B------:R-:W-:Y:S01]  /*a0e0*/  IMAD.X R41, RZ, RZ, R49.reuse, P4 ;  /* 0x000000ffff297224 */ /* 0x100fe200020e0631 */
[----:B------:R-:W-:Y:S01]  /*a0f0*/  LOP3.LUT R44, R44, R45, RZ, 0x3c, !PT ;  /* 0x0000002d2c2c7212 */ /* 0x000fe200078e3cff */
[--C-:B------:R-:W-:Y:S01]  /*a100*/  IMAD.X R45, RZ, RZ, R49.reuse, P6 ;  /* 0x000000ffff2d7224 */ /* 0x100fe200030e0631 */
[----:B------:R-:W-:Y:S01]  /*a110*/  LOP3.LUT R48, R43, R48, RZ, 0x3c, !PT ;  /* 0x000000302b307212 */ /* 0x000fe200078e3cff */
[----:B------:R-:W-:Y:S01]  /*a120*/  IMAD.X R43, RZ, RZ, R49, P5 ;  /* 0x000000ffff2b7224 */ /* 0x000fe200028e0631 */
[----:B------:R0:W5:Y:S01]  /*a130*/  LD.E.128 R72, desc[UR36][R32.64] ;  /* 0x0000002420487980 */ /* 0x000162000c101d00 */
[----:B---3--:R-:W-:-:S03]  /*a140*/  @P1 IMAD.HI.U32 R0, R2, R21, RZ ;  /* 0x0000001502001227 */ /* 0x008fc600078e00ff */
[----:B------:R-:W5:Y:S02]  /*a150*/  LD.E.128 R48, desc[UR36][R48.64] ;  /* 0x0000002430307980 */ /* 0x000f64000c101d00 */
[----:B--2---:R-:W-:Y:S01]  /*a160*/  @P1 SHF.R.U32.HI R29, RZ, R53, R0 ;  /* 0x00000035ff1d1219 */ /* 0x004fe20000011600 */
[----:B------:R-:W-:Y:S01]  /*a170*/  IMAD.U32 R20, RZ, RZ, UR6 ;  /* 0x00000006ff147e24 */ /* 0x000fe2000f8e00ff */
[----:B------:R2:W5:Y:S02]  /*a180*/  LD.E.128 R64, desc[UR36][R34.64] ;  /* 0x0000002422407980 */ /* 0x000564000c101d00 */
[--C-:B------:R-:W-:Y:S01]  /*a190*/  SHF.R.S32.HI R0, RZ, 0x1f, R29.reuse ;  /* 0x0000001fff007819 */ /* 0x100fe2000001141d */
[----:B-1----:R-:W-:Y:S01]  /*a1a0*/  IMAD.MOV R31, RZ, RZ, -R29 ;  /* 0x000000ffff1f7224 */ /* 0x002fe200078e0a1d */
[----:B------:R-:W-:Y:S01]  /*a1b0*/  MOV R21, UR7 ;  /* 0x0000000700157c02 */ /* 0x000fe20008000f00 */
[----:B------:R-:W-:Y:S01]  /*a1c0*/  IMAD.U32 R21, RZ, RZ, UR5 ;  /* 0x00000005ff157e24 */ /* 0x000fe2000f8e00ff */
[----:B------:R1:W5:Y:S01]  /*a1d0*/  LD.E.128 R60, desc[UR36][R36.64] ;  /* 0x00000024243c7980 */ /* 0x000362000c101d00 */
[----:B------:R-:W-:Y:S01]  /*a1e0*/  IMAD R0, R0, UR8, RZ ;  /* 0x0000000800007c24 */ /* 0x000fe2000f8e02ff */
[----:B------:R-:W-:Y:S01]  /*a1f0*/  ULDC.64 UR6, c[0x0][0xad8] ;  /* 0x0002b60000067ab9 */ /* 0x000fe20000000a00 */
[----:B------:R-:W-:Y:S01]  /*a200*/  IMAD R31, R56, R31, R2 ;  /* 0x0000001f381f7224 */ /* 0x000fe200078e0202 */
[----:B------:R1:W5:Y:S01]  /*a210*/  LD.E.128 R12, desc[UR36][R38.64] ;  /* 0x00000024260c7980 */ /* 0x000362000c101d00 */
[----:B0-----:R-:W-:-:S03]  /*a220*/  IMAD R33, R29, UR9, R0 ;  /* 0x000000091d217c24 */ /* 0x001fc6000f8e0200 */
[----:B------:R1:W5:Y:S01]  /*a230*/  LD.E.128 R84, desc[UR36][R40.64] ;  /* 0x0000002428547980 */ /* 0x000362000c101d00 */
[----:B------:R-:W-:-:S03]  /*a240*/  SHF.R.S32.HI R0, RZ, 0x1f, R31 ;  /* 0x0000001fff007819 */ /* 0x000fc6000001141f */
[----:B------:R1:W5:Y:S01]  /*a250*/  LD.E.128 R80, desc[UR36][R42.64] ;  /* 0x000000242a507980 */ /* 0x000362000c101d00 */
[----:B------:R-:W-:-:S03]  /*a260*/  IMAD.WIDE.U32 R20, R29, UR8, R20 ;  /* 0x000000081d147c25 */ /* 0x000fc6000f8e0014 */
[----:B------:R1:W5:Y:S04]  /*a270*/  LD.E.128 R76, desc[UR36][R44.64] ;  /* 0x000000242c4c7980 */ /* 0x000368000c101d00 */
[----:B------:R1:W5:Y:S01]  /*a280*/  LD.E.128 R68, desc[UR36][R46.64] ;  /* 0x000000242e447980 */ /* 0x000362000c101d00 */
        /* <DEDUP_REMOVED lines=8> */
[----:B--2---:R-:W-:Y:S02]  /*a310*/  VIADD R34, R193, UR42 ;  /* 0x0000002ac1227c36 */ /* 0x004fe40008000000 */
[C---:B------:R-:W-:Y:S02]  /*a320*/  IMAD R29, R31.reuse, UR7, R2 ;  /* 0x000000071f1d7c24 */ /* 0x040fe4000f8e0202 */
[----:B------:R-:W-:Y:S01]  /*a330*/  IMAD.WIDE.U32 R20, R31, UR6, R20 ;  /* 0x000000061f147c25 */ /* 0x000fe2000f8e0014 */
[----:B------:R-:W-:Y:S01]  /*a340*/  ISETP.GE.AND P2, PT, R34, R3, PT ;  /* 0x000000032200720c */ /* 0x000fe20003f46270 */
[----:B------:R-:W-:Y:S02]  /*a350*/  ULDC.64 UR6, c[0x0][0xa80] ;  /* 0x0002a00000067ab9 */ /* 0x000fe40000000a00 */
[----:B------:R-:W-:Y:S01]  /*a360*/  IMAD.IADD R21, R21, 0x1, R29 ;  /* 0x0000000115157824 */ /* 0x000fe200078e021d */
[----:B------:R-:W-:Y:S01]  /*a370*/  LEA R2, P3, R20, UR6, 0x1 ;  /* 0x0000000614027c11 */ /* 0x000fe2000f8608ff */
[----:B------:R-:W-:-:S02]  /*a380*/  VIADD R52, R52, 0x30820 ;  /* 0x0003082034347836 */ /* 0x000fc40000000000 */
[----:B------:R-:W-:Y:S01]  /*a390*/  VIADD R0, R34, 0x20 ;  /* 0x0000002022007836 */ /* 0x000fe20000000000 */
[----:B------:R-:W-:Y:S02]  /*a3a0*/  LEA.HI.X R32, R20, UR7, R21, 0x1, P3 ;  /* 0x0000000714207c11 */ /* 0x000fe400098f0c15 */
[----:B------:R-:W-:Y:S02]  /*a3b0*/  PRMT R52, RZ, 0x654, R52 ;  /* 0x00000654ff347816 */ /* 0x000fe40000000034 */
[-C--:B------:R-:W-:Y:S01]  /*a3c0*/  ISETP.GE.AND P1, PT, R0, R3.reuse, PT ;  /* 0x000000030000720c */ /* 0x080fe20003f26270 */
[----:B------:R-:W-:Y:S01]  /*a3d0*/  VIADD R0, R34, 0x40 ;  /* 0x0000004022007836 */ /* 0x000fe20000000000 */
[----:B0-----:R1:W-:Y:S01]  /*a3e0*/  SYNCS.ARRIVE.TRANS64.RED.A1T0 RZ, [R52+URZ], RZ ;  /* 0x000000ff34ff79a7 */ /* 0x0013e2000810043f */
[----:B------:R1:W0:Y:S01]  /*a3f0*/  SHFL.IDX PT, R29, R2, RZ, 0x181f ;  /* 0x00181fff021d7589 */ /* 0x00022200000e0000 */
[----:B------:R-:W-:Y:S03]  /*a400*/  BSSY B1, `(.L_x_2237) ;  /* 0x0000011000017945 */ /* 0x000fe60003800000 */
[----:B------:R1:W2:Y:S01]  /*a410*/  SHFL.IDX PT, R31, R32, RZ, 0x181f ;  /* 0x00181fff201f7589 */ /* 0x0002a200000e0000 */
[----:B------:R-:W-:Y:S01]  /*a420*/  ISETP.GE.AND P0, PT, R0, R3, PT ;  /* 0x000000030000720c */ /* 0x000fe20003f06270 */
[----:B------:R-:W-:-:S12]  /*a430*/  @P2 BRA `(.L_x_2238) ;  /* 0x0000000000342947 */ /* 0x000fd80003800000 */
[----:B------:R-:W-:Y:S02]  /*a440*/  ULDC UR5, c[0x0][0xac8] ;  /* 0x0002b20000057ab9 */ /* 0x000fe40000000800 */
[----:B------:R-:W-:Y:S02]  /*a450*/  ISETP.GE.AND P4, PT, R16, UR5, PT ;  /* 0x0000000510007c0c */ /* 0x000fe4000bf86270 */
[----:B------:R-:W-:Y:S02]  /*a460*/  ISETP.GE.AND P3, PT, R19, UR5, PT ;  /* 0x0000000513007c0c */ /* 0x000fe4000bf66270 */
[----:B------:R-:W-:-:S09]  /*a470*/  ISETP.GE.AND P2, PT, R22, UR5, PT ;  /* 0x0000000516007c0c */ /* 0x000fd2000bf46270 */
[CC--:B0-----:R-:W-:Y:S02]  /*a480*/  @!P4 LEA R20, P6, R16.reuse, R29.reuse, 0x1 ;  /* 0x0000001d1014c211 */ /* 0x0c1fe400078c08ff */
[C---:B------:R-:W-:Y:S02]  /*a490*/  @!P3 LEA R28, P5, R19.reuse, R29, 0x1 ;  /* 0x0000001d131cb211 */ /* 0x040fe400078a08ff */
[----:B--2---:R-:W-:Y:S02]  /*a4a0*/  @!P4 LEA.HI.X R21, R16, R31, R202, 0x1, P6 ;  /* 0x0000001f1015c211 */ /* 0x004fe400030f0cca */
[C---:B------:R-:W-:Y:S02]  /*a4b0*/  @!P2 LEA R30, P6, R22.reuse, R29, 0x1 ;  /* 0x0000001d161ea211 */ /* 0x040fe400078c08ff */
[-C--:B------:R-:W-:Y:S01]  /*a4c0*/  @!P3 LEA.HI.X R29, R19, R31.reuse, R201, 0x1, P5 ;  /* 0x0000001f131db211 */ /* 0x080fe200028f0cc9 */
[----:B-----5:R3:W-:Y:S01]  /*a4d0*/  @!P4 ST.E.128 desc[UR36][R20.64], R48 ;  /* 0x000000301400c985 */ /* 0x0207e2000c101d24 */
[----:B------:R-:W-:-:S03]  /*a4e0*/  @!P2 LEA.HI.X R31, R22, R31, R200, 0x1, P6 ;  /* 0x0000001f161fa211 */ /* 0x000fc600030f0cc8 */
[----:B------:R3:W-:Y:S04]  /*a4f0*/  @!P3 ST.E.128 desc[UR36][R28.64], R72 ;  /* 0x000000481c00b985 */ /* 0x0007e8000c101d24 */
[----:B------:R3:W-:Y:S02]  /*a500*/  @!P2 ST.E.128 desc[UR36][R30.64], R84 ;  /* 0x000000541e00a985 */ /* 0x0007e4000c101d24 */
.L_x_2238:
[----:B------:R-:W-:Y:S05]  /*a510*/  BSYNC B1 ;  /* 0x0000000000017941 */ /* 0x000fea0003800000 */
.L_x_2237:
[----:B--23--:R2:W3:Y:S01]  /*a520*/  SHFL.IDX PT, R31, R32, 0x1, 0x181f ;  /* 0x00381f00201f7f89 */ /* 0x00c4e200000e0000 */
[----:B------:R-:W-:Y:S03]  /*a530*/  BSSY B1, `(.L_x_2239) ;  /* 0x0000010000017945 */ /* 0x000fe60003800000 */
[----:B------:R2:W4:Y:S01]  /*a540*/  SHFL.IDX PT, R21, R2, 0x1, 0x181f ;  /* 0x00381f0002157f89 */ /* 0x00052200000e0000 */
[----:B------:R-:W-:Y:S05]  /*a550*/  @P1 BRA `(.L_x_2240) ;  /* 0x0000000000341947 */ /* 0x000fea0003800000 */
[----:B------:R-:W-:Y:S02]  /*a560*/  ULDC UR5, c[0x0][0xac8] ;  /* 0x0002b20000057ab9 */ /* 0x000fe40000000800 */
[----:B------:R-:W-:Y:S02]  /*a570*/  ISETP.GE.AND P4, PT, R16, UR5, PT ;  /* 0x0000000510007c0c */ /* 0x000fe4000bf86270 */
[----:B------:R-:W-:Y:S02]  /*a580*/  ISETP.GE.AND P5, PT, R19, UR5, PT ;  /* 0x0000000513007c0c */ /* 0x000fe4000bfa6270 */
[----:B------:R-:W-:-:S09]  /*a590*/  ISETP.GE.AND P6, PT, R22, UR5, PT ;  /* 0x0000000516007c0c */ /* 0x000fd2000bfc6270 */
[-C--:B----4-:R-:W-:Y:S02]  /*a5a0*/  @!P4 LEA R20, P1, R16, R21.reuse, 0x1 ;  /* 0x000000151014c211 */ /* 0x090fe400078208ff */
[CC--:B------:R-:W-:Y:S02]  /*a5b0*/  @!P5 LEA R28, P2, R19.reuse, R21.reuse, 0x1 ;  /* 0x00000015131cd211 */ /* 0x0c0fe400078408ff */
[----:B------:R-:W-:Y:S02]  /*a5c0*/  @!P6 LEA R30, P3, R22, R21, 0x1 ;  /* 0x00000015161ee211 */ /* 0x000fe400078608ff */
[-C--:B---3--:R-:W-:Y:S02]  /*a5d0*/  @!P4 LEA.HI.X R21, R16, R31.reuse, R202, 0x1, P1 ;  /* 0x0000001f1015c211 */ /* 0x088fe400008f0cca */
[-C--:B0-----:R-:W-:Y:S02]  /*a5e0*/  @!P5 LEA.HI.X R29, R19, R31.reuse, R201, 0x1, P2 ;  /* 0x0000001f131dd211 */ /* 0x081fe400010f0cc9 */
[----:B------:R-:W-:Y:S01]  /*a5f0*/  @!P6 LEA.HI.X R31, R22, R31, R200, 0x1, P3 ;  /* 0x0000001f161fe211 */ /* 0x000fe200018f0cc8 */
[----:B-----5:R0:W-:Y:S04]  /*a600*/  @!P4 ST.E.128 desc[UR36][R20.64], R24 ;  /* 0x000000181400c985 */ /* 0x0201e8000c101d24 */
[----:B------:R0:W-:Y:S04]  /*a610*/  @!P5 ST.E.128 desc[UR36][R28.64], R64 ;  /* 0x000000401c00d985 */ /* 0x0001e8000c101d24 */
[----:B------:R0:W-:Y:S02]  /*a620*/  @!P6 ST.E.128 desc[UR36][R30.64], R80 ;  /* 0x000000501e00e985 */ /* 0x0001e4000c101d24 */
.L_x_2240:
[----:B------:R-:W-:Y:S05]  /*a630*/  BSYNC B1 ;  /* 0x0000000000017941 */ /* 0x000fea0003800000 */
.L_x_2239:
[----:B0----5:R0:W0:Y:S01]  /*a640*/  SHFL.IDX PT, R27, R32, 0x2, 0x181f ;  /* 0x00581f00201b7f89 */ /* 0x02102200000e0000 */
[----:B------:R-:W-:Y:S03]  /*a650*/  BSSY B1, `(.L_x_2241) ;  /* 0x0000010000017945 */ /* 0x000fe60003800000 */
[----:B----4-:R4:W0:Y:S01]  /*a660*/  SHFL.IDX PT, R21, R2, 0x2, 0x181f ;  /* 0x00581f0002157f89 */ /* 0x01082200000e0000 */
[----:B------:R-:W-:Y:S05]  /*a670*/  @P0 BRA `(.L_x_2242) ;  /* 0x0000000000340947 */ /* 0x000fea0003800000 */
[----:B------:R-:W-:Y:S02]  /*a680*/  ULDC UR5, c[0x0][0xac8] ;  /* 0x0002b20000057ab9 */ /* 0x000fe40000000800 */
[----:B------:R-:W-:Y:S02]  /*a690*/  ISETP.GE.AND P3, PT, R16, UR5, PT ;  /* 0x0000000510007c0c */ /* 0x000fe4000bf66270 */
[----:B------:R-:W-:Y:S02]  /*a6a0*/  ISETP.GE.AND P4, PT, R19, UR5, PT ;  /* 0x0000000513007c0c */ /* 0x000fe4000bf86270 */
[----:B------:R-:W-:-:S09]  /*a6b0*/  ISETP.GE.AND P5, PT, R22, UR5, PT ;  /* 0x0000000516007c0c */ /* 0x000fd2000bfa6270 */
[-C--:B0-----:R-:W-:Y:S02]  /*a6c0*/  @!P3 LEA R20, P0, R16, R21.reuse, 0x1 ;  /* 0x000000151014b211 */ /* 0x081fe400078008ff */
[CC--:B------:R-:W-:Y:S02]  /*a6d0*/  @!P4 LEA R24, P1, R19.reuse, R21.reuse, 0x1 ;  /* 0x000000151318c211 */ /* 0x0c0fe400078208ff */
[----:B------:R-:W-:Y:S02]  /*a6e0*/  @!P5 LEA R26, P2, R22, R21, 0x1 ;  /* 0x00000015161ad211 */ /* 0x000fe400078408ff */
[-C--:B------:R-:W-:Y:S02]  /*a6f0*/  @!P3 LEA.HI.X R21, R16, R27.reuse, R202, 0x1, P0 ;  /* 0x0000001b1015b211 */ /* 0x080fe400000f0cca */
[-C--:B------:R-:W-:Y:S02]  /*a700*/  @!P4 LEA.HI.X R25, R19, R27.reuse, R201, 0x1, P1 ;  /* 0x0000001b1319c211 */ /* 0x080fe400008f0cc9 */
[----:B------:R-:W-:Y:S01]  /*a710*/  @!P5 LEA.HI.X R27, R22, R27, R200, 0x1, P2 ;  /* 0x0000001b161bd211 */ /* 0x000fe200010f0cc8 */
[----:B------:R0:W-:Y:S04]  /*a720*/  @!P3 ST.E.128 desc[UR36][R20.64], R8 ;  /* 0x000000081400b985 */ /* 0x0001e8000c101d24 */
[----:B------:R0:W-:Y:S04]  /*a730*/  @!P4 ST.E.128 desc[UR36][R24.64], R60 ;  /* 0x0000003c1800c985 */ /* 0x0001e8000c101d24 */
[----:B------:R0:W-:Y:S02]  /*a740*/  @!P5 ST.E.128 desc[UR36][R26.64], R76 ;  /* 0x0000004c1a00d985 */ /* 0x0001e4000c101d24 */
.L_x_2242:
[----:B------:R-:W-:Y:S05]  /*a750*/  BSYNC B1 ;  /* 0x0000000000017941 */ /* 0x000fea0003800000 */
.L_x_2241:
[----:B------:R-:W-:Y:S01]  /*a760*/  VIADD R0, R34, 0x60 ;  /* 0x0000006022007836 */ /* 0x000fe20000000000 */
[----:B0-----:R0:W0:Y:S04]  /*a770*/  SHFL.IDX PT, R11, R32, 0x3, 0x181f ;  /* 0x00781f00200b7f89 */ /* 0x00102800000e0000 */
[----:B------:R-:W-:Y:S01]  /*a780*/  ISETP.GE.AND P0, PT, R0, R3, PT ;  /* 0x000000030000720c */ /* 0x000fe20003f06270 */
[----:B------:R0:W0:-:S12]  /*a790*/  SHFL.IDX PT, R21, R2, 0x3, 0x181f ;  /* 0x00781f0002157f89 */ /* 0x00001800000e0000 */
[----:B------:R-:W-:Y:S05]  /*a7a0*/  @P0 BRA `(.L_x_2243) ;  /* 0x0000000800dc0947 */ /* 0x000fea0003800000 */
[----:B------:R-:W-:Y:S02]  /*a7b0*/  ULDC UR5, c[0x0][0xac8] ;  /* 0x0002b20000057ab9 */ /* 0x000fe40000000800 */
[----:B------:R-:W-:Y:S02]  /*a7c0*/  ISETP.GE.AND P2, PT, R16, UR5, PT ;  /* 0x0000000510007c0c */ /* 0x000fe4000bf46270 */
[----:B------:R-:W-:-:S11]  /*a7d0*/  ISETP.GE.AND P3, PT, R19, UR5, PT ;  /* 0x0000000513007c0c */ /* 0x000fd6000bf66270 */
[CC--:B012-4-:R-:W-:Y:S02]  /*a7e0*/  @!P2 LEA R2, P0, R16.reuse, R21.reuse, 0x1 ;  /* 0x000000151002a211 */ /* 0x0d7fe400078008ff */
        /* <DEDUP_REMOVED lines=11> */
.L_x_2236:
[----:B------:R-:W0:Y:S01]  /*a8a0*/  LDC R8, c[0x0][0xbe8] ;  /* 0x0002fa00ff087b82 */ /* 0x000e220000000800 */
[----:B------:R-:W-:Y:S01]  /*a8b0*/  R2UR UR5, R192 ;  /* 0x00000000c00572ca */ /* 0x000fe200000e0000 */
[----:B------:R-:W-:Y:S01]  /*a8c0*/  USHF.R.S32.HI UR9, URZ, 0x1f, UR61 ;  /* 0x0000001f3f097899 */ /* 0x000fe2000801143d */
[----:B------:R-:W-:Y:S01]  /*a8d0*/  ISETP.GE.AND P0, PT, R203, 0x80, PT ;  /* 0x00000080cb00780c */ /* 0x000fe20003f06270 */
[----:B------:R-:W-:Y:S01]  /*a8e0*/  BSSY B1, `(.L_x_2244) ;  /* 0x0000030000017945 */ /* 0x000fe20003800000 */
[----:B------:R-:W-:-:S09]  /*a8f0*/  LEA R6, R23, R193, 0x5 ;  /* 0x000000c117067211 */ /* 0x000fd200078e28ff */
        /* <DEDUP_REMOVED lines=17> */
[----:B------:R-:W-:-:S09]  /*aa10*/  IMAD.MOV.U32 R2, RZ, RZ, R4 ;  /* 0x000000ffff027224 */ /* 0x000fd200078e0004 */
        /* <DEDUP_REMOVED lines=28> */
.L_x_2245:
[----:B------:R-:W-:Y:S05]  /*abe0*/  BSYNC B1 ;  /* 0x0000000000017941 */ /* 0x000fea0003800000 */
.L_x_2244:
[----:B------:R-:W-:Y:S01]  /*abf0*/  R2UR UR12, R192 ;  /* 0x00000000c00c72ca */ /* 0x000fe200000e0000 */
[----:B------:R-:W-:Y:S01]  /*ac00*/  ULDC.64 UR10, c[0x0][0xae8] ;  /* 0x0002ba00000a7ab9 */ /* 0x000fe20000000a00 */
[----:B------:R-:W-:Y:S01]  /*ac10*/  VIADD R6, R6, UR42 ;  /* 0x0000002a06067c36 */ /* 0x000fe20008000000 */
[----:B------:R-:W-:Y:S01]  /*ac20*/  UIMAD UR5, UR8, UR10, URZ ;  /* 0x0000000a080572a4 */ /* 0x000fe2000f8e023f */
[----:B------:R-:W-:Y:S02]  /*ac30*/  BSSY B1, `(.L_x_2246) ;  /* 0x0000038000017945 */ /* 0x000fe40003800000 */
[----:B0-----:R-:W-:-:S04]  /*ac40*/  @P1 IMAD.HI.U32 R0, R6, R9, RZ ;  /* 0x0000000906001227 */ /* 0x001fc800078e00ff */
[----:B--2---:R-:W-:Y:S01]  /*ac50*/  IMAD.MOV.U32 R5, RZ, RZ, R6 ;  /* 0x000000ffff057224 */ /* 0x004fe200078e0006 */
[----:B-1----:R-:W-:Y:S02]  /*ac60*/  @P1 SHF.R.U32.HI R5, RZ, R11, R0 ;  /* 0x0000000bff051219 */ /* 0x002fe40000011600 */
[----:B------:R-:W-:Y:S02]  /*ac70*/  UIMAD.WIDE.U32 UR6, UR12, UR10, URZ ;  /* 0x0000000a0c0672a5 */ /* 0x000fe4000f8e003f */
[----:B------:R-:W-:Y:S01]  /*ac80*/  UIMAD UR5, UR12, UR11, UR5 ;  /* 0x0000000b0c0572a4 */ /* 0x000fe2000f8e0205 */
[----:B------:R-:W-:Y:S02]  /*ac90*/  SHF.R.S32.HI R0, RZ, 0x1f, R5 ;  /* 0x0000001fff007819 */ /* 0x000fe40000011405 */
[----:B------:R-:W-:Y:S01]  /*aca0*/  ULDC.64 UR10, c[0x0][0xaf0] ;  /* 0x0002bc00000a7ab9 */ /* 0x000fe20000000a00 */
[----:B------:R-:W-:Y:S01]  /*acb0*/  UIADD3 UR7, UR7, UR5, URZ ;  /* 0x0000000507077290 */ /* 0x000fe2000fffe03f */
[----:B------:R-:W-:Y:S01]  /*acc0*/  IADD3 R7, -R5, RZ, RZ ;  /* 0x000000ff05077210 */ /* 0x000fe20007ffe1ff */
[----:B------:R-:W-:-:S02]  /*acd0*/  UIMAD UR5, UR9, UR10, URZ ;  /* 0x0000000a090572a4 */ /* 0x000fc4000f8e023f */
[----:B------:R-:W-:Y:S02]  /*ace0*/  UIMAD.WIDE.U32 UR6, UR61, UR10, UR6 ;  /* 0x0000000a3d0672a5 */ /* 0x000fe4000f8e0006 */
[----:B------:R-:W-:Y:S01]  /*acf0*/  UIMAD UR5, UR61, UR11, UR5 ;  /* 0x0000000b3d0572a4 */ /* 0x000fe2000f8e0205 */
[----:B------:R-:W-:Y:S01]  /*ad00*/  IMAD R7, R8, R7, R6 ;  /* 0x0000000708077224 */ /* 0x000fe200078e0206 */
[----:B------:R-:W-:Y:S01]  /*ad10*/  ULDC.64 UR8, c[0x0][0xae0] ;  /* 0x0002b80000087ab9 */ /* 0x000fe20000000a00 */
[----:B------:R-:W-:Y:S01]  /*ad20*/  VIADD R6, R193, UR42 ;  /* 0x0000002ac1067c36 */ /* 0x000fe20008000000 */
[----:B------:R-:W-:Y:S01]  /*ad30*/  UIADD3 UR5, UR7, UR5, URZ ;  /* 0x0000000507057290 */ /* 0x000fe2000fffe03f */
[----:B------:R-:W-:Y:S02]  /*ad40*/  IMAD R0, R0, UR8, RZ ;  /* 0x0000000800007c24 */ /* 0x000fe4000f8e02ff */
        /* <DEDUP_REMOVED lines=38> */
.L_x_2247:
[----:B------:R-:W-:Y:S05]  /*afb0*/  BSYNC B1 ;  /* 0x0000000000017941 */ /* 0x000fea0003800000 */
.L_x_2246:
        /* <DEDUP_REMOVED lines=17> */
.L_x_2249:
[----:B------:R-:W-:Y:S05]  /*b0d0*/  BSYNC B1 ;  /* 0x0000000000017941 */ /* 0x000fea0003800000 */
.L_x_2248:
        /* <DEDUP_REMOVED lines=17> */
.L_x_2251:
[----:B------:R-:W-:Y:S05]  /*b1f0*/  BSYNC B1 ;  /* 0x0000000000017941 */ /* 0x000fea0003800000 */
.L_x_2250:
[----:B------:R-:W-:Y:S01]  /*b200*/  IADD3 R0, R6, 0x60, RZ ;  /* 0x0000006006007810 */ /* 0x000fe20007ffe0ff */
[----:B0-23--:R-:W0:Y:S03]  /*b210*/  SHFL.IDX PT, R5, R5, 0x3, 0x181f ;  /* 0x00781f0005057f89 */ /* 0x00de2600000e0000 */
        /* <DEDUP_REMOVED lines=16> */
.L_x_2243:
[----:B------:R-:W-:Y:S05]  /*b320*/  BSYNC B0 ;  /* 0x0000000000007941 */ /* 0x000fea0003800000 */
.L_x_2235:
[----:B------:R-:W-:Y:S02]  /*b330*/  ULDC UR5, c[0x0][0xc38] ;  /* 0x00030e0000057ab9 */ /* 0x000fe40000000800 */
[----:B------:R-:W-:-:S06]  /*b340*/  UISETP.GE.AND UP0, UPT, UR4, UR5, UPT ;  /* 0x000000050400728c */ /* 0x000fcc000bf06270 */
[----:B------:R-:W-:-:S13]  /*b350*/  PLOP3.LUT P0, PT, PT, PT, UP0, 0x80, 0x0 ;  /* 0x000000000000781c */ /* 0x000fda0003f0f008 */
[----:B------:R-:W-:Y:S05]  /*b360*/  @!P0 BRA `(.L_x_2252) ;  /* 0xffffff58006c8947 */ /* 0x000fea000383ffff */
[----:B------:R-:W-:Y:S05]  /*b370*/  EXIT ;  /* 0x000000000000794d */ /* 0x000fea0003800000 */
.L_x_2194:
[----:B------:R-:W-:-:S08]  /*b380*/  NOP ;  /* 0x0000000000007918 */ /* 0x000fd00000000000 */
[----:B0-----:R-:W0:-:S00]  /*b390*/  USETMAXREG.DEALLOC.CTAPOOL 0x28 ;  /* 0x00000028000079c8 */ /* 0x001e0000080e0500 */
[----:B0-----:R-:W-:-:S06]  /*b3a0*/  LOP3.LUT R0, R0, 0x3, RZ, 0xc0, !PT ;  /* 0x0000000300007812 */ /* 0x001fcc00078ec0ff */
[----:B------:R-:W0:Y:S01]  /*b3b0*/  S2UR UR10, SR_CTAID.X ;  /* 0x00000000000a79c3 */ /* 0x000e220000002500 */
[----:B------:R-:W-:Y:S01]  /*b3c0*/  LOP3.LUT R16, R16, 0xffffefff, RZ, 0xc0, !PT ;  /* 0xffffefff10107812 */ /* 0x000fe200078ec0ff */
[----:B------:R-:W-:Y:S01]  /*b3d0*/  STL [R1], RZ ;  /* 0x000000ff01007387 */ /* 0x000fe20000100800 */
[----:B------:R-:W-:Y:S02]  /*b3e0*/  IMAD.MOV.U32 R26, RZ, RZ, 0x1 ;  /* 0x00000001ff1a7424 */ /* 0x000fe400078e00ff */
[----:B------:R-:W-:Y:S01]  /*b3f0*/  IMAD.MOV.U32 R23, RZ, RZ, RZ ;  /* 0x000000ffff177224 */ /* 0x000fe200078e00ff */
        /* <DEDUP_REMOVED lines=8> */
[----:B------:R-:W-:Y:S01]  /*b480*/  ULDC UR9, c[0x0][0x2b8] ;  /* 0x0000ae0000097ab9 */ /* 0x000fe20000000800 */
[----:B------:R-:W-:Y:S01]  /*b490*/  LOP3.LUT R16, R16, 0xfffffffd, RZ, 0xc0, !PT ;  /* 0xfffffffd10107812 */ /* 0x000fe200078ec0ff */
[----:B------:R-:W0:Y:S01]  /*b4a0*/  S2UR UR8, SR_CgaCtaId ;  /* 0x00000000000879c3 */ /* 0x000e220000008800 */
[----:B------:R-:W1:Y:S01]  /*b4b0*/  S2R R3, SR_TID.X ;  /* 0x0000000000037919 */ /* 0x000e620000002100 */
[----:B------:R-:W-:Y:S01]  /*b4c0*/  ULDC.64 UR4, c[0x0][0x418] ;  /* 0x0001060000047ab9 */ /* 0x000fe20000000a00 */
[----:B------:R-:W-:Y:S01]  /*b4d0*/  ULDC UR40, c[0x0][0x288] ;  /* 0x0000a20000287ab9 */ /* 0x000fe20000000800 */
[----:B------:R-:W-:Y:S01]  /*b4e0*/  UISETP.NE.U32.AND UP0, UPT, UR4, URZ, UPT ;  /* 0x0000003f0400728c */ /* 0x000fe2000bf05070 */
[----:B------:R3:W-:Y:S01]  /*b4f0*/  STL [R1], RZ ;  /* 0x000000ff01007387 */ /* 0x0007e20000100800 */
[----:B------:R-:W-:Y:S01]  /*b500*/  ULDC UR39, c[0x0][0x448] ;  /* 0x0001120000277ab9 */ /* 0x000fe20000000800 */
[----:B------:R-:W-:Y:S01]  /*b510*/  ULDC UR4, c[0x0][0x424] ;  /* 0x0001090000047ab9 */ /* 0x000fe20000000800 */
[----:B------:R-:W-:Y:S01]  /*b520*/  UISETP.NE.AND.EX UP0, UPT, UR5, URZ, UPT, UP0 ;  /* 0x0000003f0500728c */ /* 0x000fe2000bf05300 */
[----:B------:R-:W-:Y:S01]  /*b530*/  IMAD.U32 R34, RZ, RZ, UR10 ;  /* 0x0000000aff227e24 */ /* 0x000fe2000f8e00ff */
[----:B------:R-:W-:Y:S01]  /*b540*/  UIMAD UR39, UR39, UR40, URZ ;  /* 0x00000028272772a4 */ /* 0x000fe2000f8e023f */
[----:B------:R-:W-:Y:S01]  /*b550*/  IMAD.MOV.U32 R26, RZ, RZ, 0x1 ;  /* 0x00000001ff1a7424 */ /* 0x000fe200078e00ff */
[----:B------:R-:W-:Y:S01]  /*b560*/  USEL UR4, UR4, 0x1, UP0 ;  /* 0x0000000104047887 */ /* 0x000fe20008000000 */
[----:B------:R-:W-:Y:S01]  /*b570*/  IMAD.MOV.U32 R23, RZ, RZ, RZ ;  /* 0x000000ffff177224 */ /* 0x000fe200078e00ff */
[----:B------:R-:W-:Y:S01]  /*b580*/  UMOV UR5, 0x400 ;  /* 0x0000040000057882 */ /* 0x000fe20000000000 */
[----:B------:R-:W-:Y:S01]  /*b590*/  ULDC UR46, c[0x0][0xc] ;  /* 0x00000300002e7ab9 */ /* 0x000fe20000000800 */
[----:B0-----:R-:W-:-:S06]  /*b5a0*/  ULEA UR8, UR8, UR5, 0x18 ;  /* 0x0000000508087291 */ /* 0x001fcc000f8ec03f */
[----:B------:R-:W-:Y:S02]  /*b5b0*/  IMAD.U32 R17, RZ, RZ, UR8 ;  /* 0x00000008ff117e24 */ /* 0x000fe4000f8e00ff */
[----:B-1----:R-:W-:-:S05]  /*b5c0*/  IMAD.SHL.U32 R37, R3, 0x8, RZ ;  /* 0x0000000803257824 */ /* 0x002fca00078e00ff */
[----:B------:R-:W-:-:S04]  /*b5d0*/  LOP3.LUT R0, R37, 0x1f8, RZ, 0xc0, !PT ;  /* 0x000001f825007812 */ /* 0x000fc800078ec0ff */
[----:B------:R-:W-:-:S04]  /*b5e0*/  LOP3.LUT R0, R0, 0x38, R3, 0x78, !PT ;  /* 0x0000003800007812 */ /* 0x000fc800078e7803 */
[----:B------:R-:W-:Y:S02]  /*b5f0*/  LOP3.LUT R30, R0, 0x200, R37, 0xf8, !PT ;  /* 0x00000200001e7812 */ /* 0x000fe400078ef825 */
[----:B------:R-:W-:Y:S02]  /*b600*/  LOP3.LUT R37, R37, 0x38, RZ, 0xc0, !PT ;  /* 0x0000003825257812 */ /* 0x000fe400078ec0ff */
[----:B------:R-:W-:Y:S02]  /*b610*/  LEA R31, R30, R17, 0x1 ;  /* 0x000000111e1f7211 */ /* 0x000fe400078e08ff */
[C---:B------:R-:W-:Y:S02]  /*b620*/  LOP3.LUT R0, R37.reuse, 0x40, RZ, 0xfc, !PT ;  /* 0x0000004025007812 */ /* 0x040fe400078efcff */
[----:B------:R-:W-:Y:S02]  /*b630*/  LOP3.LUT R2, R37, 0x80, RZ, 0xfc, !PT ;  /* 0x0000008025027812 */ /* 0x000fe400078efcff */
[----:B------:R-:W-:-:S02]  /*b640*/  ISETP.GE.AND P1, PT, R0, UR9, PT ;  /* 0x0000000900007c0c */ /* 0x000fc4000bf26270 */
        /* <DEDUP_REMOVED lines=11> */
[----:B------:R-:W-:-:S04]  /*b700*/  UIMAD.WIDE UR4, UR4, 0x2aaaaaab, URZ ;  /* 0x2aaaaaab040478a5 */ /* 0x000fc8000f8e023f */
[----:B------:R-:W-:Y:S01]  /*b710*/  @P0 LOP3.LUT R16, R16, 0x2, RZ, 0xfc, !PT ;  /* 0x0000000210100812 */ /* 0x000fe200078efcff */
[----:B------:R-:W-:Y:S01]  /*b720*/  USHF.R.U32.HI UR41, URZ, 0x1f, UR5 ;  /* 0x0000001f3f297899 */ /* 0x000fe20008011605 */
[----:B------:R-:W-:Y:S02]  /*b730*/  ISETP.GE.AND P0, PT, R0, UR7, PT ;  /* 0x0000000700007c0c */ /* 0x000fe4000bf06270 */
[----:B------:R-:W-:Y:S01]  /*b740*/  LOP3.LUT R16, R16, 0xfffffbff, RZ, 0xc0, !PT ;  /* 0xfffffbff10107812 */ /* 0x000fe200078ec0ff */
[----:B------:R-:W-:Y:S01]  /*b750*/  ULEA.HI.SX32 UR41, UR5, UR41, 0x1c ;  /* 0x0000002905297291 */ /* 0x000fe2000f8fe23f */
[----:B------:R-:W-:Y:S02]  /*b760*/  LOP3.LUT R0, R36, 0x70, R3, 0xf8, !PT ;  /* 0x0000007024007812 */ /* 0x000fe400078ef803 */
[----:B------:R-:W-:Y:S02]  /*b770*/  @P1 LOP3.LUT R16, R16, 0x400, RZ, 0xfc, !PT ;  /* 0x0000040010101812 */ /* 0x000fe400078efcff */
[----:B------:R-:W-:-:S02]  /*b780*/  ISETP.GE.AND P1, PT, R2, UR9, PT ;  /* 0x0000000902007c0c */ /* 0x000fc4000bf26270 */
        /* <DEDUP_REMOVED lines=17> */
[----:B---3--:R-:W-:-:S07]  /*b8a0*/  @P0 LOP3.LUT R16, R16, 0x800, RZ, 0xfc, !PT ;  /* 0x0000080010100812 */ /* 0x008fce00078efcff */
.L_x_2302:
        /* <DEDUP_REMOVED lines=22> */
.L_x_2254:
[----:B------:R-:W-:Y:S01]  /*ba10*/  ULDC UR8, c[0x0][0xc54] ;  /* 0x0003150000087ab9 */ /* 0x000fe20000000800 */
[----:B------:R-:W-:Y:S01]  /*ba20*/  UMOV UR6, UR7 ;  /* 0x0000000700067c82 */ /* 0x000fe20008000000 */
[----:B------:R-:W-:-:S11]  /*ba30*/  UISETP.NE.AND UP0, UPT, UR8, 0x1, UPT ;  /* 0x000000010800788c */ /* 0x000fd6000bf05270 */
[----:B------:R-:W-:Y:S02]  /*ba40*/  @UP0 ULDC.64 UR10, c[0x0][0xc58] ;  /* 0x00031600000a0ab9 */ /* 0x000fe40000000a00 */
[----:B------:R-:W-:-:S04]  /*ba50*/  UIMAD.WIDE.U32 UR4, UR7, UR10, URZ ;  /* 0x0000000a070472a5 */ /* 0x000fc8000f8e003f */
[----:B------:R-:W-:-:S04]  /*ba60*/  @UP0 USHF.R.U32.HI UR6, URZ, UR11, UR5 ;  /* 0x0000000b3f060299 */ /* 0x000fc80008011605 */
[----:B------:R-:W-:-:S12]  /*ba70*/  UIMAD UR4, UR6, UR8, URZ ;  /* 0x00000008060472a4 */ /* 0x000fd8000f8e023f */
.L_x_2255:
        /* <DEDUP_REMOVED lines=25> */
[----:B------:R-:W-:Y:S01]  /*bc10*/  UP2UR UR48, UPR, URZ, 0x4 ;  /* 0x000000043f307883 */ /* 0x000fe20008000000 */
[----:B------:R-:W-:Y:S01]  /*bc20*/  BSSY B7, `(.L_x_2256) ;  /* 0x000034a000077945 */ /* 0x000fe20003800000 */
[----:B------:R-:W-:-:S04]  /*bc30*/  USHF.L.U32 UR6, UR44, 0x7, URZ ;  /* 0x000000072c067899 */ /* 0x000fc8000800063f */
[----:B------:R-:W-:Y:S01]  /*bc40*/  UIADD3 UR6, UR6, 0x7f, URZ ;  /* 0x0000007f06067890 */ /* 0x000fe2000fffe03f */
[----:B------:R-:W-:Y:S01]  /*bc50*/  @UP2 ULDC UR4, c[0x0][0x44c] ;  /* 0x0001130000042ab9 */ /* 0x000fe20000000800 */
[----:B------:R-:W-:Y:S02]  /*bc60*/  @UP2 ULDC UR7, c[0x0][0x450] ;  /* 0x0001140000072ab9 */ /* 0x000fe40000000800 */
[----:B------:R-:W-:-:S04]  /*bc70*/  UIMAD.WIDE.U32 UR4, UR6, UR4, URZ ;  /* 0x00000004060472a5 */ /* 0x000fc8000f8e003f */
[----:B------:R-:W-:-:S04]  /*bc80*/  @UP2 USHF.R.U32.HI UR6, URZ, UR7, UR5 ;  /* 0x000000073f062299 */ /* 0x000fc80008011605 */
[----:B------:R-:W-:-:S04]  /*bc90*/  UIADD3 UR4, UR40, UR6, URZ ;  /* 0x0000000628047290 */ /* 0x000fc8000fffe03f */
[----:B------:R-:W-:-:S04]  /*bca0*/  UIMAD.WIDE UR4, UR4, 0x2aaaaaab, URZ ;  /* 0x2aaaaaab040478a5 */ /* 0x000fc8000f8e023f */
[----:B------:R-:W-:-:S04]  /*bcb0*/  USHF.R.U32.HI UR4, URZ, 0x1f, UR5 ;  /* 0x0000001f3f047899 */ /* 0x000fc80008011605 */
[----:B------:R-:W-:-:S04]  /*bcc0*/  ULEA.HI.SX32 UR4, UR5, UR4, 0x1c ;  /* 0x0000000405047291 */ /* 0x000fc8000f8fe23f */
[----:B------:R-:W-:-:S04]  /*bcd0*/  UISETP.LT.AND UP0, UPT, UR41, UR4, UPT ;  /* 0x000000042900728c */ /* 0x000fc8000bf01270 */
[----:B------:R-:W-:-:S06]  /*bce0*/  USEL UR45, UR41, UR4, UP0 ;  /* 0x00000004292d7287 */ /* 0x000fcc0008000000 */
[----:B------:R-:W-:-:S13]  /*bcf0*/  ISETP.LT.AND P0, PT, RZ, UR45, PT ;  /* 0x0000002dff007c0c */ /* 0x000fda000bf01270 */
[----:B0-----:R-:W-:Y:S05]  /*bd00*/  @P0 BRA `(.L_x_2257) ;  /* 0x0000000000440947 */ /* 0x001fea0003800000 */
        /* <DEDUP_REMOVED lines=17> */
.L_x_2257:
        /* <DEDUP_REMOVED lines=11> */
[----:B------:R-:W-:Y:S01]  /*bed0*/  IMAD.U32 R6, RZ, RZ, UR6 ;  /* 0x00000006ff067e24 */ /* 0x000fe2000f8e00ff */
[----:B------:R-:W-:Y:S01]  /*bee0*/  MOV R10, UR4 ;  /* 0x00000004000a7c02 */ /* 0x000fe20008000f00 */
[----:B------:R-:W-:-:S02]  /*bef0*/  IMAD.U32 R7, RZ, RZ, UR7 ;  /* 0x00000007ff077e24 */ /* 0x000fc4000f8e00ff */
[----:B------:R-:W-:Y:S02]  /*bf00*/  IMAD.U32 R11, RZ, RZ, UR5 ;  /* 0x00000005ff0b7e24 */ /* 0x000fe4000f8e00ff */
[----:B------:R-:W-:Y:S02]  /*bf10*/  IMAD.MOV.U32 R8, RZ, RZ, 0x70 ;  /* 0x00000070ff087424 */ /* 0x000fe400078e00ff */
[----:B------:R-:W-:Y:S02]  /*bf20*/  IMAD.MOV.U32 R12, RZ, RZ, 0x1 ;  /* 0x00000001ff0c7424 */ /* 0x000fe400078e00ff */
[----:B------:R-:W-:-:S07]  /*bf30*/  IMAD.MOV.U32 R13, RZ, RZ, RZ ;  /* 0x000000ffff0d7224 */ /* 0x000fce00078e00ff */
[----:B------:R-:W-:-:S07]  /*bf40*/  LEPC R20, `(.L_x_2260) ;  /* 0x000000001014794e */ /* 0x000fce0000000000 */
[----:B0----5:R-:W-:Y:S05]  /*bf50*/  CALL.ABS.NOINC R2 ;  /* 0x0000000002007343 */ /* 0x021fea0003c00000 */
.L_x_2260:
[----:B------:R-:W-:Y:S05]  /*bf60*/  BSYNC B6 ;  /* 0x0000000000067941 */ /* 0x000fea0003800000 */
.L_x_2259:
        /* <DEDUP_REMOVED lines=20> */
.L_x_2263:
[----:B------:R0:W1:Y:S01]  /*c0b0*/  LDC.64 R2, c[0x4][R18] ;  /* 0x0100000012027b82 */ /* 0x0000620000000a00 */
[----:B------:R-:W-:Y:S01]  /*c0c0*/  ULDC.64 UR4, c[0x4][0x88] ;  /* 0x0100220000047ab9 */ /* 0x000fe20000000a00 */
[----:B------:R-:W-:Y:S01]  /*c0d0*/  ULDC.64 UR6, c[0x4][0x90] ;  /* 0x0100240000067ab9 */ /* 0x000fe20000000a00 */
[----:B------:R-:W-:Y:S01]  /*c0e0*/  IMAD.U32 R4, RZ, RZ, UR4 ;  /* 0x00000004ff047e24 */ /* 0x000fe2000f8e00ff */
[----:B------:R-:W-:Y:S01]  /*c0f0*/  MOV R7, UR7 ;  /* 0x0000000700077c02 */ /* 0x000fe20008000f00 */
[----:B------:R-:W-:Y:S01]  /*c100*/  IMAD.U32 R5, RZ, RZ, UR5 ;  /* 0x00000005ff057e24 */ /* 0x000fe2000f8e00ff */
[----:B------:R-:W-:Y:S01]  /*c110*/  ULDC.64 UR4, c[0x4][0x18] ;  /* 0x0100060000047ab9 */ /* 0x000fe20000000a00 */
[----:B------:R-:W-:Y:S02]  /*c120*/  IMAD.U32 R6, RZ, RZ, UR6 ;  /* 0x00000006ff067e24 */ /* 0x000fe4000f8e00ff */
[----:B------:R-:W-:Y:S02]  /*c130*/  IMAD.U32 R10, RZ, RZ, UR4 ;  /* 0x00000004ff0a7e24 */ /* 0x000fe4000f8e00ff */
[----:B------:R-:W-:-:S02]  /*c140*/  IMAD.U32 R11, RZ, RZ, UR5 ;  /* 0x00000005ff0b7e24 */ /* 0x000fc4000f8e00ff */
[----:B------:R-:W-:Y:S02]  /*c150*/  IMAD.MOV.U32 R8, RZ, RZ, 0x70 ;  /* 0x00000070ff087424 */ /* 0x000fe400078e00ff */
[----:B------:R-:W-:Y:S02]  /*c160*/  IMAD.MOV.U32 R12, RZ, RZ, 0x1 ;  /* 0x00000001ff0c7424 */ /* 0x000fe400078e00ff */
[----:B0-----:R-:W-:-:S07]  /*c170*/  IMAD.MOV.U32 R13, RZ, RZ, RZ ;  /* 0x000000ffff0d7224 */ /* 0x001fce00078e00ff */
[----:B------:R-:W-:-:S07]  /*c180*/  LEPC R20, `(.L_x_2262) ;  /* 0x000000001014794e */ /* 0x000fce0000000000 */
[----:B-1----:R-:W-:Y:S05]  /*c190*/  CALL.ABS.NOINC R2 ;  /* 0x0000000002007343 */ /* 0x002fea0003c00000 */
.L_x_2262:
[----:B------:R-:W-:Y:S05]  /*c1a0*/  BSYNC B6 ;  /* 0x0000000000067941 */ /* 0x000fea0003800000 */
.L_x_2261:
        /* <DEDUP_REMOVED lines=13> */
[----:B------:R-:W-:Y:S02]  /*c280*/  MOV R22, UR4 ;  /* 0x0000000400167c02 */ /* 0x000fe40008000f00 */
[----:B------:R-:W-:Y:S05]  /*c290*/  BRA.DIV UR5, `(.L_x_2264) ;  /* 0x0000003605847947 */ /* 0x000fea000b800000 */
.L_x_2318:
        /* <DEDUP_REMOVED lines=26> */
[C---:B-1----:R-:W-:Y:S01]  /*c440*/  @!P0 LEA R4, P1, R2.reuse, R4, 0x2 ;  /* 0x0000000402048211 */ /* 0x042fe200078210ff */
[----:B------:R-:W-:Y:S01]  /*c450*/  IMAD.MOV.U32 R6, RZ, RZ, RZ ;  /* 0x000000ffff067224 */ /* 0x000fe200078e00ff */
[----:B------:R-:W-:Y:S02]  /*c460*/  IADD3 R7, -R9, RZ, RZ ;  /* 0x000000ff09077210 */ /* 0x000fe40007ffe1ff */
[----:B------:R-:W-:-:S05]  /*c470*/  @!P0 LEA.HI.X R5, R2, R5, R3, 0x2, P1 ;  /* 0x0000000502058211 */ /* 0x000fca00008f1403 */
        /* <DEDUP_REMOVED lines=15> */
.L_x_2265:
        /* <DEDUP_REMOVED lines=25> */
.L_x_2319:
[----:B------:R-:W-:Y:S05]  /*c700*/  BSYNC B0 ;  /* 0x0000000000007941 */ /* 0x000fea0003800000 */
.L_x_2266:
        /* <DEDUP_REMOVED lines=21> */
[----:B------:R-:W-:Y:S01]  /*c860*/  UMOV UR4, 0xffffffff ;  /* 0xffffffff00047882 */ /* 0x000fe20000000000 */
[----:B------:R-:W-:Y:S01]  /*c870*/  IADD3 R3, R3, R5, RZ ;  /* 0x0000000503037210 */ /* 0x000fe20007ffe0ff */
        /* <DEDUP_REMOVED lines=21> */
[----:B------:R-:W-:Y:S02]  /*c9d0*/  SHFL.IDX PT, R8, R6, 0x2, 0x181f ;  /* 0x00581f0006087f89 */ /* 0x000fe400000e0000 */
[----:B------:R-:W-:Y:S02]  /*c9e0*/  @P0 MOV R3, R21 ;  /* 0x0000001500030202 */ /* 0x000fe40000000f00 */
        /* <DEDUP_REMOVED lines=28> */
[----:B------:R-:W-:-:S03]  /*cbb0*/  @P0 IMAD R21, R5, 0x2, R17 ;  /* 0x0000000205150824 */ /* 0x000fc600078e0211 */
[----:B------:R-:W-:Y:S01]  /*cbc0*/  @P0 IADD3.X R9, RZ, R8, RZ, P1, !PT ;  /* 0x00000008ff090210 */ /* 0x000fe20000ffe4ff */
[----:B-1----:R-:W-:Y:S01]  /*cbd0*/  @P0 IMAD.MOV.U32 R2, RZ, RZ, R14 ;  /* 0x000000ffff020224 */ /* 0x002fe200078e000e */
[----:B------:R0:W1:Y:S03]  /*cbe0*/  SHFL.IDX PT, R8, R6, 0x5, 0x181f ;  /* 0x00b81f0006087f89 */ /* 0x00006600000e0000 */
[----:B------:R-:W-:Y:S01]  /*cbf0*/  @P0 IMAD.MOV.U32 R3, RZ, RZ, R9 ;  /* 0x000000ffff030224 */ /* 0x000fe200078e0009 */
[----:B------:R0:W2:Y:S04]  /*cc00*/  SHFL.IDX PT, R14, R4, 0x5, 0x181f ;  /* 0x00b81f00040e7f89 */ /* 0x0000a800000e0000 */
[----:B------:R0:W-:Y:S04]  /*cc10*/  @P0 LDGSTS.E.BYPASS.LTC128B.128 [R21+0x20400], desc[UR36][R2.64], !P4 ;  /* 0x2040000002150fae */ /* 0x0001e8000e101d64 */
[----:B------:R0:W-:Y:S04]  /*cc20*/  @P0 LDGSTS.E.BYPASS.LTC128B.128 [R21+0x23400], desc[UR36][R2.64+0x80], !P3 ;  /* 0x2340008002150fae */ /* 0x0001e8000d901d64 */
[----:B------:R0:W-:Y:S02]  /*cc30*/  @P0 LDGSTS.E.BYPASS.LTC128B.128 [R21+0x26400], desc[UR36][R2.64+0x100], !P2 ;  /* 0x2640010002150fae */ /* 0x0001e4000d101d64 */
.L_x_2333:
        /* <DEDUP_REMOVED lines=12> */
.L_x_2269:
        /* <DEDUP_REMOVED lines=10> */
.L_x_2270:
        /* <DEDUP_REMOVED lines=16> */
[----:B------:R-:W-:-:S02]  /*cea0*/  IMAD.U32 R10, RZ, RZ, UR4 ;  /* 0x00000004ff0a7e24 */ /* 0x000fc4000f8e00ff */
[----:B------:R-:W-:Y:S02]  /*ceb0*/  IMAD.U32 R11, RZ, RZ, UR5 ;  /* 0x00000005ff0b7e24 */ /* 0x000fe4000f8e00ff */
[----:B------:R-:W-:Y:S02]  /*cec0*/  IMAD.MOV.U32 R8, RZ, RZ, 0x70 ;  /* 0x00000070ff087424 */ /* 0x000fe400078e00ff */
[----:B------:R-:W-:Y:S02]  /*ced0*/  IMAD.MOV.U32 R12, RZ, RZ, 0x1 ;  /* 0x00000001ff0c7424 */ /* 0x000fe400078e00ff */
[----:B------:R-:W-:-:S07]  /*cee0*/  IMAD.MOV.U32 R13, RZ, RZ, RZ ;  /* 0x000000ffff0d7224 */ /* 0x000fce00078e00ff */
[----:B------:R-:W-:-:S07]  /*cef0*/  LEPC R20, `(.L_x_2272) ;  /* 0x000000001014794e */ /* 0x000fce0000000000 */
[----:B0-----:R-:W-:Y:S05]  /*cf00*/  CALL.ABS.NOINC R2 ;  /* 0x0000000002007343 */ /* 0x001fea0003c00000 */
.L_x_2272:
[----:B------:R-:W-:Y:S05]  /*cf10*/  BSYNC B6 ;  /* 0x0000000000067941 */ /* 0x000fea0003800000 */
.L_x_2271:
[----:B0-----:R-:W0:Y:S01]  /*cf20*/  S2R R2, SR_TID.X ;  /* 0x0000000000027919 */ /* 0x001e220000002100 */
[----:B------:R-:W-:Y:S01]  /*cf30*/  UISETP.NE.AND UP0, UPT, UR48, URZ, UPT ;  /* 0x0000003f3000728c */ /* 0x000fe2000bf05270 */
[----:B------:R-:W-:Y:S01]  /*cf40*/  IMAD.U32 R0, RZ, RZ, UR44 ;  /* 0x0000002cff007e24 */ /* 0x000fe2000f8e00ff */
[----:B------:R-:W-:Y:S01]  /*cf50*/  R2UR UR6, R28 ;  /* 0x000000001c0672ca */ /* 0x000fe200000e0000 */
[----:B------:R-:W-:Y:S01]  /*cf60*/  ULDC.64 UR8, c[0x0][0x2d8] ;  /* 0x0000b60000087ab9 */ /* 0x000fe20000000a00 */
[----:B------:R-:W-:Y:S02]  /*cf70*/  R2UR UR7, R22 ;  /* 0x00000000160772ca */ /* 0x000fe400000e0000 */
[----:B------:R-:W-:Y:S02]  /*cf80*/  PLOP3.LUT P0, PT, PT, PT, UP0, 0x80, 0x0 ;  /* 0x000000000000781c */ /* 0x000fe40003f0f008 */
[C---:B------:R-:W-:Y:S02]  /*cf90*/  LOP3.LUT P3, RZ, R16.reuse, 0x800, RZ, 0xc0, !PT ;  /* 0x0000080010ff7812 */ /* 0x040fe4000786c0ff */
[C---:B------:R-:W-:Y:S01]  /*cfa0*/  LOP3.LUT P4, RZ, R16.reuse, 0x400, RZ, 0xc0, !PT ;  /* 0x0000040010ff7812 */ /* 0x040fe2000788c0ff */
[----:B------:R-:W-:Y:S01]  /*cfb0*/  @UP0 ULDC UR4, c[0x0][0x44c] ;  /* 0x0001130000040ab9 */ /* 0x000fe20000000800 */
[----:B------:R-:W-:-:S03]  /*cfc0*/  LOP3.LUT P5, RZ, R16, 0x200, RZ, 0xc0, !PT ;  /* 0x0000020010ff7812 */ /* 0x000fc600078ac0ff */
[----:B------:R-:W-:-:S04]  /*cfd0*/  UIMAD UR6, UR6, UR8, URZ ;  /* 0x00000008060672a4 */ /* 0x000fc8000f8e023f */
[----:B------:R-:W-:Y:S02]  /*cfe0*/  UIMAD UR7, UR7, UR9, UR6 ;  /* 0x00000009070772a4 */ /* 0x000fe4000f8e0206 */
[----:B------:R-:W-:Y:S01]  /*cff0*/  USHF.R.S32.HI UR6, URZ, 0x1f, UR43 ;  /* 0x0000001f3f067899 */ /* 0x000fe2000801142b */
[----:B0-----:R-:W-:-:S05]  /*d000*/  IMAD.SHL.U32 R2, R2, 0x10, RZ ;  /* 0x0000001002027824 */ /* 0x001fca00078e00ff */
[----:B------:R-:W-:-:S04]  /*d010*/  LOP3.LUT R2, R36, 0x70, R2, 0xf8, !PT ;  /* 0x0000007024027812 */ /* 0x000fc800078ef802 */
[----:B------:R-:W-:-:S05]  /*d020*/  LEA R0, R0, R2, 0x7 ;  /* 0x0000000200007211 */ /* 0x000fca00078e38ff */
        /* <DEDUP_REMOVED lines=35> */
[----:B------:R-:W-:-:S03]  /*d260*/  IMAD.U32 R3, RZ, RZ, UR44 ;  /* 0x0000002cff037e24 */ /* 0x000fc6000f8e00ff */
[----:B------:R-:W1:Y:S01]  /*d270*/  SHFL.IDX PT, R2, R5, RZ, 0x181f ;  /* 0x00181fff05027589 */ /* 0x000e6200000e0000 */
[----:B------:R-:W-:-:S03]  /*d280*/  IMAD R4, R3, 0x80, R36 ;  /* 0x0000008003047824 */ /* 0x000fc600078e0224 */
[----:B------:R-:W-:Y:S01]  /*d290*/  SHFL.IDX PT, R6, R5, 0x1, 0x181f ;  /* 0x00381f0005067f89 */ /* 0x000fe200000e0000 */
[C---:B------:R-:W-:Y:S01]  /*d2a0*/  VIADD R7, R4.reuse, 0x10 ;  /* 0x0000001004077836 */ /* 0x040fe20000000000 */
[----:B------:R-:W-:-:S13]  /*d2b0*/  ISETP.GE.AND P0, PT, R4, UR39, PT ;  /* 0x0000002704007c0c */ /* 0x000fda000bf06270 */
        /* <DEDUP_REMOVED lines=72> */
.L_x_2350:
        /* <DEDUP_REMOVED lines=12> */
.L_x_2274:
        /* <DEDUP_REMOVED lines=18> */
.L_x_2351:
[----:B------:R-:W-:Y:S05]  /*d920*/  BSYNC B0 ;  /* 0x0000000000007941 */ /* 0x000fea0003800000 */
.L_x_2275:
[----:B------:R-:W-:-:S06]  /*d930*/  UISETP.GE.AND UP0, UPT, UR45, 0x2, UPT ;  /* 0x000000022d00788c */ /* 0x000fcc000bf06270 */
[----:B------:R-:W-:-:S13]  /*d940*/  PLOP3.LUT P0, PT, PT, PT, UP0, 0x40, 0x0 ;  /* 0x000000000000781c */ /* 0x000fda0003f0e808 */
[----:B------:R-:W-:Y:S05]  /*d950*/  @P0 BRA `(.L_x_2277) ;  /* 0x0000000c00fc0947 */ /* 0x000fea0003800000 */
[----:B------:R-:W-:Y:S01]  /*d960*/  UIADD3 UR4, UR45, -0x2, URZ ;  /* 0xfffffffe2d047890 */ /* 0x000fe2000fffe03f */
[----:B------:R-:W-:Y:S01]  /*d970*/  BSSY B0, `(.L_x_2277) ;  /* 0x00000fd000007945 */ /* 0x000fe20003800000 */
[----:B------:R-:W-:Y:S02]  /*d980*/  IMAD.MOV.U32 R20, RZ, RZ, R26 ;  /* 0x000000ffff147224 */ /* 0x000fe400078e001a */
[----:B------:R-:W-:Y:S02]  /*d990*/  IMAD.MOV.U32 R9, RZ, RZ, R23 ;  /* 0x000000ffff097224 */ /* 0x000fe400078e0017 */
[----:B------:R-:W-:Y:S01]  /*d9a0*/  IMAD.MOV.U32 R27, RZ, RZ, R24 ;  /* 0x000000ffff1b7224 */ /* 0x000fe200078e0018 */
[----:B------:R-:W-:-:S07]  /*d9b0*/  MOV R8, UR4 ;  /* 0x0000000400087c02 */ /* 0x000fce0008000f00 */
.L_x_2290:
        /* <DEDUP_REMOVED lines=26> */
[----:B------:R-:W-:Y:S02]  /*db60*/  ISETP.NE.AND P0, PT, R23, 0x2, PT ;  /* 0x000000021700780c */ /* 0x000fe40003f05270 */
[----:B------:R-:W-:Y:S01]  /*db70*/  IADD3 R7, -R11, RZ, RZ ;  /* 0x000000ff0b077210 */ /* 0x000fe20007ffe1ff */
        /* <DEDUP_REMOVED lines=10> */
.L_x_2278:
[----:B------:R-:W-:Y:S01]  /*dc20*/  IMAD R6, R23, 0x8, R17 ;  /* 0x0000000817067824 */ /* 0x000fe200078e0211 */
[----:B------:R-:W-:Y:S01]  /*dc30*/  SHF.L.U32 R3, R26, 0x1f, RZ ;  /* 0x0000001f1a037819 */ /* 0x000fe200000006ff */
[----:B------:R-:W-:Y:S03]  /*dc40*/  BSSY B1, `(.L_x_2279) ;  /* 0x0000003000017945 */ /* 0x000fe60003800000 */
[----:B------:R-:W0:Y:S02]  /*dc50*/  SYNCS.PHASECHK.TRANS64.TRYWAIT P0, [R6+URZ+0x30840], R3 ;  /* 0x03084003060075a7 */ /* 0x000e24000800017f */
[----:B0-----:R-:W-:Y:S05]  /*dc60*/  @!P0 BRA `(.L_x_2280) ;  /* 0x0000002c00f88947 */ /* 0x001fea0003800000 */
.L_x_2352:
[----:B------:R-:W-:Y:S05]  /*dc70*/  BSYNC B1 ;  /* 0x0000000000017941 */ /* 0x000fea0003800000 */
.L_x_2279:
        /* <DEDUP_REMOVED lines=27> */
[----:B------:R-:W-:Y:S01]  /*de30*/  IMAD.SHL.U32 R4, R37, 0x2, RZ ;  /* 0x0000000225047824 */ /* 0x000fe200078e00ff */
[----:B------:R-:W-:Y:S02]  /*de40*/  LEA R8, R8, R17, 0x1 ;  /* 0x0000001108087211 */ /* 0x000fe400078e08ff */
        /* <DEDUP_REMOVED lines=36> */
.L_x_2366:
        /* <DEDUP_REMOVED lines=10> */
.L_x_2282:
        /* <DEDUP_REMOVED lines=10> */
.L_x_2283:
[----:B------:R1:W-:Y:S01]  /*e1d0*/  SYNCS.ARRIVE.TRANS64.A1T0 RZ, [R6+URZ+0x30830], RZ ;  /* 0x030830ff06ff79a7 */ /* 0x0003e2000810003f */
[----:B------:R-:W-:Y:S05]  /*e1e0*/  @!P2 BRA `(.L_x_2284) ;  /* 0x000000000004a947 */ /* 0x000fea0003800000 */
[----:B------:R-:W-:Y:S01]  /*e1f0*/  BPT.TRAP 0x1 ;  /* 0x000000040000795c */ /* 0x000fe20000300000 */
.L_x_2284:
[----:B0-----:R-:W-:Y:S01]  /*e200*/  SHF.L.U32 R3, R20, 0x1f, RZ ;  /* 0x0000001f14037819 */ /* 0x001fe200000006ff */
[----:B-1----:R-:W-:Y:S01]  /*e210*/  IMAD R6, R9, 0x8, R17 ;  /* 0x0000000809067824 */ /* 0x002fe200078e0211 */
[----:B------:R-:W-:Y:S03]  /*e220*/  BSSY B1, `(.L_x_2285) ;  /* 0x0000003000017945 */ /* 0x000fe60003800000 */
[----:B------:R-:W0:Y:S02]  /*e230*/  SYNCS.PHASECHK.TRANS64.TRYWAIT P0, [R6+URZ+0x30860], R3 ;  /* 0x03086003060075a7 */ /* 0x000e24000800017f */
[----:B0-----:R-:W-:Y:S05]  /*e240*/  @!P0 BRA `(.L_x_2286) ;  /* 0x00000030004c8947 */ /* 0x001fea0003800000 */
.L_x_2367:
[----:B------:R-:W-:Y:S05]  /*e250*/  BSYNC B1 ;  /* 0x0000000000017941 */ /* 0x000fea0003800000 */
.L_x_2285:
[----:B------:R-:W-:Y:S01]  /*e260*/  IMAD.MOV.U32 R2, RZ, RZ, -0x60 ;  /* 0xffffffa0ff027424 */ /* 0x000fe200078e00ff */
[----:B------:R-:W-:Y:S01]  /*e270*/  UMOV UR4, 0xffffffff ;  /* 0xffffffff00047882 */ /* 0x000fe20000000000 */
[C---:B------:R-:W-:Y:S01]  /*e280*/  LOP3.LUT P3, RZ, R16.reuse, 0x20, RZ, 0xc0, !PT ;  /* 0x0000002010ff7812 */ /* 0x040fe2000786c0ff */
[----:B------:R-:W-:Y:S01]  /*e290*/  IMAD R7, R9, 0x4800, R30 ;  /* 0x0000480009077824 */ /* 0x000fe200078e021e */
[C---:B------:R-:W-:Y:S01]  /*e2a0*/  LOP3.LUT P2, RZ, R16.reuse, 0x10, RZ, 0xc0, !PT ;  /* 0x0000001010ff7812 */ /* 0x040fe2000784c0ff */
[----:B0-----:R-:W-:Y:S01]  /*e2b0*/  IMAD R3, R27, R2, UR38 ;  /* 0x000000261b037e24 */ /* 0x001fe2000f8e0202 */
[----:B------:R-:W-:-:S04]  /*e2c0*/  LOP3.LUT P1, RZ, R16, 0x8, RZ, 0xc0, !PT ;  /* 0x0000000810ff7812 */ /* 0x000fc8000782c0ff */
[----:B------:R-:W-:Y:S01]  /*e2d0*/  IADD3 R8, -R36, R3, RZ ;  /* 0x0000000324087210 */ /* 0x000fe20007ffe1ff */
[----:B------:R-:W-:Y:S08]  /*e2e0*/  BRA.DIV UR4, `(.L_x_2287) ;  /* 0x0000003204387947 */ /* 0x000ff0000b800000 */
        /* <DEDUP_REMOVED lines=44> */
[----:B------:R-:W0:Y:S04]  /*e5b0*/  SHFL.IDX PT, R19, R19, 0x5, 0x181f ;  /* 0x00b81f0013137f89 */ /* 0x000e2800000e0000 */
[----:B------:R2:W3:Y:S01]  /*e5c0*/  SHFL.IDX PT, R14, R18, 0x5, 0x181f ;  /* 0x00b81f00120e7f89 */ /* 0x0004e200000e0000 */
[----:B-1----:R-:W-:Y:S01]  /*e5d0*/  IMAD.X R3, RZ, RZ, R3, P0 ;  /* 0x000000ffff037224 */ /* 0x002fe200000e0603 */
[----:B------:R-:W-:-:S13]  /*e5e0*/  ISETP.LT.OR P0, PT, R8, 0x41, P3 ;  /* 0x000000410800780c */ /* 0x000fda0001f01670 */
[----:B------:R2:W-:Y:S01]  /*e5f0*/  LDGSTS.E.BYPASS.LTC128B.128 [R7+0x2400], desc[UR36][R2.64], !P0 ;  /* 0x0240000002077fae */ /* 0x0005e2000c101d64 */
[----:B------:R-:W-:-:S13]  /*e600*/  ISETP.LT.OR P0, PT, R8, 0x41, P2 ;  /* 0x000000410800780c */ /* 0x000fda0001701670 */
[----:B------:R2:W-:Y:S01]  /*e610*/  LDGSTS.E.BYPASS.LTC128B.128 [R7+0x5400], desc[UR36][R2.64+0x80], !P0 ;  /* 0x0540008002077fae */ /* 0x0005e2000c101d64 */
[----:B------:R-:W-:-:S13]  /*e620*/  ISETP.LT.OR P0, PT, R8, 0x41, P1 ;  /* 0x000000410800780c */ /* 0x000fda0000f01670 */
[----:B0--3--:R2:W-:Y:S02]  /*e630*/  LDGSTS.E.BYPASS.LTC128B.128 [R7+0x8400], desc[UR36][R2.64+0x100], !P0 ;  /* 0x0840010002077fae */ /* 0x0095e4000c101d64 */
.L_x_2381:
[----:B0-2---:R-:W-:Y:S01]  /*e640*/  IADD3 R2, P0, R14, R4, RZ ;  /* 0x000000040e027210 */ /* 0x005fe20007f1e0ff */
        /* <DEDUP_REMOVED lines=15> */
[----:B------:R-:W-:Y:S01]  /*e740*/  IMAD R25, R25, UR4, RZ ;  /* 0x0000000419197c24 */ /* 0x000fe2000f8e02ff */
[----:B------:R-:W-:-:S03]  /*e750*/  IADD3 R3, R3, R9, RZ ;  /* 0x0000000903037210 */ /* 0x000fc60007ffe0ff */
[C---:B------:R-:W-:Y:S02]  /*e760*/  IMAD R25, R0.reuse, UR5, R25 ;  /* 0x0000000500197c24 */ /* 0x040fe4000f8e0219 */
[----:B------:R-:W-:Y:S01]  /*e770*/  IMAD.WIDE.U32 R2, R0, UR4, R2 ;  /* 0x0000000400027c25 */ /* 0x000fe2000f8e0002 */
[----:B------:R-:W-:Y:S01]  /*e780*/  ULDC.64 UR4, c[0x0][0x330] ;  /* 0x0000cc0000047ab9 */ /* 0x000fe20000000a00 */
[----:B------:R-:W-:Y:S02]  /*e790*/  NOP ;  /* 0x0000000000007918 */ /* 0x000fe40000000000 */
[----:B------:R-:W-:Y:S02]  /*e7a0*/  IMAD.IADD R3, R3, 0x1, R25 ;  /* 0x0000000103037824 */ /* 0x000fe400078e0219 */
[----:B------:R-:W-:Y:S02]  /*e7b0*/  IMAD R5, R28, UR4, RZ ;  /* 0x000000041c057c24 */ /* 0x000fe4000f8e02ff */
[----:B------:R-:W-:-:S04]  /*e7c0*/  IMAD.WIDE.U32 R2, R22, UR4, R2 ;  /* 0x0000000416027c25 */ /* 0x000fc8000f8e0002 */
[----:B------:R-:W-:Y:S01]  /*e7d0*/  IMAD R5, R22, UR5, R5 ;  /* 0x0000000516057c24 */ /* 0x000fe2000f8e0205 */
[----:B------:R-:W-:Y:S02]  /*e7e0*/  ULDC.64 UR4, c[0x0][0x318] ;  /* 0x0000c60000047ab9 */ /* 0x000fe40000000a00 */
[----:B------:R-:W-:Y:S01]  /*e7f0*/  LEA R18, P0, R2, UR4, 0x1 ;  /* 0x0000000402127c11 */ /* 0x000fe2000f8008ff */
[----:B------:R-:W-:-:S05]  /*e800*/  IMAD.IADD R3, R5, 0x1, R3 ;  /* 0x0000000105037824 */ /* 0x000fca00078e0203 */
[----:B------:R-:W-:Y:S02]  /*e810*/  LEA.HI.X R19, R2, UR5, R3, 0x1, P0 ;  /* 0x0000000502137c11 */ /* 0x000fe400080f0c03 */
[----:B------:R-:W-:-:S13]  /*e820*/  PLOP3.LUT P0, PT, PT, PT, PT, 0x80, 0x0 ;  /* 0x000000000000781c */ /* 0x000fda0003f0f070 */
.L_x_2288:
        /* <DEDUP_REMOVED lines=10> */
.L_x_2289:
[C---:B------:R-:W-:Y:S01]  /*e8d0*/  ISETP.GT.AND P0, PT, R24.reuse, RZ, PT ;  /* 0x000000ff1800720c */ /* 0x040fe20003f04270 */
[----:B------:R1:W-:Y:S01]  /*e8e0*/  SYNCS.ARRIVE.TRANS64.A1T0 RZ, [R6+URZ+0x30850], RZ ;  /* 0x030850ff06ff79a7 */ /* 0x0003e2000810003f */
[----:B------:R-:W-:Y:S02]  /*e8f0*/  VIADD R8, R24, 0xffffffff ;  /* 0xffffffff18087836 */ /* 0x000fe40000000000 */
[----:B------:R-:W-:Y:S02]  /*e900*/  IMAD.MOV.U32 R20, RZ, RZ, R26 ;  /* 0x000000ffff147224 */ /* 0x000fe400078e001a */
[----:B------:R-:W-:Y:S02]  /*e910*/  IMAD.MOV.U32 R9, RZ, RZ, R23 ;  /* 0x000000ffff097224 */ /* 0x000fe400078e0017 */
[----:B------:R-:W-:-:S05]  /*e920*/  IMAD.MOV.U32 R27, RZ, RZ, R24 ;  /* 0x000000ffff1b7224 */ /* 0x000fca00078e0018 */
[----:B-1----:R-:W-:Y:S05]  /*e930*/  @P0 BRA `(.L_x_2290) ;  /* 0xfffffff000200947 */ /* 0x002fea000383ffff */
[----:B------:R-:W-:Y:S05]  /*e940*/  BSYNC B0 ;  /* 0x0000000000007941 */ /* 0x000fea0003800000 */
.L_x_2277:
        /* <DEDUP_REMOVED lines=17> */
.L_x_2292:
[----:B------:R-:W-:Y:S05]  /*ea60*/  BSYNC B0 ;  /* 0x0000000000007941 */ /* 0x000fea0003800000 */
.L_x_2291:
[----:B------:R-:W-:-:S13]  /*ea70*/  LOP3.LUT P0, RZ, R16, 0x80, RZ, 0xc0, !PT ;  /* 0x0000008010ff7812 */ /* 0x000fda000780c0ff */
[----:B------:R-:W-:Y:S05]  /*ea80*/  @!P0 BRA `(.L_x_2293) ;  /* 0x0000000000048947 */ /* 0x000fea0003800000 */
[----:B------:R-:W-:Y:S01]  /*ea90*/  BPT.TRAP 0x1 ;  /* 0x000000040000795c */ /* 0x000fe20000300000 */
.L_x_2293:
[----:B------:R-:W-:Y:S01]  /*eaa0*/  LEA R4, R23, R17, 0x3 ;  /* 0x0000001117047211 */ /* 0x000fe200078e18ff */
[----:B------:R-:W-:Y:S01]  /*eab0*/  IMAD.MOV.U32 R5, RZ, RZ, -0x60 ;  /* 0xffffffa0ff057424 */ /* 0x000fe200078e00ff */
[----:B------:R-:W-:Y:S01]  /*eac0*/  SHF.L.U32 R3, R26, 0x1f, RZ ;  /* 0x0000001f1a037819 */ /* 0x000fe200000006ff */
[----:B------:R-:W-:Y:S02]  /*ead0*/  BSSY B0, `(.L_x_2294) ;  /* 0x0000004000007945 */ /* 0x000fe40003800000 */
[----:B------:R-:W-:Y:S01]  /*eae0*/  IMAD R5, R24, R5, UR38 ;  /* 0x0000002618057e24 */ /* 0x000fe2000f8e0205 */
[----:B------:R-:W0:Y:S02]  /*eaf0*/  SYNCS.PHASECHK.TRANS64.TRYWAIT P0, [R4+URZ+0x30860], R3 ;  /* 0x03086003040075a7 */ /* 0x000e24000800017f */
[----:B0-----:R-:W-:Y:S05]  /*eb00*/  @!P0 BRA `(.L_x_2295) ;  /* 0x00000030002c8947 */ /* 0x001fea0003800000 */
.L_x_2382:
[----:B------:R-:W-:Y:S05]  /*eb10*/  BSYNC B0 ;  /* 0x0000000000007941 */ /* 0x000fea0003800000 */
.L_x_2294:
        /* <DEDUP_REMOVED lines=52> */
[----:B------:R0:W2:Y:S02]  /*ee60*/  SHFL.IDX PT, R14, R18, 0x5, 0x181f ;  /* 0x00b81f00120e7f89 */ /* 0x0000a400000e0000 */
[----:B-1----:R-:W-:Y:S02]  /*ee70*/  IADD3.X R3, RZ, R7, RZ, P0, !PT ;  /* 0x00000007ff037210 */ /* 0x002fe400007fe4ff */
[----:B------:R-:W-:Y:S01]  /*ee80*/  ISETP.LT.OR P0, PT, R5, 0x41, P4 ;  /* 0x000000410500780c */ /* 0x000fe20002701670 */
[----:B------:R0:W1:-:S12]  /*ee90*/  SHFL.IDX PT, R7, R19, 0x5, 0x181f ;  /* 0x00b81f0013077f89 */ /* 0x00005800000e0000 */
[----:B------:R0:W-:Y:S01]  /*eea0*/  LDGSTS.E.BYPASS.LTC128B.128 [R0+0x2400], desc[UR36][R2.64], !P0 ;  /* 0x0240000002007fae */ /* 0x0001e2000c101d64 */
[----:B------:R-:W-:-:S13]  /*eeb0*/  ISETP.LT.OR P0, PT, R5, 0x41, P3 ;  /* 0x000000410500780c */ /* 0x000fda0001f01670 */
[----:B------:R0:W-:Y:S01]  /*eec0*/  LDGSTS.E.BYPASS.LTC128B.128 [R0+0x5400], desc[UR36][R2.64+0x80], !P0 ;  /* 0x0540008002007fae */ /* 0x0001e2000c101d64 */
[----:B------:R-:W-:-:S13]  /*eed0*/  ISETP.LT.OR P0, PT, R5, 0x41, P1 ;  /* 0x000000410500780c */ /* 0x000fda0000f01670 */
[----:B-12---:R0:W-:Y:S02]  /*eee0*/  LDGSTS.E.BYPASS.LTC128B.128 [R0+0x8400], desc[UR36][R2.64+0x100], !P0 ;  /* 0x0840010002007fae */ /* 0x0061e4000c101d64 */
.L_x_2396:
        /* <DEDUP_REMOVED lines=13> */
.L_x_2297:
        /* <DEDUP_REMOVED lines=10> */
.L_x_2298:
[----:B------:R1:W-:Y:S01]  /*f060*/  SYNCS.ARRIVE.TRANS64.A1T0 RZ, [R4+URZ+0x30850], RZ ;  /* 0x030850ff04ff79a7 */ /* 0x0003e2000810003f */
[----:B------:R-:W-:-:S05]  /*f070*/  VIADD R23, R23, 0x1 ;  /* 0x0000000117177836 */ /* 0x000fca0000000000 */
[----:B------:R-:W-:-:S04]  /*f080*/  ISETP.NE.AND P0, PT, R23, 0x2, PT ;  /* 0x000000021700780c */ /* 0x000fc80003f05270 */
[----:B0-----:R-:W-:Y:S02]  /*f090*/  SEL R3, RZ, 0x1, P0 ;  /* 0x00000001ff037807 */ /* 0x001fe40000000000 */
[----:B------:R-:W-:Y:S02]  /*f0a0*/  SEL R23, R23, RZ, P0 ;  /* 0x000000ff17177207 */ /* 0x000fe40000000000 */
[----:B-1----:R-:W-:-:S07]  /*f0b0*/  LOP3.LUT R26, R26, R3, RZ, 0x3c, !PT ;  /* 0x000000031a1a7212 */ /* 0x002fce00078e3cff */
.L_x_2258:
[----:B------:R-:W-:Y:S05]  /*f0c0*/  BSYNC B7 ;  /* 0x0000000000077941 */ /* 0x000fea0003800000 */
.L_x_2256:
        /* <DEDUP_REMOVED lines=11> */
.L_x_2299:
[----:B------:R-:W-:-:S03]  /*f180*/  UMOV UR4, 0xffffffff ;  /* 0xffffffff00047882 */ /* 0x000fc60000000000 */
[----:B------:R-:W-:Y:S05]  /*f190*/  BRA.DIV UR4, `(.L_x_2301) ;  /* 0x0000003204cc7947 */ /* 0x000fea000b800000 */
[----:B------:R0:W1:Y:S02]  /*f1a0*/  SHFL.IDX PT, R14, R34, RZ, 0x1f ;  /* 0x00001fff220e7589 */ /* 0x00006400000e0000 */
.L_x_2399:
        /* <DEDUP_REMOVED lines=8> */
.L_x_2300:
[----:B------:R-:W-:Y:S02]  /*f230*/  ULDC UR4, c[0x0][0xc38] ;  /* 0x00030e0000047ab9 */ /* 0x000fe40000000800 */
[----:B-1----:R-:W-:-:S13]  /*f240*/  ISETP.GE.AND P0, PT, R34, UR4, PT ;  /* 0x0000000422007c0c */ /* 0x002fda000bf06270 */
[----:B------:R-:W-:Y:S05]  /*f250*/  @!P0 BRA `(.L_x_2302) ;  /* 0xffffffc400948947 */ /* 0x000fea000383ffff */
.L_x_2253:
        /* <DEDUP_REMOVED lines=12> */
.L_x_2400:
[----:B------:R-:W-:Y:S05]  /*f320*/  BSYNC B0 ;  /* 0x0000000000007941 */ /* 0x000fea0003800000 */
.L_x_2303:
[----:B------:R-:W-:-:S03]  /*f330*/  UMOV UR4, 0xffffffff ;  /* 0xffffffff00047882 */ /* 0x000fc60000000000 */
[----:B------:R-:W-:Y:S05]  /*f340*/  BRA.DIV UR4, `(.L_x_2305) ;  /* 0x00000032049c7947 */ /* 0x000fea000b800000 */
[----:B-1----:R-:W1:Y:S02]  /*f350*/  S2R R0, SR_TID.X ;  /* 0x0000000000007919 */ /* 0x002e640000002100 */
[----:B-1----:R-:W-:-:S04]  /*f360*/  SHF.R.U32.HI R0, RZ, 0x5, R0 ;  /* 0x00000005ff007819 */ /* 0x002fc80000011600 */
[----:B------:R-:W-:-:S05]  /*f370*/  LOP3.LUT R0, R0, 0x3, RZ, 0xc0, !PT ;  /* 0x0000000300007812 */ /* 0x000fca00078ec0ff */
[----:B------:R1:W2:Y:S02]  /*f380*/  SHFL.IDX PT, R14, R0, RZ, 0x1f ;  /* 0x00001fff000e7589 */ /* 0x0002a400000e0000 */
.L_x_2403:
[----:B--2---:R-:W-:Y:S01]  /*f390*/  ISETP.NE.AND P0, PT, R14, RZ, PT ;  /* 0x000000ff0e00720c */ /* 0x004fe20003f05270 */
[----:B------:R-:W-:-:S12]  /*f3a0*/  BSSY B0, `(.L_x_2306) ;  /* 0x0000026000007945 */ /* 0x000fd80003800000 */
[----:B------:R-:W-:Y:S05]  /*f3b0*/  @P0 BRA `(.L_x_2307) ;  /* 0x0000000000900947 */ /* 0x000fea0003800000 */
[----:B------:R-:W-:-:S03]  /*f3c0*/  UMOV UR4, 0xffffffff ;  /* 0xffffffff00047882 */ /* 0x000fc60000000000 */
[----:B------:R-:W-:Y:S05]  /*f3d0*/  BRA.DIV UR4, `(.L_x_2308) ;  /* 0x0000003204ac7947 */ /* 0x000fea000b800000 */
[----:B------:R-:W-:-:S13]  /*f3e0*/  ELECT P6, URZ, PT ;  /* 0x00000000003f782f */ /* 0x000fda00038c0000 */
.L_x_2406:
        /* <DEDUP_REMOVED lines=8> */
.L_x_2309:
[C---:B------:R-:W-:Y:S01]  /*f470*/  LEA R5, R23.reuse, R4, 0x3 ;  /* 0x0000000417057211 */ /* 0x040fe200078e18ff */
[----:B------:R-:W-:Y:S01]  /*f480*/  VIADD R23, R23, 0x1 ;  /* 0x0000000117177836 */ /* 0x000fe20000000000 */
[----:B------:R-:W-:-:S04]  /*f490*/  SHF.L.U32 R0, R26, 0x1f, RZ ;  /* 0x0000001f1a007819 */ /* 0x000fc800000006ff */
[----:B------:R-:W1:Y:S01]  /*f4a0*/  SYNCS.PHASECHK.TRANS64.TRYWAIT P1, [R5+URZ+0x30840], R0 ;  /* 0x03084000050075a7 */ /* 0x000e62000802017f */
[----:B------:R-:W-:-:S04]  /*f4b0*/  ISETP.NE.AND P2, PT, R23, 0x2, PT ;  /* 0x000000021700780c */ /* 0x000fc80003f45270 */
[----:B------:R-:W-:Y:S01]  /*f4c0*/  SEL R3, RZ, 0x1, P2 ;  /* 0x00000001ff037807 */ /* 0x000fe20001000000 */
[----:B-1----:R-:W-:Y:S08]  /*f4d0*/  @!P1 BRA `(.L_x_2310) ;  /* 0x00000030008c9947 */ /* 0x002ff00003800000 */
.L_x_2407:
[----:B------:R-:W-:Y:S02]  /*f4e0*/  SEL R23, R23, RZ, P2 ;  /* 0x000000ff17177207 */ /* 0x000fe40001000000 */
[----:B------:R-:W-:Y:S01]  /*f4f0*/  LOP3.LUT R2, R26, R3, RZ, 0x3c, !PT ;  /* 0x000000031a027212 */ /* 0x000fe200078e3cff */
[----:B------:R-:W-:Y:S06]  /*f500*/  @!P0 BRA `(.L_x_2311) ;  /* 0x0000000000048947 */ /* 0x000fec0003800000 */
[----:B------:R-:W-:Y:S01]  /*f510*/  BPT.TRAP 0x1 ;  /* 0x000000040000795c */ /* 0x000fe20000300000 */
.L_x_2311:
[----:B------:R-:W-:Y:S01]  /*f520*/  IMAD R23, R23, 0x8, R4 ;  /* 0x0000000817177824 */ /* 0x000fe200078e0204 */
[----:B------:R-:W-:-:S04]  /*f530*/  SHF.L.U32 R2, R2, 0x1f, RZ ;  /* 0x0000001f02027819 */ /* 0x000fc800000006ff */
[----:B------:R-:W2:Y:S02]  /*f540*/  SYNCS.PHASECHK.TRANS64.TRYWAIT P1, [R23+URZ+0x30840], R2 ;  /* 0x03084002170075a7 */ /* 0x000ea4000802017f */
[----:B--2---:R-:W-:Y:S05]  /*f550*/  @!P1 BRA `(.L_x_2312) ;  /* 0x0000003000809947 */ /* 0x004fea0003800000 */
.L_x_2408:
[----:B------:R-:W-:Y:S05]  /*f560*/  @!P0 BRA `(.L_x_2313) ;  /* 0x0000000000048947 */ /* 0x000fea0003800000 */
[----:B------:R-:W-:Y:S01]  /*f570*/  BPT.TRAP 0x1 ;  /* 0x000000040000795c */ /* 0x000fe20000300000 */
.L_x_2313:
[----:B------:R-:W3:Y:S02]  /*f580*/  SYNCS.PHASECHK.TRANS64.TRYWAIT P1, [R5+URZ+0x30860], R0 ;  /* 0x03086000050075a7 */ /* 0x000ee4000802017f */
[----:B---3--:R-:W-:Y:S05]  /*f590*/  @!P1 BRA `(.L_x_2314) ;  /* 0x0000003000849947 */ /* 0x008fea0003800000 */
.L_x_2409:
[----:B------:R-:W-:Y:S05]  /*f5a0*/  @!P0 BRA `(.L_x_2315) ;  /* 0x0000000000048947 */ /* 0x000fea0003800000 */
[----:B------:R-:W-:Y:S01]  /*f5b0*/  BPT.TRAP 0x1 ;  /* 0x000000040000795c */ /* 0x000fe20000300000 */
.L_x_2315:
[----:B----4-:R4:W0:Y:S02]  /*f5c0*/  SYNCS.PHASECHK.TRANS64.TRYWAIT P0, [R23+URZ+0x30860], R2 ;  /* 0x03086002170075a7 */ /* 0x010824000800017f */
[----:B0-----:R-:W-:Y:S05]  /*f5d0*/  @!P0 NANOSLEEP.SYNCS 0x989680 ;  /* 0x009896800000895d */ /* 0x001fea0003900000 */
[----:B------:R-:W0:Y:S02]  /*f5e0*/  @!P0 SYNCS.PHASECHK.TRANS64 P0, [R23+URZ+0x30860], R2 ;  /* 0x03086002170085a7 */ /* 0x000e24000800007f */
[----:B0-----:R-:W-:Y:S05]  /*f5f0*/  @!P0 BRA `(.L_x_2315) ;  /* 0xfffffffc00f08947 */ /* 0x001fea000383ffff */
.L_x_2307:
[----:B------:R-:W-:Y:S05]  /*f600*/  BSYNC B0 ;  /* 0x0000000000007941 */ /* 0x000fea0003800000 */
.L_x_2306:
[----:B------:R-:W-:Y:S05]  /*f610*/  EXIT ;  /* 0x000000000000794d */ /* 0x000fea0003800000 */
.L_x_2200:
[----:B0-----:R-:W-:-:S04]  /*f620*/  IMAD.U32 R3, RZ, RZ, UR40 ;  /* 0x00000028ff037e24 */ /* 0x001fc8000f8e00ff */
[----:B------:R0:W1:Y:S03]  /*f630*/  SYNCS.PHASECHK.TRANS64.TRYWAIT P1, [R3+URZ+0x30800], R0 ;  /* 0x03080000030075a7 */ /* 0x000066000802017f */
[----:B-1----:R-:W-:Y:S05]  /*f640*/  @!P1 NANOSLEEP.SYNCS 0x989680 ;  /* 0x009896800000995d */ /* 0x002fea0003900000 */
[----:B------:R-:W1:Y:S02]  /*f650*/  @!P1 SYNCS.PHASECHK.TRANS64 P1, [R3+URZ+0x30800], R0 ;  /* 0x03080000030095a7 */ /* 0x000e64000802007f */
[----:B-1----:R-:W-:Y:S05]  /*f660*/  @!P1 BRA `(.L_x_2200) ;  /* 0xfffffffc00ec9947 */ /* 0x002fea000383ffff */
[----:B------:R-:W-:Y:S05]  /*f670*/  BRA `(.L_x_2316) ;  /* 0xffffff2000587947 */ /* 0x000fea000383ffff */
.L_x_2204:
[----:B-1----:R1:W2:Y:S02]  /*f680*/  SYNCS.PHASECHK.TRANS64.TRYWAIT P1, [R0+URZ+0x30830], R3 ;  /* 0x03083003000075a7 */ /* 0x0022a4000802017f */
[----:B--2---:R-:W-:Y:S05]  /*f690*/  @!P1 NANOSLEEP.SYNCS 0x989680 ;  /* 0x009896800000995d */ /* 0x004fea0003900000 */
[----:B------:R-:W2:Y:S02]  /*f6a0*/  @!P1 SYNCS.PHASECHK.TRANS64 P1, [R0+URZ+0x30830], R3 ;  /* 0x03083003000095a7 */ /* 0x000ea4000802007f */
[----:B--2---:R-:W-:Y:S05]  /*f6b0*/  @!P1 BRA `(.L_x_2204) ;  /* 0xfffffffc00f09947 */ /* 0x004fea000383ffff */
[----:B------:R-:W-:Y:S05]  /*f6c0*/  BRA `(.L_x_2203) ;  /* 0xffffff2000747947 */ /* 0x000fea000383ffff */
.L_x_2210:
[----:B-1----:R-:W-:-:S04]  /*f6d0*/  IMAD.U32 R4, RZ, RZ, UR7 ;  /* 0x00000007ff047e24 */ /* 0x002fc8000f8e00ff */
[----:B------:R1:W2:Y:S03]  /*f6e0*/  SYNCS.PHASECHK.TRANS64.TRYWAIT P1, [R4+URZ+0x30830], R3 ;  /* 0x03083003040075a7 */ /* 0x0002a6000802017f */
[----:B--2---:R-:W-:Y:S05]  /*f6f0*/  @!P1 NANOSLEEP.SYNCS 0x989680 ;  /* 0x009896800000995d */ /* 0x004fea0003900000 */
[----:B------:R-:W2:Y:S02]  /*f700*/  @!P1 SYNCS.PHASECHK.TRANS64 P1, [R4+URZ+0x30830], R3 ;  /* 0x03083003040095a7 */ /* 0x000ea4000802007f */
[----:B--2---:R-:W-:Y:S05]  /*f710*/  @!P1 BRA `(.L_x_2210) ;  /* 0xfffffffc00ec9947 */ /* 0x004fea000383ffff */
[----:B------:R-:W-:Y:S05]  /*f720*/  BRA `(.L_x_2209) ;  /* 0xffffff4000e07947 */ /* 0x000fea000383ffff */
.L_x_2214:
[----:B01----:R-:W-:-:S04]  /*f730*/  IMAD.U32 R3, RZ, RZ, UR10 ;  /* 0x0000000aff037e24 */ /* 0x003fc8000f8e00ff */
[----:B------:R0:W1:Y:S03]  /*f740*/  SYNCS.PHASECHK.TRANS64.TRYWAIT P1, [R3+URZ+0x30850], R0 ;  /* 0x03085000030075a7 */ /* 0x000066000802017f */
[----:B-1----:R-:W-:Y:S05]  /*f750*/  @!P1 NANOSLEEP.SYNCS 0x989680 ;  /* 0x009896800000995d */ /* 0x002fea0003900000 */
[----:B------:R-:W1:Y:S02]  /*f760*/  @!P1 SYNCS.PHASECHK.TRANS64 P1, [R3+URZ+0x30850], R0 ;  /* 0x03085000030095a7 */ /* 0x000e64000802007f */
[----:B-1----:R-:W-:Y:S05]  /*f770*/  @!P1 BRA `(.L_x_2214) ;  /* 0xfffffffc00ec9947 */ /* 0x002fea000383ffff */
[----:B------:R-:W-:Y:S05]  /*f780*/  BRA `(.L_x_2213) ;  /* 0xffffff4c00a87947 */ /* 0x000fea000383ffff */
.L_x_2222:
[----:B-1----:R-:W-:-:S04]  /*f790*/  IMAD.U32 R4, RZ, RZ, UR7 ;  /* 0x00000007ff047e24 */ /* 0x002fc8000f8e00ff */
[----:B------:R1:W2:Y:S03]  /*f7a0*/  SYNCS.PHASECHK.TRANS64.TRYWAIT P1, [R4+URZ+0x30830], R3 ;  /* 0x03083003040075a7 */ /* 0x0002a6000802017f */
[----:B--2---:R-:W-:Y:S05]  /*f7b0*/  @!P1 NANOSLEEP.SYNCS 0x989680 ;  /* 0x009896800000995d */ /* 0x004fea0003900000 */
[----:B------:R-:W2:Y:S02]  /*f7c0*/  @!P1 SYNCS.PHASECHK.TRANS64 P1, [R4+URZ+0x30830], R3 ;  /* 0x03083003040095a7 */ /* 0x000ea4000802007f */
[----:B--2---:R-:W-:Y:S05]  /*f7d0*/  @!P1 BRA `(.L_x_2222) ;  /* 0xfffffffc00ec9947 */ /* 0x004fea000383ffff */
[----:B------:R-:W-:Y:S05]  /*f7e0*/  BRA `(.L_x_2221) ;  /* 0xffffff68004c7947 */ /* 0x000fea000383ffff */
.L_x_2226:
[----:B01----:R-:W-:-:S04]  /*f7f0*/  IMAD.U32 R3, RZ, RZ, UR14 ;  /* 0x0000000eff037e24 */ /* 0x003fc8000f8e00ff */
[----:B------:R0:W1:Y:S03]  /*f800*/  SYNCS.PHASECHK.TRANS64.TRYWAIT P1, [R3+URZ+0x30850], R0 ;  /* 0x03085000030075a7 */ /* 0x000066000802017f */
[----:B-1----:R-:W-:Y:S05]  /*f810*/  @!P1 NANOSLEEP.SYNCS 0x989680 ;  /* 0x009896800000995d */ /* 0x002fea0003900000 */
[----:B------:R-:W1:Y:S02]  /*f820*/  @!P1 SYNCS.PHASECHK.TRANS64 P1, [R3+URZ+0x30850], R0 ;  /* 0x03085000030095a7 */ /* 0x000e64000802007f */
[----:B-1----:R-:W-:Y:S05]  /*f830*/  @!P1 BRA `(.L_x_2226) ;  /* 0xfffffffc00ec9947 */ /* 0x002fea000383ffff */
[----:B------:R-:W-:Y:S05]  /*f840*/  BRA `(.L_x_2225) ;  /* 0xffffff7400147947 */ /* 0x000fea000383ffff */
.L_x_2233:
[----:B-1----:R-:W-:-:S04]  /*f850*/  MOV R7, UR5 ;  /* 0x0000000500077c02 */ /* 0x002fc80008000f00 */
[----:B------:R1:W2:Y:S03]  /*f860*/  SYNCS.PHASECHK.TRANS64.TRYWAIT P1, [R7+URZ+0x30850], R0 ;  /* 0x03085000070075a7 */ /* 0x0002a6000802017f */
[----:B--2---:R-:W-:Y:S05]  /*f870*/  @!P1 NANOSLEEP.SYNCS 0x989680 ;  /* 0x009896800000995d */ /* 0x004fea0003900000 */
[----:B------:R-:W2:Y:S02]  /*f880*/  @!P1 SYNCS.PHASECHK.TRANS64 P1, [R7+URZ+0x30850], R0 ;  /* 0x03085000070095a7 */ /* 0x000ea4000802007f */
[----:B--2---:R-:W-:Y:S05]  /*f890*/  @!P1 BRA `(.L_x_2233) ;  /* 0xfffffffc00ec9947 */ /* 0x004fea000383ffff */
[----:B------:R-:W-:Y:S05]  /*f8a0*/  BRA `(.L_x_2232) ;  /* 0xffffff8c002c7947 */ /* 0x000fea000383ffff */
.L_x_2264:
        /* <DEDUP_REMOVED lines=10> */
.L_x_2317:
[----:B------:R-:W-:Y:S05]  /*f950*/  BRA `(.L_x_2318) ;  /* 0xffffffc800507947 */ /* 0x000fea000383ffff */
.L_x_2267:
[----:B0-----:R0:W1:Y:S02]  /*f960*/  SYNCS.PHASECHK.TRANS64.TRYWAIT P0, [R0+URZ+0x30840], R3 ;  /* 0x03084003000075a7 */ /* 0x001064000800017f */
[----:B-1----:R-:W-:Y:S05]  /*f970*/  @!P0 NANOSLEEP.SYNCS 0x989680 ;  /* 0x009896800000895d */ /* 0x002fea0003900000 */
[----:B------:R-:W1:Y:S02]  /*f980*/  @!P0 SYNCS.PHASECHK.TRANS64 P0, [R0+URZ+0x30840], R3 ;  /* 0x03084003000085a7 */ /* 0x000e64000800007f */
[----:B-1----:R-:W-:Y:S05]  /*f990*/  @!P0 BRA `(.L_x_2267) ;  /* 0xfffffffc00f08947 */ /* 0x002fea000383ffff */
[----:B------:R-:W-:Y:S05]  /*f9a0*/  BRA `(.L_x_2319) ;  /* 0xffffffcc00547947 */ /* 0x000fea000383ffff */
.L_x_2268:
        /* <DEDUP_REMOVED lines=8> */
.L_x_2321:
[----:B------:R-:W-:Y:S05]  /*fa30*/  BSYNC B0 ;  /* 0x0000000000007941 */ /* 0x000fea0003800000 */
.L_x_2320:
        /* <DEDUP_REMOVED lines=9> */
.L_x_2322:
[----:B------:R-:W-:Y:S02]  /*fad0*/  IMAD.MOV.U32 R13, RZ, RZ, R6 ;  /* 0x000000ffff0d7224 */ /* 0x000fe400078e0006 */
[----:B------:R-:W-:Y:S01]  /*fae0*/  IMAD.MOV.U32 R12, RZ, RZ, 0x1 ;  /* 0x00000001ff0c7424 */ /* 0x000fe200078e00ff */
[----:B------:R-:W-:-:S05]  /*faf0*/  @P0 LEA R14, P1, R37, R14, 0x1 ;  /* 0x0000000e250e0211 */ /* 0x000fca00078208ff */
[----:B------:R-:W-:Y:S01]  /*fb00*/  @P0 IMAD.X R3, RZ, RZ, R2, P1 ;  /* 0x000000ffff030224 */ /* 0x000fe200008e0602 */
[----:B------:R-:W-:-:S07]  /*fb10*/  @P0 MOV R2, R14 ;  /* 0x0000000e00020202 */ /* 0x000fce0000000f00 */
[----:B------:R-:W-:Y:S05]  /*fb20*/  WARPSYNC.COLLECTIVE R15, `(.L_x_2323) ;  /* 0x000000000f087348 */ /* 0x000fea0003c00000 */
[----:B------:R0:W1:Y:S02]  /*fb30*/  SHFL.IDX P6, R14, R13, R12, R11 ;  /* 0x0000000c0d0e7389 */ /* 0x00006400000c000b */
[----:B01----:R-:W-:Y:S01]  /*fb40*/  ENDCOLLECTIVE ;  /* 0x000000000000791b */ /* 0x003fe20003800000 */
.L_x_2323:
        /* <DEDUP_REMOVED lines=12> */
.L_x_2324:
        /* <DEDUP_REMOVED lines=8> */
.L_x_2325:
[----:B------:R-:W-:-:S05]  /*fc90*/  @P0 IMAD.X R21, RZ, RZ, R8, P1 ;  /* 0x000000ffff150224 */ /* 0x000fca00008e0608 */
[----:B------:R-:W-:-:S05]  /*fca0*/  @P0 MOV R3, R21 ;  /* 0x0000001500030202 */ /* 0x000fca0000000f00 */
        /* <DEDUP_REMOVED lines=12> */
.L_x_2326:
        /* <DEDUP_REMOVED lines=8> */
.L_x_2327:
        /* <DEDUP_REMOVED lines=14> */
.L_x_2328:
        /* <DEDUP_REMOVED lines=8> */
.L_x_2329:
        /* <DEDUP_REMOVED lines=14> */
.L_x_2330:
        /* <DEDUP_REMOVED lines=8> */
.L_x_2331:
        /* <DEDUP_REMOVED lines=13> */
.L_x_2332:
[----:B------:R-:W-:Y:S05]  /*10180*/  BRA `(.L_x_2333) ;  /* 0xffffffc800ac7947 */ /* 0x000fea000383ffff */
.L_x_2273:
[----:B------:R-:W-:Y:S01]  /*10190*/  IMAD.MOV.U32 R13, RZ, RZ, R5 ;  /* 0x000000ffff0d7224 */ /* 0x000fe200078e0005 */
[----:B------:R-:W-:Y:S01]  /*101a0*/  MOV R15, 0xffffffff ;  /* 0xffffffff000f7802 */ /* 0x000fe20000000f00 */
[----:B------:R-:W-:Y:S02]  /*101b0*/  IMAD.MOV.U32 R12, RZ, RZ, RZ ;  /* 0x000000ffff0c7224 */ /* 0x000fe400078e00ff */
[----:B------:R-:W-:Y:S02]  /*101c0*/  IMAD.MOV.U32 R11, RZ, RZ, 0x181f ;  /* 0x0000181fff0b7424 */ /* 0x000fe400078e00ff */
[----:B------:R-:W-:-:S07]  /*101d0*/  IMAD.U32 R3, RZ, RZ, UR44 ;  /* 0x0000002cff037e24 */ /* 0x000fce000f8e00ff */
[----:B------:R-:W-:Y:S05]  /*101e0*/  WARPSYNC.COLLECTIVE R15, `(.L_x_2334) ;  /* 0x000000000f087348 */ /* 0x000fea0003c00000 */
[----:B------:R0:W1:Y:S02]  /*101f0*/  SHFL.IDX P6, R14, R13, R12, R11 ;  /* 0x0000000c0d0e7389 */ /* 0x00006400000c000b */
[----:B01----:R-:W-:Y:S01]  /*10200*/  ENDCOLLECTIVE ;  /* 0x000000000000791b */ /* 0x003fe20003800000 */
.L_x_2334:
[----:B------:R-:W-:-:S04]  /*10210*/  IMAD R4, R3, 0x80, R36 ;  /* 0x0000008003047824 */ /* 0x000fc800078e0224 */
[C---:B------:R-:W-:Y:S01]  /*10220*/  VIADD R6, R4.reuse, 0x10 ;  /* 0x0000001004067836 */ /* 0x040fe20000000000 */
[----:B------:R-:W-:Y:S01]  /*10230*/  ISETP.GE.AND P0, PT, R4, UR39, PT ;  /* 0x0000002704007c0c */ /* 0x000fe2000bf06270 */
[----:B------:R-:W-:Y:S02]  /*10240*/  IMAD.MOV.U32 R13, RZ, RZ, R0 ;  /* 0x000000ffff0d7224 */ /* 0x000fe400078e0000 */
[----:B------:R-:W-:-:S10]  /*10250*/  IMAD.MOV.U32 R2, RZ, RZ, R14 ;  /* 0x000000ffff027224 */ /* 0x000fd400078e000e */
[----:B------:R-:W-:Y:S05]  /*10260*/  WARPSYNC.COLLECTIVE R15, `(.L_x_2335) ;  /* 0x000000000f087348 */ /* 0x000fea0003c00000 */
[----:B------:R0:W1:Y:S02]  /*10270*/  SHFL.IDX P6, R14, R13, R12, R11 ;  /* 0x0000000c0d0e7389 */ /* 0x00006400000c000b */
[----:B01----:R-:W-:Y:S01]  /*10280*/  ENDCOLLECTIVE ;  /* 0x000000000000791b */ /* 0x003fe20003800000 */
.L_x_2335:
[----:B------:R-:W-:Y:S01]  /*10290*/  MOV R13, R5 ;  /* 0x00000005000d7202 */ /* 0x000fe20000000f00 */
[----:B------:R-:W-:Y:S01]  /*102a0*/  IMAD.MOV.U32 R12, RZ, RZ, 0x1 ;  /* 0x00000001ff0c7424 */ /* 0x000fe200078e00ff */
[----:B------:R-:W-:-:S05]  /*102b0*/  @!P0 LEA R14, P1, R37, R14, 0x1 ;  /* 0x0000000e250e8211 */ /* 0x000fca00078208ff */
[----:B------:R-:W-:Y:S02]  /*102c0*/  @!P0 IMAD.X R3, RZ, RZ, R2, P1 ;  /* 0x000000ffff038224 */ /* 0x000fe400008e0602 */
[----:B------:R-:W-:-:S07]  /*102d0*/  @!P0 IMAD.MOV.U32 R2, RZ, RZ, R14 ;  /* 0x000000ffff028224 */ /* 0x000fce00078e000e */
[----:B------:R-:W-:Y:S05]  /*102e0*/  WARPSYNC.COLLECTIVE R15, `(.L_x_2336) ;  /* 0x000000000f087348 */ /* 0x000fea0003c00000 */
[----:B------:R0:W1:Y:S02]  /*102f0*/  SHFL.IDX P6, R14, R13, R12, R11 ;  /* 0x0000000c0d0e7389 */ /* 0x00006400000c000b */
[----:B01----:R-:W-:Y:S01]  /*10300*/  ENDCOLLECTIVE ;  /* 0x000000000000791b */ /* 0x003fe20003800000 */
.L_x_2336:
        /* <DEDUP_REMOVED lines=12> */
.L_x_2337:
[----:B------:R-:W-:Y:S01]  /*103d0*/  MOV R13, R5 ;  /* 0x00000005000d7202 */ /* 0x000fe20000000f00 */
[----:B------:R-:W-:Y:S01]  /*103e0*/  IMAD.MOV.U32 R12, RZ, RZ, 0x2 ;  /* 0x00000002ff0c7424 */ /* 0x000fe200078e00ff */
[----:B------:R-:W-:-:S05]  /*103f0*/  @!P0 LEA R14, P1, R37, R14, 0x1 ;  /* 0x0000000e250e8211 */ /* 0x000fca00078208ff */
[----:B------:R-:W-:-:S08]  /*10400*/  @!P0 IMAD.MOV.U32 R2, RZ, RZ, R14 ;  /* 0x000000ffff028224 */ /* 0x000fd000078e000e */
[----:B------:R-:W-:Y:S05]  /*10410*/  WARPSYNC.COLLECTIVE R15, `(.L_x_2338) ;  /* 0x000000000f087348 */ /* 0x000fea0003c00000 */
[----:B------:R0:W1:Y:S02]  /*10420*/  SHFL.IDX P6, R14, R13, R12, R11 ;  /* 0x0000000c0d0e7389 */ /* 0x00006400000c000b */
[----:B01----:R-:W-:Y:S01]  /*10430*/  ENDCOLLECTIVE ;  /* 0x000000000000791b */ /* 0x003fe20003800000 */
.L_x_2338:
        /* <DEDUP_REMOVED lines=15> */
.L_x_2339:
[----:B------:R-:W-:Y:S01]  /*10530*/  MOV R13, R5 ;  /* 0x00000005000d7202 */ /* 0x000fe20000000f00 */
[----:B------:R-:W-:Y:S01]  /*10540*/  IMAD.MOV.U32 R12, RZ, RZ, 0x3 ;  /* 0x00000003ff0c7424 */ /* 0x000fe200078e00ff */
[----:B------:R-:W-:-:S05]  /*10550*/  @!P0 LEA R14, P1, R37, R14, 0x1 ;  /* 0x0000000e250e8211 */ /* 0x000fca00078208ff */
[----:B------:R-:W-:-:S08]  /*10560*/  @!P0 IMAD.MOV.U32 R2, RZ, RZ, R14 ;  /* 0x000000ffff028224 */ /* 0x000fd000078e000e */
[----:B------:R-:W-:Y:S05]  /*10570*/  WARPSYNC.COLLECTIVE R15, `(.L_x_2340) ;  /* 0x000000000f087348 */ /* 0x000fea0003c00000 */
[----:B------:R0:W1:Y:S02]  /*10580*/  SHFL.IDX P6, R14, R13, R12, R11 ;  /* 0x0000000c0d0e7389 */ /* 0x00006400000c000b */
[----:B01----:R-:W-:Y:S01]  /*10590*/  ENDCOLLECTIVE ;  /* 0x000000000000791b */ /* 0x003fe20003800000 */
.L_x_2340:
        /* <DEDUP_REMOVED lines=15> */
.L_x_2341:
[----:B------:R-:W-:Y:S01]  /*10690*/  MOV R13, R5 ;  /* 0x00000005000d7202 */ /* 0x000fe20000000f00 */
[----:B------:R-:W-:Y:S01]  /*106a0*/  IMAD.MOV.U32 R12, RZ, RZ, 0x4 ;  /* 0x00000004ff0c7424 */ /* 0x000fe200078e00ff */
[----:B------:R-:W-:-:S05]  /*106b0*/  @!P0 LEA R14, P1, R37, R14, 0x1 ;  /* 0x0000000e250e8211 */ /* 0x000fca00078208ff */
[----:B------:R-:W-:-:S08]  /*106c0*/  @!P0 IMAD.MOV.U32 R2, RZ, RZ, R14 ;  /* 0x000000ffff028224 */ /* 0x000fd000078e000e */
[----:B------:R-:W-:Y:S05]  /*106d0*/  WARPSYNC.COLLECTIVE R15, `(.L_x_2342) ;  /* 0x000000000f087348 */ /* 0x000fea0003c00000 */
[----:B------:R0:W1:Y:S02]  /*106e0*/  SHFL.IDX P6, R14, R13, R12, R11 ;  /* 0x0000000c0d0e7389 */ /* 0x00006400000c000b */
[----:B01----:R-:W-:Y:S01]  /*106f0*/  ENDCOLLECTIVE ;  /* 0x000000000000791b */ /* 0x003fe20003800000 */
.L_x_2342:
        /* <DEDUP_REMOVED lines=15> */
.L_x_2343:
[----:B------:R-:W-:Y:S01]  /*107f0*/  MOV R13, R5 ;  /* 0x00000005000d7202 */ /* 0x000fe20000000f00 */
[----:B------:R-:W-:Y:S01]  /*10800*/  IMAD.MOV.U32 R12, RZ, RZ, 0x5 ;  /* 0x00000005ff0c7424 */ /* 0x000fe200078e00ff */
[----:B------:R-:W-:-:S05]  /*10810*/  @!P0 LEA R14, P1, R37, R14, 0x1 ;  /* 0x0000000e250e8211 */ /* 0x000fca00078208ff */
[----:B------:R-:W-:-:S08]  /*10820*/  @!P0 IMAD.MOV.U32 R2, RZ, RZ, R14 ;  /* 0x000000ffff028224 */ /* 0x000fd000078e000e */
[----:B------:R-:W-:Y:S05]  /*10830*/  WARPSYNC.COLLECTIVE R15, `(.L_x_2344) ;  /* 0x000000000f087348 */ /* 0x000fea0003c00000 */
[----:B------:R0:W1:Y:S02]  /*10840*/  SHFL.IDX P6, R14, R13, R12, R11 ;  /* 0x0000000c0d0e7389 */ /* 0x00006400000c000b */
[----:B01----:R-:W-:Y:S01]  /*10850*/  ENDCOLLECTIVE ;  /* 0x000000000000791b */ /* 0x003fe20003800000 */
.L_x_2344:
        /* <DEDUP_REMOVED lines=15> */
.L_x_2345:
[----:B------:R-:W-:Y:S01]  /*10950*/  MOV R13, R5 ;  /* 0x00000005000d7202 */ /* 0x000fe20000000f00 */
[----:B------:R-:W-:Y:S01]  /*10960*/  IMAD.MOV.U32 R12, RZ, RZ, 0x6 ;  /* 0x00000006ff0c7424 */ /* 0x000fe200078e00ff */
[----:B------:R-:W-:-:S05]  /*10970*/  @!P0 LEA R14, P1, R37, R14, 0x1 ;  /* 0x0000000e250e8211 */ /* 0x000fca00078208ff */
[----:B------:R-:W-:-:S08]  /*10980*/  @!P0 IMAD.MOV.U32 R2, RZ, RZ, R14 ;  /* 0x000000ffff028224 */ /* 0x000fd000078e000e */
[----:B------:R-:W-:Y:S05]  /*10990*/  WARPSYNC.COLLECTIVE R15, `(.L_x_2346) ;  /* 0x000000000f087348 */ /* 0x000fea0003c00000 */
[----:B------:R0:W1:Y:S02]  /*109a0*/  SHFL.IDX P6, R14, R13, R12, R11 ;  /* 0x0000000c0d0e7389 */ /* 0x00006400000c000b */
[----:B01----:R-:W-:Y:S01]  /*109b0*/  ENDCOLLECTIVE ;  /* 0x000000000000791b */ /* 0x003fe20003800000 */
.L_x_2346:
        /* <DEDUP_REMOVED lines=15> */
.L_x_2347:
[----:B------:R-:W-:Y:S01]  /*10ab0*/  IMAD.MOV.U32 R13, RZ, RZ, R5 ;  /* 0x000000ffff0d7224 */ /* 0x000fe200078e0005 */
[----:B------:R-:W-:Y:S02]  /*10ac0*/  MOV R12, 0x7 ;  /* 0x00000007000c7802 */ /* 0x000fe40000000f00 */
[----:B------:R-:W-:-:S05]  /*10ad0*/  @!P0 LEA R14, P1, R37, R14, 0x1 ;  /* 0x0000000e250e8211 */ /* 0x000fca00078208ff */
[----:B------:R-:W-:-:S08]  /*10ae0*/  @!P0 IMAD.MOV.U32 R2, RZ, RZ, R14 ;  /* 0x000000ffff028224 */ /* 0x000fd000078e000e */
[----:B------:R-:W-:Y:S05]  /*10af0*/  WARPSYNC.COLLECTIVE R15, `(.L_x_2348) ;  /* 0x000000000f087348 */ /* 0x000fea0003c00000 */
[----:B------:R0:W1:Y:S02]  /*10b00*/  SHFL.IDX P6, R14, R13, R12, R11 ;  /* 0x0000000c0d0e7389 */ /* 0x00006400000c000b */
[----:B01----:R-:W-:Y:S01]  /*10b10*/  ENDCOLLECTIVE ;  /* 0x000000000000791b */ /* 0x003fe20003800000 */
.L_x_2348:
        /* <DEDUP_REMOVED lines=13> */
.L_x_2349:
[----:B------:R-:W-:Y:S05]  /*10bf0*/  BRA `(.L_x_2350) ;  /* 0xffffffc800d07947 */ /* 0x000fea000383ffff */
.L_x_2276:
[----:B0-----:R0:W1:Y:S02]  /*10c00*/  SYNCS.PHASECHK.TRANS64.TRYWAIT P0, [R17+URZ+0x30820], R0 ;  /* 0x03082000110075a7 */ /* 0x001064000800017f */
[----:B-1----:R-:W-:Y:S05]  /*10c10*/  @!P0 NANOSLEEP.SYNCS 0x989680 ;  /* 0x009896800000895d */ /* 0x002fea0003900000 */
[----:B------:R-:W1:Y:S02]  /*10c20*/  @!P0 SYNCS.PHASECHK.TRANS64 P0, [R17+URZ+0x30820], R0 ;  /* 0x03082000110085a7 */ /* 0x000e64000800007f */
[----:B-1----:R-:W-:Y:S05]  /*10c30*/  @!P0 BRA `(.L_x_2276) ;  /* 0xfffffffc00f08947 */ /* 0x002fea000383ffff */
[----:B------:R-:W-:Y:S05]  /*10c40*/  BRA `(.L_x_2351) ;  /* 0xffffffcc00347947 */ /* 0x000fea000383ffff */
.L_x_2280:
[----:B0-----:R0:W1:Y:S02]  /*10c50*/  SYNCS.PHASECHK.TRANS64.TRYWAIT P0, [R6+URZ+0x30840], R3 ;  /* 0x03084003060075a7 */ /* 0x001064000800017f */
[----:B-1----:R-:W-:Y:S05]  /*10c60*/  @!P0 NANOSLEEP.SYNCS 0x989680 ;  /* 0x009896800000895d */ /* 0x002fea0003900000 */
[----:B------:R-:W1:Y:S02]  /*10c70*/  @!P0 SYNCS.PHASECHK.TRANS64 P0, [R6+URZ+0x30840], R3 ;  /* 0x03084003060085a7 */ /* 0x000e64000800007f */
[----:B-1----:R-:W-:Y:S05]  /*10c80*/  @!P0 BRA `(.L_x_2280) ;  /* 0xfffffffc00f08947 */ /* 0x002fea000383ffff */
[----:B------:R-:W-:Y:S05]  /*10c90*/  BRA `(.L_x_2352) ;  /* 0xffffffcc00f47947 */ /* 0x000fea000383ffff */
.L_x_2281:
        /* <DEDUP_REMOVED lines=8> */
.L_x_2354:
[----:B------:R-:W-:Y:S05]  /*10d20*/  BSYNC B1 ;  /* 0x0000000000017941 */ /* 0x000fea0003800000 */
.L_x_2353:
[----:B------:R-:W-:Y:S01]  /*10d30*/  MOV R13, R7 ;  /* 0x00000007000d7202 */ /* 0x000fe20000000f00 */
        /* <DEDUP_REMOVED lines=8> */
.L_x_2355:
[----:B------:R-:W-:Y:S02]  /*10dc0*/  IMAD R8, R8, 0x2, R17 ;  /* 0x0000000208087824 */ /* 0x000fe400078e0211 */
[----:B------:R-:W-:Y:S01]  /*10dd0*/  IMAD.MOV.U32 R13, RZ, RZ, R10 ;  /* 0x000000ffff0d7224 */ /* 0x000fe200078e000a */
[----:B------:R-:W-:Y:S02]  /*10de0*/  MOV R12, 0x1 ;  /* 0x00000001000c7802 */ /* 0x000fe40000000f00 */
[----:B------:R-:W-:-:S13]  /*10df0*/  IADD3 R2, P0, R14, R4, RZ ;  /* 0x000000040e027210 */ /* 0x000fda0007f1e0ff */
[----:B------:R-:W-:Y:S05]  /*10e00*/  WARPSYNC.COLLECTIVE R15, `(.L_x_2356) ;  /* 0x000000000f087348 */ /* 0x000fea0003c00000 */
[----:B------:R0:W1:Y:S02]  /*10e10*/  SHFL.IDX P6, R14, R13, R12, R11 ;  /* 0x0000000c0d0e7389 */ /* 0x00006400000c000b */
[----:B01----:R-:W-:Y:S01]  /*10e20*/  ENDCOLLECTIVE ;  /* 0x000000000000791b */ /* 0x003fe20003800000 */
.L_x_2356:
        /* <DEDUP_REMOVED lines=12> */
.L_x_2357:
[----:B------:R-:W-:Y:S02]  /*10ef0*/  IMAD.MOV.U32 R13, RZ, RZ, R10 ;  /* 0x000000ffff0d7224 */ /* 0x000fe400078e000a */
[----:B------:R-:W-:Y:S01]  /*10f00*/  IMAD.MOV.U32 R12, RZ, RZ, 0x2 ;  /* 0x00000002ff0c7424 */ /* 0x000fe200078e00ff */
[----:B------:R-:W-:-:S13]  /*10f10*/  IADD3 R2, P0, R14, R4, RZ ;  /* 0x000000040e027210 */ /* 0x000fda0007f1e0ff */
[----:B------:R-:W-:Y:S05]  /*10f20*/  WARPSYNC.COLLECTIVE R15, `(.L_x_2358) ;  /* 0x000000000f087348 */ /* 0x000fea0003c00000 */
[----:B------:R0:W1:Y:S02]  /*10f30*/  SHFL.IDX P6, R14, R13, R12, R11 ;  /* 0x0000000c0d0e7389 */ /* 0x00006400000c000b */
[----:B01----:R-:W-:Y:S01]  /*10f40*/  ENDCOLLECTIVE ;  /* 0x000000000000791b */ /* 0x003fe20003800000 */
.L_x_2358:
        /* <DEDUP_REMOVED lines=12> */
.L_x_2359:
[----:B------:R-:W-:Y:S02]  /*11010*/  IMAD.MOV.U32 R13, RZ, RZ, R10 ;  /* 0x000000ffff0d7224 */ /* 0x000fe400078e000a */
[----:B------:R-:W-:Y:S01]  /*11020*/  IMAD.MOV.U32 R12, RZ, RZ, 0x3 ;  /* 0x00000003ff0c7424 */ /* 0x000fe200078e00ff */
[----:B------:R-:W-:-:S13]  /*11030*/  IADD3 R2, P0, R14, R4, RZ ;  /* 0x000000040e027210 */ /* 0x000fda0007f1e0ff */
[----:B------:R-:W-:Y:S05]  /*11040*/  WARPSYNC.COLLECTIVE R15, `(.L_x_2360) ;  /* 0x000000000f087348 */ /* 0x000fea0003c00000 */
[----:B------:R0:W1:Y:S02]  /*11050*/  SHFL.IDX P6, R14, R13, R12, R11 ;  /* 0x0000000c0d0e7389 */ /* 0x00006400000c000b */
[----:B01----:R-:W-:Y:S01]  /*11060*/  ENDCOLLECTIVE ;  /* 0x000000000000791b */ /* 0x003fe20003800000 */
.L_x_2360:
[----:B------:R-:W-:-:S05]  /*11070*/  IADD3.X R3, RZ, R35, RZ, P0, !PT ;  /* 0x00000023ff037210 */ /* 0x000fca00007fe4ff */
        /* <DEDUP_REMOVED lines=11> */
.L_x_2361:
[----:B------:R-:W-:Y:S02]  /*11130*/  IMAD.MOV.U32 R13, RZ, RZ, R10 ;  /* 0x000000ffff0d7224 */ /* 0x000fe400078e000a */
[----:B------:R-:W-:Y:S01]  /*11140*/  IMAD.MOV.U32 R12, RZ, RZ, 0x4 ;  /* 0x00000004ff0c7424 */ /* 0x000fe200078e00ff */
[----:B------:R-:W-:-:S13]  /*11150*/  IADD3 R2, P0, R14, R4, RZ ;  /* 0x000000040e027210 */ /* 0x000fda0007f1e0ff */
[----:B------:R-:W-:Y:S05]  /*11160*/  WARPSYNC.COLLECTIVE R15, `(.L_x_2362) ;  /* 0x000000000f087348 */ /* 0x000fea0003c00000 */
[----:B------:R0:W1:Y:S02]  /*11170*/  SHFL.IDX P6, R14, R13, R12, R11 ;  /* 0x0000000c0d0e7389 */ /* 0x00006400000c000b */
[----:B01----:R-:W-:Y:S01]  /*11180*/  ENDCOLLECTIVE ;  /* 0x000000000000791b */ /* 0x003fe20003800000 */
.L_x_2362:
        /* <DEDUP_REMOVED lines=12> */
.L_x_2363:
[----:B------:R-:W-:Y:S02]  /*11250*/  IMAD.MOV.U32 R13, RZ, RZ, R10 ;  /* 0x000000ffff0d7224 */ /* 0x000fe400078e000a */
[----:B------:R-:W-:Y:S01]  /*11260*/  IMAD.MOV.U32 R12, RZ, RZ, 0x5 ;  /* 0x00000005ff0c7424 */ /* 0x000fe200078e00ff */
[----:B------:R-:W-:-:S13]  /*11270*/  IADD3 R2, P0, R14, R4, RZ ;  /* 0x000000040e027210 */ /* 0x000fda0007f1e0ff */
[----:B------:R-:W-:Y:S05]  /*11280*/  WARPSYNC.COLLECTIVE R15, `(.L_x_2364) ;  /* 0x000000000f087348 */ /* 0x000fea0003c00000 */
[----:B------:R0:W1:Y:S02]  /*11290*/  SHFL.IDX P6, R14, R13, R12, R11 ;  /* 0x0000000c0d0e7389 */ /* 0x00006400000c000b */
[----:B01----:R-:W-:Y:S01]  /*112a0*/  ENDCOLLECTIVE ;  /* 0x000000000000791b */ /* 0x003fe20003800000 */
.L_x_2364:
        /* <DEDUP_REMOVED lines=12> */
.L_x_2365:
[----:B------:R-:W-:Y:S05]  /*11370*/  BRA `(.L_x_2366) ;  /* 0xffffffcc00447947 */ /* 0x000fea000383ffff */
.L_x_2286:
[----:B0-----:R0:W1:Y:S02]  /*11380*/  SYNCS.PHASECHK.TRANS64.TRYWAIT P0, [R6+URZ+0x30860], R3 ;  /* 0x03086003060075a7 */ /* 0x001064000800017f */
[----:B-1----:R-:W-:Y:S05]  /*11390*/  @!P0 NANOSLEEP.SYNCS 0x989680 ;  /* 0x009896800000895d */ /* 0x002fea0003900000 */
[----:B------:R-:W1:Y:S02]  /*113a0*/  @!P0 SYNCS.PHASECHK.TRANS64 P0, [R6+URZ+0x30860], R3 ;  /* 0x03086003060085a7 */ /* 0x000e64000800007f */
[----:B-1----:R-:W-:Y:S05]  /*113b0*/  @!P0 BRA `(.L_x_2286) ;  /* 0xfffffffc00f08947 */ /* 0x002fea000383ffff */
[----:B------:R-:W-:Y:S05]  /*113c0*/  BRA `(.L_x_2367) ;  /* 0xffffffcc00a07947 */ /* 0x000fea000383ffff */
.L_x_2287:
[----:B------:R-:W-:Y:S01]  /*113d0*/  BSSY B1, `(.L_x_2368) ;  /* 0x0000008000017945 */ /* 0x000fe20003800000 */
[----:B------:R-:W-:Y:S01]  /*113e0*/  IMAD.MOV.U32 R13, RZ, RZ, R19 ;  /* 0x000000ffff0d7224 */ /* 0x000fe200078e0013 */
[----:B------:R-:W-:Y:S01]  /*113f0*/  MOV R12, RZ ;  /* 0x000000ff000c7202 */ /* 0x000fe20000000f00 */
[----:B------:R-:W-:Y:S02]  /*11400*/  IMAD.MOV.U32 R11, RZ, RZ, 0x181f ;  /* 0x0000181fff0b7424 */ /* 0x000fe400078e00ff */
[----:B------:R-:W-:-:S07]  /*11410*/  IMAD.MOV.U32 R15, RZ, RZ, -0x1 ;  /* 0xffffffffff0f7424 */ /* 0x000fce00078e00ff */
[----:B------:R-:W-:Y:S05]  /*11420*/  WARPSYNC.COLLECTIVE R15, `(.L_x_2369) ;  /* 0x000000000f087348 */ /* 0x000fea0003c00000 */
[----:B------:R0:W1:Y:S02]  /*11430*/  SHFL.IDX P6, R14, R13, R12, R11 ;  /* 0x0000000c0d0e7389 */ /* 0x00006400000c000b */
[----:B01----:R-:W-:Y:S01]  /*11440*/  ENDCOLLECTIVE ;  /* 0x000000000000791b */ /* 0x003fe20003800000 */
.L_x_2369:
[----:B------:R-:W-:Y:S05]  /*11450*/  BSYNC B1 ;  /* 0x0000000000017941 */ /* 0x000fea0003800000 */
.L_x_2368:
        /* <DEDUP_REMOVED lines=9> */
.L_x_2370:
[----:B------:R-:W-:Y:S02]  /*114f0*/  IMAD.MOV.U32 R13, RZ, RZ, R19 ;  /* 0x000000ffff0d7224 */ /* 0x000fe400078e0013 */
[----:B------:R-:W-:Y:S01]  /*11500*/  IMAD.MOV.U32 R12, RZ, RZ, 0x1 ;  /* 0x00000001ff0c7424 */ /* 0x000fe200078e00ff */
[----:B------:R-:W-:-:S13]  /*11510*/  IADD3 R2, P0, R14, R4, RZ ;  /* 0x000000040e027210 */ /* 0x000fda0007f1e0ff */
[----:B------:R-:W-:Y:S05]  /*11520*/  WARPSYNC.COLLECTIVE R15, `(.L_x_2371) ;  /* 0x000000000f087348 */ /* 0x000fea0003c00000 */
[----:B------:R0:W1:Y:S02]  /*11530*/  SHFL.IDX P6, R14, R13, R12, R11 ;  /* 0x0000000c0d0e7389 */ /* 0x00006400000c000b */
[----:B01----:R-:W-:Y:S01]  /*11540*/  ENDCOLLECTIVE ;  /* 0x000000000000791b */ /* 0x003fe20003800000 */
.L_x_2371:
[----:B------:R-:W-:Y:S02]  /*11550*/  IADD3.X R3, RZ, R3, RZ, P0, !PT ;  /* 0x00000003ff037210 */ /* 0x000fe400007fe4ff */
        /* <DEDUP_REMOVED lines=14> */
.L_x_2372:
[----:B------:R-:W-:Y:S01]  /*11640*/  IMAD.MOV.U32 R13, RZ, RZ, R19 ;  /* 0x000000ffff0d7224 */ /* 0x000fe200078e0013 */
[----:B------:R-:W-:Y:S02]  /*11650*/  MOV R12, 0x2 ;  /* 0x00000002000c7802 */ /* 0x000fe40000000f00 */
[----:B------:R-:W-:-:S13]  /*11660*/  IADD3 R2, P0, R14, R4, RZ ;  /* 0x000000040e027210 */ /* 0x000fda0007f1e0ff */
[----:B------:R-:W-:Y:S05]  /*11670*/  WARPSYNC.COLLECTIVE R15, `(.L_x_2373) ;  /* 0x000000000f087348 */ /* 0x000fea0003c00000 */
[----:B------:R0:W1:Y:S02]  /*11680*/  SHFL.IDX P6, R14, R13, R12, R11 ;  /* 0x0000000c0d0e7389 */ /* 0x00006400000c000b */
[----:B01----:R-:W-:Y:S01]  /*11690*/  ENDCOLLECTIVE ;  /* 0x000000000000791b */ /* 0x003fe20003800000 */
.L_x_2373:
        /* <DEDUP_REMOVED lines=15> */
.L_x_2374:
[----:B------:R-:W-:Y:S02]  /*11790*/  IMAD.MOV.U32 R13, RZ, RZ, R19 ;  /* 0x000000ffff0d7224 */ /* 0x000fe400078e0013 */
[----:B------:R-:W-:Y:S01]  /*117a0*/  IMAD.MOV.U32 R12, RZ, RZ, 0x3 ;  /* 0x00000003ff0c7424 */ /* 0x000fe200078e00ff */
[----:B------:R-:W-:-:S13]  /*117b0*/  IADD3 R2, P0, R14, R4, RZ ;  /* 0x000000040e027210 */ /* 0x000fda0007f1e0ff */
[----:B------:R-:W-:Y:S05]  /*117c0*/  WARPSYNC.COLLECTIVE R15, `(.L_x_2375) ;  /* 0x000000000f087348 */ /* 0x000fea0003c00000 */
[----:B------:R0:W1:Y:S02]  /*117d0*/  SHFL.IDX P6, R14, R13, R12, R11 ;  /* 0x0000000c0d0e7389 */ /* 0x00006400000c000b */
[----:B01----:R-:W-:Y:S01]  /*117e0*/  ENDCOLLECTIVE ;  /* 0x000000000000791b */ /* 0x003fe20003800000 */
.L_x_2375:
        /* <DEDUP_REMOVED lines=15> */
.L_x_2376:
[----:B------:R-:W-:Y:S02]  /*118e0*/  IMAD.MOV.U32 R13, RZ, RZ, R19 ;  /* 0x000000ffff0d7224 */ /* 0x000fe400078e0013 */
[----:B------:R-:W-:Y:S01]  /*118f0*/  IMAD.MOV.U32 R12, RZ, RZ, 0x4 ;  /* 0x00000004ff0c7424 */ /* 0x000fe200078e00ff */
[----:B------:R-:W-:-:S13]  /*11900*/  IADD3 R2, P0, R14, R4, RZ ;  /* 0x000000040e027210 */ /* 0x000fda0007f1e0ff */
[----:B------:R-:W-:Y:S05]  /*11910*/  WARPSYNC.COLLECTIVE R15, `(.L_x_2377) ;  /* 0x000000000f087348 */ /* 0x000fea0003c00000 */
[----:B------:R0:W1:Y:S02]  /*11920*/  SHFL.IDX P6, R14, R13, R12, R11 ;  /* 0x0000000c0d0e7389 */ /* 0x00006400000c000b */
[----:B01----:R-:W-:Y:S01]  /*11930*/  ENDCOLLECTIVE ;  /* 0x000000000000791b */ /* 0x003fe20003800000 */
.L_x_2377:
        /* <DEDUP_REMOVED lines=15> */
.L_x_2378:
[----:B------:R-:W-:Y:S02]  /*11a30*/  IMAD.MOV.U32 R13, RZ, RZ, R19 ;  /* 0x000000ffff0d7224 */ /* 0x000fe400078e0013 */
[----:B------:R-:W-:Y:S01]  /*11a40*/  IMAD.MOV.U32 R12, RZ, RZ, 0x5 ;  /* 0x00000005ff0c7424 */ /* 0x000fe200078e00ff */
[----:B------:R-:W-:-:S13]  /*11a50*/  IADD3 R2, P0, R14, R4, RZ ;  /* 0x000000040e027210 */ /* 0x000fda0007f1e0ff */
[----:B------:R-:W-:Y:S05]  /*11a60*/  WARPSYNC.COLLECTIVE R15, `(.L_x_2379) ;  /* 0x000000000f087348 */ /* 0x000fea0003c00000 */
[----:B------:R0:W1:Y:S02]  /*11a70*/  SHFL.IDX P6, R14, R13, R12, R11 ;  /* 0x0000000c0d0e7389 */ /* 0x00006400000c000b */
[----:B01----:R-:W-:Y:S01]  /*11a80*/  ENDCOLLECTIVE ;  /* 0x000000000000791b */ /* 0x003fe20003800000 */
.L_x_2379:
        /* <DEDUP_REMOVED lines=12> */
.L_x_2380:
[----:B------:R-:W-:Y:S01]  /*11b50*/  @!PT LDS RZ, [RZ] ;  /* 0x00000000fffff984 */ /* 0x000fe20000000800 */
[----:B------:R-:W-:Y:S01]  /*11b60*/  @!PT LDS RZ, [RZ] ;  /* 0x00000000fffff984 */ /* 0x000fe20000000800 */
[----:B------:R-:W-:Y:S01]  /*11b70*/  @!PT LDS RZ, [RZ] ;  /* 0x00000000fffff984 */ /* 0x000fe20000000800 */
[----:B------:R0:W-:Y:S01]  /*11b80*/  LDGSTS.E.BYPASS.LTC128B.128 [R7+0x5400], desc[UR36][R2.64+0x80], !P0 ;  /* 0x0540008002077fae */ /* 0x0001e2000c101d64 */
[----:B------:R-:W-:-:S13]  /*11b90*/  ISETP.LT.OR P0, PT, R8, 0x41, P1 ;  /* 0x000000410800780c */ /* 0x000fda0000f01670 */
[----:B------:R0:W-:Y:S01]  /*11ba0*/  LDGSTS.E.BYPASS.LTC128B.128 [R7+0x8400], desc[UR36][R2.64+0x100], !P0 ;  /* 0x0840010002077fae */ /* 0x0001e2000c101d64 */
[----:B------:R-:W-:Y:S05]  /*11bb0*/  BRA `(.L_x_2381) ;  /* 0xffffffc800a07947 */ /* 0x000fea000383ffff */
.L_x_2295:
[----:B0-----:R0:W1:Y:S02]  /*11bc0*/  SYNCS.PHASECHK.TRANS64.TRYWAIT P0, [R4+URZ+0x30860], R3 ;  /* 0x03086003040075a7 */ /* 0x001064000800017f */
[----:B-1----:R-:W-:Y:S05]  /*11bd0*/  @!P0 NANOSLEEP.SYNCS 0x989680 ;  /* 0x009896800000895d */ /* 0x002fea0003900000 */
[----:B------:R-:W1:Y:S02]  /*11be0*/  @!P0 SYNCS.PHASECHK.TRANS64 P0, [R4+URZ+0x30860], R3 ;  /* 0x03086003040085a7 */ /* 0x000e64000800007f */
[----:B-1----:R-:W-:Y:S05]  /*11bf0*/  @!P0 BRA `(.L_x_2295) ;  /* 0xfffffffc00f08947 */ /* 0x002fea000383ffff */
[----:B------:R-:W-:Y:S05]  /*11c00*/  BRA `(.L_x_2382) ;  /* 0xffffffcc00c07947 */ /* 0x000fea000383ffff */
.L_x_2296:
        /* <DEDUP_REMOVED lines=8> */
.L_x_2384:
[----:B------:R-:W-:Y:S05]  /*11c90*/  BSYNC B0 ;  /* 0x0000000000007941 */ /* 0x000fea0003800000 */
.L_x_2383:
[----:B------:R-:W-:Y:S01]  /*11ca0*/  IMAD.MOV.U32 R13, RZ, RZ, R18 ;  /* 0x000000ffff0d7224 */ /* 0x000fe200078e0012 */
[----:B------:R-:W-:Y:S01]  /*11cb0*/  MOV R12, RZ ;  /* 0x000000ff000c7202 */ /* 0x000fe20000000f00 */
[----:B------:R-:W-:Y:S02]  /*11cc0*/  IMAD.MOV.U32 R11, RZ, RZ, 0x181f ;  /* 0x0000181fff0b7424 */ /* 0x000fe400078e00ff */
[----:B------:R-:W-:Y:S02]  /*11cd0*/  IMAD.MOV.U32 R15, RZ, RZ, -0x1 ;  /* 0xffffffffff0f7424 */ /* 0x000fe400078e00ff */
[----:B------:R-:W-:Y:S02]  /*11ce0*/  IMAD.MOV.U32 R0, RZ, RZ, R14 ;  /* 0x000000ffff007224 */ /* 0x000fe400078e000e */
[----:B------:R-:W-:-:S07]  /*11cf0*/  IMAD.SHL.U32 R6, R37, 0x2, RZ ;  /* 0x0000000225067824 */ /* 0x000fce00078e00ff */
[----:B------:R-:W-:Y:S05]  /*11d00*/  WARPSYNC.COLLECTIVE R15, `(.L_x_2385) ;  /* 0x000000000f087348 */ /* 0x000fea0003c00000 */
[----:B------:R0:W1:Y:S02]  /*11d10*/  SHFL.IDX P6, R14, R13, R12, R11 ;  /* 0x0000000c0d0e7389 */ /* 0x00006400000c000b */
[----:B01----:R-:W-:Y:S01]  /*11d20*/  ENDCOLLECTIVE ;  /* 0x000000000000791b */ /* 0x003fe20003800000 */
.L_x_2385:
[----:B------:R-:W-:Y:S02]  /*11d30*/  IMAD.MOV.U32 R13, RZ, RZ, R19 ;  /* 0x000000ffff0d7224 */ /* 0x000fe400078e0013 */
[----:B------:R-:W-:Y:S01]  /*11d40*/  IMAD.MOV.U32 R12, RZ, RZ, 0x1 ;  /* 0x00000001ff0c7424 */ /* 0x000fe200078e00ff */
[----:B------:R-:W-:-:S13]  /*11d50*/  IADD3 R2, P0, R14, R6, RZ ;  /* 0x000000060e027210 */ /* 0x000fda0007f1e0ff */
[----:B------:R-:W-:Y:S05]  /*11d60*/  WARPSYNC.COLLECTIVE R15, `(.L_x_2386) ;  /* 0x000000000f087348 */ /* 0x000fea0003c00000 */
[----:B------:R0:W1:Y:S02]  /*11d70*/  SHFL.IDX P6, R14, R13, R12, R11 ;  /* 0x0000000c0d0e7389 */ /* 0x00006400000c000b */
[----:B01----:R-:W-:Y:S01]  /*11d80*/  ENDCOLLECTIVE ;  /* 0x000000000000791b */ /* 0x003fe20003800000 */
.L_x_2386:
        /* <DEDUP_REMOVED lines=13> */
.L_x_2387:
        /* <DEDUP_REMOVED lines=12> */
.L_x_2388:
        /* <DEDUP_REMOVED lines=12> */
.L_x_2389:
        /* <DEDUP_REMOVED lines=12> */
.L_x_2390:
        /* <DEDUP_REMOVED lines=12> */
.L_x_2391:
        /* <DEDUP_REMOVED lines=12> */
.L_x_2392:
        /* <DEDUP_REMOVED lines=12> */
.L_x_2393:
        /* <DEDUP_REMOVED lines=12> */
.L_x_2394:
        /* <DEDUP_REMOVED lines=12> */
.L_x_2395:
[----:B------:R-:W-:Y:S01]  /*12460*/  @!PT LDS RZ, [RZ] ;  /* 0x00000000fffff984 */ /* 0x000fe20000000800 */
[----:B------:R-:W-:Y:S01]  /*12470*/  @!PT LDS RZ, [RZ] ;  /* 0x00000000fffff984 */ /* 0x000fe20000000800 */
[----:B------:R-:W-:Y:S01]  /*12480*/  @!PT LDS RZ, [RZ] ;  /* 0x00000000fffff984 */ /* 0x000fe20000000800 */
[----:B------:R1:W-:Y:S01]  /*12490*/  LDGSTS.E.BYPASS.LTC128B.128 [R0+0x5400], desc[UR36][R2.64+0x80], !P0 ;  /* 0x0540008002007fae */ /* 0x0003e2000c101d64 */
[----:B------:R-:W-:-:S13]  /*124a0*/  ISETP.LT.OR P0, PT, R5, 0x41, P1 ;  /* 0x000000410500780c */ /* 0x000fda0000f01670 */
[----:B------:R1:W-:Y:S01]  /*124b0*/  LDGSTS.E.BYPASS.LTC128B.128 [R0+0x8400], desc[UR36][R2.64+0x100], !P0 ;  /* 0x0840010002007fae */ /* 0x0003e2000c101d64 */
[----:B------:R-:W-:Y:S05]  /*124c0*/  BRA `(.L_x_2396) ;  /* 0xffffffc800887947 */ /* 0x000fea000383ffff */
.L_x_2301:
[----:B------:R-:W-:Y:S01]  /*124d0*/  BSSY B0, `(.L_x_2397) ;  /* 0x0000008000007945 */ /* 0x000fe20003800000 */
[----:B------:R-:W-:Y:S01]  /*124e0*/  IMAD.MOV.U32 R13, RZ, RZ, R34 ;  /* 0x000000ffff0d7224 */ /* 0x000fe200078e0022 */
[----:B------:R-:W-:Y:S01]  /*124f0*/  MOV R11, 0x1f ;  /* 0x0000001f000b7802 */ /* 0x000fe20000000f00 */
[----:B------:R-:W-:Y:S02]  /*12500*/  IMAD.MOV.U32 R12, RZ, RZ, RZ ;  /* 0x000000ffff0c7224 */ /* 0x000fe400078e00ff */
[----:B------:R-:W-:-:S07]  /*12510*/  IMAD.MOV.U32 R15, RZ, RZ, -0x1 ;  /* 0xffffffffff0f7424 */ /* 0x000fce00078e00ff */
[----:B-----5:R-:W-:Y:S05]  /*12520*/  WARPSYNC.COLLECTIVE R15, `(.L_x_2398) ;  /* 0x000000000f087348 */ /* 0x020fea0003c00000 */
[----:B------:R0:W1:Y:S02]  /*12530*/  SHFL.IDX P6, R14, R13, R12, R11 ;  /* 0x0000000c0d0e7389 */ /* 0x00006400000c000b */
[----:B01---5:R-:W-:Y:S01]  /*12540*/  ENDCOLLECTIVE ;  /* 0x000000000000791b */ /* 0x023fe20003800000 */
.L_x_2398:
[----:B------:R-:W-:Y:S05]  /*12550*/  BSYNC B0 ;  /* 0x0000000000007941 */ /* 0x000fea0003800000 */
.L_x_2397:
[----:B------:R-:W-:Y:S05]  /*12560*/  BRA `(.L_x_2399) ;  /* 0xffffffcc00107947 */ /* 0x000fea000383ffff */
.L_x_2304:
[----:B-1----:R1:W2:Y:S02]  /*12570*/  SYNCS.PHASECHK.TRANS64.TRYWAIT P0, [R4+URZ+0x30820], R0 ;  /* 0x03082000040075a7 */ /* 0x0022a4000800017f */
[----:B--2---:R-:W-:Y:S05]  /*12580*/  @!P0 NANOSLEEP.SYNCS 0x989680 ;  /* 0x009896800000895d */ /* 0x004fea0003900000 */
[----:B------:R-:W2:Y:S02]  /*12590*/  @!P0 SYNCS.PHASECHK.TRANS64 P0, [R4+URZ+0x30820], R0 ;  /* 0x03082000040085a7 */ /* 0x000ea4000800007f */
[----:B--2---:R-:W-:Y:S05]  /*125a0*/  @!P0 BRA `(.L_x_2304) ;  /* 0xfffffffc00f08947 */ /* 0x004fea000383ffff */
[----:B------:R-:W-:Y:S05]  /*125b0*/  BRA `(.L_x_2400) ;  /* 0xffffffcc00587947 */ /* 0x000fea000383ffff */
.L_x_2305:
        /* <DEDUP_REMOVED lines=11> */
.L_x_2402:
[----:B------:R-:W-:Y:S05]  /*12670*/  BSYNC B0 ;  /* 0x0000000000007941 */ /* 0x000fea0003800000 */
.L_x_2401:
[----:B------:R-:W-:Y:S05]  /*12680*/  BRA `(.L_x_2403) ;  /* 0xffffffcc00407947 */ /* 0x000fea000383ffff */
.L_x_2308:
[----:B------:R-:W-:Y:S01]  /*12690*/  BSSY B1, `(.L_x_2404) ;  /* 0x0000006000017945 */ /* 0x000fe20003800000 */
[----:B------:R-:W-:-:S07]  /*126a0*/  IMAD.MOV.U32 R15, RZ, RZ, -0x1 ;  /* 0xffffffffff0f7424 */ /* 0x000fce00078e00ff */
[----:B01---5:R-:W-:Y:S05]  /*126b0*/  WARPSYNC.COLLECTIVE R15, `(.L_x_2405) ;  /* 0x000000000f0c7348 */ /* 0x023fea0003c00000 */
[----:B------:R-:W-:Y:S02]  /*126c0*/  ELECT P6, UR62, PT ;  /* 0x00000000003e782f */ /* 0x000fe400038c0000 */
[----:B------:R-:W-:Y:S01]  /*126d0*/  MOV R14, UR62 ;  /* 0x0000003e000e7c02 */ /* 0x000fe20008000f00 */
[----:B01---5:R-:W-:Y:S10]  /*126e0*/  ENDCOLLECTIVE ;  /* 0x000000000000791b */ /* 0x023ff40003800000 */
.L_x_2405:
[----:B------:R-:W-:Y:S05]  /*126f0*/  BSYNC B1 ;  /* 0x0000000000017941 */ /* 0x000fea0003800000 */
.L_x_2404:
[----:B------:R-:W-:Y:S05]  /*12700*/  BRA `(.L_x_2406) ;  /* 0xffffffcc00387947 */ /* 0x000fea000383ffff */
.L_x_2310:
[----:B-1----:R1:W2:Y:S02]  /*12710*/  SYNCS.PHASECHK.TRANS64.TRYWAIT P1, [R5+URZ+0x30840], R0 ;  /* 0x03084000050075a7 */ /* 0x0022a4000802017f */
[----:B--2---:R-:W-:Y:S05]  /*12720*/  @!P1 NANOSLEEP.SYNCS 0x989680 ;  /* 0x009896800000995d */ /* 0x004fea0003900000 */
[----:B------:R-:W2:Y:S02]  /*12730*/  @!P1 SYNCS.PHASECHK.TRANS64 P1, [R5+URZ+0x30840], R0 ;  /* 0x03084000050095a7 */ /* 0x000ea4000802007f */
[----:B--2---:R-:W-:Y:S05]  /*12740*/  @!P1 BRA `(.L_x_2310) ;  /* 0xfffffffc00f09947 */ /* 0x004fea000383ffff */
[----:B------:R-:W-:Y:S05]  /*12750*/  BRA `(.L_x_2407) ;  /* 0xffffffcc00607947 */ /* 0x000fea000383ffff */
.L_x_2312:
[----:B--2---:R2:W3:Y:S02]  /*12760*/  SYNCS.PHASECHK.TRANS64.TRYWAIT P1, [R23+URZ+0x30840], R2 ;  /* 0x03084002170075a7 */ /* 0x0044e4000802017f */
[----:B---3--:R-:W-:Y:S05]  /*12770*/  @!P1 NANOSLEEP.SYNCS 0x989680 ;  /* 0x009896800000995d */ /* 0x008fea0003900000 */
[----:B------:R-:W3:Y:S02]  /*12780*/  @!P1 SYNCS.PHASECHK.TRANS64 P1, [R23+URZ+0x30840], R2 ;  /* 0x03084002170095a7 */ /* 0x000ee4000802007f */
[----:B---3--:R-:W-:Y:S05]  /*12790*/  @!P1 BRA `(.L_x_2312) ;  /* 0xfffffffc00f09947 */ /* 0x008fea000383ffff */
[----:B------:R-:W-:Y:S05]  /*127a0*/  BRA `(.L_x_2408) ;  /* 0xffffffcc006c7947 */ /* 0x000fea000383ffff */
.L_x_2314:
[----:B---3--:R3:W4:Y:S02]  /*127b0*/  SYNCS.PHASECHK.TRANS64.TRYWAIT P1, [R5+URZ+0x30860], R0 ;  /* 0x03086000050075a7 */ /* 0x008724000802017f */
[----:B----4-:R-:W-:Y:S05]  /*127c0*/  @!P1 NANOSLEEP.SYNCS 0x989680 ;  /* 0x009896800000995d */ /* 0x010fea0003900000 */
[----:B------:R-:W4:Y:S02]  /*127d0*/  @!P1 SYNCS.PHASECHK.TRANS64 P1, [R5+URZ+0x30860], R0 ;  /* 0x03086000050095a7 */ /* 0x000f24000802007f */
[----:B----4-:R-:W-:Y:S05]  /*127e0*/  @!P1 BRA `(.L_x_2314) ;  /* 0xfffffffc00f09947 */ /* 0x010fea000383ffff */
[----:B------:R-:W-:Y:S05]  /*127f0*/  BRA `(.L_x_2409) ;  /* 0xffffffcc00687947 */ /* 0x000fea000383ffff */
.L_x_2410:
        /* <DEDUP_REMOVED lines=16> */
.L_x_3238:


//--------------------- .text._ZN7cutlass13device_kernelIN5flash11enable_sm90INS1_16FlashAttnFwdSm90INS1_25CollectiveMainloopFwdSm90ILi2EN4cute5tupleIJNS5_1CILi1EEES8_S8_EEENS6_IJNS7_ILi128EEENS7_ILi96EEENS7_ILi192EEEEEELi192ENS_10bfloat16_tEfNS_4arch4Sm90ELb1ELb0ELb0ELb1ELb1ELb0ELb0ELb1ELb1ELb1ELb0ELb0EEENS1_21CollectiveEpilogueFwdINS6_IJSA_SC_SB_EEES9_SE_SG_Li256ELb1ELb1ELb0ELb0EEENS1_36VarlenDynamicPersistentTileSchedulerILi128ELi96ELi256ELi128ELb0ELb1ELb1ELb1ELb1ELb1EEEEEEEEEvNT_6ParamsE --------------------------
	.section	.text._ZN7cutlass13device_kernelIN5flash11enable_sm90INS1_16FlashAttnFwdSm90INS1_25CollectiveMainloopFwdSm90ILi2EN4cute5tupleIJNS5_1CILi1EEES8_S8_EEENS6_IJNS7_ILi128EEENS7_ILi96EEENS7_ILi192EEEEEELi192ENS_10bfloat16_tEfNS_4arch4Sm90ELb1ELb0ELb0ELb1ELb1ELb0ELb0ELb1ELb1ELb1ELb0ELb0EEENS1_21CollectiveEpilogueFwdINS6_IJSA_SC_SB_EEES9_SE_SG_Li256ELb1ELb1ELb0ELb0EEENS1_36VarlenDynamicPersistentTileSchedulerILi128ELi96ELi256ELi128ELb0ELb1ELb1ELb1ELb1ELb1EEEEEEEEEvNT_6ParamsE,"ax",@progbits
	.align	128
.text._ZN7cutlass13device_kernelIN5flash11enable_sm90INS1_16FlashAttnFwdSm90INS1_25CollectiveMainloopFwdSm90ILi2EN4cute5tupleIJNS5_1CILi1EEES8_S8_EEENS6_IJNS7_ILi128EEENS7_ILi96EEENS7_ILi192EEEEEELi192ENS_10bfloat16_tEfNS_4arch4Sm90ELb1ELb0ELb0ELb1ELb1ELb0ELb0ELb1ELb1ELb1ELb0ELb0EEENS1_21CollectiveEpilogueFwdINS6_IJSA_SC_SB_EEES9_SE_SG_Li256ELb1ELb1ELb0ELb0EEENS1_36VarlenDynamicPersistentTileSchedulerILi128ELi96ELi256ELi128ELb0ELb1ELb1ELb1ELb1ELb1EEEEEEEEEvNT_6ParamsE:
        .type           _ZN7cutlass13device_kernelIN5flash11enable_sm90INS1_16FlashAttnFwdSm90INS1_25CollectiveMainloopFwdSm90ILi2EN4cute5tupleIJNS5_1CILi1EEES8_S8_EEENS6_IJNS7_ILi128EEENS7_ILi96EEENS7_ILi192EEEEEELi192ENS_10bfloat16_tEfNS_4arch4Sm90ELb1ELb0ELb0ELb1ELb1ELb0ELb0ELb1ELb1ELb1ELb0ELb0EEENS1_21CollectiveEpilogueFwdINS6_IJSA_SC_SB_EEES9_SE_SG_Li256ELb1ELb1ELb0ELb0EEENS1_36VarlenDynamicPersistentTileSchedulerILi128ELi96ELi256ELi128ELb0ELb1ELb1ELb1ELb1ELb1EEEEEEEEEvNT_6ParamsE,@function
        .size           _ZN7cutlass13device_kernelIN5flash11enable_sm90INS1_16FlashAttnFwdSm90INS1_25CollectiveMainloopFwdSm90ILi2EN4cute5tupleIJNS5_1CILi1EEES8_S8_EEENS6_IJNS7_ILi128EEENS7_ILi96EEENS7_ILi192EEEEEELi192ENS_10bfloat16_tEfNS_4arch4Sm90ELb1ELb0ELb0ELb1ELb1ELb0ELb0ELb1ELb1ELb1ELb0ELb0EEENS1_21CollectiveEpilogueFwdINS6_IJSA_SC_SB_EEES9_SE_SG_Li256ELb1ELb1ELb0ELb0EEENS1_36VarlenDynamicPersistentTileSchedulerILi128ELi96ELi256ELi128ELb0ELb1ELb1ELb1ELb1ELb1EEEEEEEEEvNT_6ParamsE,(.L_x_3239 - _ZN7cutlass13device_kernelIN5flash11enable_sm90INS1_16FlashAttnFwdSm90INS1_25CollectiveMainloopFwdSm90ILi2EN4cute5tupleIJNS5_1CILi1EEES8_S8_EEENS6_IJNS7_ILi128EEENS7_ILi96EEENS7_ILi192EEEEEELi192ENS_10bfloat16_tEfNS_4arch4Sm90ELb1ELb0ELb0ELb1ELb1ELb0ELb0ELb1ELb1ELb1ELb0ELb0EEENS1_21CollectiveEpilogueFwdINS6_IJSA_SC_SB_EEES9_SE_SG_Li256ELb1ELb1ELb0ELb0EEENS1_36VarlenDynamicPersistentTileSchedulerILi128ELi96ELi256ELi128ELb0ELb1ELb1ELb1ELb1ELb1EEEEEEEEEvNT_6ParamsE)
        .other          _ZN7cutlass13device_kernelIN5flash11enable_sm90INS1_16FlashAttnFwdSm90INS1_25CollectiveMainloopFwdSm90ILi2EN4cute5tupleIJNS5_1CILi1EEES8_S8_EEENS6_IJNS7_ILi128EEENS7_ILi96EEENS7_ILi192EEEEEELi192ENS_10bfloat16_tEfNS_4arch4Sm90ELb1ELb0ELb0ELb1ELb1ELb0ELb0ELb1ELb1ELb1ELb0ELb0EEENS1_21CollectiveEpilogueFwdINS6_IJSA_SC_SB_EEES9_SE_SG_Li256ELb1ELb1ELb0ELb0EEENS1_36VarlenDynamicPersistentTileSchedulerILi128ELi96ELi256ELi128ELb0ELb1ELb1ELb1ELb1ELb1EEEEEEEEEvNT_6ParamsE,@"STO_CUDA_ENTRY STV_DEFAULT"
_ZN7cutlass13device_kernelIN5flash11enable_sm90INS1_16FlashAttnFwdSm90INS1_25CollectiveMainloopFwdSm90ILi2EN4cute5tupleIJNS5_1CILi1EEES8_S8_EEENS6_IJNS7_ILi128EEENS7_ILi96EEENS7_ILi192EEEEEELi192ENS_10bfloat16_tEfNS_4arch4Sm90ELb1ELb0ELb0ELb1ELb1ELb0ELb0ELb1ELb1ELb1ELb0ELb0EEENS1_21CollectiveEpilogueFwdINS6_IJSA_SC_SB_EEES9_SE_SG_Li256ELb1ELb1ELb0ELb0EEENS1_36VarlenDynamicPersistentTileSchedulerILi128ELi96ELi256ELi128ELb0ELb1ELb1ELb1ELb1ELb1EEEEEEEEEvNT_6ParamsE:
        /* <DEDUP_REMOVED lines=45> */
.L_x_2411:
        /* <DEDUP_REMOVED lines=22> */
.L_x_2412:
        /* <DEDUP_REMOVED lines=18> */
.L_x_2413:
        /* <DEDUP_REMOVED lines=22> */
.L_x_2414:
        /* <DEDUP_REMOVED lines=23> */
.L_x_2415:
        /* <DEDUP_REMOVED lines=10> */
.L_x_2417:
        /* <DEDUP_REMOVED lines=24> */
[----:B------:R-:W-:-:S03]  /*0a40*/  SHF.R.S32.HI R198, RZ, 0x7, R3 ;  /* 0x00000007ffc67819 */ /* 0x000fc60000011403 */
[----:B------:R-:W-:-:S05]  /*0a50*/  IMAD.SHL.U32 R6, R4, 0x20, RZ ;  /* 0x0000002004067824 */ /* 0x000fca00078e00ff */
[----:B------:R-:W-:Y:S02]  /*0a60*/  LOP3.LUT R7, R6, 0xfffffc00, RZ, 0xc0, !PT ;  /* 0xfffffc0006077812 */ /* 0x000fe400078ec0ff */
[----:B------:R-:W-:-:S04]  /*0a70*/  LEA.HI R6, R0, R205, RZ, 0x2 ;  /* 0x000000cd00067211 */ /* 0x000fc800078f10ff */
[----:B------:R-:W-:-:S05]  /*0a80*/  LOP3.LUT R6, R6, 0xfffffffc, RZ, 0xc0, !PT ;  /* 0xfffffffc06067812 */ /* 0x000fca00078ec0ff */
[----:B------:R-:W-:Y:S01]  /*0a90*/  IMAD.IADD R6, R205, 0x1, -R6 ;  /* 0x00000001cd067824 */ /* 0x000fe200078e0a06 */
[----:B--2---:R-:W-:Y:S02]  /*0aa0*/  R2UR UR4, R2 ;  /* 0x00000000020472ca */ /* 0x004fe400000e0000 */
[C---:B------:R-:W-:Y:S02]  /*0ab0*/  LOP3.LUT R2, R3.reuse, 0xffffff80, RZ, 0xc0, !PT ;  /* 0xffffff8003027812 */ /* 0x040fe400078ec0ff */
[----:B------:R-:W-:-:S03]  /*0ac0*/  LEA.HI R3, R3, R198, RZ, 0x1 ;  /* 0x000000c603037211 */ /* 0x000fc600078f08ff */
[C---:B------:R-:W-:Y:S01]  /*0ad0*/  IMAD.IADD R197, R205.reuse, 0x1, -R2 ;  /* 0x00000001cdc57824 */ /* 0x040fe200078e0a02 */
[CC--:B------:R-:W-:Y:S02]  /*0ae0*/  LEA.HI R2, R0.reuse, R205.reuse, RZ, 0x4 ;  /* 0x000000cd00027211 */ /* 0x0c0fe400078f20ff */
[----:B------:R-:W-:Y:S02]  /*0af0*/  LEA.HI R0, R0, R205, RZ, 0x3 ;  /* 0x000000cd00007211 */ /* 0x000fe400078f18ff */
[----:B------:R-:W-:Y:S01]  /*0b00*/  SHF.R.S32.HI R8, RZ, 0x1f, R197 ;  /* 0x0000001fff087819 */ /* 0x000fe200000114c5 */
[----:B------:R-:W-:Y:S01]  /*0b10*/  ULOP3.LUT UR7, UR4, 0x1, URZ, 0xfc, !UPT ;  /* 0x0000000104077892 */ /* 0x000fe2000f8efc3f */
[----:B------:R-:W-:Y:S02]  /*0b20*/  LOP3.LUT R4, R2, 0x3fffff0, RZ, 0xc0, !PT ;  /* 0x03fffff002047812 */ /* 0x000fe400078ec0ff */
[----:B------:R-:W-:Y:S01]  /*0b30*/  LEA.HI R9, R8, R197, RZ, 0x2 ;  /* 0x000000c508097211 */ /* 0x000fe200078f10ff */
[----:B------:R-:W-:Y:S01]  /*0b40*/  UMOV UR4, URZ ;  /* 0x0000003f00047c82 */ /* 0x000fe20008000000 */
[----:B------:R-:W-:Y:S01]  /*0b50*/  SHF.R.S32.HI R5, RZ, 0x4, R2 ;  /* 0x00000004ff057819 */ /* 0x000fe20000011402 */
[----:B------:R-:W-:Y:S01]  /*0b60*/  IMAD.IADD R4, R205, 0x1, -R4 ;  /* 0x00000001cd047824 */ /* 0x000fe200078e0a04 */
[--C-:B------:R-:W-:Y:S01]  /*0b70*/  SHF.R.S32.HI R10, RZ, 0x2, R9.reuse ;  /* 0x00000002ff0a7819 */ /* 0x100fe20000011409 */
[----:B------:R-:W-:Y:S01]  /*0b80*/  IMAD.U32 R201, RZ, RZ, UR7 ;  /* 0x00000007ffc97e24 */ /* 0x000fe2000f8e00ff */
[----:B------:R-:W-:Y:S01]  /*0b90*/  SHF.R.S32.HI R11, RZ, 0x1f, R9 ;  /* 0x0000001fff0b7819 */ /* 0x000fe20000011409 */
[----:B------:R-:W-:Y:S01]  /*0ba0*/  IMAD R7, R4, 0x40, R7 ;  /* 0x0000004004077824 */ /* 0x000fe200078e0207 */
[----:B------:R-:W-:Y:S01]  /*0bb0*/  LEA.HI R2, R2, R5, RZ, 0x1 ;  /* 0x0000000502027211 */ /* 0x000fe200078f08ff */
[----:B------:R-:W-:Y:S01]  /*0bc0*/  IMAD.U32 R196, RZ, RZ, UR4 ;  /* 0x00000004ffc47e24 */ /* 0x000fe2000f8e00ff */
[----:B------:R-:W-:-:S02]  /*0bd0*/  LEA.HI R11, R11, R10, RZ, 0x3 ;  /* 0x0000000a0b0b7211 */ /* 0x000fc400078f18ff */
[----:B------:R-:W-:Y:S02]  /*0be0*/  LOP3.LUT R2, R2, 0x1ffffffe, RZ, 0xc0, !PT ;  /* 0x1ffffffe02027812 */ /* 0x000fe400078ec0ff */
[----:B------:R-:W-:Y:S02]  /*0bf0*/  LOP3.LUT R11, R11, 0xfffffff8, RZ, 0xc0, !PT ;  /* 0xfffffff80b0b7812 */ /* 0x000fe400078ec0ff */
[----:B------:R-:W-:Y:S01]  /*0c00*/  LOP3.LUT R4, R0, 0xfffffff8, RZ, 0xc0, !PT ;  /* 0xfffffff800047812 */ /* 0x000fe200078ec0ff */
[----:B------:R-:W-:Y:S01]  /*0c10*/  IMAD.IADD R2, R5, 0x1, -R2 ;  /* 0x0000000105027824 */ /* 0x000fe200078e0a02 */
[----:B------:R-:W-:Y:S01]  /*0c20*/  LEA.HI R8, R8, R197, RZ, 0x5 ;  /* 0x000000c508087211 */ /* 0x000fe200078f28ff */
[----:B------:R-:W-:Y:S01]  /*0c30*/  IMAD.IADD R11, R10, 0x1, -R11 ;  /* 0x000000010a0b7824 */ /* 0x000fe200078e0a0b */
[----:B------:R-:W-:Y:S01]  /*0c40*/  LEA.HI R5, R6, R6, RZ, 0x1 ;  /* 0x0000000606057211 */ /* 0x000fe200078f08ff */
[----:B------:R-:W-:Y:S01]  /*0c50*/  IMAD.IADD R23, R205, 0x1, -R4 ;  /* 0x00000001cd177824 */ /* 0x000fe200078e0a04 */
[----:B------:R-:W-:Y:S01]  /*0c60*/  SHF.R.S32.HI R8, RZ, 0x5, R8 ;  /* 0x00000005ff087819 */ /* 0x000fe20000011408 */
[----:B------:R-:W-:Y:S01]  /*0c70*/  IMAD R200, R2, 0x8, R7 ;  /* 0x0000000802c87824 */ /* 0x000fe200078e0207 */
[----:B------:R-:W-:Y:S01]  /*0c80*/  LOP3.LUT R3, R3, 0x3fffffe, RZ, 0xc0, !PT ;  /* 0x03fffffe03037812 */ /* 0x000fe200078ec0ff */
[----:B------:R-:W-:Y:S01]  /*0c90*/  IMAD.SHL.U32 R16, R23, 0x8, RZ ;  /* 0x0000000817107824 */ /* 0x000fe200078e00ff */
[----:B------:R-:W-:-:S02]  /*0ca0*/  LEA R8, R8, R11, 0x4 ;  /* 0x0000000b08087211 */ /* 0x000fc400078e20ff */
[----:B------:R-:W-:Y:S01]  /*0cb0*/  LOP3.LUT R5, R5, 0x1ffffffe, RZ, 0xc0, !PT ;  /* 0x1ffffffe05057812 */ /* 0x000fe200078ec0ff */
[----:B------:R-:W-:Y:S01]  /*0cc0*/  IMAD.IADD R3, R198, 0x1, -R3 ;  /* 0x00000001c6037824 */ /* 0x000fe200078e0a03 */
[----:B------:R-:W-:Y:S01]  /*0cd0*/  SHF.R.S32.HI R194, RZ, 0x3, R0 ;  /* 0x00000003ffc27819 */ /* 0x000fe20000011400 */
[C---:B------:R-:W-:Y:S01]  /*0ce0*/  VIADD R19, R16.reuse, 0x40 ;  /* 0x0000004010137836 */ /* 0x040fe20000000000 */
[----:B------:R-:W-:Y:S01]  /*0cf0*/  LOP3.LUT R0, R9, 0x7ffffffc, RZ, 0xc0, !PT ;  /* 0x7ffffffc09007812 */ /* 0x000fe200078ec0ff */
[----:B------:R-:W-:Y:S01]  /*0d00*/  VIADD R22, R16, 0x80 ;  /* 0x0000008010167836 */ /* 0x000fe20000000000 */
[----:B------:R-:W-:Y:S01]  /*0d10*/  SHF.R.S32.HI R204, RZ, 0x1f, R16 ;  /* 0x0000001fffcc7819 */ /* 0x000fe20000011410 */
[----:B------:R-:W-:Y:S01]  /*0d20*/  IMAD.IADD R18, R6, 0x1, -R5 ;  /* 0x0000000106127824 */ /* 0x000fe200078e0a05 */
[----:B------:R-:W-:Y:S01]  /*0d30*/  SHF.R.S32.HI R203, RZ, 0x1f, R19 ;  /* 0x0000001fffcb7819 */ /* 0x000fe20000011413 */
[----:B------:R-:W-:Y:S01]  /*0d40*/  IMAD R199, R3, 0x40, R8 ;  /* 0x0000004003c77824 */ /* 0x000fe200078e0208 */
[----:B------:R-:W-:-:S02]  /*0d50*/  SHF.R.S32.HI R202, RZ, 0x1f, R22 ;  /* 0x0000001fffca7819 */ /* 0x000fc40000011416 */
[----:B------:R-:W-:Y:S01]  /*0d60*/  IADD3 R17, R197, -R0, RZ ;  /* 0x80000000c5117210 */ /* 0x000fe20007ffe0ff */
[----:B------:R-:W-:-:S07]  /*0d70*/  IMAD R18, R18, 0x8, R199 ;  /* 0x0000000812127824 */ /* 0x000fce00078e02c7 */
.L_x_2477:
        /* <DEDUP_REMOVED lines=13> */
[----:B------:R-:W-:Y:S01]  /*0e50*/  IMAD.U32 R192, RZ, RZ, UR4 ;  /* 0x00000004ffc07e24 */ /* 0x000fe2000f8e00ff */
[----:B------:R-:W-:-:S04]  /*0e60*/  @UP0 ULEA UR8, UP2, UR4, UR8, 0x2 ;  /* 0x0000000804080291 */ /* 0x000fc8000f84103f */
[----:B------:R-:W-:Y:S02]  /*0e70*/  @UP0 ULEA.HI.X UR9, UR4, UR9, UR7, 0x2, UP2 ;  /* 0x0000000904090291 */ /* 0x000fe400090f1407 */
[----:B------:R-:W-:Y:S01]  /*0e80*/  IMAD.U32 R195, RZ, RZ, UR7 ;  /* 0x00000007ffc37e24 */ /* 0x000fe2000f8e00ff */
[----:B------:R-:W-:Y:S01]  /*0e90*/  @UP1 ULEA UR10, UP0, UR4, UR10, 0x2 ;  /* 0x0000000a040a1291 */ /* 0x000fe2000f80103f */
[----:B------:R-:W-:-:S03]  /*0ea0*/  IMAD.U32 R2, RZ, RZ, UR8 ;  /* 0x00000008ff027e24 */ /* 0x000fc6000f8e00ff */
[----:B------:R-:W-:Y:S01]  /*0eb0*/  @UP1 ULEA.HI.X UR11, UR4, UR11, UR7, 0x2, UP0 ;  /* 0x0000000b040b1291 */ /* 0x000fe200080f1407 */
[----:B------:R-:W-:Y:S01]  /*0ec0*/  IMAD.U32 R3, RZ, RZ, UR9 ;  /* 0x00000009ff037e24 */ /* 0x000fe2000f8e00ff */
[----:B------:R-:W-:Y:S01]  /*0ed0*/  ULDC.64 UR8, c[0x0][0x418] ;  /* 0x0001060000087ab9 */ /* 0x000fe20000000a00 */
[----:B------:R-:W-:Y:S01]  /*0ee0*/  IMAD.U32 R4, RZ, RZ, UR10 ;  /* 0x0000000aff047e24 */ /* 0x000fe2000f8e00ff */
[----:B------:R-:W-:Y:S01]  /*0ef0*/  ULDC UR4, c[0x0][0x424] ;  /* 0x0001090000047ab9 */ /* 0x000fe20000000800 */
[----:B------:R-:W-:Y:S01]  /*0f00*/  ULDC UR7, c[0x0][0x2f0] ;  /* 0x0000bc0000077ab9 */ /* 0x000fe20000000800 */
[----:B------:R-:W-:Y:S01]  /*0f10*/  IMAD.U32 R5, RZ, RZ, UR11 ;  /* 0x0000000bff057e24 */ /* 0x000fe2000f8e00ff */
[----:B------:R-:W2:Y:S04]  /*0f20*/  @P0 LDG.E R2, desc[UR36][R2.64] ;  /* 0x0000002402020981 */ /* 0x000ea8000c1e1900 */
[----:B---3--:R-:W3:Y:S01]  /*0f30*/  @P2 LDG.E R4, desc[UR36][R4.64] ;  /* 0x0000002404042981 */ /* 0x008ee2000c1e1900 */
[----:B------:R-:W-:Y:S01]  /*0f40*/  UISETP.NE.U32.AND UP0, UPT, UR8, URZ, UPT ;  /* 0x0000003f0800728c */ /* 0x000fe2000bf05070 */
[----:B------:R-:W-:Y:S01]  /*0f50*/  IMAD.U32 R193, RZ, RZ, UR6 ;  /* 0x00000006ffc17e24 */ /* 0x000fe2000f8e00ff */
[----:B------:R-:W-:-:S02]  /*0f60*/  UMOV UR60, URZ ;  /* 0x0000003f003c7c82 */ /* 0x000fc40008000000 */
[----:B------:R-:W-:-:S03]  /*0f70*/  UISETP.NE.AND.EX UP0, UPT, UR9, URZ, UPT, UP0 ;  /* 0x0000003f0900728c */ /* 0x000fc6000bf05300 */
[----:B------:R-:W-:Y:S01]  /*0f80*/  ULDC.64 UR8, c[0x0][0xa20] ;  /* 0x0002880000087ab9 */ /* 0x000fe20000000a00 */
[----:B------:R-:W-:Y:S01]  /*0f90*/  USEL UR4, UR4, 0x1, UP0 ;  /* 0x0000000104047887 */ /* 0x000fe20008000000 */
[----:B------:R-:W-:-:S03]  /*0fa0*/  ISETP.NE.U32.AND P1, PT, RZ, UR8, PT ;  /* 0x00000008ff007c0c */ /* 0x000fc6000bf25070 */
[----:B------:R-:W-:Y:S01]  /*0fb0*/  UIMAD UR4, UR4, UR7, URZ ;  /* 0x00000007040472a4 */ /* 0x000fe2000f8e023f */
[----:B------:R-:W-:Y:S02]  /*0fc0*/  ISETP.NE.AND.EX P1, PT, RZ, UR9, PT, P1 ;  /* 0x00000009ff007c0c */ /* 0x000fe4000bf25310 */
[----:B--2---:R-:W-:Y:S02]  /*0fd0*/  @P0 R2UR UR60, R2 ;  /* 0x00000000023c02ca */ /* 0x004fe400000e0000 */
[----:B---3--:R-:W-:Y:S01]  /*0fe0*/  @P2 R2UR UR43, R4 ;  /* 0x00000000042b22ca */ /* 0x008fe200000e0000 */
[----:B----4-:R-:W-:-:S14]  /*0ff0*/  @P2 BRA `(.L_x_2418) ;  /* 0x00000000003c2947 */ /* 0x010fdc0003800000 */
[----:B------:R-:W-:Y:S01]  /*1000*/  ULDC.64 UR6, c[0x0][0xa00] ;  /* 0x0002800000067ab9 */ /* 0x000fe20000000a00 */
[----:B------:R-:W-:Y:S01]  /*1010*/  ULDC UR43, c[0x0][0x288] ;  /* 0x0000a200002b7ab9 */ /* 0x000fe20000000800 */
[----:B------:R-:W-:-:S04]  /*1020*/  ISETP.NE.U32.AND P0, PT, RZ, UR6, PT ;  /* 0x00000006ff007c0c */ /* 0x000fc8000bf05070 */
[----:B------:R-:W-:-:S13]  /*1030*/  ISETP.NE.AND.EX P0, PT, RZ, UR7, PT, P0 ;  /* 0x00000007ff007c0c */ /* 0x000fda000bf05300 */
[----:B------:R-:W-:Y:S05]  /*1040*/  @!P0 BRA `(.L_x_2418) ;  /* 0x0000000000288947 */ /* 0x000fea0003800000 */
[----:B------:R-:W-:Y:S01]  /*1050*/  R2UR UR10, R192 ;  /* 0x00000000c00a72ca */ /* 0x000fe200000e0000 */
[----:B------:R-:W-:-:S12]  /*1060*/  ULDC.64 UR6, c[0x0][0xa00] ;  /* 0x0002800000067ab9 */ /* 0x000fd80000000a00 */
        /* <DEDUP_REMOVED lines=8> */
.L_x_2418:
[----:B------:R-:W-:Y:S05]  /*10f0*/  @!P1 BRA `(.L_x_2419) ;  /* 0x0000000000249947 */ /* 0x000fea0003800000 */
[----:B------:R-:W-:Y:S02]  /*1100*/  R2UR UR6, R192 ;  /* 0x00000000c00672ca */ /* 0x000fe400000e0000 */
[----:B------:R-:W-:-:S11]  /*1110*/  R2UR UR7, R195 ;  /* 0x00000000c30772ca */ /* 0x000fd600000e0000 */
[----:B------:R-:W-:-:S04]  /*1120*/  ULEA UR4, UP0, UR6, UR8, 0x2 ;  /* 0x0000000806047291 */ /* 0x000fc8000f80103f */
[----:B------:R-:W-:Y:S02]  /*1130*/  ULEA.HI.X UR6, UR6, UR9, UR7, 0x2, UP0 ;  /* 0x0000000906067291 */ /* 0x000fe400080f1407 */
[----:B------:R-:W-:-:S04]  /*1140*/  MOV R2, UR4 ;  /* 0x0000000400027c02 */ /* 0x000fc80008000f00 */
[----:B------:R-:W-:-:S05]  /*1150*/  IMAD.U32 R3, RZ, RZ, UR6 ;  /* 0x00000006ff037e24 */ /* 0x000fca000f8e00ff */
[----:B------:R-:W2:Y:S02]  /*1160*/  LDG.E R2, desc[UR36][R2.64] ;  /* 0x0000002402027981 */ /* 0x000ea4000c1e1900 */
[----:B--2---:R-:W-:Y:S01]  /*1170*/  R2UR UR4, R2 ;  /* 0x00000000020472ca */ /* 0x004fe200000e0000 */
[----:B------:R-:W-:-:S14]  /*1180*/  BRA `(.L_x_2420) ;  /* 0x0000000000387947 */ /* 0x000fdc0003800000 */
.L_x_2419:
[----:B------:R-:W-:Y:S02]  /*1190*/  ULDC.64 UR6, c[0x0][0xa08] ;  /* 0x0002820000067ab9 */ /* 0x000fe40000000a00 */
        /* <DEDUP_REMOVED lines=13> */
.L_x_2420:
[----:B------:R-:W-:Y:S01]  /*1270*/  UIADD3 UR60, -UR60, UR4, URZ ;  /* 0x000000043c3c7290 */ /* 0x000fe2000fffe13f */
[----:B------:R-:W-:Y:S01]  /*1280*/  PLOP3.LUT P0, PT, PT, PT, PT, 0x80, 0x0 ;  /* 0x000000000000781c */ /* 0x000fe20003f0f070 */
[----:B------:R-:W-:Y:S01]  /*1290*/  USHF.L.U32 UR42, UR5, 0x7, URZ ;  /* 0x00000007052a7899 */ /* 0x000fe2000800063f */
[----:B------:R-:W-:Y:S01]  /*12a0*/  CS2R R2, SRZ ;  /* 0x0000000000027805 */ /* 0x000fe2000001ff00 */
[----:B------:R-:W-:Y:S01]  /*12b0*/  ULDC UR4, c[0x0][0x448] ;  /* 0x0001120000047ab9 */ /* 0x000fe20000000800 */
[----:B------:R-:W-:Y:S01]  /*12c0*/  UIADD3 UR7, UR60, 0x60, -UR43 ;  /* 0x000000603c077890 */ /* 0x000fe2000fffe82b */
[----:B------:R-:W-:Y:S01]  /*12d0*/  IMAD.MOV.U32 R0, RZ, RZ, RZ ;  /* 0x000000ffff007224 */ /* 0x000fe200078e00ff */
[----:B------:R-:W-:Y:S01]  /*12e0*/  UISETP.NE.AND UP0, UPT, UR4, 0x1, UPT ;  /* 0x000000010400788c */ /* 0x000fe2000bf05270 */
[----:B------:R-:W-:Y:S01]  /*12f0*/  CS2R R118, SRZ ;  /* 0x0000000000767805 */ /* 0x000fe2000001ff00 */
[----:B------:R-:W-:Y:S01]  /*1300*/  UIADD3 UR6, UR42, 0x7f, URZ ;  /* 0x0000007f2a067890 */ /* 0x000fe2000fffe03f */
[----:B------:R-:W-:Y:S01]  /*1310*/  CS2R R116, SRZ ;  /* 0x0000000000747805 */ /* 0x000fe2000001ff00 */
[----:B------:R-:W-:Y:S01]  /*1320*/  UP2UR UR61, UPR, URZ, 0x1 ;  /* 0x000000013f3d7883 */ /* 0x000fe20008000000 */
[----:B------:R-:W-:-:S02]  /*1330*/  CS2R R114, SRZ ;  /* 0x0000000000727805 */ /* 0x000fc4000001ff00 */
[----:B------:R-:W-:Y:S02]  /*1340*/  CS2R R112, SRZ ;  /* 0x0000000000707805 */ /* 0x000fe4000001ff00 */
[----:B------:R-:W-:Y:S02]  /*1350*/  CS2R R110, SRZ ;  /* 0x00000000006e7805 */ /* 0x000fe4000001ff00 */
[----:B------:R-:W-:Y:S02]  /*1360*/  CS2R R108, SRZ ;  /* 0x00000000006c7805 */ /* 0x000fe4000001ff00 */
[----:B------:R-:W-:Y:S02]  /*1370*/  CS2R R106, SRZ ;  /* 0x00000000006a7805 */ /* 0x000fe4000001ff00 */
[----:B------:R-:W-:Y:S01]  /*1380*/  CS2R R104, SRZ ;  /* 0x0000000000687805 */ /* 0x000fe2000001ff00 */
[----:B------:R-:W-:Y:S01]  /*1390*/  @UP0 ULDC UR4, c[0x0][0x44c] ;  /* 0x0001130000040ab9 */ /* 0x000fe20000000800 */
[----:B------:R-:W-:Y:S01]  /*13a0*/  @UP0 ULDC UR8, c[0x0][0x450] ;  /* 0x0001140000080ab9 */ /* 0x000fe20000000800 */
[----:B------:R-:W-:Y:S01]  /*13b0*/  UIMAD.WIDE.U32 UR4, UR6, UR4, URZ ;  /* 0x00000004060472a5 */ /* 0x000fe2000f8e003f */
[----:B------:R-:W-:Y:S01]  /*13c0*/  IMAD.MOV.U32 R46, RZ, RZ, RZ ;  /* 0x000000ffff2e7224 */ /* 0x000fe200078e00ff */
[----:B------:R-:W-:Y:S01]  /*13d0*/  UIADD3 UR4, UR60, 0x5f, URZ ;  /* 0x0000005f3c047890 */ /* 0x000fe2000fffe03f */
[----:B------:R-:W-:Y:S01]  /*13e0*/  CS2R R98, SRZ ;  /* 0x0000000000627805 */ /* 0x000fe2000001ff00 */
[----:B------:R-:W-:Y:S01]  /*13f0*/  @UP0 USHF.R.U32.HI UR6, URZ, UR8, UR5 ;  /* 0x000000083f060299 */ /* 0x000fe20008011605 */
[----:B------:R-:W-:Y:S01]  /*1400*/  CS2R R100, SRZ ;  /* 0x0000000000647805 */ /* 0x000fe2000001ff00 */
[----:B------:R-:W-:Y:S01]  /*1410*/  UIMAD.WIDE UR4, UR4, 0x2aaaaaab, URZ ;  /* 0x2aaaaaab040478a5 */ /* 0x000fe2000f8e023f */
[----:B------:R-:W-:Y:S01]  /*1420*/  IMAD.MOV.U32 R43, RZ, RZ, RZ ;  /* 0x000000ffff2b7224 */ /* 0x000fe200078e00ff */
[----:B------:R-:W-:Y:S01]  /*1430*/  UIADD3 UR6, UR7, UR6, URZ ;  /* 0x0000000607067290 */ /* 0x000fe2000fffe03f */
[----:B------:R-:W-:Y:S01]  /*1440*/  CS2R R96, SRZ ;  /* 0x0000000000607805 */ /* 0x000fe2000001ff00 */
[----:B------:R-:W-:Y:S01]  /*1450*/  USHF.R.U32.HI UR4, URZ, 0x1f, UR5 ;  /* 0x0000001f3f047899 */ /* 0x000fe20008011605 */
[----:B------:R-:W-:Y:S01]  /*1460*/  CS2R R94, SRZ ;  /* 0x00000000005e7805 */ /* 0x000fe2000001ff00 */
[----:B------:R-:W-:Y:S01]  /*1470*/  UIMAD.WIDE UR6, UR6, 0x2aaaaaab, URZ ;  /* 0x2aaaaaab060678a5 */ /* 0x000fe2000f8e023f */
[----:B------:R-:W-:Y:S01]  /*1480*/  CS2R R92, SRZ ;  /* 0x00000000005c7805 */ /* 0x000fe2000001ff00 */
[----:B------:R-:W-:Y:S01]  /*1490*/  ULEA.HI.SX32 UR4, UR5, UR4, 0x1c ;  /* 0x0000000405047291 */ /* 0x000fe2000f8fe23f */
[----:B------:R-:W-:Y:S01]  /*14a0*/  CS2R R90, SRZ ;  /* 0x00000000005a7805 */ /* 0x000fe2000001ff00 */
[----:B------:R-:W-:Y:S01]  /*14b0*/  USHF.R.U32.HI UR6, URZ, 0x1f, UR7 ;  /* 0x0000001f3f067899 */ /* 0x000fe20008011607 */
[----:B------:R-:W-:-:S02]  /*14c0*/  CS2R R88, SRZ ;  /* 0x0000000000587805 */ /* 0x000fc4000001ff00 */
[----:B------:R-:W-:Y:S02]  /*14d0*/  CS2R R86, SRZ ;  /* 0x0000000000567805 */ /* 0x000fe4000001ff00 */
[----:B------:R-:W-:Y:S01]  /*14e0*/  CS2R R84, SRZ ;  /* 0x0000000000547805 */ /* 0x000fe2000001ff00 */
[----:B------:R-:W-:Y:S01]  /*14f0*/  ULEA.HI.SX32 UR6, UR7, UR6, 0x1c ;  /* 0x0000000607067291 */ /* 0x000fe2000f8fe23f */
[----:B------:R-:W-:Y:S02]  /*1500*/  CS2R R82, SRZ ;  /* 0x0000000000527805 */ /* 0x000fe4000001ff00 */
[----:B------:R-:W-:Y:S02]  /*1510*/  CS2R R80, SRZ ;  /* 0x0000000000507805 */ /* 0x000fe4000001ff00 */
[----:B------:R-:W-:Y:S01]  /*1520*/  CS2R R78, SRZ ;  /* 0x00000000004e7805 */ /* 0x000fe2000001ff00 */
[----:B------:R-:W-:Y:S01]  /*1530*/  UISETP.LT.AND UP0, UPT, UR4, UR6, UPT ;  /* 0x000000060400728c */ /* 0x000fe2000bf01270 */
[----:B------:R-:W-:-:S02]  /*1540*/  CS2R R76, SRZ ;  /* 0x00000000004c7805 */ /* 0x000fc4000001ff00 */
[----:B------:R-:W-:Y:S02]  /*1550*/  CS2R R74, SRZ ;  /* 0x00000000004a7805 */ /* 0x000fe4000001ff00 */
[----:B------:R-:W-:Y:S01]  /*1560*/  CS2R R72, SRZ ;  /* 0x0000000000487805 */ /* 0x000fe2000001ff00 */
[----:B------:R-:W-:Y:S01]  /*1570*/  USEL UR9, UR4, UR6, UP0 ;  /* 0x0000000604097287 */ /* 0x000fe20008000000 */
[----:B------:R-:W-:Y:S02]  /*1580*/  CS2R R70, SRZ ;  /* 0x0000000000467805 */ /* 0x000fe4000001ff00 */
[----:B------:R-:W-:Y:S02]  /*1590*/  CS2R R68, SRZ ;  /* 0x0000000000447805 */ /* 0x000fe4000001ff00 */
[----:B------:R-:W-:Y:S01]  /*15a0*/  CS2R R66, SRZ ;  /* 0x0000000000427805 */ /* 0x000fe2000001ff00 */
[----:B------:R-:W-:Y:S01]  /*15b0*/  UISETP.GE.AND UP0, UPT, UR9, 0x1, UPT ;  /* 0x000000010900788c */ /* 0x000fe2000bf06270 */
[----:B------:R-:W-:Y:S01]  /*15c0*/  CS2R R64, SRZ ;  /* 0x0000000000407805 */ /* 0x000fe2000001ff00 */
[----:B------:R-:W-:Y:S01]  /*15d0*/  IMAD.U32 R102, RZ, RZ, UR9 ;  /* 0x00000009ff667e24 */ /* 0x000fe2000f8e00ff */
[----:B------:R-:W-:-:S02]  /*15e0*/  CS2R R62, SRZ ;  /* 0x00000000003e7805 */ /* 0x000fc4000001ff00 */
[----:B------:R-:W-:Y:S02]  /*15f0*/  CS2R R60, SRZ ;  /* 0x00000000003c7805 */ /* 0x000fe4000001ff00 */
[----:B------:R-:W-:Y:S02]  /*1600*/  CS2R R58, SRZ ;  /* 0x00000000003a7805 */ /* 0x000fe4000001ff00 */
[----:B------:R-:W-:Y:S02]  /*1610*/  PLOP3.LUT P1, PT, PT, PT, UP0, 0x80, 0x0 ;  /* 0x000000000000781c */ /* 0x000fe40003f2f008 */
        /* <DEDUP_REMOVED lines=49> */
.L_x_2422:
        /* <DEDUP_REMOVED lines=11> */
.L_x_2564:
[----:B------:R-:W-:Y:S05]  /*19e0*/  @!P0 BRA `(.L_x_2424) ;  /* 0x0000000000048947 */ /* 0x000fea0003800000 */
[----:B------:R-:W-:Y:S01]  /*19f0*/  BPT.TRAP 0x1 ;  /* 0x000000040000795c */ /* 0x000fe20000300000 */
.L_x_2424:
[----:B0-----:R-:W-:Y:S02]  /*1a00*/  IMAD.U32 R0, RZ, RZ, UR39 ;  /* 0x00000027ff007e24 */ /* 0x001fe4000f8e00ff */
[----:B------:R-:W-:-:S03]  /*1a10*/  IMAD.U32 R3, RZ, RZ, UR38 ;  /* 0x00000026ff037e24 */ /* 0x000fc6000f8e00ff */
[----:B------:R-:W-:Y:S02]  /*1a20*/  LEA R0, R0, UR40, 0x3 ;  /* 0x0000002800007c11 */ /* 0x000fe4000f8e18ff */
[----:B------:R-:W-:-:S04]  /*1a30*/  SHF.L.U32 R3, R3, 0x1f, RZ ;  /* 0x0000001f03037819 */ /* 0x000fc800000006ff */
[----:B------:R0:W1:Y:S01]  /*1a40*/  SYNCS.PHASECHK.TRANS64.TRYWAIT P1, [R0+URZ+0x30830], R3 ;  /* 0x03083003000075a7 */ /* 0x000062000802017f */
[----:B------:R-:W-:Y:S05]  /*1a50*/  @!P0 BRA `(.L_x_2425) ;  /* 0x0000000000048947 */ /* 0x000fea0003800000 */
[----:B------:R-:W-:Y:S01]  /*1a60*/  BPT.TRAP 0x1 ;  /* 0x000000040000795c */ /* 0x000fe20000300000 */
.L_x_2425:
[----:B-1----:R-:W-:Y:S05]  /*1a70*/  @P1 BRA `(.L_x_2426) ;  /* 0x0000000000081947 */ /* 0x002fea0003800000 */
[----:B------:R-:W1:Y:S02]  /*1a80*/  SYNCS.PHASECHK.TRANS64.TRYWAIT P1, [R0+URZ+0x30830], R3 ;  /* 0x03083003000075a7 */ /* 0x000e64000802017f */
[----:B-1----:R-:W-:Y:S05]  /*1a90*/  @!P1 BRA `(.L_x_2427) ;  /* 0x000000f800509947 */ /* 0x002fea0003800000 */
.L_x_2426:
        /* <DEDUP_REMOVED lines=19> */
[----:B------:R-:W-:Y:S01]  /*1bd0*/  MOV R8, UR8 ;  /* 0x0000000800087c02 */ /* 0x000fe20008000f00 */
        /* <DEDUP_REMOVED lines=79> */
.L_x_2428:
[----:B------:R-:W-:Y:S01]  /*20d0*/  UISETP.NE.AND UP0, UPT, UR61, URZ, UPT ;  /* 0x0000003f3d00728c */ /* 0x000fe2000bf05270 */
[----:B------:R-:W-:Y:S01]  /*20e0*/  VIADD R2, R18, UR42 ;  /* 0x0000002a12027c36 */ /* 0x000fe20008000000 */
[----:B------:R-:W-:Y:S01]  /*20f0*/  R2UR UR6, R102 ;  /* 0x00000000660672ca */ /* 0x000fe200000e0000 */
[----:B------:R-:W-:Y:S01]  /*2100*/  UMOV UR5, 0xffffffa0 ;  /* 0xffffffa000057882 */ /* 0x000fe20000000000 */
[----:B------:R-:W-:Y:S01]  /*2110*/  IMAD.U32 R11, RZ, RZ, UR43 ;  /* 0x0000002bff0b7e24 */ /* 0x000fe2000f8e00ff */
[----:B------:R-:W-:Y:S01]  /*2120*/  ULDC UR34, c[0x0][0x988] ;  /* 0x0002620000227ab9 */ /* 0x000fe20000000800 */
[----:B------:R-:W-:Y:S01]  /*2130*/  PLOP3.LUT P1, PT, PT, PT, UP0, 0x80, 0x0 ;  /* 0x000000000000781c */ /* 0x000fe20003f2f008 */
[----:B------:R-:W2:Y:S01]  /*2140*/  S2UR UR14, SR_CgaCtaId ;  /* 0x00000000000e79c3 */ /* 0x000ea20000008800 */
[----:B------:R-:W-:Y:S02]  /*2150*/  PLOP3.LUT P2, PT, PT, PT, UP0, 0x80, 0x0 ;  /* 0x000000000000781c */ /* 0x000fe40003f4f008 */
[----:B------:R-:W-:-:S02]  /*2160*/  CS2R R118, SRZ ;  /* 0x0000000000767805 */ /* 0x000fc4000001ff00 */
[----:B------:R-:W-:Y:S01]  /*2170*/  R2UR UR10, R0 ;  /* 0x00000000000a72ca */ /* 0x000fe200000e0000 */
[----:B------:R-:W-:Y:S01]  /*2180*/  @UP0 ULDC UR4, c[0x0][0x44c] ;  /* 0x0001130000040ab9 */ /* 0x000fe20000000800 */
[----:B------:R-:W-:Y:S01]  /*2190*/  @UP0 ULDC UR11, c[0x0][0x450] ;  /* 0x00011400000b0ab9 */ /* 0x000fe20000000800 */
[----:B------:R-:W-:Y:S02]  /*21a0*/  CS2R R116, SRZ ;  /* 0x0000000000747805 */ /* 0x000fe4000001ff00 */
[----:B------:R-:W-:Y:S01]  /*21b0*/  CS2R R114, SRZ ;  /* 0x0000000000727805 */ /* 0x000fe2000001ff00 */
[----:B------:R-:W-:Y:S01]  /*21c0*/  UIMAD UR5, UR6, UR5, 0x61 ;  /* 0x00000061060574a4 */ /* 0x000fe2000f8e0205 */
[----:B------:R-:W-:Y:S02]  /*21d0*/  CS2R R112, SRZ ;  /* 0x0000000000707805 */ /* 0x000fe4000001ff00 */
[----:B------:R-:W-:Y:S02]  /*21e0*/  CS2R R110, SRZ ;  /* 0x00000000006e7805 */ /* 0x000fe4000001ff00 */
[----:B------:R-:W-:Y:S01]  /*21f0*/  CS2R R108, SRZ ;  /* 0x00000000006c7805 */ /* 0x000fe2000001ff00 */
[----:B01----:R-:W-:Y:S01]  /*2200*/  @P1 IMAD.HI.U32 R3, R2, UR4, RZ ;  /* 0x0000000402031c27 */ /* 0x003fe2000f8e00ff */
[----:B------:R-:W-:Y:S01]  /*2210*/  @UP0 ULDC UR4, c[0x0][0x450] ;  /* 0x0001140000040ab9 */ /* 0x000fe20000000800 */
[----:B------:R-:W-:-:S02]  /*2220*/  CS2R R106, SRZ ;  /* 0x00000000006a7805 */ /* 0x000fc4000001ff00 */
[----:B------:R-:W-:Y:S01]  /*2230*/  CS2R R104, SRZ ;  /* 0x0000000000687805 */ /* 0x000fe2000001ff00 */
[----:B------:R-:W-:Y:S01]  /*2240*/  IMAD.U32 R4, RZ, RZ, UR5 ;  /* 0x00000005ff047e24 */ /* 0x000fe2000f8e00ff */
[----:B------:R-:W-:Y:S01]  /*2250*/  @P2 SHF.R.U32.HI R2, RZ, UR4, R3 ;  /* 0x00000004ff022c19 */ /* 0x000fe20008011603 */
[----:B------:R-:W-:Y:S01]  /*2260*/  UIMAD UR4, UR6, -0x60, UR60 ;  /* 0xffffffa0060478a4 */ /* 0x000fe2000f8e023c */
[----:B------:R-:W-:Y:S01]  /*2270*/  CS2R R102, SRZ ;  /* 0x0000000000667805 */ /* 0x000fe2000001ff00 */
[----:B------:R-:W-:Y:S01]  /*2280*/  IMAD R4, R17, -0x2, R4 ;  /* 0xfffffffe11047824 */ /* 0x000fe200078e0204 */
[----:B------:R-:W-:Y:S01]  /*2290*/  UMOV UR5, UR42 ;  /* 0x0000002a00057c82 */ /* 0x000fe20008000000 */
[----:B------:R-:W0:Y:S01]  /*22a0*/  SHFL.IDX PT, R5, R2, 0x1, 0x1c1f ;  /* 0x003c1f0002057f89 */ /* 0x000e2200000e0000 */
[----:B------:R-:W-:Y:S01]  /*22b0*/  UIADD3 UR4, UR4, 0x60, URZ ;  /* 0x0000006004047890 */ /* 0x000fe2000fffe03f */
[----:B------:R-:W-:Y:S02]  /*22c0*/  CS2R R100, SRZ ;  /* 0x0000000000647805 */ /* 0x000fe4000001ff00 */
[----:B------:R-:W-:Y:S01]  /*22d0*/  IADD3 R4, -R11, UR60, R4 ;  /* 0x0000003c0b047c10 */ /* 0x000fe2000fffe104 */
[----:B------:R-:W1:Y:S01]  /*22e0*/  SHFL.IDX PT, R2, R2, RZ, 0x1c1f ;  /* 0x001c1fff02027589 */ /* 0x000e6200000e0000 */
[----:B------:R-:W-:-:S02]  /*22f0*/  CS2R R98, SRZ ;  /* 0x0000000000627805 */ /* 0x000fc4000001ff00 */
[----:B------:R-:W-:Y:S01]  /*2300*/  CS2R R96, SRZ ;  /* 0x0000000000607805 */ /* 0x000fe2000001ff00 */
[----:B------:R-:W-:Y:S01]  /*2310*/  IMAD.U32 R10, RZ, RZ, UR4 ;  /* 0x00000004ff0a7e24 */ /* 0x000fe2000f8e00ff */
        /* <DEDUP_REMOVED lines=8> */
[----:B------:R-:W-:Y:S02]  /*23a0*/  CS2R R86, SRZ ;  /* 0x0000000000567805 */ /* 0x000fe4000001ff00 */
[----:B------:R-:W-:Y:S01]  /*23b0*/  CS2R R84, SRZ ;  /* 0x0000000000547805 */ /* 0x000fe2000001ff00 */
[----:B------:R-:W-:Y:S01]  /*23c0*/  @UP0 USHF.R.U32.HI UR5, URZ, UR11, UR7 ;  /* 0x0000000b3f050299 */ /* 0x000fe20008011607 */
[----:B------:R-:W-:Y:S02]  /*23d0*/  CS2R R82, SRZ ;  /* 0x0000000000527805 */ /* 0x000fe4000001ff00 */
[----:B------:R-:W-:Y:S02]  /*23e0*/  CS2R R80, SRZ ;  /* 0x0000000000507805 */ /* 0x000fe4000001ff00 */
[----:B------:R-:W-:Y:S01]  /*23f0*/  CS2R R78, SRZ ;  /* 0x00000000004e7805 */ /* 0x000fe2000001ff00 */
[----:B------:R-:W-:Y:S01]  /*2400*/  UIADD3 UR6, UR5, UR60, -UR43 ;  /* 0x0000003c05067290 */ /* 0x000fe2000fffe82b */
[----:B------:R-:W-:-:S02]  /*2410*/  CS2R R76, SRZ ;  /* 0x00000000004c7805 */ /* 0x000fc4000001ff00 */
[----:B0-----:R-:W-:Y:S01]  /*2420*/  VIADDMNMX R5, R5, R4, R3, PT ;  /* 0x0000000405057246 */ /* 0x001fe20003800103 */
[----:B------:R-:W-:Y:S01]  /*2430*/  UIADD3 UR5, UR10, 0x30840, URZ ;  /* 0x000308400a057890 */ /* 0x000fe2000fffe03f */
[----:B------:R-:W-:Y:S01]  /*2440*/  CS2R R74, SRZ ;  /* 0x00000000004a7805 */ /* 0x000fe2000001ff00 */
[----:B------:R-:W-:Y:S01]  /*2450*/  UIMAD.WIDE UR6, UR6, 0x2aaaaaab, URZ ;  /* 0x2aaaaaab060678a5 */ /* 0x000fe2000f8e023f */
[C---:B------:R-:W-:Y:S01]  /*2460*/  ISETP.GT.AND P1, PT, R5.reuse, RZ, PT ;  /* 0x000000ff0500720c */ /* 0x040fe20003f24270 */
[----:B--2---:R-:W-:Y:S01]  /*2470*/  UPRMT UR5, UR14, 0x654, UR5 ;  /* 0x000006540e057896 */ /* 0x004fe20008000005 */
[C---:B------:R-:W-:Y:S01]  /*2480*/  ISETP.GT.AND P2, PT, R5.reuse, 0x1, PT ;  /* 0x000000010500780c */ /* 0x040fe20003f44270 */
[----:B------:R-:W-:Y:S01]  /*2490*/  USHF.R.U32.HI UR6, URZ, 0x1f, UR7 ;  /* 0x0000001f3f067899 */ /* 0x000fe20008011607 */
[----:B------:R-:W-:Y:S02]  /*24a0*/  ISETP.GT.AND P3, PT, R5, 0x8, PT ;  /* 0x000000080500780c */ /* 0x000fe40003f64270 */
[----:B------:R-:W-:-:S02]  /*24b0*/  CS2R R72, SRZ ;  /* 0x0000000000487805 */ /* 0x000fc4000001ff00 */
[----:B------:R-:W-:Y:S01]  /*24c0*/  FSEL R26, R26, -INF , P1 ;  /* 0xff8000001a1a7808 */ /* 0x000fe20000800000 */
[----:B------:R-:W-:Y:S01]  /*24d0*/  ULEA.HI.SX32 UR6, UR7, UR6, 0x1c ;  /* 0x0000000607067291 */ /* 0x000fe2000f8fe23f */
[----:B------:R-:W-:Y:S02]  /*24e0*/  FSEL R27, R27, -INF , P2 ;  /* 0xff8000001b1b7808 */ /* 0x000fe40001000000 */
[C---:B------:R-:W-:Y:S01]  /*24f0*/  ISETP.GT.AND P1, PT, R5.reuse, 0x9, PT ;  /* 0x000000090500780c */ /* 0x040fe20003f24270 */
[----:B------:R-:W-:Y:S01]  /*2500*/  UISETP.LT.AND UP0, UPT, URZ, UR6, UPT ;  /* 0x000000063f00728c */ /* 0x000fe2000bf01270 */
[----:B------:R-:W-:Y:S01]  /*2510*/  FSEL R30, R30, -INF , P3 ;  /* 0xff8000001e1e7808 */ /* 0x000fe20001800000 */
[----:B------:R-:W-:Y:S01]  /*2520*/  SYNCS.ARRIVE.TRANS64.RED.A1T0 RZ, [UR5], RZ ;  /* 0x000000ffffff79a7 */ /* 0x000fe20008100405 */
[----:B------:R-:W-:Y:S01]  /*2530*/  FMNMX.FTZ R11, R26, R27, !PT ;  /* 0x0000001b1a0b7209 */ /* 0x000fe20007810000 */
[----:B------:R-:W-:Y:S01]  /*2540*/  USEL UR11, URZ, UR6, !UP0 ;  /* 0x000000063f0b7287 */ /* 0x000fe2000c000000 */
[----:B------:R-:W-:-:S02]  /*2550*/  ISETP.GT.AND P2, PT, R5, 0x10, PT ;  /* 0x000000100500780c */ /* 0x000fc40003f44270 */
[----:B------:R-:W-:Y:S01]  /*2560*/  FSEL R31, R31, -INF , P1 ;  /* 0xff8000001f1f7808 */ /* 0x000fe20000800000 */
[----:B------:R-:W-:Y:S01]  /*2570*/  UISETP.GE.AND UP0, UPT, UR4, UR11, UPT ;  /* 0x0000000b0400728c */ /* 0x000fe2000bf06270 */
[----:B------:R-:W-:Y:S02]  /*2580*/  FMNMX.FTZ R10, R30, R11, !PT ;  /* 0x0000000b1e0a7209 */ /* 0x000fe40007810000 */
[----:B------:R-:W-:Y:S02]  /*2590*/  ISETP.GT.AND P1, PT, R5, 0x11, PT ;  /* 0x000000110500780c */ /* 0x000fe40003f24270 */
[----:B------:R-:W-:Y:S02]  /*25a0*/  FSEL R34, R34, -INF , P2 ;  /* 0xff80000022227808 */ /* 0x000fe40001000000 */
[----:B------:R-:W-:Y:S02]  /*25b0*/  FMNMX.FTZ R11, R31, R10, !PT ;  /* 0x0000000a1f0b7209 */ /* 0x000fe40007810000 */
        /* <DEDUP_REMOVED lines=54> */
[----:B------:R-:W-:-:S02]  /*2920*/  FSEL R71, R71, -INF , P1 ;  /* 0xff80000047477808 */ /* 0x000fc40000800000 */
[----:B------:R-:W-:Y:S02]  /*2930*/  FMNMX.FTZ R10, R70, R5, !PT ;  /* 0x00000005460a7209 */ /* 0x000fe40007810000 */
[----:B-1----:R-:W-:Y:S02]  /*2940*/  VIADDMNMX R4, R2, R4, R3, PT ;  /* 0x0000000402047246 */ /* 0x002fe40003800103 */
[----:B------:R-:W-:Y:S02]  /*2950*/  FMNMX.FTZ R10, R71, R10, !PT ;  /* 0x0000000a470a7209 */ /* 0x000fe40007810000 */
[C---:B------:R-:W-:Y:S02]  /*2960*/  ISETP.GT.AND P1, PT, R4.reuse, RZ, PT ;  /* 0x000000ff0400720c */ /* 0x040fe40003f24270 */
[C---:B------:R-:W-:Y:S01]  /*2970*/  ISETP.GT.AND P2, PT, R4.reuse, 0x1, PT ;  /* 0x000000010400780c */ /* 0x040fe20003f44270 */
[----:B------:R-:W0:Y:S01]  /*2980*/  SHFL.BFLY PT, R5, R10, 0x2, 0x1f ;  /* 0x0c401f000a057f89 */ /* 0x000e2200000e0000 */
[----:B------:R-:W-:-:S02]  /*2990*/  ISETP.GT.AND P3, PT, R4, 0x8, PT ;  /* 0x000000080400780c */ /* 0x000fc40003f64270 */
[----:B------:R-:W-:Y:S02]  /*29a0*/  FSEL R24, R24, -INF , P1 ;  /* 0xff80000018187808 */ /* 0x000fe40000800000 */
[----:B------:R-:W-:Y:S02]  /*29b0*/  FSEL R25, R25, -INF , P2 ;  /* 0xff80000019197808 */ /* 0x000fe40001000000 */
[----:B------:R-:W-:Y:S02]  /*29c0*/  ISETP.GT.AND P1, PT, R4, 0x9, PT ;  /* 0x000000090400780c */ /* 0x000fe40003f24270 */
[----:B------:R-:W-:Y:S02]  /*29d0*/  FSEL R28, R28, -INF , P3 ;  /* 0xff8000001c1c7808 */ /* 0x000fe40001800000 */
        /* <DEDUP_REMOVED lines=8> */
[----:B------:R-:W-:Y:S02]  /*2a60*/  FMNMX.FTZ R5, R24, R25, !PT ;  /* 0x0000001918057209 */ /* 0x000fe40007810000 */
[----:B------:R-:W-:Y:S01]  /*2a70*/  FSEL R36, R36, -INF , P3 ;  /* 0xff80000024247808 */ /* 0x000fe20001800000 */
[----:B------:R-:W0:Y:S01]  /*2a80*/  SHFL.BFLY PT, R12, R11, 0x1, 0x1f ;  /* 0x0c201f000b0c7f89 */ /* 0x000e2200000e0000 */
[----:B------:R-:W-:Y:S02]  /*2a90*/  FMNMX.FTZ R2, R28, R5, !PT ;  /* 0x000000051c027209 */ /* 0x000fe40007810000 */
[----:B------:R-:W-:Y:S02]  /*2aa0*/  FSEL R37, R37, -INF , P1 ;  /* 0xff80000025257808 */ /* 0x000fe40000800000 */
[----:B------:R-:W-:Y:S02]  /*2ab0*/  FMNMX.FTZ R5, R29, R2, !PT ;  /* 0x000000021d057209 */ /* 0x000fe40007810000 */
[----:B------:R-:W-:-:S02]  /*2ac0*/  ISETP.GT.AND P1, PT, R4, 0x21, PT ;  /* 0x000000210400780c */ /* 0x000fc40003f24270 */
[----:B------:R-:W-:Y:S02]  /*2ad0*/  FMNMX.FTZ R2, R32, R5, !PT ;  /* 0x0000000520027209 */ /* 0x000fe40007810000 */
[----:B------:R-:W-:Y:S02]  /*2ae0*/  FSEL R41, R41, -INF , P1 ;  /* 0xff80000029297808 */ /* 0x000fe40000800000 */
[----:B------:R-:W-:Y:S02]  /*2af0*/  FMNMX.FTZ R5, R33, R2, !PT ;  /* 0x0000000221057209 */ /* 0x000fe40007810000 */
[----:B------:R-:W-:Y:S02]  /*2b00*/  ISETP.GT.AND P1, PT, R4, 0x29, PT ;  /* 0x000000290400780c */ /* 0x000fe40003f24270 */
[----:B------:R-:W-:Y:S02]  /*2b10*/  FMNMX.FTZ R2, R36, R5, !PT ;  /* 0x0000000524027209 */ /* 0x000fe40007810000 */
[----:B------:R-:W-:-:S02]  /*2b20*/  FSEL R45, R45, -INF , P1 ;  /* 0xff8000002d2d7808 */ /* 0x000fc40000800000 */
[----:B------:R-:W-:Y:S02]  /*2b30*/  FMNMX.FTZ R5, R37, R2, !PT ;  /* 0x0000000225057209 */ /* 0x000fe40007810000 */
[C---:B------:R-:W-:Y:S02]  /*2b40*/  ISETP.GT.AND P1, PT, R4.reuse, 0x31, PT ;  /* 0x000000310400780c */ /* 0x040fe40003f24270 */
[----:B0-----:R-:W-:Y:S02]  /*2b50*/  FMNMX.FTZ R3, R11, R12, !PT ;  /* 0x0000000c0b037209 */ /* 0x001fe40007810000 */
[----:B------:R-:W-:Y:S02]  /*2b60*/  FSEL R49, R49, -INF , P1 ;  /* 0xff80000031317808 */ /* 0x000fe40000800000 */
[C---:B------:R-:W-:Y:S01]  /*2b70*/  FSETP.NEU.FTZ.AND P2, PT, R3.reuse, -INF , PT ;  /* 0xff8000000300780b */ /* 0x040fe20003f5d000 */
[----:B------:R-:W-:Y:S01]  /*2b80*/  FMUL.FTZ R10, R3, UR34 ;  /* 0x00000022030a7c20 */ /* 0x000fe20008410000 */
[----:B------:R-:W-:-:S04]  /*2b90*/  ISETP.GT.AND P1, PT, R4, 0x39, PT ;  /* 0x000000390400780c */ /* 0x000fc80003f24270 */
[----:B------:R-:W-:Y:S02]  /*2ba0*/  FSEL R10, R10, RZ, P2 ;  /* 0x000000ff0a0a7208 */ /* 0x000fe40001000000 */
[----:B------:R-:W-:Y:S02]  /*2bb0*/  ISETP.GT.AND P2, PT, R4, 0x20, PT ;  /* 0x000000200400780c */ /* 0x000fe40003f44270 */
[----:B------:R-:W-:Y:S01]  /*2bc0*/  FSEL R53, R53, -INF , P1 ;  /* 0xff80000035357808 */ /* 0x000fe20000800000 */
[--C-:B------:R-:W-:Y:S01]  /*2bd0*/  FFMA.FTZ R26, R26, UR34, -R10.reuse ;  /* 0x000000221a1a7c23 */ /* 0x100fe2000801080a */
[----:B------:R-:W-:Y:S01]  /*2be0*/  FSEL R40, R40, -INF , P2 ;  /* 0xff80000028287808 */ /* 0x000fe20001000000 */
[--C-:B------:R-:W-:Y:S01]  /*2bf0*/  FFMA.FTZ R27, R27, UR34, -R10.reuse ;  /* 0x000000221b1b7c23 */ /* 0x100fe2000801080a */
[----:B------:R-:W-:Y:S01]  /*2c00*/  ISETP.GT.AND P2, PT, R4, 0x28, PT ;  /* 0x000000280400780c */ /* 0x000fe20003f44270 */
[--C-:B------:R-:W-:Y:S01]  /*2c10*/  FFMA.FTZ R30, R30, UR34, -R10.reuse ;  /* 0x000000221e1e7c23 */ /* 0x100fe2000801080a */
[----:B------:R-:W-:Y:S01]  /*2c20*/  FMNMX.FTZ R2, R40, R5, !PT ;  /* 0x0000000528027209 */ /* 0x000fe20007810000 */
[----:B------:R-:W-:Y:S01]  /*2c30*/  MUFU.EX2 R26, R26 ;  /* 0x0000001a001a7308 */ /* 0x000fe20000000800 */
[----:B------:R-:W-:Y:S01]  /*2c40*/  FSEL R44, R44, -INF , P2 ;  /* 0xff8000002c2c7808 */ /* 0x000fe20001000000 */
[--C-:B------:R-:W-:Y:S01]  /*2c50*/  FFMA.FTZ R31, R31, UR34, -R10.reuse ;  /* 0x000000221f1f7c23 */ /* 0x100fe2000801080a */
[----:B------:R-:W-:Y:S01]  /*2c60*/  FMNMX.FTZ R5, R41, R2, !PT ;  /* 0x0000000229057209 */ /* 0x000fe20007810000 */
[--C-:B------:R-:W-:Y:S01]  /*2c70*/  FFMA.FTZ R34, R34, UR34, -R10.reuse ;  /* 0x0000002222227c23 */ /* 0x100fe2000801080a */
[----:B------:R-:W-:Y:S01]  /*2c80*/  ISETP.GT.AND P2, PT, R4, 0x30, PT ;  /* 0x000000300400780c */ /* 0x000fe20003f44270 */
[--C-:B------:R-:W-:Y:S01]  /*2c90*/  FFMA.FTZ R35, R35, UR34, -R10.reuse ;  /* 0x0000002223237c23 */ /* 0x100fe2000801080a */
[----:B------:R-:W-:Y:S01]  /*2ca0*/  FMNMX.FTZ R2, R44, R5, !PT ;  /* 0x000000052c027209 */ /* 0x000fe20007810000 */
[----:B------:R-:W0:Y:S01]  /*2cb0*/  MUFU.EX2 R27, R27 ;  /* 0x0000001b001b7308 */ /* 0x000e220000000800 */
[----:B------:R-:W-:Y:S01]  /*2cc0*/  FSEL R48, R48, -INF , P2 ;  /* 0xff80000030307808 */ /* 0x000fe20001000000 */
[--C-:B------:R-:W-:Y:S01]  /*2cd0*/  FFMA.FTZ R38, R38, UR34, -R10.reuse ;  /* 0x0000002226267c23 */ /* 0x100fe2000801080a */
[----:B------:R-:W-:Y:S01]  /*2ce0*/  FMNMX.FTZ R5, R45, R2, !PT ;  /* 0x000000022d057209 */ /* 0x000fe20007810000 */
[--C-:B------:R-:W-:Y:S01]  /*2cf0*/  FFMA.FTZ R39, R39, UR34, -R10.reuse ;  /* 0x0000002227277c23 */ /* 0x100fe2000801080a */
[----:B------:R-:W-:Y:S01]  /*2d00*/  ISETP.GT.AND P2, PT, R4, 0x38, PT ;  /* 0x000000380400780c */ /* 0x000fe20003f44270 */
[--C-:B------:R-:W-:Y:S01]  /*2d10*/  FFMA.FTZ R42, R42, UR34, -R10.reuse ;  /* 0x000000222a2a7c23 */ /* 0x100fe2000801080a */
[----:B------:R-:W-:Y:S01]  /*2d20*/  FMNMX.FTZ R2, R48, R5, !PT ;  /* 0x0000000530027209 */ /* 0x000fe20007810000 */
[----:B------:R-:W1:Y:S01]  /*2d30*/  MUFU.EX2 R30, R30 ;  /* 0x0000001e001e7308 */ /* 0x000e620000000800 */
[----:B------:R-:W-:Y:S01]  /*2d40*/  FSEL R52, R52, -INF , P2 ;  /* 0xff80000034347808 */ /* 0x000fe20001000000 */
[--C-:B------:R-:W-:Y:S01]  /*2d50*/  FFMA.FTZ R43, R43, UR34, -R10.reuse ;  /* 0x000000222b2b7c23 */ /* 0x100fe2000801080a */
[----:B------:R-:W-:Y:S01]  /*2d60*/  FMNMX.FTZ R5, R49, R2, !PT ;  /* 0x0000000231057209 */ /* 0x000fe20007810000 */
[--C-:B------:R-:W-:Y:S01]  /*2d70*/  FFMA.FTZ R46, R46, UR34, -R10.reuse ;  /* 0x000000222e2e7c23 */ /* 0x100fe2000801080a */
[----:B------:R-:W-:Y:S01]  /*2d80*/  ISETP.GT.AND P2, PT, R4, 0x40, PT ;  /* 0x000000400400780c */ /* 0x000fe20003f44270 */
[--C-:B------:R-:W-:Y:S01]  /*2d90*/  FFMA.FTZ R47, R47, UR34, -R10.reuse ;  /* 0x000000222f2f7c23 */ /* 0x100fe2000801080a */
[----:B------:R-:W-:Y:S01]  /*2da0*/  FMNMX.FTZ R2, R52, R5, !PT ;  /* 0x0000000534027209 */ /* 0x000fe20007810000 */
[----:B------:R-:W2:Y:S01]  /*2db0*/  MUFU.EX2 R31, R31 ;  /* 0x0000001f001f7308 */ /* 0x000ea20000000800 */
[----:B------:R-:W-:Y:S01]  /*2dc0*/  ISETP.GT.AND P1, PT, R4, 0x41, PT ;  /* 0x000000410400780c */ /* 0x000fe20003f24270 */
[----:B0-----:R-:W-:Y:S01]  /*2dd0*/  FADD.FTZ R11, R26, R27 ;  /* 0x0000001b1a0b7221 */ /* 0x001fe20000010000 */
[----:B------:R-:W-:Y:S01]  /*2de0*/  FSEL R56, R56, -INF , P2 ;  /* 0xff80000038387808 */ /* 0x000fe20001000000 */
[--C-:B------:R-:W-:Y:S01]  /*2df0*/  FFMA.FTZ R50, R50, UR34, -R10.reuse ;  /* 0x0000002232327c23 */ /* 0x100fe2000801080a */
[----:B------:R-:W-:Y:S01]  /*2e00*/  FMNMX.FTZ R5, R53, R2, !PT ;  /* 0x0000000235057209 */ /* 0x000fe20007810000 */
[--C-:B------:R-:W-:Y:S01]  /*2e10*/  FFMA.FTZ R51, R51, UR34, -R10.reuse ;  /* 0x0000002233337c23 */ /* 0x100fe2000801080a */
[----:B------:R-:W-:Y:S01]  /*2e20*/  ISETP.GT.AND P2, PT, R4, 0x48, PT ;  /* 0x000000480400780c */ /* 0x000fe20003f44270 */
[----:B------:R-:W-:Y:S01]  /*2e30*/  MUFU.EX2 R34, R34 ;  /* 0x0000002200227308 */ /* 0x000fe20000000800 */
[----:B------:R-:W-:Y:S01]  /*2e40*/  FSEL R57, R57, -INF , P1 ;  /* 0xff80000039397808 */ /* 0x000fe20000800000 */
[----:B-1----:R-:W-:Y:S01]  /*2e50*/  FADD.FTZ R14, R30, R11 ;  /* 0x0000000b1e0e7221 */ /* 0x002fe20000010000 */
[----:B------:R-:W-:Y:S01]  /*2e60*/  FMNMX.FTZ R2, R56, R5, !PT ;  /* 0x0000000538027209 */ /* 0x000fe20007810000 */
[--C-:B------:R-:W-:Y:S01]  /*2e70*/  FFMA.FTZ R54, R54, UR34, -R10.reuse ;  /* 0x0000002236367c23 */ /* 0x100fe2000801080a */
[----:B------:R-:W-:Y:S01]  /*2e80*/  ISETP.GT.AND P1, PT, R4, 0x49, PT ;  /* 0x000000490400780c */ /* 0x000fe20003f24270 */
[----:B------:R-:W-:Y:S01]  /*2e90*/  FFMA.FTZ R55, R55, UR34, -R10 ;  /* 0x0000002237377c23 */ /* 0x000fe2000801080a */
[----:B------:R-:W-:Y:S01]  /*2ea0*/  FSEL R60, R60, -INF , P2 ;  /* 0xff8000003c3c7808 */ /* 0x000fe20001000000 */
[----:B------:R-:W0:Y:S01]  /*2eb0*/  MUFU.EX2 R35, R35 ;  /* 0x0000002300237308 */ /* 0x000e220000000800 */
[----:B------:R-:W-:Y:S01]  /*2ec0*/  FMNMX.FTZ R5, R57, R2, !PT ;  /* 0x0000000239057209 */ /* 0x000fe20007810000 */
[----:B--2---:R-:W-:Y:S01]  /*2ed0*/  FADD.FTZ R11, R31, R14 ;  /* 0x0000000e1f0b7221 */ /* 0x004fe20000010000 */
[----:B------:R-:W-:Y:S01]  /*2ee0*/  ISETP.GT.AND P2, PT, R4, 0x50, PT ;  /* 0x000000500400780c */ /* 0x000fe20003f44270 */
[--C-:B------:R-:W-:Y:S01]  /*2ef0*/  FFMA.FTZ R58, R58, UR34, -R10.reuse ;  /* 0x000000223a3a7c23 */ /* 0x100fe2000801080a */
[----:B------:R-:W-:Y:S01]  /*2f00*/  FSEL R61, R61, -INF , P1 ;  /* 0xff8000003d3d7808 */ /* 0x000fe20000800000 */
[--C-:B------:R-:W-:Y:S01]  /*2f10*/  FFMA.FTZ R59, R59, UR34, -R10.reuse ;  /* 0x000000223b3b7c23 */ /* 0x100fe2000801080a */
[----:B------:R-:W-:Y:S01]  /*2f20*/  FMNMX.FTZ R2, R60, R5, !PT ;  /* 0x000000053c027209 */ /* 0x000fe20007810000 */
[----:B------:R-:W-:Y:S01]  /*2f30*/  MUFU.EX2 R38, R38 ;  /* 0x0000002600267308 */ /* 0x000fe20000000800 */
[----:B------:R-:W-:Y:S01]  /*2f40*/  ISETP.GT.AND P1, PT, R4, 0x51, PT ;  /* 0x000000510400780c */ /* 0x000fe20003f24270 */
[--C-:B------:R-:W-:Y:S01]  /*2f50*/  FFMA.FTZ R62, R62, UR34, -R10.reuse ;  /* 0x000000223e3e7c23 */ /* 0x100fe2000801080a */
[----:B------:R-:W-:Y:S01]  /*2f60*/  FSEL R64, R64, -INF , P2 ;  /* 0xff80000040407808 */ /* 0x000fe20001000000 */
[--C-:B------:R-:W-:Y:S01]  /*2f70*/  FFMA.FTZ R63, R63, UR34, -R10.reuse ;  /* 0x000000223f3f7c23 */ /* 0x100fe2000801080a */
[----:B------:R-:W-:Y:S01]  /*2f80*/  FMNMX.FTZ R5, R61, R2, !PT ;  /* 0x000000023d057209 */ /* 0x000fe20007810000 */
[--C-:B------:R-:W-:Y:S01]  /*2f90*/  FFMA.FTZ R66, R66, UR34, -R10.reuse ;  /* 0x0000002242427c23 */ /* 0x100fe2000801080a */
[----:B------:R-:W-:Y:S01]  /*2fa0*/  ISETP.GT.AND P2, PT, R4, 0x58, PT ;  /* 0x000000580400780c */ /* 0x000fe20003f44270 */
[----:B------:R-:W1:Y:S01]  /*2fb0*/  MUFU.EX2 R39, R39 ;  /* 0x0000002700277308 */ /* 0x000e620000000800 */
[----:B------:R-:W-:Y:S01]  /*2fc0*/  FSEL R65, R65, -INF , P1 ;  /* 0xff80000041417808 */ /* 0x000fe20000800000 */
[--C-:B------:R-:W-:Y:S01]  /*2fd0*/  FFMA.FTZ R67, R67, UR34, -R10.reuse ;  /* 0x0000002243437c23 */ /* 0x100fe2000801080a */
[----:B------:R-:W-:Y:S01]  /*2fe0*/  FMNMX.FTZ R2, R64, R5, !PT ;  /* 0x0000000540027209 */ /* 0x000fe20007810000 */
[--C-:B------:R-:W-:Y:S01]  /*2ff0*/  FFMA.FTZ R70, R70, UR34, -R10.reuse ;  /* 0x0000002246467c23 */ /* 0x100fe2000801080a */
[----:B------:R-:W-:Y:S01]  /*3000*/  ISETP.GT.AND P1, PT, R4, 0x59, PT ;  /* 0x000000590400780c */ /* 0x000fe20003f24270 */
[----:B------:R-:W-:Y:S01]  /*3010*/  FFMA.FTZ R10, R71, UR34, -R10 ;  /* 0x00000022470a7c23 */ /* 0x000fe2000801080a */
[----:B------:R-:W-:Y:S01]  /*3020*/  FSEL R68, R68, -INF , P2 ;  /* 0xff80000044447808 */ /* 0x000fe20001000000 */
[----:B------:R-:W-:Y:S01]  /*3030*/  MUFU.EX2 R42, R42 ;  /* 0x0000002a002a7308 */ /* 0x000fe20000000800 */
[----:B------:R-:W-:-:S02]  /*3040*/  FMNMX.FTZ R5, R65, R2, !PT ;  /* 0x0000000241057209 */ /* 0x000fc40007810000 */
[----:B------:R-:W-:Y:S02]  /*3050*/  FSEL R69, R69, -INF , P1 ;  /* 0xff80000045457808 */ /* 0x000fe40000800000 */
[----:B------:R-:W-:Y:S02]  /*3060*/  FMNMX.FTZ R2, R68, R5, !PT ;  /* 0x0000000544027209 */ /* 0x000fe40007810000 */
[----:B------:R-:W-:Y:S01]  /*3070*/  F2FP.BF16.F32.PACK_AB R189, R27, R26 ;  /* 0x0000001a1bbd723e */ /* 0x000fe200000010ff */
[----:B------:R-:W2:Y:S01]  /*3080*/  MUFU.EX2 R43, R43 ;  /* 0x0000002b002b7308 */ /* 0x000ea20000000800 */
[----:B------:R-:W-:Y:S02]  /*3090*/  FMNMX.FTZ R2, R69, R2, !PT ;  /* 0x0000000245027209 */ /* 0x000fe40007810000 */
[----:B------:R-:W-:Y:S02]  /*30a0*/  CS2R R26, SRZ ;  /* 0x00000000001a7805 */ /* 0x000fe4000001ff00 */
[----:B------:R-:W-:-:S02]  /*30b0*/  F2FP.BF16.F32.PACK_AB R191, R31, R30 ;  /* 0x0000001e1fbf723e */ /* 0x000fc400000010ff */
[----:B------:R-:W-:Y:S02]  /*30c0*/  CS2R R30, SRZ ;  /* 0x00000000001e7805 */ /* 0x000fe4000001ff00 */
[----:B0-----:R-:W-:Y:S01]  /*30d0*/  F2FP.BF16.F32.PACK_AB R185, R35, R34 ;  /* 0x0000002223b9723e */ /* 0x001fe200000010ff */
[----:B------:R-:W0:Y:S01]  /*30e0*/  SHFL.BFLY PT, R5, R2, 0x2, 0x1f ;  /* 0x0c401f0002057f89 */ /* 0x000e2200000e0000 */
[----:B-1----:R-:W-:Y:S01]  /*30f0*/  F2FP.BF16.F32.PACK_AB R187, R39, R38 ;  /* 0x0000002627bb723e */ /* 0x002fe200000010ff */
[----:B------:R-:W-:Y:S08]  /*3100*/  MUFU.EX2 R46, R46 ;  /* 0x0000002e002e7308 */ /* 0x000ff00000000800 */
        /* <DEDUP_REMOVED lines=156> */
[----:B------:R-:W-:Y:S01]  /*3ad0*/  MOV R11, R3 ;  /* 0x00000003000b7202 */ /* 0x000fe20000000f00 */
[----:B------:R-:W-:Y:S01]  /*3ae0*/  IMAD.MOV.U32 R12, RZ, RZ, R4 ;  /* 0x000000ffff0c7224 */ /* 0x000fe200078e0004 */
[----:B------:R-:W-:Y:S01]  /*3af0*/  UMOV UR5, UR38 ;  /* 0x0000002600057c82 */ /* 0x000fe20008000000 */
[----:B------:R-:W-:Y:S01]  /*3b00*/  IMAD.MOV.U32 R2, RZ, RZ, 0x3f800000 ;  /* 0x3f800000ff027424 */ /* 0x000fe200078e00ff */
[----:B------:R-:W-:Y:S01]  /*3b10*/  UMOV UR6, UR39 ;  /* 0x0000002700067c82 */ /* 0x000fe20008000000 */
[----:B------:R-:W-:Y:S01]  /*3b20*/  IMAD.MOV.U32 R119, RZ, RZ, RZ ;  /* 0x000000ffff777224 */ /* 0x000fe200078e00ff */
[----:B------:R-:W-:-:S06]  /*3b30*/  ULDC UR34, c[0x0][0x988] ;  /* 0x0002620000227ab9 */ /* 0x000fcc0000000800 */
.L_x_2440:
[----:B------:R-:W-:-:S04]  /*3b40*/  UISETP.NE.AND UP0, UPT, UR6, 0x1, UPT ;  /* 0x000000010600788c */ /* 0x000fc8000bf05270 */
[----:B------:R-:W-:-:S04]  /*3b50*/  USEL UR38, URZ, 0x1, UP0 ;  /* 0x000000013f267887 */ /* 0x000fc80008000000 */
[----:B------:R-:W-:Y:S01]  /*3b60*/  ULOP3.LUT UR38, UR5, UR38, URZ, 0x3c, !UPT ;  /* 0x0000002605267292 */ /* 0x000fe2000f8e3c3f */
[----:B------:R-:W-:Y:S11]  /*3b70*/  @!P0 BRA `(.L_x_2430) ;  /* 0x0000000000048947 */ /* 0x000ff60003800000 */
[----:B------:R-:W-:Y:S01]  /*3b80*/  BPT.TRAP 0x1 ;  /* 0x000000040000795c */ /* 0x000fe20000300000 */
.L_x_2430:
        /* <DEDUP_REMOVED lines=9> */
.L_x_2431:
[----:B-1----:R-:W-:Y:S05]  /*3c20*/  @P1 BRA `(.L_x_2432) ;  /* 0x0000000000081947 */ /* 0x002fea0003800000 */
[----:B------:R-:W1:Y:S02]  /*3c30*/  SYNCS.PHASECHK.TRANS64.TRYWAIT P1, [UR7+0x30830], R3 ;  /* 0x03083003ff0075a7 */ /* 0x000e640008020147 */
[----:B-1----:R-:W-:Y:S05]  /*3c40*/  @!P1 BRA `(.L_x_2433) ;  /* 0x000000d400f89947 */ /* 0x002fea0003800000 */
.L_x_2432:
        /* <DEDUP_REMOVED lines=175> */
.L_x_2434:
[----:B------:R-:W-:Y:S01]  /*4740*/  ULEA UR10, UR6, UR40, 0x3 ;  /* 0x00000028060a7291 */ /* 0x000fe2000f8e183f */
[----:B------:R-:W-:-:S05]  /*4750*/  IMAD.U32 R0, RZ, RZ, UR5 ;  /* 0x00000005ff007e24 */ /* 0x000fca000f8e00ff */
[----:B------:R-:W-:-:S04]  /*4760*/  SHF.L.U32 R0, R0, 0x1f, RZ ;  /* 0x0000001f00007819 */ /* 0x000fc800000006ff */
[----:B------:R2:W3:Y:S01]  /*4770*/  SYNCS.PHASECHK.TRANS64.TRYWAIT P1, [UR10+0x30850], R0 ;  /* 0x03085000ff0075a7 */ /* 0x0004e2000802014a */
[----:B------:R-:W-:Y:S05]  /*4780*/  @!P0 BRA `(.L_x_2435) ;  /* 0x0000000000048947 */ /* 0x000fea0003800000 */
[----:B------:R-:W-:Y:S01]  /*4790*/  BPT.TRAP 0x1 ;  /* 0x000000040000795c */ /* 0x000fe20000300000 */
.L_x_2435:
[----:B---3--:R-:W-:Y:S05]  /*47a0*/  @P1 BRA `(.L_x_2436) ;  /* 0x0000000000081947 */ /* 0x008fea0003800000 */
[----:B------:R-:W3:Y:S02]  /*47b0*/  SYNCS.PHASECHK.TRANS64.TRYWAIT P1, [UR10+0x30850], R0 ;  /* 0x03085000ff0075a7 */ /* 0x000ee4000802014a */
[----:B---3--:R-:W-:Y:S05]  /*47c0*/  @!P1 BRA `(.L_x_2437) ;  /* 0x000000cc00309947 */ /* 0x008fea0003800000 */
.L_x_2436:
        /* <DEDUP_REMOVED lines=37> */
.L_x_2438:
[----:B------:R-:W-:Y:S01]  /*4a20*/  UISETP.NE.AND UP0, UPT, UR61, URZ, UPT ;  /* 0x0000003f3d00728c */ /* 0x000fe2000bf05270 */
[----:B0-2---:R-:W-:Y:S01]  /*4a30*/  VIADD R0, R18, UR42 ;  /* 0x0000002a12007c36 */ /* 0x005fe20008000000 */
[----:B------:R-:W0:Y:S01]  /*4a40*/  S2UR UR6, SR_CgaCtaId ;  /* 0x00000000000679c3 */ /* 0x000e220000008800 */
[----:B------:R-:W-:Y:S01]  /*4a50*/  IMAD.U32 R13, RZ, RZ, UR43 ;  /* 0x0000002bff0d7e24 */ /* 0x000fe2000f8e00ff */
[----:B------:R-:W-:Y:S02]  /*4a60*/  UIADD3 UR7, UR7, 0x30840, URZ ;  /* 0x0003084007077890 */ /* 0x000fe4000fffe03f */
[----:B------:R-:W-:Y:S02]  /*4a70*/  PLOP3.LUT P1, PT, PT, PT, UP0, 0x80, 0x0 ;  /* 0x000000000000781c */ /* 0x000fe40003f2f008 */
[----:B------:R-:W-:-:S03]  /*4a80*/  PLOP3.LUT P2, PT, PT, PT, UP0, 0x80, 0x0 ;  /* 0x000000000000781c */ /* 0x000fc60003f4f008 */
[----:B------:R-:W-:-:S08]  /*4a90*/  @UP0 ULDC UR5, c[0x0][0x44c] ;  /* 0x0001130000050ab9 */ /* 0x000fd00000000800 */
[----:B------:R-:W-:Y:S01]  /*4aa0*/  @P1 IMAD.HI.U32 R2, R0, UR5, RZ ;  /* 0x0000000500021c27 */ /* 0x000fe2000f8e00ff */
[----:B------:R-:W-:-:S04]  /*4ab0*/  @UP0 ULDC UR5, c[0x0][0x450] ;  /* 0x0001140000050ab9 */ /* 0x000fc80000000800 */
[----:B------:R-:W-:Y:S01]  /*4ac0*/  @P2 SHF.R.U32.HI R0, RZ, UR5, R2 ;  /* 0x00000005ff002c19 */ /* 0x000fe20008011602 */
[----:B------:R-:W-:Y:S01]  /*4ad0*/  UMOV UR5, 0x1 ;  /* 0x0000000100057882 */ /* 0x000fe20000000000 */
[----:B0-----:R-:W-:Y:S02]  /*4ae0*/  UPRMT UR7, UR6, 0x654, UR7 ;  /* 0x0000065406077896 */ /* 0x001fe40008000007 */
[----:B------:R-:W-:Y:S01]  /*4af0*/  UIMAD UR5, UR4, -0x60, UR5 ;  /* 0xffffffa0040578a4 */ /* 0x000fe2000f8e0205 */
[----:B-1----:R-:W0:Y:S05]  /*4b00*/  SHFL.IDX PT, R3, R0, RZ, 0x1c1f ;  /* 0x001c1fff00037589 */ /* 0x002e2a00000e0000 */
[----:B------:R-:W-:Y:S01]  /*4b10*/  IMAD.U32 R2, RZ, RZ, UR5 ;  /* 0x00000005ff027e24 */ /* 0x000fe2000f8e00ff */
[----:B------:R-:W-:Y:S03]  /*4b20*/  SYNCS.ARRIVE.TRANS64.RED.A1T0 RZ, [UR7], RZ ;  /* 0x000000ffffff79a7 */ /* 0x000fe60008100407 */
[----:B------:R-:W-:-:S05]  /*4b30*/  IMAD R2, R17, -0x2, R2 ;  /* 0xfffffffe11027824 */ /* 0x000fca00078e0202 */
[----:B------:R-:W-:-:S05]  /*4b40*/  IADD3 R2, -R13, UR60, R2 ;  /* 0x0000003c0d027c10 */ /* 0x000fca000fffe102 */
[----:B0-----:R-:W-:-:S05]  /*4b50*/  IMAD.IADD R4, R2, 0x1, R3 ;  /* 0x0000000102047824 */ /* 0x001fca00078e0203 */
        /* <DEDUP_REMOVED lines=74> */
[----:B0-----:R-:W-:-:S04]  /*5000*/  IADD3 R2, R2, R15, RZ ;  /* 0x0000000f02027210 */ /* 0x001fc80007ffe0ff */
        /* <DEDUP_REMOVED lines=154> */
[----:B------:R-:W-:-:S04]  /*59b0*/  FFMA.FTZ R166, R166, UR34, -R14 ;  /* 0x00000022a6a67c23 */ /* 0x000fc8000801080e */
[----:B------:R-:W1:Y:S08]  /*59c0*/  MUFU.EX2 R2, R2 ;  /* 0x0000000200027308 */ /* 0x000e700000000800 */
[----:B------:R-:W2:Y:S01]  /*59d0*/  MUFU.EX2 R191, R191 ;  /* 0x000000bf00bf7308 */ /* 0x000ea20000000800 */
[----:B0-----:R-:W-:-:S04]  /*59e0*/  FFMA.FTZ R11, R0, R10, R13 ;  /* 0x0000000a000b7223 */ /* 0x001fc8000001000d */
[----:B------:R-:W-:-:S03]  /*59f0*/  FADD.FTZ R11, R188, R11 ;  /* 0x0000000bbc0b7221 */ /* 0x000fc60000010000 */
[----:B------:R-:W0:Y:S01]  /*5a00*/  MUFU.EX2 R120, R120 ;  /* 0x0000007800787308 */ /* 0x000e220000000800 */
[----:B-1----:R-:W-:Y:S01]  /*5a10*/  FFMA.FTZ R5, R2, R5, R189 ;  /* 0x0000000502057223 */ /* 0x002fe200000100bd */
[----:B------:R-:W-:-:S03]  /*5a20*/  FADD.FTZ R132, R190, R11 ;  /* 0x0000000bbe847221 */ /* 0x000fc60000010000 */
[----:B------:R-:W-:Y:S01]  /*5a30*/  FADD.FTZ R10, R20, R5 ;  /* 0x00000005140a7221 */ /* 0x000fe20000010000 */
[----:B------:R-:W-:Y:S02]  /*5a40*/  FADD.FTZ R11, R15, R132 ;  /* 0x000000840f0b7221 */ /* 0x000fe40000010000 */
[----:B------:R-:W1:Y:S01]  /*5a50*/  MUFU.EX2 R185, R185 ;  /* 0x000000b900b97308 */ /* 0x000e620000000800 */
[----:B--2---:R-:W-:Y:S01]  /*5a60*/  FADD.FTZ R5, R191, R10 ;  /* 0x0000000abf057221 */ /* 0x004fe20000010000 */
[----:B------:R-:W-:-:S04]  /*5a70*/  FADD.FTZ R132, R184, R11 ;  /* 0x0000000bb8847221 */ /* 0x000fc80000010000 */
[----:B------:R-:W-:Y:S01]  /*5a80*/  FADD.FTZ R11, R21, R132 ;  /* 0x00000084150b7221 */ /* 0x000fe20000010000 */
[----:B------:R-:W-:Y:S01]  /*5a90*/  FFMA.FTZ R132, R155, UR34, -R14 ;  /* 0x000000229b847c23 */ /* 0x000fe2000801080e */
[----:B------:R-:W2:Y:S01]  /*5aa0*/  MUFU.EX2 R122, R122 ;  /* 0x0000007a007a7308 */ /* 0x000ea20000000800 */
[----:B0-----:R-:W-:Y:S01]  /*5ab0*/  FADD.FTZ R10, R120, R5 ;  /* 0x00000005780a7221 */ /* 0x001fe20000010000 */
[----:B------:R-:W-:-:S04]  /*5ac0*/  FADD.FTZ R134, R186, R11 ;  /* 0x0000000bba867221 */ /* 0x000fc80000010000 */
[----:B------:R-:W-:Y:S02]  /*5ad0*/  FADD.FTZ R11, R121, R134 ;  /* 0x00000086790b7221 */ /* 0x000fe40000010000 */
[----:B------:R-:W0:Y:S01]  /*5ae0*/  MUFU.EX2 R187, R187 ;  /* 0x000000bb00bb7308 */ /* 0x000e220000000800 */
[----:B-1----:R-:W-:Y:S01]  /*5af0*/  FADD.FTZ R5, R185, R10 ;  /* 0x0000000ab9057221 */ /* 0x002fe20000010000 */
[----:B------:R-:W-:-:S04]  /*5b00*/  FADD.FTZ R134, R180, R11 ;  /* 0x0000000bb4867221 */ /* 0x000fc80000010000 */
[----:B------:R-:W-:Y:S01]  /*5b10*/  FADD.FTZ R11, R125, R134 ;  /* 0x000000867d0b7221 */ /* 0x000fe20000010000 */
[--C-:B------:R-:W-:Y:S01]  /*5b20*/  FFMA.FTZ R134, R159, UR34, -R14.reuse ;  /* 0x000000229f867c23 */ /* 0x100fe2000801080e */
[----:B------:R-:W1:Y:S01]  /*5b30*/  MUFU.EX2 R124, R124 ;  /* 0x0000007c007c7308 */ /* 0x000e620000000800 */
[----:B--2---:R-:W-:Y:S01]  /*5b40*/  FADD.FTZ R10, R122, R5 ;  /* 0x000000057a0a7221 */ /* 0x004fe20000010000 */
[----:B------:R-:W-:Y:S01]  /*5b50*/  FADD.FTZ R136, R182, R11 ;  /* 0x0000000bb6887221 */ /* 0x000fe20000010000 */
[----:B------:R-:W-:-:S03]  /*5b60*/  FFMA.FTZ R14, R167, UR34, -R14 ;  /* 0x00000022a70e7c23 */ /* 0x000fc6000801080e */
        /* <DEDUP_REMOVED lines=57> */
.L_x_2439:
        /* <DEDUP_REMOVED lines=36> */
.L_x_2429:
[----:B------:R-:W-:-:S13]  /*6140*/  ISETP.LE.AND P1, PT, RZ, UR4, PT ;  /* 0x00000004ff007c0c */ /* 0x000fda000bf23270 */
[----:B------:R-:W-:Y:S05]  /*6150*/  @!P1 BRA `(.L_x_2441) ;  /* 0x0000001c00b89947 */ /* 0x000fea0003800000 */
[----:B------:R-:W-:Y:S01]  /*6160*/  IMAD.MOV.U32 R12, RZ, RZ, R3 ;  /* 0x000000ffff0c7224 */ /* 0x000fe200078e0003 */
[----:B------:R-:W-:Y:S01]  /*6170*/  UMOV UR5, UR38 ;  /* 0x0000002600057c82 */ /* 0x000fe20008000000 */
[----:B------:R-:W-:Y:S01]  /*6180*/  IMAD.MOV.U32 R11, RZ, RZ, R4 ;  /* 0x000000ffff0b7224 */ /* 0x000fe200078e0004 */
[----:B------:R-:W-:Y:S01]  /*6190*/  UMOV UR6, UR39 ;  /* 0x0000002700067c82 */ /* 0x000fe20008000000 */
[----:B------:R-:W-:-:S05]  /*61a0*/  ULDC UR11, c[0x0][0x988] ;  /* 0x00026200000b7ab9 */ /* 0x000fca0000000800 */
.L_x_2452:
        /* <DEDUP_REMOVED lines=8> */
.L_x_2442:
[----:B------:R-:W-:Y:S01]  /*6230*/  ULEA UR7, UR39, UR40, 0x3 ;  /* 0x0000002827077291 */ /* 0x000fe2000f8e183f */
[----:B------:R-:W-:-:S05]  /*6240*/  IMAD.U32 R3, RZ, RZ, UR38 ;  /* 0x00000026ff037e24 */ /* 0x000fca000f8e00ff */
[----:B------:R-:W-:-:S04]  /*6250*/  SHF.L.U32 R3, R3, 0x1f, RZ ;  /* 0x0000001f03037819 */ /* 0x000fc800000006ff */
[----:B------:R0:W1:Y:S01]  /*6260*/  SYNCS.PHASECHK.TRANS64.TRYWAIT P1, [UR7+0x30830], R3 ;  /* 0x03083003ff0075a7 */ /* 0x0000620008020147 */
[----:B------:R-:W-:Y:S05]  /*6270*/  @!P0 BRA `(.L_x_2443) ;  /* 0x0000000000048947 */ /* 0x000fea0003800000 */
[----:B------:R-:W-:Y:S01]  /*6280*/  BPT.TRAP 0x1 ;  /* 0x000000040000795c */ /* 0x000fe20000300000 */
.L_x_2443:
[----:B-1----:R-:W-:Y:S05]  /*6290*/  @P1 BRA `(.L_x_2444) ;  /* 0x0000000000081947 */ /* 0x002fea0003800000 */
[----:B------:R-:W1:Y:S02]  /*62a0*/  SYNCS.PHASECHK.TRANS64.TRYWAIT P1, [UR7+0x30830], R3 ;  /* 0x03083003ff0075a7 */ /* 0x000e640008020147 */
[----:B-1----:R-:W-:Y:S05]  /*62b0*/  @!P1 BRA `(.L_x_2445) ;  /* 0x000000b0008c9947 */ /* 0x002fea0003800000 */
.L_x_2444:
        /* <DEDUP_REMOVED lines=175> */
.L_x_2446:
[----:B------:R-:W-:Y:S01]  /*6db0*/  ULEA UR14, UR6, UR40, 0x3 ;  /* 0x00000028060e7291 */ /* 0x000fe2000f8e183f */
[----:B------:R-:W-:-:S05]  /*6dc0*/  IMAD.U32 R0, RZ, RZ, UR5 ;  /* 0x00000005ff007e24 */ /* 0x000fca000f8e00ff */
[----:B------:R-:W-:-:S04]  /*6dd0*/  SHF.L.U32 R0, R0, 0x1f, RZ ;  /* 0x0000001f00007819 */ /* 0x000fc800000006ff */
[----:B------:R2:W3:Y:S01]  /*6de0*/  SYNCS.PHASECHK.TRANS64.TRYWAIT P1, [UR14+0x30850], R0 ;  /* 0x03085000ff0075a7 */ /* 0x0004e2000802014e */
[----:B------:R-:W-:Y:S05]  /*6df0*/  @!P0 BRA `(.L_x_2447) ;  /* 0x0000000000048947 */ /* 0x000fea0003800000 */
[----:B------:R-:W-:Y:S01]  /*6e00*/  BPT.TRAP 0x1 ;  /* 0x000000040000795c */ /* 0x000fe20000300000 */
.L_x_2447:
[----:B---3--:R-:W-:Y:S05]  /*6e10*/  @P1 BRA `(.L_x_2448) ;  /* 0x0000000000081947 */ /* 0x008fea0003800000 */
[----:B------:R-:W3:Y:S02]  /*6e20*/  SYNCS.PHASECHK.TRANS64.TRYWAIT P1, [UR14+0x30850], R0 ;  /* 0x03085000ff0075a7 */ /* 0x000ee4000802014e */
[----:B---3--:R-:W-:Y:S05]  /*6e30*/  @!P1 BRA `(.L_x_2449) ;  /* 0x000000a400c49947 */ /* 0x008fea0003800000 */
.L_x_2448:
        /* <DEDUP_REMOVED lines=37> */
.L_x_2450:
        /* <DEDUP_REMOVED lines=216> */
.L_x_2451:
        /* <DEDUP_REMOVED lines=35> */
.L_x_2441:
        /* <DEDUP_REMOVED lines=99> */
.L_x_2453:
[----:B------:R-:W-:Y:S01]  /*8670*/  ULEA UR5, UR39, UR40, 0x3 ;  /* 0x0000002827057291 */ /* 0x000fe2000f8e183f */
[----:B------:R-:W-:-:S05]  /*8680*/  IMAD.U32 R0, RZ, RZ, UR38 ;  /* 0x00000026ff007e24 */ /* 0x000fca000f8e00ff */
[----:B------:R-:W-:-:S04]  /*8690*/  SHF.L.U32 R0, R0, 0x1f, RZ ;  /* 0x0000001f00007819 */ /* 0x000fc800000006ff */
[----:B------:R0:W1:Y:S01]  /*86a0*/  SYNCS.PHASECHK.TRANS64.TRYWAIT P1, [UR5+0x30850], R0 ;  /* 0x03085000ff0075a7 */ /* 0x0000620008020145 */
[----:B------:R-:W-:Y:S05]  /*86b0*/  @!P0 BRA `(.L_x_2454) ;  /* 0x0000000000048947 */ /* 0x000fea0003800000 */
[----:B------:R-:W-:Y:S01]  /*86c0*/  BPT.TRAP 0x1 ;  /* 0x000000040000795c */ /* 0x000fe20000300000 */
.L_x_2454:
[----:B-1----:R-:W-:Y:S05]  /*86d0*/  @P1 BRA `(.L_x_2455) ;  /* 0x0000000000081947 */ /* 0x002fea0003800000 */
[----:B------:R-:W1:Y:S02]  /*86e0*/  SYNCS.PHASECHK.TRANS64.TRYWAIT P1, [UR5+0x30850], R0 ;  /* 0x03085000ff0075a7 */ /* 0x000e640008020145 */
[----:B-1----:R-:W-:Y:S05]  /*86f0*/  @!P1 BRA `(.L_x_2456) ;  /* 0x0000008c00ac9947 */ /* 0x002fea0003800000 */
.L_x_2455:
        /* <DEDUP_REMOVED lines=17> */
[----:B------:R-:W-:Y:S02]  /*8810*/  MOV R5, RZ ;  /* 0x000000ff00057202 */ /* 0x000fe40000000f00 */
        /* <DEDUP_REMOVED lines=46> */
.L_x_2457:
        /* <DEDUP_REMOVED lines=109> */
.L_x_2421:
        /* <DEDUP_REMOVED lines=15> */
[----:B------:R-:W-:Y:S02]  /*92c0*/  F2FP.BF16.F32.PACK_AB R97, R43, R98 ;  /* 0x000000622b61723e */ /* 0x000fe400000010ff */
[----:B------:R-:W-:Y:S01]  /*92d0*/  F2FP.BF16.F32.PACK_AB R104, R105, R104 ;  /* 0x000000686968723e */ /* 0x000fe200000010ff */
[----:B------:R-:W-:Y:S01]  /*92e0*/  UISETP.NE.AND.EX UP0, UPT, UR9, URZ, UPT, UP0 ;  /* 0x0000003f0900728c */ /* 0x000fe2000bf05300 */
[----:B------:R-:W-:Y:S02]  /*92f0*/  R2UR UR4, R192 ;  /* 0x00000000c00472ca */ /* 0x000fe400000e0000 */
[----:B------:R-:W-:-:S02]  /*9300*/  F2FP.BF16.F32.PACK_AB R98, R101, R100 ;  /* 0x000000646562723e */ /* 0x000fc400000010ff */
[----:B------:R-:W-:Y:S02]  /*9310*/  F2FP.BF16.F32.PACK_AB R99, R46, R99 ;  /* 0x000000632e63723e */ /* 0x000fe400000010ff */
[----:B------:R-:W-:Y:S02]  /*9320*/  F2FP.BF16.F32.PACK_AB R105, R107, R106 ;  /* 0x0000006a6b69723e */ /* 0x000fe400000010ff */
[----:B------:R-:W-:Y:S02]  /*9330*/  F2FP.BF16.F32.PACK_AB R112, R113, R112 ;  /* 0x000000707170723e */ /* 0x000fe400000010ff */
[----:B------:R-:W-:Y:S02]  /*9340*/  F2FP.BF16.F32.PACK_AB R106, R109, R108 ;  /* 0x0000006c6d6a723e */ /* 0x000fe400000010ff */
[----:B------:R-:W-:Y:S01]  /*9350*/  F2FP.BF16.F32.PACK_AB R107, R111, R110 ;  /* 0x0000006e6f6b723e */ /* 0x000fe200000010ff */
[----:B------:R-:W-:Y:S01]  /*9360*/  USHF.L.U32 UR10, UR4, 0x2, URZ ;  /* 0x00000002040a7899 */ /* 0x000fe2000800063f */
[----:B------:R-:W-:-:S02]  /*9370*/  F2FP.BF16.F32.PACK_AB R113, R115, R114 ;  /* 0x000000727371723e */ /* 0x000fc400000010ff */
[----:B------:R-:W-:Y:S02]  /*9380*/  F2FP.BF16.F32.PACK_AB R114, R117, R116 ;  /* 0x000000747572723e */ /* 0x000fe400000010ff */
[----:B------:R-:W-:Y:S02]  /*9390*/  F2FP.BF16.F32.PACK_AB R115, R119, R118 ;  /* 0x000000767773723e */ /* 0x000fe400000010ff */
[----:B------:R-:W-:Y:S02]  /*93a0*/  R2UR UR7, R195 ;  /* 0x00000000c30772ca */ /* 0x000fe400000e0000 */
[----:B------:R-:W-:Y:S02]  /*93b0*/  MOV R20, R42 ;  /* 0x0000002a00147202 */ /* 0x000fe40000000f00 */
[----:B0-----:R-:W-:-:S03]  /*93c0*/  MOV R21, R5 ;  /* 0x0000000500157202 */ /* 0x001fc60000000f00 */
[----:B------:R-:W-:-:S03]  /*93d0*/  IMAD.WIDE R4, R200, 0x2, R20 ;  /* 0x00000002c8047825 */ /* 0x000fc600078e0214 */
[----:B------:R-:W-:-:S03]  /*93e0*/  LOP3.LUT R29, R4, 0x380, RZ, 0xc0, !PT ;  /* 0x00000380041d7812 */ /* 0x000fc600078ec0ff */
[----:B------:R-:W-:Y:S01]  /*93f0*/  USHF.L.U64.HI UR11, UR4, 0x2, UR7 ;  /* 0x00000002040b7899 */ /* 0x000fe20008010207 */
[C---:B------:R-:W-:Y:S01]  /*9400*/  IADD3 R137, P6, R4.reuse, 0x60, RZ ;  /* 0x0000006004897810 */ /* 0x040fe20007fde0ff */
[----:B------:R-:W-:Y:S01]  /*9410*/  UIADD3 UR4, UP1, UR10, UR8, URZ ;  /* 0x000000080a047290 */ /* 0x000fe2000ff3e03f */
[C---:B------:R-:W-:Y:S02]  /*9420*/  IADD3 R47, P2, R4.reuse, 0x20, RZ ;  /* 0x00000020042f7810 */ /* 0x040fe40007f5e0ff */
[C---:B------:R-:W-:Y:S01]  /*9430*/  IADD3 R103, P1, R4.reuse, 0x40, RZ ;  /* 0x0000004004677810 */ /* 0x040fe20007f3e0ff */
[--C-:B------:R-:W-:Y:S01]  /*9440*/  IMAD.X R13, RZ, RZ, R5.reuse, P6 ;  /* 0x000000ffff0d7224 */ /* 0x100fe200030e0605 */
[C---:B------:R-:W-:Y:S01]  /*9450*/  IADD3 R139, P5, R4.reuse, 0x4000, RZ ;  /* 0x00004000048b7810 */ /* 0x040fe20007fbe0ff */
[--C-:B------:R-:W-:Y:S01]  /*9460*/  IMAD.X R9, RZ, RZ, R5.reuse, P2 ;  /* 0x000000ffff097224 */ /* 0x100fe200010e0605 */
[----:B------:R-:W-:Y:S01]  /*9470*/  SHF.R.U64 R29, R29, 0x3, RZ ;  /* 0x000000031d1d7819 */ /* 0x000fe200000012ff */
[----:B------:R-:W-:Y:S01]  /*9480*/  IMAD.X R11, RZ, RZ, R5, P1 ;  /* 0x000000ffff0b7224 */ /* 0x000fe200008e0605 */
[C---:B------:R-:W-:Y:S01]  /*9490*/  IADD3 R141, P0, R4.reuse, 0x4020, RZ ;  /* 0x00004020048d7810 */ /* 0x040fe20007f1e0ff */
[----:B------:R-:W-:Y:S01]  /*94a0*/  UIADD3.X UR7, UR11, UR9, URZ, UP1, !UPT ;  /* 0x000000090b077290 */ /* 0x000fe20008ffe43f */
[----:B------:R-:W-:-:S02]  /*94b0*/  IADD3 R143, P4, R4, 0x4040, RZ ;  /* 0x00004040048f7810 */ /* 0x000fc40007f9e0ff */
[C---:B------:R-:W-:Y:S01]  /*94c0*/  IADD3 R151, P6, R4.reuse, 0x8040, RZ ;  /* 0x0000804004977810 */ /* 0x040fe20007fde0ff */
[--C-:B------:R-:W-:Y:S01]  /*94d0*/  IMAD.X R25, RZ, RZ, R5.reuse, P0 ;  /* 0x000000ffff197224 */ /* 0x100fe200000e0605 */
[----:B------:R-:W-:Y:S01]  /*94e0*/  IADD3.X R15, RZ, R5, RZ, P5, !PT ;  /* 0x00000005ff0f7210 */ /* 0x000fe20002ffe4ff */
[--C-:B------:R-:W-:Y:S01]  /*94f0*/  IMAD.X R27, RZ, RZ, R5.reuse, P4 ;  /* 0x000000ffff1b7224 */ /* 0x100fe200020e0605 */
[C---:B------:R-:W-:Y:S01]  /*9500*/  IADD3 R145, P3, R4.reuse, 0x4060, RZ ;  /* 0x0000406004917810 */ /* 0x040fe20007f7e0ff */
[--C-:B------:R-:W-:Y:S01]  /*9510*/  IMAD.X R37, RZ, RZ, R5.reuse, P6 ;  /* 0x000000ffff257224 */ /* 0x100fe200030e0605 */
[C---:B------:R-:W-:Y:S01]  /*9520*/  IADD3 R147, P2, R4.reuse, 0x8000, RZ ;  /* 0x0000800004937810 */ /* 0x040fe20007f5e0ff */
[----:B------:R-:W-:Y:S01]  /*9530*/  ULDC.64 UR8, c[0x0][0xc08] ;  /* 0x0003020000087ab9 */ /* 0x000fe20000000a00 */
[C---:B------:R-:W-:Y:S01]  /*9540*/  IADD3 R149, P1, R4.reuse, 0x8020, RZ ;  /* 0x0000802004957810 */ /* 0x040fe20007f3e0ff */
[--C-:B------:R-:W-:Y:S01]  /*9550*/  IMAD.X R31, RZ, RZ, R5.reuse, P3 ;  /* 0x000000ffff1f7224 */ /* 0x100fe200018e0605 */
[----:B------:R-:W-:Y:S01]  /*9560*/  IADD3 R153, P5, R4, 0x8060, RZ ;  /* 0x0000806004997810 */ /* 0x000fe20007fbe0ff */
[--C-:B------:R-:W-:Y:S01]  /*9570*/  IMAD.X R33, RZ, RZ, R5.reuse, P2 ;  /* 0x000000ffff217224 */ /* 0x100fe200010e0605 */
[----:B------:R-:W-:Y:S01]  /*9580*/  LOP3.LUT R4, R29, R4, RZ, 0x3c, !PT ;  /* 0x000000041d047212 */ /* 0x000fe200078e3cff */
[--C-:B------:R-:W-:Y:S01]  /*9590*/  IMAD.X R35, RZ, RZ, R5.reuse, P1 ;  /* 0x000000ffff237224 */ /* 0x100fe200008e0605 */
[----:B------:R-:W-:Y:S01]  /*95a0*/  LOP3.LUT R8, R47, 0x380, RZ, 0xc0, !PT ;  /* 0x000003802f087812 */ /* 0x000fe200078ec0ff */
        /* <DEDUP_REMOVED lines=14> */
[----:B------:R-:W-:Y:S02]  /*9690*/  SHF.R.U64 R12, R12, 0x3, RZ ;  /* 0x000000030c0c7819 */ /* 0x000fe400000012ff */
[----:B------:R-:W-:Y:S02]  /*96a0*/  SHF.R.U64 R14, R14, 0x3, RZ ;  /* 0x000000030e0e7819 */ /* 0x000fe400000012ff */
[----:B------:R-:W-:Y:S02]  /*96b0*/  F2FP.BF16.F32.PACK_AB R4, R124, R7 ;  /* 0x000000077c04723e */ /* 0x000fe400000010ff */
[----:B------:R-:W-:Y:S02]  /*96c0*/  SHF.R.U64 R24, R24, 0x3, RZ ;  /* 0x0000000318187819 */ /* 0x000fe400000012ff */
[----:B------:R-:W-:Y:S02]  /*96d0*/  SHF.R.U64 R26, R26, 0x3, RZ ;  /* 0x000000031a1a7819 */ /* 0x000fe400000012ff */
[----:B------:R-:W-:-:S02]  /*96e0*/  F2FP.BF16.F32.PACK_AB R5, R134, R133 ;  /* 0x000000858605723e */ /* 0x000fc400000010ff */
[----:B------:R-:W-:Y:S02]  /*96f0*/  SHF.R.U64 R36, R36, 0x3, RZ ;  /* 0x0000000324247819 */ /* 0x000fe400000012ff */
[----:B------:R-:W-:Y:S01]  /*9700*/  F2FP.BF16.F32.PACK_AB R7, R135, R28 ;  /* 0x0000001c8707723e */ /* 0x000fe200000010ff */
[----:B------:R-:W-:Y:S01]  /*9710*/  BAR.SYNC.DEFER_BLOCKING 0x1, 0x100 ;  /* 0x0044000000007b1d */ /* 0x000fe20000010000 */
[----:B------:R-:W-:Y:S02]  /*9720*/  SHF.R.U64 R30, R30, 0x3, RZ ;  /* 0x000000031e1e7819 */ /* 0x000fe400000012ff */
[----:B------:R-:W-:Y:S02]  /*9730*/  SHF.R.U64 R38, R38, 0x3, RZ ;  /* 0x0000000326267819 */ /* 0x000fe400000012ff */
[----:B------:R-:W-:Y:S02]  /*9740*/  LOP3.LUT R8, R8, R47, RZ, 0x3c, !PT ;  /* 0x0000002f08087212 */ /* 0x000fe400078e3cff */
[----:B------:R-:W-:-:S02]  /*9750*/  LOP3.LUT R10, R10, R103, RZ, 0x3c, !PT ;  /* 0x000000670a0a7212 */ /* 0x000fc400078e3cff */
[----:B------:R-:W-:Y:S02]  /*9760*/  SHF.R.U64 R32, R32, 0x3, RZ ;  /* 0x0000000320207819 */ /* 0x000fe400000012ff */
[----:B------:R-:W-:Y:S02]  /*9770*/  SHF.R.U64 R34, R34, 0x3, RZ ;  /* 0x0000000322227819 */ /* 0x000fe400000012ff */
[----:B------:R-:W-:Y:S02]  /*9780*/  LOP3.LUT R12, R12, R137, RZ, 0x3c, !PT ;  /* 0x000000890c0c7212 */ /* 0x000fe400078e3cff */
[----:B------:R-:W-:Y:S02]  /*9790*/  LOP3.LUT R14, R14, R139, RZ, 0x3c, !PT ;  /* 0x0000008b0e0e7212 */ /* 0x000fe400078e3cff */
[----:B------:R-:W-:Y:S02]  /*97a0*/  LOP3.LUT R24, R24, R141, RZ, 0x3c, !PT ;  /* 0x0000008d18187212 */ /* 0x000fe400078e3cff */
[----:B------:R-:W-:-:S02]  /*97b0*/  LOP3.LUT R26, R26, R143, RZ, 0x3c, !PT ;  /* 0x0000008f1a1a7212 */ /* 0x000fc400078e3cff */
[----:B------:R-:W-:Y:S02]  /*97c0*/  LOP3.LUT R36, R36, R151, RZ, 0x3c, !PT ;  /* 0x0000009724247212 */ /* 0x000fe400078e3cff */
[----:B------:R-:W-:Y:S01]  /*97d0*/  LOP3.LUT R30, R30, R145, RZ, 0x3c, !PT ;  /* 0x000000911e1e7212 */ /* 0x000fe200078e3cff */
[----:B------:R0:W-:Y:S01]  /*97e0*/  STSM.16.M88.4 [R136], R4 ;  /* 0x0000000488007844 */ /* 0x0001e20000000200 */
[----:B------:R-:W-:Y:S02]  /*97f0*/  LOP3.LUT R28, R38, R153, RZ, 0x3c, !PT ;  /* 0x00000099261c7212 */ /* 0x000fe400078e3cff */
[----:B------:R-:W-:Y:S02]  /*9800*/  LOP3.LUT R32, R32, R147, RZ, 0x3c, !PT ;  /* 0x0000009320207212 */ /* 0x000fe400078e3cff */
[----:B------:R-:W-:Y:S02]  /*9810*/  LOP3.LUT R34, R34, R149, RZ, 0x3c, !PT ;  /* 0x0000009522227212 */ /* 0x000fe400078e3cff */
[----:B------:R-:W-:-:S02]  /*9820*/  MOV R135, R8 ;  /* 0x0000000800877202 */ /* 0x000fc40000000f00 */
[----:B------:R-:W-:Y:S02]  /*9830*/  MOV R134, R10 ;  /* 0x0000000a00867202 */ /* 0x000fe40000000f00 */
[----:B------:R-:W-:Y:S02]  /*9840*/  MOV R133, R12 ;  /* 0x0000000c00857202 */ /* 0x000fe40000000f00 */
[----:B------:R-:W-:Y:S02]  /*9850*/  MOV R124, R14 ;  /* 0x0000000e007c7202 */ /* 0x000fe40000000f00 */
[----:B------:R-:W-:Y:S02]  /*9860*/  F2FP.BF16.F32.PACK_AB R8, R41, R40 ;  /* 0x000000282908723e */ /* 0x000fe400000010ff */
[----:B0-----:R-:W-:Y:S02]  /*9870*/  F2FP.BF16.F32.PACK_AB R4, R121, R120 ;  /* 0x000000787904723e */ /* 0x001fe400000010ff */
[----:B------:R-:W-:-:S02]  /*9880*/  F2FP.BF16.F32.PACK_AB R5, R131, R128 ;  /* 0x000000808305723e */ /* 0x000fc400000010ff */
[----:B------:R-:W-:Y:S02]  /*9890*/  F2FP.BF16.F32.PACK_AB R6, R122, R3 ;  /* 0x000000037a06723e */ /* 0x000fe400000010ff */
[----:B------:R-:W-:Y:S02]  /*98a0*/  F2FP.BF16.F32.PACK_AB R7, R132, R127 ;  /* 0x0000007f8407723e */ /* 0x000fe400000010ff */
[----:B------:R-:W-:Y:S02]  /*98b0*/  F2FP.BF16.F32.PACK_AB R9, R129, R126 ;  /* 0x0000007e8109723e */ /* 0x000fe400000010ff */
[----:B------:R-:W-:Y:S01]  /*98c0*/  F2FP.BF16.F32.PACK_AB R10, R45, R44 ;  /* 0x0000002c2d0a723e */ /* 0x000fe200000010ff */
[----:B------:R0:W-:Y:S01]  /*98d0*/  STSM.16.M88.4 [R135], R4 ;  /* 0x0000000487007844 */ /* 0x0001e20000000200 */
[----:B------:R-:W-:Y:S02]  /*98e0*/  F2FP.BF16.F32.PACK_AB R11, R130, R125 ;  /* 0x0000007d820b723e */ /* 0x000fe400000010ff */
[----:B------:R-:W-:-:S02]  /*98f0*/  MOV R123, R24 ;  /* 0x00000018007b7202 */ /* 0x000fc40000000f00 */
[----:B------:R-:W-:Y:S01]  /*9900*/  MOV R103, R26 ;  /* 0x0000001a00677202 */ /* 0x000fe20000000f00 */
[----:B------:R1:W-:Y:S01]  /*9910*/  STSM.16.M88.4 [R134], R8 ;  /* 0x0000000886007844 */ /* 0x0003e20000000200 */
[----:B------:R-:W-:Y:S02]  /*9920*/  MOV R37, R36 ;  /* 0x0000002400257202 */ /* 0x000fe40000000f00 */
[----:B------:R-:W-:Y:S02]  /*9930*/  F2FP.BF16.F32.PACK_AB R12, R49, R48 ;  /* 0x00000030310c723e */ /* 0x000fe400000010ff */
[----:B------:R-:W-:Y:S02]  /*9940*/  F2FP.BF16.F32.PACK_AB R13, R51, R50 ;  /* 0x00000032330d723e */ /* 0x000fe400000010ff */
[----:B------:R-:W-:Y:S02]  /*9950*/  F2FP.BF16.F32.PACK_AB R14, R53, R52 ;  /* 0x00000034350e723e */ /* 0x000fe400000010ff */
[----:B------:R-:W-:-:S02]  /*9960*/  F2FP.BF16.F32.PACK_AB R15, R55, R54 ;  /* 0x00000036370f723e */ /* 0x000fc400000010ff */
[----:B------:R-:W-:Y:S02]  /*9970*/  MOV R102, R30 ;  /* 0x0000001e00667202 */ /* 0x000fe40000000f00 */
[----:B------:R-:W-:Y:S01]  /*9980*/  F2FP.BF16.F32.PACK_AB R24, R57, R56 ;  /* 0x000000383918723e */ /* 0x000fe200000010ff */
[----:B------:R-:W-:Y:S01]  /*9990*/  STSM.16.M88.4 [R133], R12 ;  /* 0x0000000c85007844 */ /* 0x000fe20000000200 */
[----:B------:R-:W-:Y:S02]  /*99a0*/  F2FP.BF16.F32.PACK_AB R25, R59, R58 ;  /* 0x0000003a3b19723e */ /* 0x000fe400000010ff */
[----:B------:R-:W-:Y:S02]  /*99b0*/  F2FP.BF16.F32.PACK_AB R26, R61, R60 ;  /* 0x0000003c3d1a723e */ /* 0x000fe400000010ff */
[----:B------:R-:W-:Y:S02]  /*99c0*/  F2FP.BF16.F32.PACK_AB R27, R63, R62 ;  /* 0x0000003e3f1b723e */ /* 0x000fe400000010ff */
[----:B------:R-:W-:-:S02]  /*99d0*/  MOV R36, R28 ;  /* 0x0000001c00247202 */ /* 0x000fc40000000f00 */
[----:B------:R-:W-:Y:S01]  /*99e0*/  MOV R47, R32 ;  /* 0x00000020002f7202 */ /* 0x000fe20000000f00 */
[----:B------:R-:W-:Y:S01]  /*99f0*/  STSM.16.M88.4 [R124], R24 ;  /* 0x000000187c007844 */ /* 0x000fe20000000200 */
[----:B------:R-:W-:Y:S02]  /*9a00*/  MOV R38, R34 ;  /* 0x0000002200267202 */ /* 0x000fe40000000f00 */
[----:B------:R-:W-:Y:S02]  /*9a10*/  F2FP.BF16.F32.PACK_AB R28, R65, R64 ;  /* 0x00000040411c723e */ /* 0x000fe400000010ff */
[----:B------:R-:W-:Y:S02]  /*9a20*/  F2FP.BF16.F32.PACK_AB R29, R67, R66 ;  /* 0x00000042431d723e */ /* 0x000fe400000010ff */
[----:B------:R-:W-:Y:S02]  /*9a30*/  F2FP.BF16.F32.PACK_AB R30, R69, R68 ;  /* 0x00000044451e723e */ /* 0x000fe400000010ff */
[----:B------:R-:W-:-:S02]  /*9a40*/  F2FP.BF16.F32.PACK_AB R31, R71, R70 ;  /* 0x00000046471f723e */ /* 0x000fc400000010ff */
[----:B------:R-:W-:Y:S01]  /*9a50*/  PLOP3.LUT P0, PT, PT, PT, UP0, 0x80, 0x0 ;  /* 0x000000000000781c */ /* 0x000fe20003f0f008 */
[----:B------:R-:W-:Y:S01]  /*9a60*/  UISETP.NE.U32.AND UP1, UPT, UR8, URZ, UPT ;  /* 0x0000003f0800728c */ /* 0x000fe2000bf25070 */
[----:B------:R-:W-:Y:S01]  /*9a70*/  F2FP.BF16.F32.PACK_AB R32, R73, R72 ;  /* 0x000000484920723e */ /* 0x000fe200000010ff */
[----:B------:R-:W-:Y:S01]  /*9a80*/  STSM.16.M88.4 [R123], R28 ;  /* 0x0000001c7b007844 */ /* 0x000fe20000000200 */
[----:B------:R-:W-:Y:S02]  /*9a90*/  F2FP.BF16.F32.PACK_AB R33, R75, R74 ;  /* 0x0000004a4b21723e */ /* 0x000fe400000010ff */
[----:B------:R-:W-:Y:S02]  /*9aa0*/  F2FP.BF16.F32.PACK_AB R34, R77, R76 ;  /* 0x0000004c4d22723e */ /* 0x000fe400000010ff */
[----:B------:R-:W-:Y:S01]  /*9ab0*/  F2FP.BF16.F32.PACK_AB R35, R79, R78 ;  /* 0x0000004e4f23723e */ /* 0x000fe200000010ff */
[----:B------:R-:W2:Y:S01]  /*9ac0*/  LDC R68, c[0x0][0xbe8] ;  /* 0x0002fa00ff447b82 */ /* 0x000ea20000000800 */
[----:B0-----:R-:W-:-:S02]  /*9ad0*/  F2FP.BF16.F32.PACK_AB R4, R81, R80 ;  /* 0x000000505104723e */ /* 0x001fc400000010ff */
[----:B------:R-:W-:Y:S01]  /*9ae0*/  F2FP.BF16.F32.PACK_AB R5, R83, R82 ;  /* 0x000000525305723e */ /* 0x000fe200000010ff */
[----:B------:R-:W-:Y:S01]  /*9af0*/  STSM.16.M88.4 [R103], R32 ;  /* 0x0000002067007844 */ /* 0x000fe20000000200 */
[----:B------:R-:W-:Y:S02]  /*9b00*/  F2FP.BF16.F32.PACK_AB R6, R85, R84 ;  /* 0x000000545506723e */ /* 0x000fe400000010ff */
[----:B------:R-:W-:Y:S02]  /*9b10*/  F2FP.BF16.F32.PACK_AB R7, R87, R86 ;  /* 0x000000565707723e */ /* 0x000fe400000010ff */
[----:B-1----:R-:W-:Y:S02]  /*9b20*/  F2FP.BF16.F32.PACK_AB R8, R89, R88 ;  /* 0x000000585908723e */ /* 0x002fe400000010ff */
[----:B------:R-:W-:Y:S01]  /*9b30*/  F2FP.BF16.F32.PACK_AB R9, R91, R90 ;  /* 0x0000005a5b09723e */ /* 0x000fe200000010ff */
[----:B------:R0:W-:Y:S01]  /*9b40*/  STSM.16.M88.4 [R102], R4 ;  /* 0x0000000466007844 */ /* 0x0001e20000000200 */
[----:B------:R-:W-:-:S02]  /*9b50*/  F2FP.BF16.F32.PACK_AB R10, R93, R92 ;  /* 0x0000005c5d0a723e */ /* 0x000fc400000010ff */
[----:B------:R-:W-:-:S05]  /*9b60*/  F2FP.BF16.F32.PACK_AB R11, R95, R94 ;  /* 0x0000005e5f0b723e */ /* 0x000fca00000010ff */
[----:B------:R1:W-:Y:S04]  /*9b70*/  STSM.16.M88.4 [R47], R8 ;  /* 0x000000082f007844 */ /* 0x0003e80000000200 */
[----:B------:R3:W-:Y:S04]  /*9b80*/  STSM.16.M88.4 [R38], R96 ;  /* 0x0000006026007844 */ /* 0x0007e80000000200 */
[----:B------:R3:W-:Y:S01]  /*9b90*/  STSM.16.M88.4 [R37], R104 ;  /* 0x0000006825007844 */ /* 0x0007e20000000200 */
[----:B0-----:R-:W-:Y:S02]  /*9ba0*/  IMAD.U32 R4, RZ, RZ, UR4 ;  /* 0x00000004ff047e24 */ /* 0x001fe4000f8e00ff */
[----:B------:R-:W-:Y:S01]  /*9bb0*/  IMAD.U32 R5, RZ, RZ, UR7 ;  /* 0x00000007ff057e24 */ /* 0x000fe2000f8e00ff */
[----:B------:R3:W-:Y:S01]  /*9bc0*/  STSM.16.M88.4 [R36], R112 ;  /* 0x0000007024007844 */ /* 0x0007e20000000200 */
[----:B------:R-:W-:Y:S06]  /*9bd0*/  BAR.SYNC.DEFER_BLOCKING 0x1, 0x100 ;  /* 0x0044000000007b1d */ /* 0x000fec0000010000 */
[----:B------:R-:W4:Y:S01]  /*9be0*/  @P0 LDG.E R3, desc[UR36][R4.64] ;  /* 0x0000002404030981 */ /* 0x000f22000c1e1900 */
[----:B------:R-:W-:Y:S01]  /*9bf0*/  UISETP.NE.AND.EX UP1, UPT, UR9, URZ, UPT, UP1 ;  /* 0x0000003f0900728c */ /* 0x000fe2000bf25310 */
[----:B--2---:R-:W-:Y:S01]  /*9c00*/  ISETP.NE.AND P1, PT, R68, 0x1, PT ;  /* 0x000000014400780c */ /* 0x004fe20003f25270 */
[----:B------:R-:W-:Y:S01]  /*9c10*/  ULDC UR7, c[0x0][0xa88] ;  /* 0x0002a20000077ab9 */ /* 0x000fe20000000800 */
[----:B------:R-:W-:-:S03]  /*9c20*/  UMOV UR4, URZ ;  /* 0x0000003f00047c82 */ /* 0x000fc60008000000 */
[----:B------:R-:W-:-:S05]  /*9c30*/  PLOP3.LUT P2, PT, PT, PT, UP1, 0x80, 0x0 ;  /* 0x000000000000781c */ /* 0x000fca0003f4f018 */
[----:B------:R-:W-:-:S03]  /*9c40*/  @UP1 UIADD3 UR8, UP2, UR10, UR8, URZ ;  /* 0x000000080a081290 */ /* 0x000fc6000ff5e03f */
[----:B------:R-:W0:Y:S01]  /*9c50*/  @P1 LDC R6, c[0x0][0xbec] ;  /* 0x0002fb00ff061b82 */ /* 0x000e220000000800 */
[----:B------:R-:W-:Y:S02]  /*9c60*/  @UP1 UIADD3.X UR9, UR11, UR9, URZ, UP2, !UPT ;  /* 0x000000090b091290 */ /* 0x000fe400097fe43f */
[----:B-1----:R-:W-:-:S04]  /*9c70*/  IMAD.U32 R10, RZ, RZ, UR8 ;  /* 0x00000008ff0a7e24 */ /* 0x002fc8000f8e00ff */
[----:B------:R-:W-:Y:S01]  /*9c80*/  IMAD.U32 R11, RZ, RZ, UR9 ;  /* 0x00000009ff0b7e24 */ /* 0x000fe2000f8e00ff */
[----:B------:R-:W1:Y:S01]  /*9c90*/  @P1 LDC R8, c[0x0][0xbf0] ;  /* 0x0002fc00ff081b82 */ /* 0x000e620000000800 */
[----:B----4-:R-:W-:Y:S02]  /*9ca0*/  @P0 R2UR UR4, R3 ;  /* 0x00000000030402ca */ /* 0x010fe400000e0000 */
[----:B------:R-:W-:-:S06]  /*9cb0*/  MOV R3, UR7 ;  /* 0x0000000700037c02 */ /* 0x000fcc0008000f00 */
[----:B------:R3:W5:Y:S01]  /*9cc0*/  @P2 LDG.E R3, desc[UR36][R10.64] ;  /* 0x000000240a032981 */ /* 0x000762000c1e1900 */
[----:B01----:R-:W-:Y:S06]  /*9cd0*/  @P2 BRA `(.L_x_2460) ;  /* 0x0000000000102947 */ /* 0x003fec0003800000 */
[----:B------:R-:W-:Y:S05]  /*9ce0*/  @!P0 BRA `(.L_x_2460) ;  /* 0x00000000000c8947 */ /* 0x000fea0003800000 */
[----:B---3--:R-:W2:Y:S04]  /*9cf0*/  LDG.E R10, desc[UR36][R4.64] ;  /* 0x00000024040a7981 */ /* 0x008ea8000c1e1900 */
[----:B-----5:R-:W2:Y:S02]  /*9d00*/  LDG.E R3, desc[UR36][R4.64+0x4] ;  /* 0x0000042404037981 */ /* 0x020ea4000c1e1900 */
[----:B--2---:R-:W-:-:S07]  /*9d10*/  IMAD.IADD R3, R3, 0x1, -R10 ;  /* 0x0000000103037824 */ /* 0x004fce00078e0a0a */
.L_x_2460:
[----:B------:R-:W-:Y:S01]  /*9d20*/  R2UR UR17, R193 ;  /* 0x00000000c11172ca */ /* 0x000fe200000e0000 */
[----:B------:R-:W-:Y:S01]  /*9d30*/  ULDC.64 UR12, c[0x0][0xb90] ;  /* 0x0002e400000c7ab9 */ /* 0x000fe20000000a00 */
[----:B------:R-:W-:Y:S01]  /*9d40*/  R2UR UR16, R195 ;  /* 0x00000000c31072ca */ /* 0x000fe200000e0000 */
[----:B------:R-:W-:Y:S01]  /*9d50*/  VIADD R9, R18, UR42 ;  /* 0x0000002a12097c36 */ /* 0x000fe20008000000 */
[----:B------:R-:W-:Y:S01]  /*9d60*/  R2UR UR15, R192 ;  /* 0x00000000c00f72ca */ /* 0x000fe200000e0000 */
[----:B------:R-:W-:Y:S01]  /*9d70*/  USHF.R.S32.HI UR11, URZ, 0x1f, UR4 ;  /* 0x0000001f3f0b7899 */ /* 0x000fe20008011404 */
[----:B------:R-:W-:Y:S01]  /*9d80*/  VIADD R26, R199, UR42 ;  /* 0x0000002ac71a7c36 */ /* 0x000fe20008000000 */
[----:B------:R-:W-:Y:S01]  /*9d90*/  UMOV UR10, UR4 ;  /* 0x00000004000a7c82 */ /* 0x000fe20008000000 */
[----:B------:R-:W-:-:S04]  /*9da0*/  @P1 IMAD.HI.U32 R5, R9, R6, RZ ;  /* 0x0000000609051227 */ /* 0x000fc800078e00ff */
[----:B------:R-:W-:Y:S01]  /*9db0*/  IMAD.MOV.U32 R4, RZ, RZ, R9 ;  /* 0x000000ffff047224 */ /* 0x000fe200078e0009 */
[----:B------:R-:W-:Y:S01]  /*9dc0*/  USHF.R.S32.HI UR14, URZ, 0x1f, UR17 ;  /* 0x0000001f3f0e7899 */ /* 0x000fe20008011411 */
[----:B------:R-:W-:Y:S01]  /*9dd0*/  @P1 SHF.R.U32.HI R4, RZ, R8, R5 ;  /* 0x00000008ff041219 */ /* 0x000fe20000011605 */
[----:B------:R-:W-:Y:S01]  /*9de0*/  UIMAD.WIDE.U32 UR8, UR17, UR12, UR10 ;  /* 0x0000000c110872a5 */ /* 0x000fe2000f8e000a */
[----:B------:R-:W-:Y:S01]  /*9df0*/  IMAD R5, R194, 0x40, R16 ;  /* 0x00000040c2057824 */ /* 0x000fe200078e0210 */
[----:B------:R-:W-:Y:S01]  /*9e00*/  UIMAD UR7, UR14, UR12, URZ ;  /* 0x0000000c0e0772a4 */ /* 0x000fe2000f8e023f */
[----:B-----5:R-:W-:Y:S01]  /*9e10*/  IMAD R43, R3, R68, RZ ;  /* 0x00000044032b7224 */ /* 0x020fe200078e02ff */
[----:B------:R-:W-:Y:S01]  /*9e20*/  USEL UR16, UR16, URZ, !UP0 ;  /* 0x0000003f10107287 */ /* 0x000fe2000c000000 */
[----:B------:R-:W-:Y:S01]  /*9e30*/  IMAD.MOV R7, RZ, RZ, -R4 ;  /* 0x000000ffff077224 */ /* 0x000fe200078e0a04 */
[----:B------:R-:W-:Y:S01]  /*9e40*/  UIMAD UR7, UR17, UR13, UR7 ;  /* 0x0000000d110772a4 */ /* 0x000fe2000f8e0207 */
[----:B------:R-:W-:Y:S01]  /*9e50*/  IMAD.WIDE R20, R5, 0x2, R20 ;  /* 0x0000000205147825 */ /* 0x000fe200078e0214 */
[----:B------:R-:W-:Y:S01]  /*9e60*/  USEL UR15, UR15, URZ, !UP0 ;  /* 0x0000003f0f0f7287 */ /* 0x000fe2000c000000 */
[----:B------:R-:W-:Y:S01]  /*9e70*/  SHF.R.S32.HI R5, RZ, 0x1f, R4 ;  /* 0x0000001fff057819 */ /* 0x000fe20000011404 */
[----:B------:R-:W-:Y:S01]  /*9e80*/  ULDC.64 UR12, c[0x0][0xb98] ;  /* 0x0002e600000c7ab9 */ /* 0x000fe20000000a00 */
[----:B------:R-:W-:Y:S01]  /*9e90*/  UIADD3 UR9, UR9, UR7, URZ ;  /* 0x0000000709097290 */ /* 0x000fe2000fffe03f */
[----:B------:R-:W-:Y:S01]  /*9ea0*/  IMAD R7, R68, R7, R9 ;  /* 0x0000000744077224 */ /* 0x000fe200078e0209 */
[----:B------:R-:W-:Y:S01]  /*9eb0*/  UIMAD UR7, UR16, UR12, URZ ;  /* 0x0000000c100772a4 */ /* 0x000fe2000f8e023f */
[C---:B------:R-:W-:Y:S01]  /*9ec0*/  IADD3 R13, P2, R20.reuse, 0x1000, RZ ;  /* 0x00001000140d7810 */ /* 0x040fe20007f5e0ff */
[----:B------:R-:W-:Y:S01]  /*9ed0*/  UIMAD.WIDE.U32 UR8, UR15, UR12, UR8 ;  /* 0x0000000c0f0872a5 */ /* 0x000fe2000f8e0008 */
[----:B------:R-:W-:Y:S01]  /*9ee0*/  IADD3 R33, P3, R20, 0x6000, RZ ;  /* 0x0000600014217810 */ /* 0x000fe20007f7e0ff */
[----:B------:R-:W-:Y:S01]  /*9ef0*/  UIMAD UR7, UR15, UR13, UR7 ;  /* 0x0000000d0f0772a4 */ /* 0x000fe2000f8e0207 */
[----:B------:R-:W-:-:S02]  /*9f00*/  SHF.R.S32.HI R6, RZ, 0x1f, R7 ;  /* 0x0000001fff067819 */ /* 0x000fc40000011407 */
[----:B------:R-:W-:Y:S01]  /*9f10*/  LOP3.LUT R12, R13, 0x380, RZ, 0xc0, !PT ;  /* 0x000003800d0c7812 */ /* 0x000fe200078ec0ff */
[----:B------:R-:W-:Y:S01]  /*9f20*/  ULDC.64 UR12, c[0x0][0xaa0] ;  /* 0x0002a800000c7ab9 */ /* 0x000fe20000000a00 */
[----:B------:R-:W-:Y:S01]  /*9f30*/  IADD3 R4, P0, R4, UR8, RZ ;  /* 0x0000000804047c10 */ /* 0x000fe2000ff1e0ff */
[----:B------:R-:W-:Y:S01]  /*9f40*/  IMAD.U32 R8, RZ, RZ, UR7 ;  /* 0x00000007ff087e24 */ /* 0x000fe2000f8e00ff */
[----:B------:R-:W-:Y:S02]  /*9f50*/  SHF.R.U64 R12, R12, 0x3, RZ ;  /* 0x000000030c0c7819 */ /* 0x000fe400000012ff */
[----:B------:R-:W-:Y:S02]  /*9f60*/  LOP3.LUT R32, R33, 0x380, RZ, 0xc0, !PT ;  /* 0x0000038021207812 */ /* 0x000fe400078ec0ff */
[----:B------:R-:W-:Y:S01]  /*9f70*/  IADD3.X R5, R5, UR9, R8, P0, !PT ;  /* 0x0000000905057c10 */ /* 0x000fe200087fe408 */
[----:B------:R-:W-:Y:S01]  /*9f80*/  ULDC.64 UR8, c[0x0][0xb88] ;  /* 0x0002e20000087ab9 */ /* 0x000fe20000000a00 */
[----:B------:R-:W-:Y:S01]  /*9f90*/  LOP3.LUT R12, R12, R13, RZ, 0x3c, !PT ;  /* 0x0000000d0c0c7212 */ /* 0x000fe200078e3cff */
[----:B------:R-:W-:Y:S01]  /*9fa0*/  IMAD R6, R6, UR8, RZ ;  /* 0x0000000806067c24 */ /* 0x000fe2000f8e02ff */
[----:B------:R-:W-:Y:S01]  /*9fb0*/  IADD3.X R13, RZ, R21, RZ, P2, !PT ;  /* 0x00000015ff0d7210 */ /* 0x000fe200017fe4ff */
[----:B------:R-:W-:Y:S01]  /*9fc0*/  IMAD.WIDE.U32 R4, R7, UR8, R4 ;  /* 0x0000000807047c25 */ /* 0x000fe2000f8e0004 */
[----:B------:R-:W-:-:S02]  /*9fd0*/  IADD3 R25, P2, R20, 0x7000, RZ ;  /* 0x0000700014197810 */ /* 0x000fc40007f5e0ff */
[----:B------:R-:W-:Y:S01]  /*9fe0*/  SHF.R.U64 R32, R32, 0x3, RZ ;  /* 0x0000000320207819 */ /* 0x000fe200000012ff */
[----:B---3--:R-:W-:Y:S01]  /*9ff0*/  IMAD R11, R7, UR9, R6 ;  /* 0x00000009070b7c24 */ /* 0x008fe2000f8e0206 */
[----:B------:R-:W-:Y:S01]  /*a000*/  ULDC.64 UR8, c[0x0][0xb50] ;  /* 0x0002d40000087ab9 */ /* 0x000fe20000000a00 */
[----:B------:R-:W-:Y:S01]  /*a010*/  LOP3.LUT R24, R25, 0x380, RZ, 0xc0, !PT ;  /* 0x0000038019187812 */ /* 0x000fe200078ec0ff */
[----:B------:R-:W-:Y:S01]  /*a020*/  VIADD R6, R26, 0x8 ;  /* 0x000000081a067836 */ /* 0x000fe20000000000 */
[----:B------:R-:W-:Y:S01]  /*a030*/  LOP3.LUT R32, R32, R33, RZ, 0x3c, !PT ;  /* 0x0000002120207212 */ /* 0x000fe200078e3cff */
[----:B------:R-:W-:Y:S01]  /*a040*/  IMAD.IADD R5, R5, 0x1, R11 ;  /* 0x0000000105057824 */ /* 0x000fe200078e020b */
[----:B------:R-:W-:Y:S01]  /*a050*/  LEA R11, P0, R4, UR8, 0x2 ;  /* 0x00000008040b7c11 */ /* 0x000fe2000f8010ff */
[----:B------:R-:W-:Y:S01]  /*a060*/  IMAD.X R33, RZ, RZ, R21, P3 ;  /* 0x000000ffff217224 */ /* 0x000fe200018e0615 */
[----:B------:R-:W-:Y:S02]  /*a070*/  SHF.R.U64 R24, R24, 0x3, RZ ;  /* 0x0000000318187819 */ /* 0x000fe400000012ff */
[----:B------:R-:W-:Y:S01]  /*a080*/  LEA.HI.X R14, R4, UR9, R5, 0x2, P0 ;  /* 0x00000009040e7c11 */ /* 0x000fe200080f1405 */
[----:B------:R-:W-:Y:S01]  /*a090*/  SHFL.IDX PT, R36, R11, RZ, 0x1c1f ;  /* 0x001c1fff0b247589 */ /* 0x000fe200000e0000 */
[----:B------:R-:W-:-:S02]  /*a0a0*/  IADD3 R45, P0, R20, 0x5000, RZ ;  /* 0x00005000142d7810 */ /* 0x000fc40007f1e0ff */
[----:B------:R-:W-:Y:S01]  /*a0b0*/  IADD3 R10, P3, R20, 0xb000, RZ ;  /* 0x0000b000140a7810 */ /* 0x000fe20007f7e0ff */
[----:B------:R-:W0:Y:S01]  /*a0c0*/  SHFL.IDX PT, R37, R14, RZ, 0x1c1f ;  /* 0x001c1fff0e257589 */ /* 0x000e2200000e0000 */
[----:B------:R-:W-:Y:S02]  /*a0d0*/  LOP3.LUT R44, R45, 0x380, RZ, 0xc0, !PT ;  /* 0x000003802d2c7812 */ /* 0x000fe400078ec0ff */
[----:B------:R-:W-:Y:S01]  /*a0e0*/  LOP3.LUT R24, R24, R25, RZ, 0x3c, !PT ;  /* 0x0000001918187212 */ /* 0x000fe200078e3cff */
[--C-:B------:R-:W-:Y:S01]  /*a0f0*/  IMAD.X R25, RZ, RZ, R21.reuse, P2 ;  /* 0x000000ffff197224 */ /* 0x100fe200010e0615 */
[----:B------:R-:W-:Y:S01]  /*a100*/  SHF.R.U64 R44, R44, 0x3, RZ ;  /* 0x000000032c2c7819 */ /* 0x000fe200000012ff */
[----:B------:R-:W-:Y:S01]  /*a110*/  SHFL.IDX PT, R40, R11, 0x1, 0x1c1f ;  /* 0x003c1f000b287f89 */ /* 0x000fe200000e0000 */
[----:B------:R-:W-:Y:S02]  /*a120*/  LOP3.LUT R3, R10, 0x380, RZ, 0xc0, !PT ;  /* 0x000003800a037812 */ /* 0x000fe400078ec0ff */
[----:B------:R-:W-:Y:S01]  /*a130*/  IADD3 R9, P6, R20, 0x2000, RZ ;  /* 0x0000200014097810 */ /* 0x000fe20007fde0ff */
[----:B------:R-:W1:Y:S01]  /*a140*/  SHFL.IDX PT, R41, R14, 0x1, 0x1c1f ;  /* 0x003c1f000e297f89 */ /* 0x000e6200000e0000 */
[----:B------:R-:W-:Y:S01]  /*a150*/  LOP3.LUT R44, R44, R45, RZ, 0x3c, !PT ;  /* 0x0000002d2c2c7212 */ /* 0x000fe200078e3cff */
[----:B------:R-:W-:Y:S01]  /*a160*/  IMAD.X R45, RZ, RZ, R21, P0 ;  /* 0x000000ffff2d7224 */ /* 0x000fe200000e0615 */
[----:B------:R-:W-:-:S02]  /*a170*/  LOP3.LUT P0, RZ, R197, 0x3, RZ, 0xc0, !PT ;  /* 0x00000003c5ff7812 */ /* 0x000fc4000780c0ff */
[C---:B------:R-:W-:Y:S02]  /*a180*/  IADD3 R53, P4, R20.reuse, 0x4000, RZ ;  /* 0x0000400014357810 */ /* 0x040fe40007f9e0ff */
[----:B------:R-:W-:Y:S01]  /*a190*/  LOP3.LUT R7, R20, 0x380, RZ, 0xc0, !PT ;  /* 0x0000038014077812 */ /* 0x000fe200078ec0ff */
[----:B------:R-:W-:Y:S01]  /*a1a0*/  UIMAD UR7, UR11, UR12, URZ ;  /* 0x0000000c0b0772a4 */ /* 0x000fe2000f8e023f */
[----:B------:R-:W-:Y:S01]  /*a1b0*/  ISETP.GE.OR P2, PT, R26, R43, P0 ;  /* 0x0000002b1a00720c */ /* 0x000fe20000746670 */
[----:B------:R-:W-:Y:S01]  /*a1c0*/  UIMAD.WIDE.U32 UR8, UR4, UR12, URZ ;  /* 0x0000000c040872a5 */ /* 0x000fe2000f8e003f */
[----:B------:R-:W-:Y:S01]  /*a1d0*/  SHF.R.U64 R3, R3, 0x3, RZ ;  /* 0x0000000303037819 */ /* 0x000fe200000012ff */
[----:B------:R-:W-:Y:S01]  /*a1e0*/  ULDC.64 UR10, c[0x0][0xae8] ;  /* 0x0002ba00000a7ab9 */ /* 0x000fe20000000a00 */
[----:B------:R-:W-:Y:S01]  /*a1f0*/  IADD3 R5, P5, R20, 0x3000, RZ ;  /* 0x0000300014057810 */ /* 0x000fe20007fbe0ff */
[----:B------:R-:W-:Y:S01]  /*a200*/  IMAD.X R49, RZ, RZ, R21, P3 ;  /* 0x000000ffff317224 */ /* 0x000fe200018e0615 */
[----:B------:R-:W-:-:S02]  /*a210*/  LOP3.LUT R48, R3, R10, RZ, 0x3c, !PT ;  /* 0x0000000a03307212 */ /* 0x000fc400078e3cff */
[----:B------:R-:W2:Y:S01]  /*a220*/  @P1 LDC R3, c[0x0][0xbec] ;  /* 0x0002fb00ff031b82 */ /* 0x000ea20000000800 */
[----:B------:R-:W-:Y:S02]  /*a230*/  LOP3.LUT R8, R9, 0x380, RZ, 0xc0, !PT ;  /* 0x0000038009087812 */ /* 0x000fe400078ec0ff */
[----:B------:R-:W-:Y:S02]  /*a240*/  LOP3.LUT R4, R5, 0x380, RZ, 0xc0, !PT ;  /* 0x0000038005047812 */ /* 0x000fe400078ec0ff */
[----:B------:R-:W-:Y:S01]  /*a250*/  LOP3.LUT R52, R53, 0x380, RZ, 0xc0, !PT ;  /* 0x0000038035347812 */ /* 0x000fe200078ec0ff */
[----:B0-----:R0:W-:Y:S01]  /*a260*/  @!P2 ST.E desc[UR36][R36.64], R0 ;  /* 0x000000002400a985 */ /* 0x0011e2000c101924 */
[----:B------:R-:W-:Y:S02]  /*a270*/  ISETP.GE.OR P0, PT, R6, R43, P0 ;  /* 0x0000002b0600720c */ /* 0x000fe40000706670 */
[----:B------:R-:W-:Y:S02]  /*a280*/  SHF.R.U64 R8, R8, 0x3, RZ ;  /* 0x0000000308087819 */ /* 0x000fe400000012ff */
[----:B------:R-:W-:-:S02]  /*a290*/  SHF.R.U64 R4, R4, 0x3, RZ ;  /* 0x0000000304047819 */ /* 0x000fc400000012ff */
[----:B------:R-:W-:Y:S02]  /*a2a0*/  SHF.R.U64 R52, R52, 0x3, RZ ;  /* 0x0000000334347819 */ /* 0x000fe400000012ff */
[----:B------:R-:W-:Y:S02]  /*a2b0*/  SHF.R.U64 R7, R7, 0x3, RZ ;  /* 0x0000000307077819 */ /* 0x000fe400000012ff */
[----:B------:R-:W-:Y:S01]  /*a2c0*/  LOP3.LUT R8, R8, R9, RZ, 0x3c, !PT ;  /* 0x0000000908087212 */ /* 0x000fe200078e3cff */
[----:B0-----:R-:W0:Y:S01]  /*a2d0*/  @P1 LDC R37, c[0x0][0xbf0] ;  /* 0x0002fc00ff251b82 */ /* 0x001e220000000800 */
[----:B------:R-:W-:Y:S01]  /*a2e0*/  LOP3.LUT R4, R4, R5, RZ, 0x3c, !PT ;  /* 0x0000000504047212 */ /* 0x000fe200078e3cff */
[--C-:B------:R-:W-:Y:S01]  /*a2f0*/  IMAD.X R9, RZ, RZ, R21.reuse, P6 ;  /* 0x000000ffff097224 */ /* 0x100fe200030e0615 */
[----:B------:R-:W-:Y:S01]  /*a300*/  LOP3.LUT R52, R52, R53, RZ, 0x3c, !PT ;  /* 0x0000003534347212 */ /* 0x000fe200078e3cff */
[--C-:B------:R-:W-:Y:S01]  /*a310*/  IMAD.X R5, RZ, RZ, R21.reuse, P5 ;  /* 0x000000ffff057224 */ /* 0x100fe200028e0615 */
[C---:B------:R-:W-:Y:S01]  /*a320*/  IADD3 R65, P6, R20.reuse, 0x8000, RZ ;  /* 0x0000800014417810 */ /* 0x040fe20007fde0ff */
[----:B------:R-:W-:Y:S01]  /*a330*/  IMAD.X R53, RZ, RZ, R21, P4 ;  /* 0x000000ffff357224 */ /* 0x000fe200020e0615 */
[C---:B------:R-:W-:Y:S01]  /*a340*/  IADD3 R61, P5, R20.reuse, 0x9000, RZ ;  /* 0x00009000143d7810 */ /* 0x040fe20007fbe0ff */
[----:B------:R-:W-:Y:S01]  /*a350*/  UIMAD UR7, UR4, UR13, UR7 ;  /* 0x0000000d040772a4 */ /* 0x000fe2000f8e0207 */
[----:B------:R-:W-:Y:S01]  /*a360*/  IADD3 R57, P4, R20, 0xa000, RZ ;  /* 0x0000a00014397810 */ /* 0x000fe20007f9e0ff */
[----:B------:R-:W-:Y:S01]  /*a370*/  IMAD R0, R23, 0x20, R194 ;  /* 0x0000002017007824 */ /* 0x000fe200078e02c2 */
[----:B------:R-:W-:Y:S01]  /*a380*/  LOP3.LUT R20, R7, R20, RZ, 0x3c, !PT ;  /* 0x0000001407147212 */ /* 0x000fe200078e3cff */
[----:B------:R-:W-:Y:S01]  /*a390*/  UIADD3 UR9, UR9, UR7, URZ ;  /* 0x0000000709097290 */ /* 0x000fe2000fffe03f */
[----:B------:R-:W-:Y:S01]  /*a3a0*/  LOP3.LUT R64, R65, 0x380, RZ, 0xc0, !PT ;  /* 0x0000038041407812 */ /* 0x000fe200078ec0ff */
[----:B------:R-:W-:Y:S01]  /*a3b0*/  UIMAD UR4, UR14, UR10, URZ ;  /* 0x0000000a0e0472a4 */ /* 0x000fe2000f8e023f */
[----:B------:R-:W-:Y:S01]  /*a3c0*/  LOP3.LUT R60, R61, 0x380, RZ, 0xc0, !PT ;  /* 0x000003803d3c7812 */ /* 0x000fe200078ec0ff */
[----:B-1----:R1:W-:Y:S01]  /*a3d0*/  @!P0 ST.E desc[UR36][R40.64], R2 ;  /* 0x0000000228008985 */ /* 0x0023e2000c101924 */
[----:B------:R-:W-:Y:S01]  /*a3e0*/  LOP3.LUT R56, R57, 0x380, RZ, 0xc0, !PT ;  /* 0x0000038039387812 */ /* 0x000fe200078ec0ff */
[----:B------:R-:W-:Y:S01]  /*a3f0*/  UIMAD UR4, UR17, UR11, UR4 ;  /* 0x0000000b110472a4 */ /* 0x000fe2000f8e0204 */
[----:B------:R-:W-:Y:S01]  /*a400*/  SHF.R.U64 R64, R64, 0x3, RZ ;  /* 0x0000000340407819 */ /* 0x000fe200000012ff */
[----:B------:R3:W5:Y:S01]  /*a410*/  LD.E.128 R28, desc[UR36][R20.64] ;  /* 0x00000024141c7980 */ /* 0x000762000c101d00 */
[----:B------:R-:W-:Y:S01]  /*a420*/  UIMAD.WIDE.U32 UR8, UR17, UR10, UR8 ;  /* 0x0000000a110872a5 */ /* 0x000fe2000f8e0008 */
[----:B------:R-:W-:-:S02]  /*a430*/  SHF.R.U64 R60, R60, 0x3, RZ ;  /* 0x000000033c3c7819 */ /* 0x000fc400000012ff */
[----:B------:R-:W-:Y:S01]  /*a440*/  SHF.R.U64 R56, R56, 0x3, RZ ;  /* 0x0000000338387819 */ /* 0x000fe200000012ff */
[----:B------:R-:W-:Y:S01]  /*a450*/  ULDC.64 UR10, c[0x0][0xaf0] ;  /* 0x0002bc00000a7ab9 */ /* 0x000fe20000000a00 */
[----:B------:R-:W-:Y:S01]  /*a460*/  LOP3.LUT R64, R64, R65, RZ, 0x3c, !PT ;  /* 0x0000004140407212 */ /* 0x000fe200078e3cff */
[----:B------:R-:W5:Y:S01]  /*a470*/  LD.E.128 R12, desc[UR36][R12.64] ;  /* 0x000000240c0c7980 */ /* 0x000f62000c101d00 */
[----:B---3--:R-:W-:Y:S01]  /*a480*/  VIADD R20, R0, UR42 ;  /* 0x0000002a00147c36 */ /* 0x008fe20008000000 */
[----:B------:R-:W-:Y:S01]  /*a490*/  UIADD3 UR9, UR9, UR4, URZ ;  /* 0x0000000409097290 */ /* 0x000fe2000fffe03f */
[----:B------:R-:W-:Y:S01]  /*a4a0*/  LOP3.LUT R60, R60, R61, RZ, 0x3c, !PT ;  /* 0x0000003d3c3c7212 */ /* 0x000fe200078e3cff */
[--C-:B------:R-:W-:Y:S01]  /*a4b0*/  IMAD.X R65, RZ, RZ, R21.reuse, P6 ;  /* 0x000000ffff417224 */ /* 0x100fe200030e0615 */
[----:B------:R-:W-:Y:S01]  /*a4c0*/  LOP3.LUT R56, R56, R57, RZ, 0x3c, !PT ;  /* 0x0000003938387212 */ /* 0x000fe200078e3cff */
[----:B--2---:R-:W-:Y:S01]  /*a4d0*/  @P1 IMAD.HI.U32 R0, R20, R3, RZ ;  /* 0x0000000314001227 */ /* 0x004fe200078e00ff */
[----:B------:R-:W-:Y:S01]  /*a4e0*/  UIMAD UR4, UR16, UR10, URZ ;  /* 0x0000000a100472a4 */ /* 0x000fe2000f8e023f */
[----:B------:R-:W-:Y:S01]  /*a4f0*/  IADD3.X R61, RZ, R21, RZ, P5, !PT ;  /* 0x00000015ff3d7210 */ /* 0x000fe20002ffe4ff */
[----:B------:R-:W5:Y:S01]  /*a500*/  LD.E.128 R8, desc[UR36][R8.64] ;  /* 0x0000002408087980 */ /* 0x000f62000c101d00 */
[----:B------:R-:W-:-:S02]  /*a510*/  IMAD.X R57, RZ, RZ, R21, P4 ;  /* 0x000000ffff397224 */ /* 0x000fc400020e0615 */
[----:B------:R-:W-:Y:S01]  /*a520*/  IMAD.MOV.U32 R21, RZ, RZ, R20 ;  /* 0x000000ffff157224 */ /* 0x000fe200078e0014 */
[----:B0-----:R-:W-:Y:S01]  /*a530*/  @P1 SHF.R.U32.HI R21, RZ, R37, R0 ;  /* 0x00000025ff151219 */ /* 0x001fe20000011600 */
[----:B------:R-:W-:Y:S01]  /*a540*/  UIMAD UR4, UR15, UR11, UR4 ;  /* 0x0000000b0f0472a4 */ /* 0x000fe2000f8e0204 */
[----:B------:R-:W5:Y:S01]  /*a550*/  LD.E.128 R4, desc[UR36][R4.64] ;  /* 0x0000002404047980 */ /* 0x000f62000c101d00 */
[----:B------:R-:W-:Y:S01]  /*a560*/  UIMAD.WIDE.U32 UR8, UR15, UR10, UR8 ;  /* 0x0000000a0f0872a5 */ /* 0x000fe2000f8e0008 */
[--C-:B------:R-:W-:Y:S01]  /*a570*/  SHF.R.S32.HI R0, RZ, 0x1f, R21.reuse ;  /* 0x0000001fff007819 */ /* 0x100fe20000011415 */
[----:B------:R-:W-:Y:S01]  /*a580*/  IMAD.MOV R37, RZ, RZ, -R21 ;  /* 0x000000ffff257224 */ /* 0x000fe200078e0a15 */
[----:B------:R-:W-:Y:S01]  /*a590*/  ULDC.64 UR10, c[0x0][0xae0] ;  /* 0x0002b800000a7ab9 */ /* 0x000fe20000000a00 */
[----:B------:R-:W-:Y:S01]  /*a5a0*/  UIADD3 UR4, UR9, UR4, URZ ;  /* 0x0000000409047290 */ /* 0x000fe2000fffe03f */
[----:B------:R-:W5:Y:S01]  /*a5b0*/  LD.E.128 R52, desc[UR36][R52.64] ;  /* 0x0000002434347980 */ /* 0x000f62000c101d00 */
[----:B------:R-:W-:-:S02]  /*a5c0*/  IMAD R0, R0, UR10, RZ ;  /* 0x0000000a00007c24 */ /* 0x000fc4000f8e02ff */
[----:B------:R-:W-:Y:S01]  /*a5d0*/  IMAD R37, R68, R37, R20 ;  /* 0x0000002544257224 */ /* 0x000fe200078e0214 */
[----:B------:R-:W5:Y:S01]  /*a5e0*/  LD.E.128 R44, desc[UR36][R44.64] ;  /* 0x000000242c2c7980 */ /* 0x000f62000c101d00 */
[----:B------:R-:W-:Y:S02]  /*a5f0*/  IMAD.U32 R3, RZ, RZ, UR9 ;  /* 0x00000009ff037e24 */ /* 0x000fe4000f8e00ff */
[----:B-1----:R-:W-:Y:S01]  /*a600*/  IMAD.U32 R2, RZ, RZ, UR8 ;  /* 0x00000008ff027e24 */ /* 0x002fe2000f8e00ff */
[----:B------:R-:W5:Y:S01]  /*a610*/  LD.E.128 R32, desc[UR36][R32.64] ;  /* 0x0000002420207980 */ /* 0x000f62000c101d00 */
[----:B------:R-:W-:Y:S01]  /*a620*/  IMAD.U32 R3, RZ, RZ, UR4 ;  /* 0x00000004ff037e24 */ /* 0x000fe2000f8e00ff */
[----:B------:R-:W-:Y:S01]  /*a630*/  ULDC.64 UR8, c[0x0][0xad8] ;  /* 0x0002b60000087ab9 */ /* 0x000fe20000000a00 */
[----:B------:R-:W-:Y:S01]  /*a640*/  IMAD R41, R21, UR11, R0 ;  /* 0x0000000b15297c24 */ /* 0x000fe2000f8e0200 */
[----:B------:R-:W5:Y:S01]  /*a650*/  LD.E.128 R24, desc[UR36][R24.64] ;  /* 0x0000002418187980 */ /* 0x000f62000c101d00 */
[----:B------:R-:W-:-:S03]  /*a660*/  SHF.R.S32.HI R0, RZ, 0x1f, R37 ;  /* 0x0000001fff007819 */ /* 0x000fc60000011425 */
[----:B------:R-:W5:Y:S01]  /*a670*/  LD.E.128 R64, desc[UR36][R64.64] ;  /* 0x0000002440407980 */ /* 0x000f62000c101d00 */
[----:B------:R-:W-:-:S03]  /*a680*/  IMAD.WIDE.U32 R2, R21, UR10, R2 ;  /* 0x0000000a15027c25 */ /* 0x000fc6000f8e0002 */
        /* <DEDUP_REMOVED lines=9> */
[----:B------:R-:W-:-:S02]  /*a720*/  IMAD.IADD R3, R3, 0x1, R41 ;  /* 0x0000000103037824 */ /* 0x000fc400078e0229 */
[----:B------:R-:W-:Y:S01]  /*a730*/  IMAD R20, R0, UR8, RZ ;  /* 0x0000000800147c24 */ /* 0x000fe2000f8e02ff */
[----:B------:R-:W-:Y:S01]  /*a740*/  IADD3 R68, R194, UR42, RZ ;  /* 0x0000002ac2447c10 */ /* 0x000fe2000fffe0ff */
[----:B------:R-:W-:-:S04]  /*a750*/  IMAD.WIDE.U32 R2, R37, UR8, R2 ;  /* 0x0000000825027c25 */ /* 0x000fc8000f8e0002 */
[----:B------:R-:W-:Y:S01]  /*a760*/  IMAD R21, R37, UR9, R20 ;  /* 0x0000000925157c24 */ /* 0x000fe2000f8e0214 */
[----:B------:R-:W-:Y:S01]  /*a770*/  ISETP.GE.AND P2, PT, R68, R43, PT ;  /* 0x0000002b4400720c */ /* 0x000fe20003f46270 */
[----:B------:R-:W-:Y:S01]  /*a780*/  ULDC.64 UR8, c[0x0][0xa80] ;  /* 0x0002a00000087ab9 */ /* 0x000fe20000000a00 */
[----:B------:R-:W-:Y:S01]  /*a790*/  VIADD R42, R42, 0x30820 ;  /* 0x000308202a2a7836 */ /* 0x000fe20000000000 */
[----:B------:R-:W-:Y:S01]  /*a7a0*/  LEA R38, P3, R2, UR8, 0x1 ;  /* 0x0000000802267c11 */ /* 0x000fe2000f8608ff */
[----:B------:R-:W-:Y:S02]  /*a7b0*/  IMAD.IADD R3, R3, 0x1, R21 ;  /* 0x0000000103037824 */ /* 0x000fe400078e0215 */
[----:B------:R-:W-:Y:S01]  /*a7c0*/  VIADD R0, R68, 0x20 ;  /* 0x0000002044007836 */ /* 0x000fe20000000000 */
[----:B------:R-:W-:Y:S02]  /*a7d0*/  PRMT R42, RZ, 0x654, R42 ;  /* 0x00000654ff2a7816 */ /* 0x000fe4000000002a */
[----:B------:R-:W-:-:S02]  /*a7e0*/  LEA.HI.X R40, R2, UR9, R3, 0x1, P3 ;  /* 0x0000000902287c11 */ /* 0x000fc400098f0c03 */
[-C--:B------:R-:W-:Y:S01]  /*a7f0*/  ISETP.GE.AND P1, PT, R0, R43.reuse, PT ;  /* 0x0000002b0000720c */ /* 0x080fe20003f26270 */
[----:B------:R-:W-:Y:S01]  /*a800*/  VIADD R0, R68, 0x40 ;  /* 0x0000004044007836 */ /* 0x000fe20000000000 */
[----:B0-----:R0:W1:Y:S01]  /*a810*/  SHFL.IDX PT, R21, R38, RZ, 0x181f ;  /* 0x00181fff26157589 */ /* 0x00106200000e0000 */
[----:B------:R0:W-:Y:S01]  /*a820*/  SYNCS.ARRIVE.TRANS64.RED.A1T0 RZ, [R42+URZ], RZ ;  /* 0x000000ff2aff79a7 */ /* 0x0001e2000810043f */
[----:B------:R-:W-:Y:S02]  /*a830*/  BSSY B1, `(.L_x_2461) ;  /* 0x0000011000017945 */ /* 0x000fe40003800000 */
[----:B------:R0:W2:Y:S01]  /*a840*/  SHFL.IDX PT, R37, R40, RZ, 0x181f ;  /* 0x00181fff28257589 */ /* 0x0000a200000e0000 */
        /* <DEDUP_REMOVED lines=15> */
.L_x_2462:
[----:B------:R-:W-:Y:S05]  /*a940*/  BSYNC B1 ;  /* 0x0000000000017941 */ /* 0x000fea0003800000 */
.L_x_2461:
        /* <DEDUP_REMOVED lines=11> */
[-C--:B----4-:R-:W-:Y:S02]  /*aa00*/  @!P4 LEA.HI.X R3, R16, R29.reuse, R204, 0x1, P1 ;  /* 0x0000001d1003c211 */ /* 0x090fe400008f0ccc */
[-C--:B-1----:R-:W-:Y:S02]  /*aa10*/  @!P5 LEA.HI.X R21, R19, R29.reuse, R203, 0x1, P2 ;  /* 0x0000001d1315d211 */ /* 0x082fe400010f0ccb */
[----:B------:R-:W-:Y:S01]  /*aa20*/  @!P6 LEA.HI.X R29, R22, R29, R202, 0x1, P3 ;  /* 0x0000001d161de211 */ /* 0x000fe200018f0cca */
[----:B------:R0:W-:Y:S04]  /*aa30*/  @!P4 ST.E.128 desc[UR36][R2.64], R12 ;  /* 0x0000000c0200c985 */ /* 0x0001e8000c101d24 */
[----:B------:R0:W-:Y:S04]  /*aa40*/  @!P5 ST.E.128 desc[UR36][R20.64], R44 ;  /* 0x0000002c1400d985 */ /* 0x0001e8000c101d24 */
[----:B------:R0:W-:Y:S02]  /*aa50*/  @!P6 ST.E.128 desc[UR36][R28.64], R60 ;  /* 0x0000003c1c00e985 */ /* 0x0001e4000c101d24 */
.L_x_2464:
[----:B------:R-:W-:Y:S05]  /*aa60*/  BSYNC B1 ;  /* 0x0000000000017941 */ /* 0x000fea0003800000 */
.L_x_2463:
[----:B0-----:R0:W0:Y:S01]  /*aa70*/  SHFL.IDX PT, R15, R40, 0x2, 0x181f ;  /* 0x00581f00280f7f89 */ /* 0x00102200000e0000 */
        /* <DEDUP_REMOVED lines=16> */
.L_x_2466:
[----:B------:R-:W-:Y:S05]  /*ab80*/  BSYNC B1 ;  /* 0x0000000000017941 */ /* 0x000fea0003800000 */
.L_x_2465:
        /* <DEDUP_REMOVED lines=8> */
[CC--:B0-----:R-:W-:Y:S02]  /*ac10*/  @!P2 LEA R2, P0, R16.reuse, R13.reuse, 0x1 ;  /* 0x0000000d1002a211 */ /* 0x0c1fe400078008ff */
        /* <DEDUP_REMOVED lines=11> */
.L_x_2459:
[----:B------:R-:W-:Y:S01]  /*acd0*/  R2UR UR4, R192 ;  /* 0x00000000c00472ca */ /* 0x000fe200000e0000 */
[----:B------:R-:W-:Y:S01]  /*ace0*/  ULDC.64 UR8, c[0x0][0xc00] ;  /* 0x0003000000087ab9 */ /* 0x000fe20000000a00 */
[----:B------:R-:W0:Y:S01]  /*acf0*/  LDC R11, c[0x0][0xbe8] ;  /* 0x0002fa00ff0b7b82 */ /* 0x000e220000000800 */
[----:B------:R-:W-:Y:S01]  /*ad00*/  UISETP.NE.U32.AND UP0, UPT, UR8, URZ, UPT ;  /* 0x0000003f0800728c */ /* 0x000fe2000bf05070 */
[----:B------:R-:W-:-:S03]  /*ad10*/  R2UR UR7, R193 ;  /* 0x00000000c10772ca */ /* 0x000fc600000e0000 */
[----:B------:R-:W-:-:S03]  /*ad20*/  UISETP.NE.AND.EX UP0, UPT, UR9, URZ, UPT, UP0 ;  /* 0x0000003f0900728c */ /* 0x000fc6000bf05300 */
[----:B------:R-:W-:-:S03]  /*ad30*/  ULDC.64 UR8, c[0x0][0xc00] ;  /* 0x0003000000087ab9 */ /* 0x000fc60000000a00 */
[----:B------:R-:W-:Y:S01]  /*ad40*/  UIMAD.WIDE UR8, UR4, 0x4, UR8 ;  /* 0x00000004040878a5 */ /* 0x000fe2000f8e0208 */
[----:B------:R-:W-:-:S05]  /*ad50*/  PLOP3.LUT P2, PT, PT, PT, UP0, 0x80, 0x0 ;  /* 0x000000000000781c */ /* 0x000fca0003f4f008 */
[----:B------:R-:W-:Y:S02]  /*ad60*/  IMAD.U32 R2, RZ, RZ, UR8 ;  /* 0x00000008ff027e24 */ /* 0x000fe4000f8e00ff */
[----:B------:R-:W-:Y:S01]  /*ad70*/  IMAD.U32 R3, RZ, RZ, UR9 ;  /* 0x00000009ff037e24 */ /* 0x000fe2000f8e00ff */
[----:B------:R-:W-:Y:S02]  /*ad80*/  ULDC.64 UR8, c[0x0][0xc08] ;  /* 0x0003020000087ab9 */ /* 0x000fe40000000a00 */
[----:B------:R-:W-:-:S03]  /*ad90*/  UISETP.NE.U32.AND UP1, UPT, UR8, URZ, UPT ;  /* 0x0000003f0800728c */ /* 0x000fc6000bf25070 */
[----:B------:R-:W2:Y:S01]  /*ada0*/  @P2 LDG.E R6, desc[UR36][R2.64] ;  /* 0x0000002402062981 */ /* 0x000ea2000c1e1900 */
[----:B------:R-:W-:-:S06]  /*adb0*/  UISETP.NE.AND.EX UP1, UPT, UR9, URZ, UPT, UP1 ;  /* 0x0000003f0900728c */ /* 0x000fcc000bf25310 */
[----:B------:R-:W-:-:S05]  /*adc0*/  PLOP3.LUT P3, PT, PT, PT, UP1, 0x80, 0x0 ;  /* 0x000000000000781c */ /* 0x000fca0003f6f018 */
[----:B------:R-:W-:Y:S02]  /*add0*/  @UP1 ULDC.64 UR8, c[0x0][0xc08] ;  /* 0x0003020000081ab9 */ /* 0x000fe40000000a00 */
[----:B------:R-:W-:-:S03]  /*ade0*/  @UP1 UIMAD.WIDE UR8, UR4, 0x4, UR8 ;  /* 0x00000004040818a5 */ /* 0x000fc6000f8e0208 */
[----:B------:R-:W-:Y:S02]  /*adf0*/  ULDC UR4, c[0x0][0xa88] ;  /* 0x0002a20000047ab9 */ /* 0x000fe40000000800 */
[----:B------:R-:W-:Y:S01]  /*ae00*/  IMAD.U32 R0, RZ, RZ, UR4 ;  /* 0x00000004ff007e24 */ /* 0x000fe2000f8e00ff */
        /* <DEDUP_REMOVED lines=15> */
.L_x_2468:
[----:B------:R-:W-:Y:S01]  /*af00*/  R2UR UR8, R192 ;  /* 0x00000000c00872ca */ /* 0x000fe200000e0000 */
[----:B------:R-:W-:Y:S01]  /*af10*/  BSSY B1, `(.L_x_2469) ;  /* 0x000002f000017945 */ /* 0x000fe20003800000 */
[----:B------:R-:W-:-:S11]  /*af20*/  R2UR UR7, R195 ;  /* 0x00000000c30772ca */ /* 0x000fd600000e0000 */
[----:B------:R-:W-:Y:S02]  /*af30*/  USEL UR12, UR8, URZ, !UP0 ;  /* 0x0000003f080c7287 */ /* 0x000fe4000c000000 */
[----:B------:R-:W-:Y:S01]  /*af40*/  USEL UR13, UR7, URZ, !UP0 ;  /* 0x0000003f070d7287 */ /* 0x000fe2000c000000 */
[----:B------:R-:W-:Y:S11]  /*af50*/  @P1 BRA `(.L_x_2470) ;  /* 0x0000000000a81947 */ /* 0x000ff60003800000 */
[----:B------:R-:W0:Y:S01]  /*af60*/  S2R R3, SR_TID.X ;  /* 0x0000000000037919 */ /* 0x000e220000002100 */
[----:B------:R-:W1:Y:S01]  /*af70*/  LDC R7, c[0x0][0xbe8] ;  /* 0x0002fa00ff077b82 */ /* 0x000e620000000800 */
[----:B------:R-:W-:Y:S02]  /*af80*/  IMAD.U32 R4, RZ, RZ, UR42 ;  /* 0x0000002aff047e24 */ /* 0x000fe4000f8e00ff */
[----:B-1---5:R-:W-:-:S03]  /*af90*/  IMAD R2, R0, R7, RZ ;  /* 0x0000000700027224 */ /* 0x022fc600078e02ff */
[----:B0-----:R-:W-:-:S04]  /*afa0*/  IADD3 R4, R4, -0x80, R3 ;  /* 0xffffff8004047810 */ /* 0x001fc80007ffe003 */
[----:B------:R-:W-:-:S13]  /*afb0*/  ISETP.GE.AND P1, PT, R4, R2, PT ;  /* 0x000000020400720c */ /* 0x000fda0003f26270 */
[----:B------:R-:W-:Y:S05]  /*afc0*/  @P1 BRA `(.L_x_2470) ;  /* 0x00000000008c1947 */ /* 0x000fea0003800000 */
[----:B------:R-:W-:Y:S01]  /*afd0*/  ISETP.NE.AND P1, PT, R7, 0x1, PT ;  /* 0x000000010700780c */ /* 0x000fe20003f25270 */
[----:B------:R-:W-:Y:S01]  /*afe0*/  ULDC.64 UR14, c[0x0][0xb90] ;  /* 0x0002e400000e7ab9 */ /* 0x000fe20000000a00 */
[----:B------:R-:W-:Y:S01]  /*aff0*/  R2UR UR16, R193 ;  /* 0x00000000c11072ca */ /* 0x000fe200000e0000 */
[----:B------:R-:W-:Y:S01]  /*b000*/  UIMAD UR7, UR11, UR14, URZ ;  /* 0x0000000e0b0772a4 */ /* 0x000fe2000f8e023f */
[----:B------:R-:W-:Y:S01]  /*b010*/  IMAD.MOV.U32 R2, RZ, RZ, R4 ;  /* 0x000000ffff027224 */ /* 0x000fe200078e0004 */
[----:B------:R-:W-:Y:S01]  /*b020*/  UMOV UR8, UR4 ;  /* 0x0000000400087c82 */ /* 0x000fe20008000000 */
[----:B------:R-:W-:-:S07]  /*b030*/  UMOV UR9, UR10 ;  /* 0x0000000a00097c82 */ /* 0x000fce0008000000 */
[----:B------:R-:W0:Y:S02]  /*b040*/  @P1 LDC R3, c[0x0][0xbec] ;  /* 0x0002fb00ff031b82 */ /* 0x000e240000000800 */
[----:B------:R-:W-:Y:S02]  /*b050*/  UIMAD.WIDE.U32 UR8, UR16, UR14, UR8 ;  /* 0x0000000e100872a5 */ /* 0x000fe4000f8e0008 */
[----:B------:R-:W-:-:S03]  /*b060*/  UIMAD UR7, UR16, UR15, UR7 ;  /* 0x0000000f100772a4 */ /* 0x000fc6000f8e0207 */
[----:B------:R-:W-:Y:S01]  /*b070*/  ULDC.64 UR14, c[0x0][0xb98] ;  /* 0x0002e600000e7ab9 */ /* 0x000fe20000000a00 */
[----:B------:R-:W1:Y:S01]  /*b080*/  @P1 LDC R6, c[0x0][0xbf0] ;  /* 0x0002fc00ff061b82 */ /* 0x000e620000000800 */
[----:B------:R-:W-:Y:S02]  /*b090*/  UIADD3 UR9, UR9, UR7, URZ ;  /* 0x0000000709097290 */ /* 0x000fe4000fffe03f */
[----:B------:R-:W-:Y:S02]  /*b0a0*/  UIMAD UR7, UR13, UR14, URZ ;  /* 0x0000000e0d0772a4 */ /* 0x000fe4000f8e023f */
[----:B------:R-:W-:Y:S02]  /*b0b0*/  UIMAD.WIDE.U32 UR8, UR12, UR14, UR8 ;  /* 0x0000000e0c0872a5 */ /* 0x000fe4000f8e0008 */
[----:B------:R-:W-:-:S03]  /*b0c0*/  UIMAD UR7, UR12, UR15, UR7 ;  /* 0x0000000f0c0772a4 */ /* 0x000fc6000f8e0207 */
        /* <DEDUP_REMOVED lines=19> */
.L_x_2470:
[----:B------:R-:W-:Y:S05]  /*b200*/  BSYNC B1 ;  /* 0x0000000000017941 */ /* 0x000fea0003800000 */
.L_x_2469:
[----:B0-----:R-:W0:Y:S01]  /*b210*/  @P0 LDC R3, c[0x0][0xbf0] ;  /* 0x0002fc00ff030b82 */ /* 0x001e220000000800 */
[----:B------:R-:W-:Y:S01]  /*b220*/  ULDC.64 UR14, c[0x0][0xaa0] ;  /* 0x0002a800000e7ab9 */ /* 0x000fe20000000a00 */
[----:B------:R-:W-:Y:S01]  /*b230*/  R2UR UR16, R193 ;  /* 0x00000000c11072ca */ /* 0x000fe200000e0000 */
[----:B------:R-:W-:Y:S01]  /*b240*/  UIMAD UR7, UR10, UR14, URZ ;  /* 0x0000000e0a0772a4 */ /* 0x000fe2000f8e023f */
[----:B------:R-:W-:Y:S01]  /*b250*/  IMAD R2, R23, 0x20, R194 ;  /* 0x0000002017027824 */ /* 0x000fe200078e02c2 */
[----:B------:R-:W-:Y:S01]  /*b260*/  UIMAD.WIDE.U32 UR8, UR4, UR14, URZ ;  /* 0x0000000e040872a5 */ /* 0x000fe2000f8e003f */
[----:B------:R-:W-:Y:S01]  /*b270*/  BSSY B1, `(.L_x_2471) ;  /* 0x000003c000017945 */ /* 0x000fe20003800000 */
[----:B------:R-:W-:Y:S02]  /*b280*/  UIMAD UR7, UR4, UR15, UR7 ;  /* 0x0000000f040772a4 */ /* 0x000fe4000f8e0207 */
[----:B------:R-:W-:Y:S01]  /*b290*/  IADD3 R6, R2, UR42, RZ ;  /* 0x0000002a02067c10 */ /* 0x000fe2000fffe0ff */
[----:B------:R-:W-:Y:S01]  /*b2a0*/  ULDC.64 UR14, c[0x0][0xae8] ;  /* 0x0002ba00000e7ab9 */ /* 0x000fe20000000a00 */
[----:B------:R-:W-:-:S02]  /*b2b0*/  UIADD3 UR9, UR9, UR7, URZ ;  /* 0x0000000709097290 */ /* 0x000fc4000fffe03f */
[----:B------:R-:W-:Y:S01]  /*b2c0*/  UIMAD UR4, UR11, UR14, URZ ;  /* 0x0000000e0b0472a4 */ /* 0x000fe2000f8e023f */
[----:B------:R-:W-:Y:S01]  /*b2d0*/  @P0 IMAD.HI.U32 R2, R6, R9, RZ ;  /* 0x0000000906020227 */ /* 0x000fe200078e00ff */
[----:B------:R-:W-:Y:S02]  /*b2e0*/  UIMAD.WIDE.U32 UR8, UR16, UR14, UR8 ;  /* 0x0000000e100872a5 */ /* 0x000fe4000f8e0008 */
[----:B------:R-:W-:Y:S01]  /*b2f0*/  UIMAD UR4, UR16, UR15, UR4 ;  /* 0x0000000f100472a4 */ /* 0x000fe2000f8e0204 */
[----:B------:R-:W-:Y:S01]  /*b300*/  IMAD.MOV.U32 R5, RZ, RZ, R6 ;  /* 0x000000ffff057224 */ /* 0x000fe200078e0006 */
[----:B------:R-:W-:Y:S02]  /*b310*/  ULDC.64 UR10, c[0x0][0xaf0] ;  /* 0x0002bc00000a7ab9 */ /* 0x000fe40000000a00 */
[----:B------:R-:W-:Y:S02]  /*b320*/  UIADD3 UR9, UR9, UR4, URZ ;  /* 0x0000000409097290 */ /* 0x000fe4000fffe03f */
[----:B------:R-:W-:Y:S01]  /*b330*/  UIMAD UR4, UR13, UR10, URZ ;  /* 0x0000000a0d0472a4 */ /* 0x000fe2000f8e023f */
[----:B0-----:R-:W-:Y:S01]  /*b340*/  @P0 SHF.R.U32.HI R5, RZ, R3, R2 ;  /* 0x00000003ff050219 */ /* 0x001fe20000011602 */
[----:B------:R-:W-:-:S02]  /*b350*/  UIMAD.WIDE.U32 UR8, UR12, UR10, UR8 ;  /* 0x0000000a0c0872a5 */ /* 0x000fc4000f8e0008 */
[----:B------:R-:W-:Y:S01]  /*b360*/  UIMAD UR4, UR12, UR11, UR4 ;  /* 0x0000000b0c0472a4 */ /* 0x000fe2000f8e0204 */
[--C-:B------:R-:W-:Y:S01]  /*b370*/  SHF.R.S32.HI R2, RZ, 0x1f, R5.reuse ;  /* 0x0000001fff027819 */ /* 0x100fe20000011405 */
[----:B------:R-:W-:Y:S01]  /*b380*/  IMAD.MOV R7, RZ, RZ, -R5 ;  /* 0x000000ffff077224 */ /* 0x000fe200078e0a05 */
[----:B------:R-:W-:Y:S01]  /*b390*/  ULDC.64 UR10, c[0x0][0xae0] ;  /* 0x0002b800000a7ab9 */ /* 0x000fe20000000a00 */
[----:B------:R-:W-:Y:S02]  /*b3a0*/  UIADD3 UR4, UR9, UR4, URZ ;  /* 0x0000000409047290 */ /* 0x000fe4000fffe03f */
[----:B------:R-:W-:Y:S02]  /*b3b0*/  IMAD.U32 R3, RZ, RZ, UR9 ;  /* 0x00000009ff037e24 */ /* 0x000fe4000f8e00ff */
[----:B------:R-:W-:Y:S02]  /*b3c0*/  IMAD R4, R2, UR10, RZ ;  /* 0x0000000a02047c24 */ /* 0x000fe4000f8e02ff */
[----:B------:R-:W-:-:S02]  /*b3d0*/  IMAD R7, R11, R7, R6 ;  /* 0x000000070b077224 */ /* 0x000fc400078e0206 */
[----:B------:R-:W-:Y:S01]  /*b3e0*/  IMAD.U32 R2, RZ, RZ, UR8 ;  /* 0x00000008ff027e24 */ /* 0x000fe2000f8e00ff */
[----:B------:R-:W-:Y:S01]  /*b3f0*/  ULDC.64 UR8, c[0x0][0xad8] ;  /* 0x0002b60000087ab9 */ /* 0x000fe20000000a00 */
[----:B------:R-:W-:Y:S02]  /*b400*/  IMAD.U32 R3, RZ, RZ, UR4 ;  /* 0x00000004ff037e24 */ /* 0x000fe4000f8e00ff */
[C---:B------:R-:W-:Y:S01]  /*b410*/  IMAD R9, R5.reuse, UR11, R4 ;  /* 0x0000000b05097c24 */ /* 0x040fe2000f8e0204 */
[----:B------:R-:W-:Y:S01]  /*b420*/  SHF.R.S32.HI R4, RZ, 0x1f, R7 ;  /* 0x0000001fff047819 */ /* 0x000fe20000011407 */
[----:B------:R-:W-:-:S04]  /*b430*/  IMAD.WIDE.U32 R2, R5, UR10, R2 ;  /* 0x0000000a05027c25 */ /* 0x000fc8000f8e0002 */
[----:B------:R-:W-:Y:S02]  /*b440*/  IMAD.IADD R3, R3, 0x1, R9 ;  /* 0x0000000103037824 */ /* 0x000fe400078e0209 */
[----:B------:R-:W-:Y:S02]  /*b450*/  IMAD R4, R4, UR8, RZ ;  /* 0x0000000804047c24 */ /* 0x000fe4000f8e02ff */
[----:B------:R-:W-:Y:S02]  /*b460*/  VIADD R6, R194, UR42 ;  /* 0x0000002ac2067c36 */ /* 0x000fe40008000000 */
[----:B-----5:R-:W-:Y:S02]  /*b470*/  IMAD R11, R0, R11, RZ ;  /* 0x0000000b000b7224 */ /* 0x020fe400078e02ff */
[C---:B------:R-:W-:Y:S02]  /*b480*/  IMAD R5, R7.reuse, UR9, R4 ;  /* 0x0000000907057c24 */ /* 0x040fe4000f8e0204 */
[----:B------:R-:W-:Y:S01]  /*b490*/  IMAD.WIDE.U32 R2, R7, UR8, R2 ;  /* 0x0000000807027c25 */ /* 0x000fe2000f8e0002 */
[----:B------:R-:W-:Y:S01]  /*b4a0*/  ISETP.GE.AND P2, PT, R6, R11, PT ;  /* 0x0000000b0600720c */ /* 0x000fe20003f46270 */
[----:B------:R-:W-:-:S02]  /*b4b0*/  ULDC.64 UR8, c[0x0][0xa80] ;  /* 0x0002a00000087ab9 */ /* 0x000fc40000000a00 */
[----:B------:R-:W-:Y:S01]  /*b4c0*/  VIADD R0, R6, 0x20 ;  /* 0x0000002006007836 */ /* 0x000fe20000000000 */
[----:B------:R-:W-:Y:S02]  /*b4d0*/  IADD3 R3, R3, R5, RZ ;  /* 0x0000000503037210 */ /* 0x000fe40007ffe0ff */
[----:B------:R-:W-:Y:S02]  /*b4e0*/  LEA R4, P3, R2, UR8, 0x1 ;  /* 0x0000000802047c11 */ /* 0x000fe4000f8608ff */
[-C--:B------:R-:W-:Y:S01]  /*b4f0*/  ISETP.GE.AND P1, PT, R0, R11.reuse, PT ;  /* 0x0000000b0000720c */ /* 0x080fe20003f26270 */
[----:B------:R-:W-:Y:S01]  /*b500*/  VIADD R0, R6, 0x40 ;  /* 0x0000004006007836 */ /* 0x000fe20000000000 */
[----:B------:R-:W-:Y:S01]  /*b510*/  LEA.HI.X R5, R2, UR9, R3, 0x1, P3 ;  /* 0x0000000902057c11 */ /* 0x000fe200098f0c03 */
[----:B------:R0:W1:Y:S03]  /*b520*/  SHFL.IDX PT, R7, R4, RZ, 0x181f ;  /* 0x00181fff04077589 */ /* 0x00006600000e0000 */
[----:B------:R-:W-:Y:S01]  /*b530*/  ISETP.GE.AND P0, PT, R0, R11, PT ;  /* 0x0000000b0000720c */ /* 0x000fe20003f06270 */
[----:B------:R0:W2:Y:S01]  /*b540*/  SHFL.IDX PT, R3, R5, RZ, 0x181f ;  /* 0x00181fff05037589 */ /* 0x0000a200000e0000 */
[----:B------:R-:W-:Y:S11]  /*b550*/  @P2 BRA `(.L_x_2472) ;  /* 0x0000000000342947 */ /* 0x000ff60003800000 */
        /* <DEDUP_REMOVED lines=13> */
.L_x_2472:
[----:B------:R-:W-:Y:S05]  /*b630*/  BSYNC B1 ;  /* 0x0000000000017941 */ /* 0x000fea0003800000 */
.L_x_2471:
        /* <DEDUP_REMOVED lines=17> */
.L_x_2474:
[----:B------:R-:W-:Y:S05]  /*b750*/  BSYNC B1 ;  /* 0x0000000000017941 */ /* 0x000fea0003800000 */
.L_x_2473:
        /* <DEDUP_REMOVED lines=17> */
.L_x_2476:
[----:B------:R-:W-:Y:S05]  /*b870*/  BSYNC B1 ;  /* 0x0000000000017941 */ /* 0x000fea0003800000 */
.L_x_2475:
        /* <DEDUP_REMOVED lines=18> */
.L_x_2467:
[----:B------:R-:W-:Y:S05]  /*b9a0*/  BSYNC B0 ;  /* 0x0000000000007941 */ /* 0x000fea0003800000 */
.L_x_2458:
[----:B------:R-:W-:Y:S02]  /*b9b0*/  ULDC UR4, c[0x0][0xc3c] ;  /* 0x00030f0000047ab9 */ /* 0x000fe40000000800 */
[----:B------:R-:W-:-:S13]  /*b9c0*/  ISETP.GE.AND P0, PT, R39, UR4, PT ;  /* 0x0000000427007c0c */ /* 0x000fda000bf06270 */
[----:B------:R-:W-:Y:S05]  /*b9d0*/  @!P0 BRA `(.L_x_2477) ;  /* 0xffffff5000e88947 */ /* 0x000fea000383ffff */
[----:B------:R-:W-:Y:S05]  /*b9e0*/  EXIT ;  /* 0x000000000000794d */ /* 0x000fea0003800000 */
.L_x_2416:
        /* <DEDUP_REMOVED lines=16> */
.L_x_2478:
        /* <DEDUP_REMOVED lines=37> */
[----:B------:R-:W-:Y:S01]  /*bd40*/  MOV R4, R3 ;  /* 0x0000000300047202 */ /* 0x000fe20000000f00 */
[----:B------:R-:W-:Y:S01]  /*bd50*/  UMOV UR4, URZ ;  /* 0x0000003f00047c82 */ /* 0x000fe20008000000 */
[----:B------:R-:W-:-:S05]  /*bd60*/  ULDC UR5, c[0x0][0xc38] ;  /* 0x00030e0000057ab9 */ /* 0x000fca0000000800 */
.L_x_2484:
        /* <DEDUP_REMOVED lines=12> */
.L_x_2483:
[----:B------:R-:W-:Y:S05]  /*be30*/  BSYNC B0 ;  /* 0x0000000000007941 */ /* 0x000fea0003800000 */
.L_x_2482:
        /* <DEDUP_REMOVED lines=20> */
.L_x_2480:
[----:B------:R-:W-:-:S04]  /*bf80*/  IMAD.IADD R11, R4, 0x1, -R3 ;  /* 0x00000001040b7824 */ /* 0x000fc800078e0a03 */
[----:B------:R-:W-:-:S05]  /*bf90*/  IMAD R2, R6, UR5, R11 ;  /* 0x0000000506027c24 */ /* 0x000fca000f8e020b */
[----:B------:R-:W-:Y:S02]  /*bfa0*/  ISETP.GT.AND P0, PT, R2, UR6, PT ;  /* 0x0000000602007c0c */ /* 0x000fe4000bf04270 */
[----:B------:R-:W0:Y:S11]  /*bfb0*/  LDC.64 R2, c[0x0][0xc90] ;  /* 0x00032400ff027b82 */ /* 0x000e360000000a00 */
[----:B------:R-:W-:-:S04]  /*bfc0*/  VOTE.ANY R8, PT, !P0 ;  /* 0x0000000000087806 */ /* 0x000fc800040e0100 */
[----:B------:R-:W1:Y:S02]  /*bfd0*/  POPC R13, R8 ;  /* 0x00000008000d7309 */ /* 0x000e640000000000 */
[----:B-1----:R-:W-:-:S05]  /*bfe0*/  IADD3 R19, R13, UR4, RZ ;  /* 0x000000040d137c10 */ /* 0x002fca000fffe0ff */
        /* <DEDUP_REMOVED lines=13> */
.L_x_2485:
[----:B-1----:R-:W-:Y:S02]  /*c0c0*/  IMAD.MOV R2, RZ, RZ, -R3 ;  /* 0x000000ffff027224 */ /* 0x002fe400078e0a03 */
[----:B---3--:R-:W-:Y:S02]  /*c0d0*/  IMAD R16, R16, UR5, R11 ;  /* 0x0000000510107c24 */ /* 0x008fe4000f8e020b */
[----:B------:R-:W-:Y:S01]  /*c0e0*/  IMAD.MOV.U32 R11, RZ, RZ, R2 ;  /* 0x000000ffff0b7224 */ /* 0x000fe200078e0002 */
[----:B------:R-:W-:Y:S02]  /*c0f0*/  IABS R2, R4 ;  /* 0x0000000400027213 */ /* 0x000fe40000000000 */
[----:B--2---:R-:W-:Y:S01]  /*c100*/  IADD3 R9, -R16, UR6, RZ ;  /* 0x0000000610097c10 */ /* 0x004fe2000fffe1ff */
[----:B------:R-:W-:Y:S02]  /*c110*/  IMAD R11, R11, R12, RZ ;  /* 0x0000000c0b0b7224 */ /* 0x000fe400078e02ff */
[----:B------:R-:W-:Y:S01]  /*c120*/  IMAD.MOV R8, RZ, RZ, -R2 ;  /* 0x000000ffff087224 */ /* 0x000fe200078e0a02 */
        /* <DEDUP_REMOVED lines=8> */
[----:B------:R-:W-:Y:S01]  /*c1b0*/  @!P1 IMAD.IADD R3, R3, 0x1, -R12 ;  /* 0x0000000103039824 */ /* 0x000fe200078e0a0c */
[----:B------:R-:W-:Y:S02]  /*c1c0*/  @!P1 IADD3 R2, R2, 0x1, RZ ;  /* 0x0000000102029810 */ /* 0x000fe40007ffe0ff */
        /* <DEDUP_REMOVED lines=14> */
[-C--:B------:R-:W-:Y:S01]  /*c2b0*/  IABS R8, R13.reuse ;  /* 0x0000000d00087213 */ /* 0x080fe20000000000 */
[----:B------:R-:W-:Y:S01]  /*c2c0*/  IMAD.MOV R18, RZ, RZ, -R13 ;  /* 0x000000ffff127224 */ /* 0x000fe200078e0a0d */
[----:B0-----:R-:W-:Y:S02]  /*c2d0*/  IABS R10, R13 ;  /* 0x0000000d000a7213 */ /* 0x001fe40000000000 */
[----:B------:R-:W0:Y:S08]  /*c2e0*/  I2F.RP R6, R8 ;  /* 0x0000000800067306 */ /* 0x000e300000209400 */
[----:B0-----:R-:W0:Y:S02]  /*c2f0*/  MUFU.RCP R6, R6 ;  /* 0x0000000600067308 */ /* 0x001e240000001000 */
[----:B0-----:R-:W-:-:S06]  /*c300*/  VIADD R3, R6, 0xffffffe ;  /* 0x0ffffffe06037836 */ /* 0x001fcc0000000000 */
[----:B------:R-:W0:Y:S02]  /*c310*/  F2I.FTZ.U32.TRUNC.NTZ R3, R3 ;  /* 0x0000000300037305 */ /* 0x000e24000021f000 */
[----:B0-----:R-:W-:-:S04]  /*c320*/  IMAD.MOV R7, RZ, RZ, -R3 ;  /* 0x000000ffff077224 */ /* 0x001fc800078e0a03 */
[----:B------:R-:W-:-:S04]  /*c330*/  IMAD R7, R7, R8, RZ ;  /* 0x0000000807077224 */ /* 0x000fc800078e02ff */
[----:B------:R-:W-:-:S04]  /*c340*/  IMAD.HI.U32 R2, R3, R7, R2 ;  /* 0x0000000703027227 */ /* 0x000fc800078e0002 */
[----:B------:R-:W-:Y:S02]  /*c350*/  IMAD.MOV R3, RZ, RZ, -R10 ;  /* 0x000000ffff037224 */ /* 0x000fe400078e0a0a */
        /* <DEDUP_REMOVED lines=17> */
.L_x_2481:
[----:B------:R-:W-:Y:S01]  /*c470*/  ULDC UR4, c[0x0][0xc3c] ;  /* 0x00030f0000047ab9 */ /* 0x000fe20000000800 */
[----:B------:R-:W-:Y:S02]  /*c480*/  IMAD.MOV.U32 R17, RZ, RZ, RZ ;  /* 0x000000ffff117224 */ /* 0x000fe400078e00ff */
[----:B------:R-:W-:Y:S02]  /*c490*/  IMAD.U32 R16, RZ, RZ, UR6 ;  /* 0x00000006ff107e24 */ /* 0x000fe4000f8e00ff */
[----:B------:R-:W-:Y:S02]  /*c4a0*/  IMAD.MOV.U32 R18, RZ, RZ, RZ ;  /* 0x000000ffff127224 */ /* 0x000fe400078e00ff */
[----:B------:R-:W-:-:S07]  /*c4b0*/  IMAD.U32 R19, RZ, RZ, UR4 ;  /* 0x00000004ff137e24 */ /* 0x000fce000f8e00ff */
.L_x_2486:
[----:B------:R-:W-:-:S13]  /*c4c0*/  ISETP.NE.AND P0, PT, R5, RZ, PT ;  /* 0x000000ff0500720c */ /* 0x000fda0003f05270 */
[----:B------:R-:W0:Y:S01]  /*c4d0*/  @!P0 S2R R3, SR_CgaCtaId ;  /* 0x0000000000038919 */ /* 0x000e220000008800 */
[----:B------:R-:W-:-:S04]  /*c4e0*/  @!P0 MOV R0, 0x400 ;  /* 0x0000040000008802 */ /* 0x000fc80000000f00 */
[----:B0-----:R-:W-:-:S05]  /*c4f0*/  @!P0 LEA R0, R3, R0, 0x18 ;  /* 0x0000000003008211 */ /* 0x001fca00078ec0ff */
[----:B------:R1:W-:Y:S01]  /*c500*/  @!P0 STS.128 [R0+0x308d0], R16 ;  /* 0x0308d01000008388 */ /* 0x0003e20000000c00 */
[----:B------:R-:W-:Y:S06]  /*c510*/  BAR.ARV 0x5, 0x180 ;  /* 0x0146000000007b1d */ /* 0x000fec0000002000 */
.L_x_2479:
[----:B------:R2:W-:Y:S01]  /*c520*/  STL [R1+0x20], RZ ;  /* 0x000020ff01007387 */ /* 0x0005e20000100800 */
[----:B------:R-:W-:Y:S01]  /*c530*/  ULDC UR4, c[0x0][0xc3c] ;  /* 0x00030f0000047ab9 */ /* 0x000fe20000000800 */
[----:B------:R-:W-:Y:S01]  /*c540*/  MOV R28, 0x1 ;  /* 0x00000001001c7802 */ /* 0x000fe20000000f00 */
[----:B------:R-:W-:Y:S01]  /*c550*/  IMAD.MOV.U32 R27, RZ, RZ, RZ ;  /* 0x000000ffff1b7224 */ /* 0x000fe200078e00ff */
[----:B0-----:R-:W-:-:S13]  /*c560*/  ISETP.GE.AND P0, PT, R19, UR4, PT ;  /* 0x0000000413007c0c */ /* 0x001fda000bf06270 */
[----:B--2---:R-:W-:Y:S05]  /*c570*/  @P0 BRA `(.L_x_2487) ;  /* 0x0000004800900947 */ /* 0x004fea0003800000 */
[----:B-1----:R-:W2:Y:S01]  /*c580*/  LDL R0, [R1+0x28] ;  /* 0x0000280001007983 */ /* 0x002ea20000100800 */
        /* <DEDUP_REMOVED lines=12> */
[----:B------:R-:W-:Y:S01]  /*c650*/  LOP3.LUT R3, R0, 0x38, R4, 0x78, !PT ;  /* 0x0000003800037812 */ /* 0x000fe200078e7804 */
[----:B------:R-:W-:-:S03]  /*c660*/  IMAD.SHL.U32 R0, R4, 0x10, RZ ;  /* 0x0000001004007824 */ /* 0x000fc600078e00ff */
        /* <DEDUP_REMOVED lines=10> */
.L_x_2550:
[----:B0-----:R-:W0:Y:S02]  /*c710*/  LDC.64 R2, c[0x0][0xc88] ;  /* 0x00032200ff027b82 */ /* 0x001e240000000a00 */
[----:B0-----:R-:W-:-:S05]  /*c720*/  IMAD.WIDE R2, R19, 0x4, R2 ;  /* 0x0000000413027825 */ /* 0x001fca00078e0202 */
[----:B--2---:R-:W2:Y:S01]  /*c730*/  LDG.E R29, desc[UR36][R2.64] ;  /* 0x00000024021d7981 */ /* 0x004ea2000c1e1900 */
[----:B------:R-:W-:Y:S05]  /*c740*/  YIELD ;  /* 0x0000000000007946 */ /* 0x000fea0003800000 */
[----:B------:R-:W-:Y:S01]  /*c750*/  ULDC.64 UR4, c[0x0][0xa28] ;  /* 0x00028a0000047ab9 */ /* 0x000fe20000000a00 */
[----:B------:R-:W-:Y:S01]  /*c760*/  IMAD.MOV.U32 R30, RZ, RZ, RZ ;  /* 0x000000ffff1e7224 */ /* 0x000fe200078e00ff */
[----:B------:R-:W-:Y:S01]  /*c770*/  ISETP.NE.U32.AND P0, PT, RZ, UR4, PT ;  /* 0x00000004ff007c0c */ /* 0x000fe2000bf05070 */
[----:B------:R-:W-:-:S03]  /*c780*/  ULDC.64 UR6, c[0x0][0xa18] ;  /* 0x0002860000067ab9 */ /* 0x000fc60000000a00 */
[----:B------:R-:W-:Y:S02]  /*c790*/  ISETP.NE.AND.EX P0, PT, RZ, UR5, PT, P0 ;  /* 0x00000005ff007c0c */ /* 0x000fe4000bf05300 */
[----:B------:R-:W-:Y:S02]  /*c7a0*/  MOV R35, RZ ;  /* 0x000000ff00237202 */ /* 0x000fe40000000f00 */
[----:B--2---:R-:W-:-:S09]  /*c7b0*/  SHF.R.S32.HI R0, RZ, 0x1f, R29 ;  /* 0x0000001fff007819 */ /* 0x004fd2000001141d */
[C---:B------:R-:W-:Y:S01]  /*c7c0*/  @P0 LEA R2, P1, R29.reuse, UR4, 0x2 ;  /* 0x000000041d020c11 */ /* 0x040fe2000f8210ff */
[C---:B------:R-:W-:Y:S01]  /*c7d0*/  IMAD.SHL.U32 R24, R29.reuse, 0x4, RZ ;  /* 0x000000041d187824 */ /* 0x040fe200078e00ff */
[C-C-:B------:R-:W-:Y:S01]  /*c7e0*/  SHF.L.U64.HI R25, R29.reuse, 0x2, R0.reuse ;  /* 0x000000021d197819 */ /* 0x140fe20000010200 */
[----:B------:R0:W-:Y:S01]  /*c7f0*/  STL [R1+0x18], R0 ;  /* 0x0000180001007387 */ /* 0x0001e20000100800 */
[----:B------:R-:W-:Y:S01]  /*c800*/  @P0 LEA.HI.X R3, R29, UR5, R0, 0x2, P1 ;  /* 0x000000051d030c11 */ /* 0x000fe200088f1400 */
[----:B------:R-:W-:-:S04]  /*c810*/  ULDC.64 UR4, c[0x0][0xa00] ;  /* 0x0002800000047ab9 */ /* 0x000fc80000000a00 */
[----:B------:R1:W2:Y:S01]  /*c820*/  @P0 LDG.E R30, desc[UR36][R2.64] ;  /* 0x00000024021e0981 */ /* 0x0002a2000c1e1900 */
[----:B------:R-:W-:Y:S02]  /*c830*/  ISETP.NE.U32.AND P0, PT, RZ, UR4, PT ;  /* 0x00000004ff007c0c */ /* 0x000fe4000bf05070 */
[----:B------:R-:W-:Y:S02]  /*c840*/  LOP3.LUT R23, R23, 0xffffffbf, RZ, 0xc0, !PT ;  /* 0xffffffbf17177812 */ /* 0x000fe400078ec0ff */
[----:B------:R-:W-:Y:S02]  /*c850*/  ISETP.NE.AND.EX P2, PT, RZ, UR5, PT, P0 ;  /* 0x00000005ff007c0c */ /* 0x000fe4000bf45300 */
[----:B------:R-:W-:Y:S02]  /*c860*/  ISETP.NE.U32.AND P0, PT, RZ, UR6, PT ;  /* 0x00000006ff007c0c */ /* 0x000fe4000bf05070 */
[----:B-1----:R-:W-:Y:S02]  /*c870*/  IADD3 R2, P1, R24, UR4, RZ ;  /* 0x0000000418027c10 */ /* 0x002fe4000ff3e0ff */
[----:B------:R-:W-:-:S02]  /*c880*/  ISETP.NE.AND.EX P0, PT, RZ, UR7, PT, P0 ;  /* 0x00000007ff007c0c */ /* 0x000fc4000bf05300 */
[----:B------:R-:W-:Y:S01]  /*c890*/  IADD3.X R3, R25, UR5, RZ, P1, !PT ;  /* 0x0000000519037c10 */ /* 0x000fe20008ffe4ff */
[----:B------:R-:W-:-:S04]  /*c8a0*/  ULDC.64 UR4, c[0x0][0x418] ;  /* 0x0001060000047ab9 */ /* 0x000fc80000000a00 */
[----:B------:R-:W-:Y:S01]  /*c8b0*/  @P2 LOP3.LUT R23, R23, 0x40, RZ, 0xfc, !PT ;  /* 0x0000004017172812 */ /* 0x000fe200078efcff */
[----:B------:R1:W5:Y:S05]  /*c8c0*/  @P2 LDG.E R35, desc[UR36][R2.64] ;  /* 0x0000002402232981 */ /* 0x00036a000c1e1900 */
[----:B------:R-:W-:-:S04]  /*c8d0*/  @P0 IADD3 R4, P1, R24, UR6, RZ ;  /* 0x0000000618040c10 */ /* 0x000fc8000ff3e0ff */
[----:B------:R-:W-:-:S05]  /*c8e0*/  @P0 IADD3.X R5, R25, UR7, RZ, P1, !PT ;  /* 0x0000000719050c10 */ /* 0x000fca0008ffe4ff */
[----:B------:R-:W3:Y:S01]  /*c8f0*/  @P0 LDG.E R4, desc[UR36][R4.64] ;  /* 0x0000002404040981 */ /* 0x000ee2000c1e1900 */
        /* <DEDUP_REMOVED lines=18> */
.L_x_2488:
        /* <DEDUP_REMOVED lines=9> */
.L_x_2489:
        /* <DEDUP_REMOVED lines=8> */
[----:B--2---:R-:W-:-:S07]  /*cb30*/  IMAD.IADD R0, R5, 0x1, -R0 ;  /* 0x0000000105007824 */ /* 0x004fce00078e0a00 */
.L_x_2490:
[----:B------:R-:W3:Y:S01]  /*cb40*/  LDL R5, [R1+0xc] ;  /* 0x00000c0001057983 */ /* 0x000ee20000100800 */
[----:B-12---:R-:W1:Y:S01]  /*cb50*/  LDC R2, c[0x0][0x448] ;  /* 0x00011200ff027b82 */ /* 0x006e620000000800 */
[----:B-----5:R-:W-:Y:S01]  /*cb60*/  IMAD.IADD R0, R0, 0x1, -R30 ;  /* 0x0000000100007824 */ /* 0x020fe200078e0a1e */
[----:B------:R-:W-:Y:S01]  /*cb70*/  LOP3.LUT R23, R23, 0xffffff7f, RZ, 0xc0, !PT ;  /* 0xffffff7f17177812 */ /* 0x000fe200078ec0ff */
[----:B------:R-:W-:Y:S03]  /*cb80*/  BSSY B7, `(.L_x_2491) ;  /* 0x0000381000077945 */ /* 0x000fe60003800000 */
[----:B------:R2:W-:Y:S01]  /*cb90*/  STL [R1], R0 ;  /* 0x0000000001007387 */ /* 0x0005e20000100800 */
[----:B-1----:R-:W-:Y:S01]  /*cba0*/  ISETP.NE.AND P0, PT, R2, 0x1, PT ;  /* 0x000000010200780c */ /* 0x002fe20003f05270 */
[----:B------:R-:W-:-:S04]  /*cbb0*/  IMAD.SHL.U32 R2, R17, 0x80, RZ ;  /* 0x0000008011027824 */ /* 0x000fc800078e00ff */
[----:B------:R-:W-:-:S08]  /*cbc0*/  VIADD R2, R2, 0x7f ;  /* 0x0000007f02027836 */ /* 0x000fd00000000000 */
[----:B------:R-:W1:Y:S01]  /*cbd0*/  @P0 LDC R3, c[0x0][0x44c] ;  /* 0x00011300ff030b82 */ /* 0x000e620000000800 */
[----:B------:R-:W-:-:S07]  /*cbe0*/  @P0 LOP3.LUT R23, R23, 0x80, RZ, 0xfc, !PT ;  /* 0x0000008017170812 */ /* 0x000fce00078efcff */
[----:B0-----:R-:W0:Y:S01]  /*cbf0*/  @P0 LDC R4, c[0x0][0x450] ;  /* 0x00011400ff040b82 */ /* 0x001e220000000800 */
[----:B-1----:R-:W-:-:S05]  /*cc00*/  @P0 IMAD.HI.U32 R3, R2, R3, RZ ;  /* 0x0000000302030227 */ /* 0x002fca00078e00ff */
[----:B0-----:R-:W-:Y:S02]  /*cc10*/  @P0 SHF.R.U32.HI R2, RZ, R4, R3 ;  /* 0x00000004ff020219 */ /* 0x001fe40000011603 */
[C---:B---3--:R-:W-:Y:S01]  /*cc20*/  IADD3 R3, R0.reuse, 0x60, -R5 ;  /* 0x0000006000037810 */ /* 0x048fe20007ffe805 */
[----:B--2---:R-:W-:-:S03]  /*cc30*/  VIADD R0, R0, 0x5f ;  /* 0x0000005f00007836 */ /* 0x004fc60000000000 */
[----:B------:R-:W-:Y:S01]  /*cc40*/  IADD3 R2, R3, R2, RZ ;  /* 0x0000000203027210 */ /* 0x000fe20007ffe0ff */
[----:B------:R-:W-:-:S04]  /*cc50*/  IMAD.HI R0, R0, 0x2aaaaaab, RZ ;  /* 0x2aaaaaab00007827 */ /* 0x000fc800078e02ff */
[----:B------:R-:W-:Y:S01]  /*cc60*/  IMAD.HI R2, R2, 0x2aaaaaab, RZ ;  /* 0x2aaaaaab02027827 */ /* 0x000fe200078e02ff */
[----:B------:R-:W-:-:S04]  /*cc70*/  SHF.R.U32.HI R3, RZ, 0x1f, R0 ;  /* 0x0000001fff037819 */ /* 0x000fc80000011600 */
[----:B------:R-:W-:Y:S02]  /*cc80*/  SHF.R.U32.HI R5, RZ, 0x1f, R2 ;  /* 0x0000001fff057819 */ /* 0x000fe40000011602 */
[----:B------:R-:W-:Y:S02]  /*cc90*/  LEA.HI.SX32 R3, R0, R3, 0x1c ;  /* 0x0000000300037211 */ /* 0x000fe400078fe2ff */
[----:B------:R-:W-:-:S04]  /*cca0*/  LEA.HI.SX32 R2, R2, R5, 0x1c ;  /* 0x0000000502027211 */ /* 0x000fc800078fe2ff */
[----:B------:R-:W-:-:S04]  /*ccb0*/  VIMNMX R4, R3, R2, PT ;  /* 0x0000000203047248 */ /* 0x000fc80003fe0100 */
[----:B------:R-:W-:Y:S01]  /*ccc0*/  ISETP.GT.AND P0, PT, R4, RZ, PT ;  /* 0x000000ff0400720c */ /* 0x000fe20003f04270 */
[----:B------:R0:W-:-:S12]  /*ccd0*/  STL [R1+0x10], R4 ;  /* 0x0000100401007387 */ /* 0x0001d80000100800 */
        /* <DEDUP_REMOVED lines=18> */
.L_x_2492:
        /* <DEDUP_REMOVED lines=10> */
[----:B------:R-:W0:Y:S01]  /*cea0*/  LDC.64 R2, c[0x4][R2] ;  /* 0x0100000002027b82 */ /* 0x000e220000000a00 */
[----:B------:R-:W-:Y:S02]  /*ceb0*/  IMAD.U32 R5, RZ, RZ, UR7 ;  /* 0x00000007ff057e24 */ /* 0x000fe4000f8e00ff */
[----:B------:R-:W-:Y:S02]  /*cec0*/  IMAD.U32 R6, RZ, RZ, UR8 ;  /* 0x00000008ff067e24 */ /* 0x000fe4000f8e00ff */
[----:B------:R-:W-:-:S02]  /*ced0*/  IMAD.U32 R7, RZ, RZ, UR9 ;  /* 0x00000009ff077e24 */ /* 0x000fc4000f8e00ff */
[----:B------:R-:W-:Y:S02]  /*cee0*/  IMAD.U32 R10, RZ, RZ, UR4 ;  /* 0x00000004ff0a7e24 */ /* 0x000fe4000f8e00ff */
[----:B------:R-:W-:Y:S02]  /*cef0*/  IMAD.U32 R11, RZ, RZ, UR5 ;  /* 0x00000005ff0b7e24 */ /* 0x000fe4000f8e00ff */
[----:B------:R-:W-:Y:S02]  /*cf00*/  IMAD.MOV.U32 R8, RZ, RZ, 0x70 ;  /* 0x00000070ff087424 */ /* 0x000fe400078e00ff */
[----:B------:R-:W-:-:S07]  /*cf10*/  IMAD.MOV.U32 R12, RZ, RZ, 0x1 ;  /* 0x00000001ff0c7424 */ /* 0x000fce00078e00ff */
[----:B------:R-:W-:-:S07]  /*cf20*/  LEPC R20, `(.L_x_2495) ;  /* 0x000000001014794e */ /* 0x000fce0000000000 */
[----:B0-----:R-:W-:Y:S05]  /*cf30*/  CALL.ABS.NOINC R2 ;  /* 0x0000000002007343 */ /* 0x001fea0003c00000 */
.L_x_2495:
[----:B------:R-:W-:Y:S05]  /*cf40*/  BSYNC B6 ;  /* 0x0000000000067941 */ /* 0x000fea0003800000 */
.L_x_2494:
        /* <DEDUP_REMOVED lines=8> */
[----:B------:R0:W1:Y:S01]  /*cfd0*/  LDC.64 R2, c[0x4][R26] ;  /* 0x010000001a027b82 */ /* 0x0000620000000a00 */
[----:B------:R-:W-:Y:S01]  /*cfe0*/  IMAD.U32 R4, RZ, RZ, UR6 ;  /* 0x00000006ff047e24 */ /* 0x000fe2000f8e00ff */
[----:B------:R-:W-:Y:S01]  /*cff0*/  MOV R13, RZ ;  /* 0x000000ff000d7202 */ /* 0x000fe20000000f00 */
[----:B------:R-:W-:Y:S02]  /*d000*/  IMAD.U32 R5, RZ, RZ, UR7 ;  /* 0x00000007ff057e24 */ /* 0x000fe4000f8e00ff */
[----:B------:R-:W-:Y:S02]  /*d010*/  IMAD.U32 R6, RZ, RZ, UR8 ;  /* 0x00000008ff067e24 */ /* 0x000fe4000f8e00ff */
[----:B------:R-:W-:-:S02]  /*d020*/  IMAD.U32 R7, RZ, RZ, UR9 ;  /* 0x00000009ff077e24 */ /* 0x000fc4000f8e00ff */
[----:B------:R-:W-:Y:S02]  /*d030*/  IMAD.U32 R10, RZ, RZ, UR4 ;  /* 0x00000004ff0a7e24 */ /* 0x000fe4000f8e00ff */
[----:B------:R-:W-:Y:S02]  /*d040*/  IMAD.U32 R11, RZ, RZ, UR5 ;  /* 0x00000005ff0b7e24 */ /* 0x000fe4000f8e00ff */
[----:B------:R-:W-:Y:S02]  /*d050*/  IMAD.MOV.U32 R8, RZ, RZ, 0x70 ;  /* 0x00000070ff087424 */ /* 0x000fe400078e00ff */
[----:B0-----:R-:W-:-:S07]  /*d060*/  IMAD.MOV.U32 R12, RZ, RZ, 0x1 ;  /* 0x00000001ff0c7424 */ /* 0x001fce00078e00ff */
[----:B------:R-:W-:-:S07]  /*d070*/  LEPC R20, `(.L_x_2498) ;  /* 0x000000001014794e */ /* 0x000fce0000000000 */
[----:B-1----:R-:W-:Y:S05]  /*d080*/  CALL.ABS.NOINC R2 ;  /* 0x0000000002007343 */ /* 0x002fea0003c00000 */
.L_x_2498:
        /* <DEDUP_REMOVED lines=15> */
.L_x_2497:
[----:B------:R-:W-:Y:S05]  /*d180*/  BSYNC B6 ;  /* 0x0000000000067941 */ /* 0x000fea0003800000 */
.L_x_2496:
[----:B------:R-:W2:Y:S01]  /*d190*/  LDL R26, [R1+0x10] ;  /* 0x00001000011a7983 */ /* 0x000ea20000100800 */
[----:B------:R-:W-:Y:S01]  /*d1a0*/  ULDC.64 UR4, c[0x0][0x9f8] ;  /* 0x00027e0000047ab9 */ /* 0x000fe20000000a00 */
[----:B------:R-:W0:Y:S02]  /*d1b0*/  LDC R6, c[0x0][0x430] ;  /* 0x00010c00ff067b82 */ /* 0x000e240000000800 */
[----:B------:R-:W3:Y:S01]  /*d1c0*/  LDL R2, [R1] ;  /* 0x0000000001027983 */ /* 0x000ee20000100800 */
[----:B------:R-:W-:Y:S01]  /*d1d0*/  ISETP.NE.U32.AND P0, PT, RZ, UR4, PT ;  /* 0x00000004ff007c0c */ /* 0x000fe2000bf05070 */
[----:B------:R-:W1:Y:S03]  /*d1e0*/  S2R R20, SR_TID.X ;  /* 0x0000000000147919 */ /* 0x000e660000002100 */
[----:B------:R-:W-:-:S13]  /*d1f0*/  ISETP.NE.AND.EX P0, PT, RZ, UR5, PT, P0 ;  /* 0x00000005ff007c0c */ /* 0x000fda000bf05300 */
[----:B------:R-:W-:Y:S01]  /*d200*/  @P0 IADD3 R24, P1, R24, UR4, RZ ;  /* 0x0000000418180c10 */ /* 0x000fe2000ff3e0ff */
[----:B------:R-:W4:Y:S01]  /*d210*/  S2R R21, SR_TID.X ;  /* 0x0000000000157919 */ /* 0x000f220000002100 */
[----:B------:R-:W-:Y:S01]  /*d220*/  LOP3.LUT R23, R23, 0xffffffdf, RZ, 0xc0, !PT ;  /* 0xffffffdf17177812 */ /* 0x000fe200078ec0ff */
[----:B------:R-:W-:Y:S01]  /*d230*/  ULDC UR4, c[0x0][0x2f4] ;  /* 0x0000bd0000047ab9 */ /* 0x000fe20000000800 */
[----:B------:R-:W-:-:S05]  /*d240*/  @P0 IADD3.X R25, R25, UR5, RZ, P1, !PT ;  /* 0x0000000519190c10 */ /* 0x000fca0008ffe4ff */
[----:B------:R-:W3:Y:S01]  /*d250*/  @P0 LDG.E R31, desc[UR36][R24.64] ;  /* 0x00000024181f0981 */ /* 0x000ee2000c1e1900 */
[----:B0-----:R-:W-:Y:S02]  /*d260*/  ISETP.NE.AND P2, PT, R6, 0x1, PT ;  /* 0x000000010600780c */ /* 0x001fe40003f45270 */
[----:B-1----:R-:W-:-:S04]  /*d270*/  LOP3.LUT R20, R20, 0x7f, RZ, 0xc0, !PT ;  /* 0x0000007f14147812 */ /* 0x002fc800078ec0ff */
[----:B------:R-:W-:-:S07]  /*d280*/  SHF.R.U32.HI R0, RZ, 0x3, R20 ;  /* 0x00000003ff007819 */ /* 0x000fce0000011614 */
[----:B------:R-:W0:Y:S01]  /*d290*/  @P2 LDC R4, c[0x0][0x434] ;  /* 0x00010d00ff042b82 */ /* 0x000e220000000800 */
[----:B----4-:R-:W-:-:S04]  /*d2a0*/  SHF.L.U32 R20, R21, 0x4, RZ ;  /* 0x0000000415147819 */ /* 0x010fc800000006ff */
[----:B------:R-:W-:-:S03]  /*d2b0*/  LOP3.LUT R20, R0, 0x70, R20, 0xf8, !PT ;  /* 0x0000007000147812 */ /* 0x000fc600078ef814 */
[----:B------:R-:W1:Y:S01]  /*d2c0*/  @P2 LDC R0, c[0x0][0x438] ;  /* 0x00010e00ff002b82 */ /* 0x000e620000000800 */
        /* <DEDUP_REMOVED lines=8> */
[----:B0-----:R-:W-:-:S08]  /*d350*/  @P2 IMAD.HI.U32 R7, R5, R4, RZ ;  /* 0x0000000405072227 */ /* 0x001fd000078e00ff */
[----:B------:R-:W0:Y:S01]  /*d360*/  @!P0 LDC.64 R2, c[0x0][0x428] ;  /* 0x00010a00ff028b82 */ /* 0x000e220000000a00 */
[----:B------:R-:W-:Y:S01]  /*d370*/  IMAD.MOV.U32 R4, RZ, RZ, R5 ;  /* 0x000000ffff047224 */ /* 0x000fe200078e0005 */
[----:B-1----:R-:W-:-:S05]  /*d380*/  @P2 SHF.R.U32.HI R4, RZ, R0, R7 ;  /* 0x00000000ff042219 */ /* 0x002fca0000011607 */
[----:B------:R-:W-:-:S04]  /*d390*/  IMAD.MOV R0, RZ, RZ, -R4 ;  /* 0x000000ffff007224 */ /* 0x000fc800078e0a04 */
[----:B------:R-:W-:Y:S01]  /*d3a0*/  IMAD R0, R6, R0, R5 ;  /* 0x0000000006007224 */ /* 0x000fe200078e0205 */
[----:B------:R-:W-:Y:S02]  /*d3b0*/  SHF.R.S32.HI R6, RZ, 0x1f, R31 ;  /* 0x0000001fff067819 */ /* 0x000fe4000001141f */
[----:B------:R-:W-:-:S03]  /*d3c0*/  @!P0 SHF.R.S32.HI R5, RZ, 0x1f, R4 ;  /* 0x0000001fff058819 */ /* 0x000fc60000011404 */
[----:B------:R0:W-:Y:S02]  /*d3d0*/  STL [R1+0x8], R6 ;  /* 0x0000080601007387 */ /* 0x0001e40000100800 */
[-C--:B0-----:R-:W-:Y:S02]  /*d3e0*/  @!P0 IMAD R6, R6, R2.reuse, RZ ;  /* 0x0000000206068224 */ /* 0x081fe400078e02ff */
[----:B------:R-:W-:-:S04]  /*d3f0*/  @!P0 IMAD.WIDE.U32 R4, R31, R2, R4 ;  /* 0x000000021f048225 */ /* 0x000fc800078e0004 */
[----:B------:R-:W-:Y:S02]  /*d400*/  @!P0 IMAD R6, R31, R3, R6 ;  /* 0x000000031f068224 */ /* 0x000fe400078e0206 */
[----:B------:R-:W0:Y:S01]  /*d410*/  @!P0 LDC.64 R2, c[0x0][0x418] ;  /* 0x00010600ff028b82 */ /* 0x000e220000000a00 */
[----:B------:R-:W-:Y:S01]  /*d420*/  ISETP.GE.AND P2, PT, R32, UR4, PT ;  /* 0x0000000420007c0c */ /* 0x000fe2000bf46270 */
[----:B------:R-:W-:-:S12]  /*d430*/  @!P0 IMAD.IADD R6, R5, 0x1, R6 ;  /* 0x0000000105068824 */ /* 0x000fd800078e0206 */
[----:B------:R-:W-:Y:S02]  /*d440*/  @P2 LOP3.LUT R23, R23, 0x4, RZ, 0xfc, !PT ;  /* 0x0000000417172812 */ /* 0x000fe400078efcff */
[----:B0-----:R-:W-:-:S04]  /*d450*/  @!P0 LEA R2, P1, R4, R2, 0x2 ;  /* 0x0000000204028211 */ /* 0x001fc800078210ff */
[----:B------:R-:W-:Y:S01]  /*d460*/  @!P0 LEA.HI.X R3, R4, R3, R6, 0x2, P1 ;  /* 0x0000000304038211 */ /* 0x000fe200008f1406 */
[----:B------:R-:W-:Y:S01]  /*d470*/  IMAD.MOV.U32 R4, RZ, RZ, RZ ;  /* 0x000000ffff047224 */ /* 0x000fe200078e00ff */
[----:B------:R-:W-:Y:S02]  /*d480*/  ISETP.GE.AND P1, PT, R34, UR4, PT ;  /* 0x0000000422007c0c */ /* 0x000fe4000bf26270 */
[----:B------:R-:W-:-:S03]  /*d490*/  LOP3.LUT R23, R23, 0xfffffffd, RZ, 0xc0, !PT ;  /* 0xfffffffd17177812 */ /* 0x000fc600078ec0ff */
[----:B------:R0:W5:Y:S01]  /*d4a0*/  @!P0 LDG.E R4, desc[UR36][R2.64] ;  /* 0x0000002402048981 */ /* 0x000162000c1e1900 */
[----:B------:R-:W-:-:S07]  /*d4b0*/  ISETP.GE.AND P0, PT, R33, UR4, PT ;  /* 0x0000000421007c0c */ /* 0x000fce000bf06270 */
[----:B------:R-:W-:-:S04]  /*d4c0*/  @P1 LOP3.LUT R23, R23, 0x2, RZ, 0xfc, !PT ;  /* 0x0000000217171812 */ /* 0x000fc800078efcff */
[----:B------:R-:W-:Y:S01]  /*d4d0*/  LOP3.LUT R23, R23, 0xfffffffe, RZ, 0xc0, !PT ;  /* 0xfffffffe17177812 */ /* 0x000fe200078ec0ff */
[----:B0-----:R-:W-:-:S03]  /*d4e0*/  IMAD.U32 R2, RZ, RZ, UR38 ;  /* 0x00000026ff027e24 */ /* 0x001fc6000f8e00ff */
[----:B------:R-:W-:Y:S01]  /*d4f0*/  @P0 LOP3.LUT R23, R23, 0x1, RZ, 0xfc, !PT ;  /* 0x0000000117170812 */ /* 0x000fe200078efcff */
[----:B------:R-:W-:Y:S06]  /*d500*/  BRA.DIV UR5, `(.L_x_2499) ;  /* 0x0000004205407947 */ /* 0x000fec000b800000 */
.L_x_2567:
[----:B------:R-:W-:Y:S02]  /*d510*/  ISETP.NE.AND P0, PT, R2, 0x3, PT ;  /* 0x000000030200780c */ /* 0x000fe40003f05270 */
[----:B------:R-:W-:Y:S02]  /*d520*/  ISETP.GT.U32.AND P1, PT, R20, 0x5f, PT ;  /* 0x0000005f1400780c */ /* 0x000fe40003f24070 */
[----:B------:R-:W-:Y:S02]  /*d530*/  LOP3.LUT R23, R23, 0xffffffef, RZ, 0xc0, !PT ;  /* 0xffffffef17177812 */ /* 0x000fe400078ec0ff */
[----:B------:R-:W-:-:S07]  /*d540*/  SHF.R.S32.HI R30, RZ, 0x1f, R18 ;  /* 0x0000001fff1e7819 */ /* 0x000fce0000011412 */
[----:B------:R-:W-:-:S04]  /*d550*/  @P0 LOP3.LUT R23, R23, 0x10, RZ, 0xfc, !PT ;  /* 0x0000001017170812 */ /* 0x000fc800078efcff */
[----:B------:R-:W-:-:S04]  /*d560*/  LOP3.LUT R23, R23, 0xfffffff7, RZ, 0xc0, !PT ;  /* 0xfffffff717177812 */ /* 0x000fc800078ec0ff */
[----:B------:R-:W-:Y:S01]  /*d570*/  @P1 LOP3.LUT R23, R23, 0x8, RZ, 0xfc, !PT ;  /* 0x0000000817171812 */ /* 0x000fe200078efcff */
[----:B------:R-:W-:Y:S06]  /*d580*/  @!P0 BRA `(.L_x_2500) ;  /* 0x0000000000048947 */ /* 0x000fec0003800000 */
[----:B------:R-:W-:Y:S01]  /*d590*/  BPT.TRAP 0x1 ;  /* 0x000000040000795c */ /* 0x000fe20000300000 */
.L_x_2500:
        /* <DEDUP_REMOVED lines=25> */
.L_x_2568:
[----:B------:R-:W-:Y:S05]  /*d730*/  BSYNC B0 ;  /* 0x0000000000007941 */ /* 0x000fea0003800000 */
.L_x_2501:
        /* <DEDUP_REMOVED lines=93> */
.L_x_2582:
        /* <DEDUP_REMOVED lines=12> */
.L_x_2504:
        /* <DEDUP_REMOVED lines=10> */
.L_x_2505:
        /* <DEDUP_REMOVED lines=14> */
[----:B------:R-:W-:Y:S02]  /*df50*/  IMAD R0, R35, UR5, R0 ;  /* 0x0000000523007c24 */ /* 0x000fe4000f8e0200 */
[----:B0-----:R-:W-:Y:S02]  /*df60*/  VIADD R2, R22, 0x12400 ;  /* 0x0001240016027836 */ /* 0x001fe40000000000 */
[----:B------:R-:W-:-:S03]  /*df70*/  IMAD.IADD R35, R5, 0x1, R0 ;  /* 0x0000000105237824 */ /* 0x000fc600078e0200 */
[----:B------:R-:W-:-:S13]  /*df80*/  LOP3.LUT P0, RZ, R2, 0x3ff, RZ, 0xc0, !PT ;  /* 0x000003ff02ff7812 */ /* 0x000fda000780c0ff */
[----:B-1----:R-:W-:Y:S05]  /*df90*/  @!P0 BRA `(.L_x_2507) ;  /* 0x0000000000408947 */ /* 0x002fea0003800000 */
[----:B------:R-:W-:Y:S01]  /*dfa0*/  MOV R2, 0x0 ;  /* 0x0000000000027802 */ /* 0x000fe20000000f00 */
[----:B------:R-:W-:Y:S01]  /*dfb0*/  ULDC.64 UR6, c[0x4][0x88] ;  /* 0x0100220000067ab9 */ /* 0x000fe20000000a00 */
[----:B------:R-:W-:Y:S01]  /*dfc0*/  ULDC.64 UR8, c[0x4][0x90] ;  /* 0x0100240000087ab9 */ /* 0x000fe20000000a00 */
[----:B------:R-:W-:Y:S01]  /*dfd0*/  ULDC.64 UR4, c[0x4][0x20] ;  /* 0x0100080000047ab9 */ /* 0x000fe20000000a00 */
[----:B------:R-:W-:Y:S01]  /*dfe0*/  MOV R4, UR6 ;  /* 0x0000000600047c02 */ /* 0x000fe20008000f00 */
[----:B------:R-:W-:Y:S01]  /*dff0*/  IMAD.U32 R5, RZ, RZ, UR7 ;  /* 0x00000007ff057e24 */ /* 0x000fe2000f8e00ff */
[----:B------:R-:W0:Y:S01]  /*e000*/  LDC.64 R2, c[0x4][R2] ;  /* 0x0100000002027b82 */ /* 0x000e220000000a00 */
[----:B------:R-:W-:Y:S02]  /*e010*/  IMAD.U32 R6, RZ, RZ, UR8 ;  /* 0x00000008ff067e24 */ /* 0x000fe4000f8e00ff */
[----:B--2---:R-:W-:Y:S02]  /*e020*/  IMAD.U32 R7, RZ, RZ, UR9 ;  /* 0x00000009ff077e24 */ /* 0x004fe4000f8e00ff */
[----:B------:R-:W-:-:S02]  /*e030*/  IMAD.U32 R10, RZ, RZ, UR4 ;  /* 0x00000004ff0a7e24 */ /* 0x000fc4000f8e00ff */
[----:B------:R-:W-:Y:S02]  /*e040*/  IMAD.U32 R11, RZ, RZ, UR5 ;  /* 0x00000005ff0b7e24 */ /* 0x000fe4000f8e00ff */
[----:B------:R-:W-:Y:S02]  /*e050*/  IMAD.MOV.U32 R8, RZ, RZ, 0x70 ;  /* 0x00000070ff087424 */ /* 0x000fe400078e00ff */
[----:B------:R-:W-:Y:S02]  /*e060*/  IMAD.MOV.U32 R12, RZ, RZ, 0x1 ;  /* 0x00000001ff0c7424 */ /* 0x000fe400078e00ff */
[----:B------:R-:W-:-:S07]  /*e070*/  IMAD.MOV.U32 R13, RZ, RZ, RZ ;  /* 0x000000ffff0d7224 */ /* 0x000fce00078e00ff */
[----:B------:R-:W-:-:S07]  /*e080*/  LEPC R20, `(.L_x_2507) ;  /* 0x000000001014794e */ /* 0x000fce0000000000 */
[----:B0-----:R-:W-:Y:S05]  /*e090*/  CALL.ABS.NOINC R2 ;  /* 0x0000000002007343 */ /* 0x001fea0003c00000 */
.L_x_2507:
[----:B------:R-:W-:Y:S05]  /*e0a0*/  BSYNC B6 ;  /* 0x0000000000067941 */ /* 0x000fea0003800000 */
.L_x_2506:
[----:B------:R-:W3:Y:S01]  /*e0b0*/  LDL.LU.64 R2, [R1+0x18] ;  /* 0x0000180001027983 */ /* 0x000ee20000300a00 */
[----:B------:R-:W0:Y:S01]  /*e0c0*/  LDC R21, c[0x0][0x448] ;  /* 0x00011200ff157b82 */ /* 0x000e220000000800 */
[----:B------:R-:W-:Y:S02]  /*e0d0*/  ULDC.64 UR4, c[0x0][0x2d8] ;  /* 0x0000b60000047ab9 */ /* 0x000fe40000000a00 */
[----:B------:R-:W4:Y:S01]  /*e0e0*/  LDL.LU R20, [R1+0x24] ;  /* 0x0000240001147983 */ /* 0x000f220000300800 */
[----:B------:R-:W-:-:S03]  /*e0f0*/  IMAD R0, R30, UR4, RZ ;  /* 0x000000041e007c24 */ /* 0x000fc6000f8e02ff */
[----:B------:R1:W5:Y:S01]  /*e100*/  LDL R9, [R1+0xc] ;  /* 0x00000c0001097983 */ /* 0x0003620000100800 */
[----:B------:R-:W-:Y:S01]  /*e110*/  IMAD R5, R18, UR5, R0 ;  /* 0x0000000512057c24 */ /* 0x000fe2000f8e0200 */
[----:B------:R-:W2:Y:S01]  /*e120*/  S2R R4, SR_TID.X ;  /* 0x0000000000047919 */ /* 0x000ea20000002100 */
[----:B0-----:R-:W-:Y:S02]  /*e130*/  ISETP.NE.AND P6, PT, R21, 0x1, PT ;  /* 0x000000011500780c */ /* 0x001fe40003fc5270 */
[----:B------:R-:W0:Y:S11]  /*e140*/  S2R R21, SR_TID.X ;  /* 0x0000000000157919 */ /* 0x000e360000002100 */
[----:B------:R-:W1:Y:S01]  /*e150*/  @P6 LDC R6, c[0x0][0x44c] ;  /* 0x00011300ff066b82 */ /* 0x000e620000000800 */
[----:B--2---:R-:W-:-:S04]  /*e160*/  LOP3.LUT R4, R4, 0x7f, RZ, 0xc0, !PT ;  /* 0x0000007f04047812 */ /* 0x004fc800078ec0ff */
[----:B------:R-:W-:Y:S01]  /*e170*/  SHF.R.U32.HI R4, RZ, 0x3, R4 ;  /* 0x00000003ff047819 */ /* 0x000fe20000011604 */
[----:B0-----:R-:W-:-:S05]  /*e180*/  IMAD.SHL.U32 R21, R21, 0x10, RZ ;  /* 0x0000001015157824 */ /* 0x001fca00078e00ff */
[----:B------:R-:W-:-:S05]  /*e190*/  LOP3.LUT R21, R4, 0x70, R21, 0xf8, !PT ;  /* 0x0000007004157812 */ /* 0x000fca00078ef815 */
[----:B------:R-:W-:-:S04]  /*e1a0*/  IMAD R0, R17, 0x80, R21 ;  /* 0x0000008011007824 */ /* 0x000fc800078e0215 */
[----:B-1----:R-:W-:-:S04]  /*e1b0*/  @P6 IMAD.HI.U32 R6, R0, R6, RZ ;  /* 0x0000000600066227 */ /* 0x002fc800078e00ff */
[----:B------:R-:W-:Y:S02]  /*e1c0*/  IMAD.MOV.U32 R4, RZ, RZ, R0 ;  /* 0x000000ffff047224 */ /* 0x000fe400078e0000 */
[----:B---3--:R-:W-:Y:S02]  /*e1d0*/  IMAD.MOV.U32 R3, RZ, RZ, R35 ;  /* 0x000000ffff037224 */ /* 0x008fe400078e0023 */
[----:B------:R-:W-:Y:S01]  /*e1e0*/  IMAD.WIDE.U32 R2, R18, UR4, R2 ;  /* 0x0000000412027c25 */ /* 0x000fe2000f8e0002 */
[----:B------:R-:W-:-:S04]  /*e1f0*/  ULDC.64 UR4, c[0x0][0x2e0] ;  /* 0x0000b80000047ab9 */ /* 0x000fc80000000a00 */
[----:B------:R-:W-:Y:S02]  /*e200*/  IADD3 R3, R3, R5, RZ ;  /* 0x0000000503037210 */ /* 0x000fe40007ffe0ff */
[----:B------:R-:W0:Y:S01]  /*e210*/  @P6 LDC R5, c[0x0][0x450] ;  /* 0x00011400ff056b82 */ /* 0x000e220000000800 */
[----:B------:R-:W-:Y:S01]  /*e220*/  IMAD.WIDE.U32 R2, R29, UR4, R2 ;  /* 0x000000041d027c25 */ /* 0x000fe2000f8e0002 */
[----:B0-----:R-:W-:-:S03]  /*e230*/  @P6 SHF.R.U32.HI R4, RZ, R5, R6 ;  /* 0x00000005ff046219 */ /* 0x001fc60000011606 */
[----:B----4-:R-:W-:-:S04]  /*e240*/  IMAD R5, R20, UR4, RZ ;  /* 0x0000000414057c24 */ /* 0x010fc8000f8e02ff */
[----:B------:R-:W-:Y:S02]  /*e250*/  IMAD R5, R29, UR5, R5 ;  /* 0x000000051d057c24 */ /* 0x000fe4000f8e0205 */
[----:B------:R-:W-:Y:S01]  /*e260*/  IMAD.MOV R6, RZ, RZ, -R4 ;  /* 0x000000ffff067224 */ /* 0x000fe200078e0a04 */
[----:B------:R-:W0:Y:S01]  /*e270*/  S2R R20, SR_TID.X ;  /* 0x0000000000147919 */ /* 0x000e220000002100 */
[----:B------:R-:W-:Y:S01]  /*e280*/  IMAD.IADD R3, R3, 0x1, R5 ;  /* 0x0000000103037824 */ /* 0x000fe200078e0205 */
[----:B------:R-:W-:Y:S01]  /*e290*/  ULDC.64 UR4, c[0x0][0x2d0] ;  /* 0x0000b40000047ab9 */ /* 0x000fe20000000a00 */
[----:B------:R-:W1:Y:S01]  /*e2a0*/  LDC R5, c[0x0][0x448] ;  /* 0x00011200ff057b82 */ /* 0x000e620000000800 */
[----:B------:R-:W-:-:S04]  /*e2b0*/  IMAD.WIDE.U32 R2, R4, UR4, R2 ;  /* 0x0000000404027c25 */ /* 0x000fc8000f8e0002 */
[----:B-1----:R-:W-:Y:S01]  /*e2c0*/  IMAD R0, R5, R6, R0 ;  /* 0x0000000605007224 */ /* 0x002fe200078e0200 */
[----:B------:R-:W-:-:S05]  /*e2d0*/  SHF.R.S32.HI R6, RZ, 0x1f, R4 ;  /* 0x0000001fff067819 */ /* 0x000fca0000011404 */
        /* <DEDUP_REMOVED lines=19> */
[----:B------:R-:W-:Y:S10]  /*e410*/  BRA.DIV UR5, `(.L_x_2508) ;  /* 0x0000003a05e87947 */ /* 0x000ff4000b800000 */
[----:B------:R-:W0:Y:S01]  /*e420*/  SHFL.IDX PT, R14, R0, RZ, 0x181f ;  /* 0x00181fff000e7589 */ /* 0x000e2200000e0000 */
[----:B-----5:R-:W-:Y:S02]  /*e430*/  IMAD R5, R9, R5, RZ ;  /* 0x0000000509057224 */ /* 0x020fe400078e02ff */
[----:B------:R-:W-:Y:S01]  /*e440*/  IMAD R17, R17, 0x80, R8 ;  /* 0x0000008011117824 */ /* 0x000fe200078e0208 */
[----:B------:R-:W1:Y:S03]  /*e450*/  SHFL.IDX PT, R2, R4, RZ, 0x181f ;  /* 0x00181fff04027589 */ /* 0x000e6600000e0000 */
[C---:B------:R-:W-:Y:S01]  /*e460*/  VIADD R6, R17.reuse, 0x10 ;  /* 0x0000001011067836 */ /* 0x040fe20000000000 */
[----:B------:R-:W-:-:S13]  /*e470*/  ISETP.GE.AND P1, PT, R17, R5, PT ;  /* 0x000000051100720c */ /* 0x000fda0003f26270 */
[----:B0-----:R-:W-:-:S05]  /*e480*/  @!P1 LEA R14, P4, R32, R14, 0x1 ;  /* 0x0000000e200e9211 */ /* 0x001fca00078808ff */
[----:B-1----:R-:W-:Y:S01]  /*e490*/  @!P1 IMAD.X R3, RZ, RZ, R2, P4 ;  /* 0x000000ffff039224 */ /* 0x002fe200020e0602 */
[----:B------:R-:W-:Y:S02]  /*e4a0*/  @!P1 MOV R2, R14 ;  /* 0x0000000e00029202 */ /* 0x000fe40000000f00 */
[----:B------:R-:W0:Y:S04]  /*e4b0*/  SHFL.IDX PT, R14, R0, 0x1, 0x181f ;  /* 0x00381f00000e7f89 */ /* 0x000e2800000e0000 */
[----:B------:R-:W-:Y:S04]  /*e4c0*/  @!P1 LDGSTS.E.BYPASS.LTC128B.128 [R37+0x12400], desc[UR36][R2.64], !P3 ;  /* 0x1240000002259fae */ /* 0x000fe8000d901d64 */
[----:B------:R-:W-:Y:S04]  /*e4d0*/  @!P1 LDGSTS.E.BYPASS.LTC128B.128 [R37+0x16400], desc[UR36][R2.64+0x80], !P2 ;  /* 0x1640008002259fae */ /* 0x000fe8000d101d64 */
[----:B------:R1:W-:Y:S01]  /*e4e0*/  @!P1 LDGSTS.E.BYPASS.LTC128B.128 [R37+0x1a400], desc[UR36][R2.64+0x100], !P0 ;  /* 0x1a40010002259fae */ /* 0x0003e2000c101d64 */
[----:B------:R-:W-:Y:S01]  /*e4f0*/  ISETP.GE.AND P1, PT, R6, R5, PT ;  /* 0x000000050600720c */ /* 0x000fe20003f26270 */
[----:B------:R-:W-:-:S02]  /*e500*/  VIADD R6, R17, 0x20 ;  /* 0x0000002011067836 */ /* 0x000fc40000000000 */
[----:B-1----:R-:W1:Y:S10]  /*e510*/  SHFL.IDX PT, R2, R4, 0x1, 0x181f ;  /* 0x00381f0004027f89 */ /* 0x002e7400000e0000 */
[----:B0-----:R-:W-:-:S05]  /*e520*/  @!P1 LEA R14, P4, R32, R14, 0x1 ;  /* 0x0000000e200e9211 */ /* 0x001fca00078808ff */
[----:B-1----:R-:W-:Y:S02]  /*e530*/  @!P1 IMAD.X R7, RZ, RZ, R2, P4 ;  /* 0x000000ffff079224 */ /* 0x002fe400020e0602 */
[----:B------:R-:W-:Y:S02]  /*e540*/  @!P1 IMAD.MOV.U32 R2, RZ, RZ, R14 ;  /* 0x000000ffff029224 */ /* 0x000fe400078e000e */
[----:B------:R-:W-:Y:S01]  /*e550*/  @!P1 IMAD.MOV.U32 R3, RZ, RZ, R7 ;  /* 0x000000ffff039224 */ /* 0x000fe200078e0007 */
        /* <DEDUP_REMOVED lines=18> */
[----:B0-----:R-:W-:-:S04]  /*e680*/  @!P1 LEA R14, P4, R32, R14, 0x1 ;  /* 0x0000000e200e9211 */ /* 0x001fc800078808ff */
[----:B-1----:R-:W-:Y:S01]  /*e690*/  @!P1 IADD3.X R7, RZ, R2, RZ, P4, !PT ;  /* 0x00000002ff079210 */ /* 0x002fe200027fe4ff */
[----:B------:R-:W-:Y:S02]  /*e6a0*/  @!P1 IMAD.MOV.U32 R2, RZ, RZ, R14 ;  /* 0x000000ffff029224 */ /* 0x000fe400078e000e */
[----:B------:R-:W0:Y:S02]  /*e6b0*/  SHFL.IDX PT, R14, R0, 0x4, 0x181f ;  /* 0x00981f00000e7f89 */ /* 0x000e2400000e0000 */
[----:B------:R-:W-:-:S05]  /*e6c0*/  @!P1 IMAD.MOV.U32 R3, RZ, RZ, R7 ;  /* 0x000000ffff039224 */ /* 0x000fca00078e0007 */
        /* <DEDUP_REMOVED lines=20> */
[----:B------:R-:W0:Y:S01]  /*e810*/  SHFL.IDX PT, R14, R0, 0x6, 0x181f ;  /* 0x00d81f00000e7f89 */ /* 0x000e2200000e0000 */
[----:B------:R-:W-:-:S05]  /*e820*/  @!P1 MOV R3, R7 ;  /* 0x0000000700039202 */ /* 0x000fca0000000f00 */
        /* <DEDUP_REMOVED lines=14> */
.L_x_2599:
        /* <DEDUP_REMOVED lines=12> */
.L_x_2510:
[----:B------:R-:W-:Y:S05]  /*e9d0*/  BSYNC B0 ;  /* 0x0000000000007941 */ /* 0x000fea0003800000 */
.L_x_2509:
[----:B------:R-:W-:Y:S01]  /*e9e0*/  NOP ;  /* 0x0000000000007918 */ /* 0x000fe20000000000 */
[----:B------:R-:W-:-:S13]  /*e9f0*/  PLOP3.LUT P0, PT, PT, PT, PT, 0x80, 0x0 ;  /* 0x000000000000781c */ /* 0x000fda0003f0f070 */
.L_x_2511:
        /* <DEDUP_REMOVED lines=18> */
.L_x_2600:
[----:B------:R-:W-:Y:S05]  /*eb20*/  BSYNC B0 ;  /* 0x0000000000007941 */ /* 0x000fea0003800000 */
.L_x_2512:
[----:B------:R-:W3:Y:S01]  /*eb30*/  LDL R0, [R1+0x10] ;  /* 0x0000100001007983 */ /* 0x000ee20000100800 */
[----:B------:R-:W-:Y:S01]  /*eb40*/  BSSY B0, `(.L_x_2514) ;  /* 0x0000109000007945 */ /* 0x000fe20003800000 */
[----:B---3--:R-:W-:-:S13]  /*eb50*/  ISETP.GE.AND P0, PT, R0, 0x2, PT ;  /* 0x000000020000780c */ /* 0x008fda0003f06270 */
[----:B------:R-:W-:Y:S05]  /*eb60*/  @!P0 BRA `(.L_x_2515) ;  /* 0x0000001000188947 */ /* 0x000fea0003800000 */
[----:B------:R-:W-:Y:S01]  /*eb70*/  ULDC UR4, c[0x0][0x2f4] ;  /* 0x0000bd0000047ab9 */ /* 0x000fe20000000800 */
[----:B------:R-:W-:Y:S01]  /*eb80*/  VIADD R8, R0, 0xfffffffe ;  /* 0xfffffffe00087836 */ /* 0x000fe20000000000 */
[----:B------:R-:W-:Y:S01]  /*eb90*/  MOV R17, R28 ;  /* 0x0000001c00117202 */ /* 0x000fe20000000f00 */
[----:B------:R-:W-:Y:S01]  /*eba0*/  IMAD.MOV.U32 R10, RZ, RZ, R27 ;  /* 0x000000ffff0a7224 */ /* 0x000fe200078e001b */
[----:B------:R-:W-:Y:S01]  /*ebb0*/  ISETP.GE.AND P3, PT, R32, UR4, PT ;  /* 0x0000000420007c0c */ /* 0x000fe2000bf66270 */
[----:B------:R-:W-:Y:S01]  /*ebc0*/  IMAD.MOV.U32 R29, RZ, RZ, R26 ;  /* 0x000000ffff1d7224 */ /* 0x000fe200078e001a */
[----:B------:R-:W-:Y:S02]  /*ebd0*/  ISETP.GE.AND P2, PT, R34, UR4, PT ;  /* 0x0000000422007c0c */ /* 0x000fe4000bf46270 */
[----:B------:R-:W-:-:S13]  /*ebe0*/  ISETP.GE.AND P1, PT, R33, UR4, PT ;  /* 0x0000000421007c0c */ /* 0x000fda000bf26270 */
.L_x_2528:
        /* <DEDUP_REMOVED lines=24> */
[----:B------:R-:W-:-:S04]  /*ed70*/  @!P5 IMAD.WIDE.U32 R2, R31, R6, R2 ;  /* 0x000000061f02d225 */ /* 0x000fc800078e0002 */
[----:B------:R-:W-:Y:S01]  /*ed80*/  @!P5 IMAD.IADD R7, R7, 0x1, R3 ;  /* 0x000000010707d824 */ /* 0x000fe200078e0203 */
[----:B--2---:R-:W-:Y:S01]  /*ed90*/  @!P5 LEA R4, P0, R2, R4, 0x2 ;  /* 0x000000040204d211 */ /* 0x004fe200078010ff */
[----:B------:R-:W-:-:S03]  /*eda0*/  IMAD.MOV.U32 R0, RZ, RZ, RZ ;  /* 0x000000ffff007224 */ /* 0x000fc600078e00ff */
[----:B------:R-:W-:-:S05]  /*edb0*/  @!P5 LEA.HI.X R5, R2, R5, R7, 0x2, P0 ;  /* 0x000000050205d211 */ /* 0x000fca00000f1407 */
[----:B------:R0:W5:Y:S01]  /*edc0*/  @!P5 LDG.E R0, desc[UR36][R4.64] ;  /* 0x000000240400d981 */ /* 0x000162000c1e1900 */
[----:B------:R-:W-:Y:S01]  /*edd0*/  LOP3.LUT P4, RZ, R23, 0x10, RZ, 0xc0, !PT ;  /* 0x0000001017ff7812 */ /* 0x000fe2000788c0ff */
[----:B------:R-:W-:Y:S01]  /*ede0*/  VIADD R27, R10, 0x1 ;  /* 0x000000010a1b7836 */ /* 0x000fe20000000000 */
[----:B------:R-:W-:Y:S01]  /*edf0*/  IADD3 R2, -R11, RZ, RZ ;  /* 0x000000ff0b027210 */ /* 0x000fe20007ffe1ff */
[----:B------:R-:W-:Y:S05]  /*ee00*/  YIELD ;  /* 0x0000000000007946 */ /* 0x000fea0003800000 */
[----:B------:R-:W-:Y:S01]  /*ee10*/  ISETP.NE.AND P0, PT, R27, 0x2, PT ;  /* 0x000000021b00780c */ /* 0x000fe20003f05270 */
[----:B------:R-:W-:-:S02]  /*ee20*/  ULDC UR4, c[0x0][0x430] ;  /* 0x00010c0000047ab9 */ /* 0x000fc40000000800 */
[----:B------:R-:W-:Y:S01]  /*ee30*/  IMAD R9, R2, UR4, R9 ;  /* 0x0000000402097c24 */ /* 0x000fe2000f8e0209 */
[----:B------:R-:W-:Y:S01]  /*ee40*/  SEL R28, RZ, 0x1, P0 ;  /* 0x00000001ff1c7807 */ /* 0x000fe20000000000 */
[----:B------:R-:W-:Y:S01]  /*ee50*/  IMAD.MOV.U32 R26, RZ, RZ, R8 ;  /* 0x000000ffff1a7224 */ /* 0x000fe200078e0008 */
[----:B------:R-:W-:Y:S02]  /*ee60*/  SEL R27, R27, RZ, P0 ;  /* 0x000000ff1b1b7207 */ /* 0x000fe40000000000 */
[----:B------:R-:W-:Y:S01]  /*ee70*/  LOP3.LUT R28, R17, R28, RZ, 0x3c, !PT ;  /* 0x0000001c111c7212 */ /* 0x000fe200078e3cff */
[----:B0-----:R-:W-:Y:S06]  /*ee80*/  @!P4 BRA `(.L_x_2516) ;  /* 0x000000000004c947 */ /* 0x001fec0003800000 */
[----:B------:R-:W-:Y:S01]  /*ee90*/  BPT.TRAP 0x1 ;  /* 0x000000040000795c */ /* 0x000fe20000300000 */
.L_x_2516:
[----:B------:R-:W-:Y:S01]  /*eea0*/  IMAD R7, R27, 0x8, R22 ;  /* 0x000000081b077824 */ /* 0x000fe200078e0216 */
[----:B------:R-:W-:Y:S01]  /*eeb0*/  SHF.L.U32 R2, R28, 0x1f, RZ ;  /* 0x0000001f1c027819 */ /* 0x000fe200000006ff */
[----:B------:R-:W-:Y:S03]  /*eec0*/  BSSY B1, `(.L_x_2517) ;  /* 0x0000003000017945 */ /* 0x000fe60003800000 */
[----:B------:R-:W0:Y:S02]  /*eed0*/  SYNCS.PHASECHK.TRANS64.TRYWAIT P0, [R7+URZ+0x30840], R2 ;  /* 0x03084002070075a7 */ /* 0x000e24000800017f */
[----:B0-----:R-:W-:Y:S05]  /*eee0*/  @!P0 BRA `(.L_x_2518) ;  /* 0x0000003800e48947 */ /* 0x001fea0003800000 */
.L_x_2601:
[----:B------:R-:W-:Y:S05]  /*eef0*/  BSYNC B1 ;  /* 0x0000000000017941 */ /* 0x000fea0003800000 */
.L_x_2517:
        /* <DEDUP_REMOVED lines=65> */
.L_x_2615:
        /* <DEDUP_REMOVED lines=11> */
.L_x_2520:
        /* <DEDUP_REMOVED lines=10> */
.L_x_2521:
[----:B------:R2:W-:Y:S01]  /*f460*/  SYNCS.ARRIVE.TRANS64.A1T0 RZ, [R7+URZ+0x30830], RZ ;  /* 0x030830ff07ff79a7 */ /* 0x0005e2000810003f */
[----:B------:R-:W-:Y:S05]  /*f470*/  @!P5 BRA `(.L_x_2522) ;  /* 0x000000000004d947 */ /* 0x000fea0003800000 */
[----:B------:R-:W-:Y:S01]  /*f480*/  BPT.TRAP 0x1 ;  /* 0x000000040000795c */ /* 0x000fe20000300000 */
.L_x_2522:
[----:B-1----:R-:W2:Y:S01]  /*f490*/  LDL R3, [R1] ;  /* 0x0000000001037983 */ /* 0x002ea20000100800 */
[----:B------:R-:W-:Y:S01]  /*f4a0*/  SHF.L.U32 R2, R17, 0x1f, RZ ;  /* 0x0000001f11027819 */ /* 0x000fe200000006ff */
[----:B0-----:R-:W-:Y:S01]  /*f4b0*/  IMAD R6, R10, 0x8, R22 ;  /* 0x000000080a067824 */ /* 0x001fe200078e0216 */
[----:B------:R-:W-:Y:S03]  /*f4c0*/  BSSY B1, `(.L_x_2523) ;  /* 0x0000004000017945 */ /* 0x000fe60003800000 */
[----:B------:R-:W0:Y:S01]  /*f4d0*/  SYNCS.PHASECHK.TRANS64.TRYWAIT P0, [R6+URZ+0x30860], R2 ;  /* 0x03086002060075a7 */ /* 0x000e22000800017f */
[----:B--2---:R-:W-:Y:S01]  /*f4e0*/  IMAD R7, R29, -0x60, R3 ;  /* 0xffffffa01d077824 */ /* 0x004fe200078e0203 */
[----:B0-----:R-:W-:Y:S06]  /*f4f0*/  @!P0 BRA `(.L_x_2524) ;  /* 0x0000003c00548947 */ /* 0x001fec0003800000 */
.L_x_2616:
[----:B------:R-:W-:Y:S05]  /*f500*/  BSYNC B1 ;  /* 0x0000000000017941 */ /* 0x000fea0003800000 */
.L_x_2523:
[----:B------:R-:W1:Y:S01]  /*f510*/  S2R R3, SR_TID.X ;  /* 0x0000000000037919 */ /* 0x000e620000002100 */
[----:B------:R-:W-:Y:S01]  /*f520*/  UMOV UR4, 0xffffffff ;  /* 0xffffffff00047882 */ /* 0x000fe20000000000 */
[----:B------:R-:W-:Y:S01]  /*f530*/  IMAD R5, R10, 0x4800, R36 ;  /* 0x000048000a057824 */ /* 0x000fe200078e0224 */
[----:B-1----:R-:W-:-:S04]  /*f540*/  LOP3.LUT R3, R3, 0x7f, RZ, 0xc0, !PT ;  /* 0x0000007f03037812 */ /* 0x002fc800078ec0ff */
[----:B------:R-:W-:-:S05]  /*f550*/  SHF.R.U32.HI R3, RZ, 0x3, R3 ;  /* 0x00000003ff037819 */ /* 0x000fca0000011603 */
        /* <DEDUP_REMOVED lines=36> */
[----:B0-----:R-:W-:-:S04]  /*f7a0*/  IADD3 R2, P0, R2, R4, RZ ;  /* 0x0000000402027210 */ /* 0x001fc80007f1e0ff */
[----:B-1----:R-:W-:Y:S02]  /*f7b0*/  IADD3.X R3, RZ, R3, RZ, P0, !PT ;  /* 0x00000003ff037210 */ /* 0x002fe400007fe4ff */
        /* <DEDUP_REMOVED lines=17> */
.L_x_2630:
        /* <DEDUP_REMOVED lines=31> */
.L_x_2526:
        /* <DEDUP_REMOVED lines=10> */
.L_x_2527:
[C---:B------:R-:W-:Y:S01]  /*fb60*/  ISETP.GT.AND P0, PT, R26.reuse, RZ, PT ;  /* 0x000000ff1a00720c */ /* 0x040fe20003f04270 */
[----:B------:R1:W-:Y:S01]  /*fb70*/  SYNCS.ARRIVE.TRANS64.A1T0 RZ, [R6+URZ+0x30850], RZ ;  /* 0x030850ff06ff79a7 */ /* 0x0003e2000810003f */
[----:B------:R-:W-:Y:S02]  /*fb80*/  VIADD R8, R26, 0xffffffff ;  /* 0xffffffff1a087836 */ /* 0x000fe40000000000 */
[----:B------:R-:W-:Y:S02]  /*fb90*/  IMAD.MOV.U32 R17, RZ, RZ, R28 ;  /* 0x000000ffff117224 */ /* 0x000fe400078e001c */
[----:B------:R-:W-:Y:S02]  /*fba0*/  IMAD.MOV.U32 R10, RZ, RZ, R27 ;  /* 0x000000ffff0a7224 */ /* 0x000fe400078e001b */
[----:B------:R-:W-:-:S05]  /*fbb0*/  IMAD.MOV.U32 R29, RZ, RZ, R26 ;  /* 0x000000ffff1d7224 */ /* 0x000fca00078e001a */
[----:B-1----:R-:W-:Y:S05]  /*fbc0*/  @P0 BRA `(.L_x_2528) ;  /* 0xfffffff000080947 */ /* 0x002fea000383ffff */
.L_x_2515:
[----:B------:R-:W-:Y:S05]  /*fbd0*/  BSYNC B0 ;  /* 0x0000000000007941 */ /* 0x000fea0003800000 */
.L_x_2514:
        /* <DEDUP_REMOVED lines=17> */
.L_x_2530:
[----:B------:R-:W-:Y:S05]  /*fcf0*/  BSYNC B0 ;  /* 0x0000000000007941 */ /* 0x000fea0003800000 */
.L_x_2529:
[----:B------:R-:W-:-:S13]  /*fd00*/  LOP3.LUT P0, RZ, R23, 0x10, RZ, 0xc0, !PT ;  /* 0x0000001017ff7812 */ /* 0x000fda000780c0ff */
[----:B------:R-:W-:Y:S05]  /*fd10*/  @!P0 BRA `(.L_x_2531) ;  /* 0x0000000000048947 */ /* 0x000fea0003800000 */
[----:B------:R-:W-:Y:S01]  /*fd20*/  BPT.TRAP 0x1 ;  /* 0x000000040000795c */ /* 0x000fe20000300000 */
.L_x_2531:
[----:B------:R-:W3:Y:S01]  /*fd30*/  LDL.LU R2, [R1] ;  /* 0x0000000001027983 */ /* 0x000ee20000300800 */
[----:B------:R-:W-:Y:S01]  /*fd40*/  LEA R0, R27, R22, 0x3 ;  /* 0x000000161b007211 */ /* 0x000fe200078e18ff */
[----:B------:R-:W-:Y:S01]  /*fd50*/  BSSY B0, `(.L_x_2532) ;  /* 0x0000005000007945 */ /* 0x000fe20003800000 */
[----:B0-----:R-:W-:-:S04]  /*fd60*/  SHF.L.U32 R3, R28, 0x1f, RZ ;  /* 0x0000001f1c037819 */ /* 0x001fc800000006ff */
[----:B------:R-:W0:Y:S01]  /*fd70*/  SYNCS.PHASECHK.TRANS64.TRYWAIT P0, [R0+URZ+0x30860], R3 ;  /* 0x03086003000075a7 */ /* 0x000e22000800017f */
[----:B---3--:R-:W-:Y:S01]  /*fd80*/  IMAD R6, R26, -0x60, R2 ;  /* 0xffffffa01a067824 */ /* 0x008fe200078e0202 */
[----:B0-----:R-:W-:Y:S06]  /*fd90*/  @!P0 BRA `(.L_x_2533) ;  /* 0x0000003c00508947 */ /* 0x001fec0003800000 */
.L_x_2631:
[----:B------:R-:W-:Y:S05]  /*fda0*/  BSYNC B0 ;  /* 0x0000000000007941 */ /* 0x000fea0003800000 */
.L_x_2532:
        /* <DEDUP_REMOVED lines=65> */
.L_x_2645:
        /* <DEDUP_REMOVED lines=13> */
.L_x_2535:
        /* <DEDUP_REMOVED lines=10> */
.L_x_2536:
[----:B------:R1:W-:Y:S01]  /*10330*/  SYNCS.ARRIVE.TRANS64.A1T0 RZ, [R0+URZ+0x30850], RZ ;  /* 0x030850ff00ff79a7 */ /* 0x0003e2000810003f */
[----:B------:R-:W-:-:S04]  /*10340*/  IADD3 R27, R27, 0x1, RZ ;  /* 0x000000011b1b7810 */ /* 0x000fc80007ffe0ff */
[----:B------:R-:W-:-:S04]  /*10350*/  ISETP.NE.AND P0, PT, R27, 0x2, PT ;  /* 0x000000021b00780c */ /* 0x000fc80003f05270 */
[----:B0-----:R-:W-:Y:S02]  /*10360*/  SEL R3, RZ, 0x1, P0 ;  /* 0x00000001ff037807 */ /* 0x001fe40000000000 */
[----:B------:R-:W-:Y:S02]  /*10370*/  SEL R27, R27, RZ, P0 ;  /* 0x000000ff1b1b7207 */ /* 0x000fe40000000000 */
[----:B-1----:R-:W-:-:S07]  /*10380*/  LOP3.LUT R28, R28, R3, RZ, 0x3c, !PT ;  /* 0x000000031c1c7212 */ /* 0x002fce00078e3cff */
.L_x_2493:
[----:B------:R-:W-:Y:S05]  /*10390*/  BSYNC B7 ;  /* 0x0000000000077941 */ /* 0x000fea0003800000 */
.L_x_2491:
        /* <DEDUP_REMOVED lines=8> */
[----:B------:R0:W1:Y:S01]  /*10420*/  LDS.128 R16, [R22+0x308d0] ;  /* 0x0308d00016107984 */ /* 0x0000620000000c00 */
[----:B------:R-:W-:Y:S06]  /*10430*/  BAR.ARV 0x4, 0x180 ;  /* 0x0106000000007b1d */ /* 0x000fec0000002000 */
[----:B------:R-:W-:Y:S05]  /*10440*/  BRA `(.L_x_2538) ;  /* 0x0000000800cc7947 */ /* 0x000fea0003800000 */
.L_x_2537:
[----:B------:R-:W0:Y:S01]  /*10450*/  S2R R0, SR_TID.X ;  /* 0x0000000000007919 */ /* 0x000e220000002100 */
[----:B------:R-:W-:Y:S01]  /*10460*/  UMOV UR4, 0xffffffff ;  /* 0xffffffff00047882 */ /* 0x000fe20000000000 */
[----:B0-----:R-:W-:-:S04]  /*10470*/  LOP3.LUT R8, R0, 0x1f, RZ, 0xc0, !PT ;  /* 0x0000001f00087812 */ /* 0x001fc800078ec0ff */
[----:B------:R-:W-:Y:S01]  /*10480*/  ISETP.NE.AND P0, PT, R8, 0x1f, PT ;  /* 0x0000001f0800780c */ /* 0x000fe20003f05270 */
[----:B------:R-:W-:-:S12]  /*10490*/  BRA.DIV UR4, `(.L_x_2539) ;  /* 0x0000003e04a87947 */ /* 0x000fd8000b800000 */
[----:B------:R-:W-:Y:S01]  /*104a0*/  IMAD.IADD R5, R19, 0x1, R8 ;  /* 0x0000000113057824 */ /* 0x000fe200078e0208 */
        /* <DEDUP_REMOVED lines=30> */
.L_x_2655:
[----:B------:R-:W-:Y:S02]  /*10690*/  ULDC UR4, c[0x0][0xc38] ;  /* 0x00030e0000047ab9 */ /* 0x000fe40000000800 */
[----:B------:R-:W-:-:S05]  /*106a0*/  MOV R7, UR4 ;  /* 0x0000000400077c02 */ /* 0x000fca0008000f00 */
[----:B-1----:R-:W-:-:S04]  /*106b0*/  IMAD R14, R14, R7, RZ ;  /* 0x000000070e0e7224 */ /* 0x002fc800078e02ff */
[----:B------:R-:W-:-:S05]  /*106c0*/  IMAD.IADD R9, R4, 0x1, R14 ;  /* 0x0000000104097824 */ /* 0x000fca00078e020e */
[----:B------:R-:W-:-:S13]  /*106d0*/  ISETP.GT.AND P6, PT, R9, R0, PT ;  /* 0x000000000900720c */ /* 0x000fda0003fc4270 */
[----:B------:R-:W-:Y:S05]  /*106e0*/  @P6 BRA `(.L_x_2540) ;  /* 0x00000000009c6947 */ /* 0x000fea0003800000 */
.L_x_2545:
        /* <DEDUP_REMOVED lines=14> */
.L_x_2543:
[----:B------:R-:W-:Y:S05]  /*107d0*/  BSYNC B0 ;  /* 0x0000000000007941 */ /* 0x000fea0003800000 */
.L_x_2542:
[----:B------:R-:W-:-:S03]  /*107e0*/  UMOV UR4, 0xffffffff ;  /* 0xffffffff00047882 */ /* 0x000fc60000000000 */
[----:B------:R-:W-:Y:S05]  /*107f0*/  BRA.DIV UR4, `(.L_x_2544) ;  /* 0x0000003e04f47947 */ /* 0x000fea000b800000 */
[----:B-----5:R-:W2:Y:S02]  /*10800*/  SHFL.UP PT, R14, R5, 0x1, RZ ;  /* 0x04200000050e7989 */ /* 0x020ea400000e00ff */
        /* <DEDUP_REMOVED lines=13> */
[----:B0-----:R-:W-:-:S05]  /*108e0*/  IMAD.IADD R6, R4, 0x1, R7 ;  /* 0x0000000104067824 */ /* 0x001fca00078e0207 */
[----:B------:R0:W1:Y:S02]  /*108f0*/  SHFL.IDX PT, R14, R6, 0x1f, 0x1f ;  /* 0x03e01f00060e7f89 */ /* 0x00006400000e0000 */
.L_x_2663:
[----:B------:R-:W-:Y:S02]  /*10900*/  ULDC UR4, c[0x0][0xc38] ;  /* 0x00030e0000047ab9 */ /* 0x000fe40000000800 */
[----:B------:R-:W-:-:S05]  /*10910*/  MOV R7, UR4 ;  /* 0x0000000400077c02 */ /* 0x000fca0008000f00 */
[----:B-1----:R-:W-:-:S04]  /*10920*/  IMAD R14, R14, R7, RZ ;  /* 0x000000070e0e7224 */ /* 0x002fc800078e02ff */
[----:B------:R-:W-:-:S05]  /*10930*/  IMAD.IADD R9, R14, 0x1, R9 ;  /* 0x000000010e097824 */ /* 0x000fca00078e0209 */
[----:B------:R-:W-:-:S13]  /*10940*/  ISETP.GT.AND P6, PT, R9, R0, PT ;  /* 0x000000000900720c */ /* 0x000fda0003fc4270 */
[----:B------:R-:W-:Y:S05]  /*10950*/  @!P6 BRA `(.L_x_2545) ;  /* 0xfffffffc0064e947 */ /* 0x000fea000383ffff */
.L_x_2540:
        /* <DEDUP_REMOVED lines=8> */
.L_x_2667:
[----:B------:R-:W-:Y:S01]  /*109e0*/  ISETP.NE.AND P0, PT, R2, RZ, PT ;  /* 0x000000ff0200720c */ /* 0x000fe20003f05270 */
[----:B------:R-:W-:-:S12]  /*109f0*/  IMAD.MOV.U32 R14, RZ, RZ, RZ ;  /* 0x000000ffff0e7224 */ /* 0x000fd800078e00ff */
[----:B------:R-:W-:Y:S05]  /*10a00*/  @!P0 BRA `(.L_x_2547) ;  /* 0x0000000000108947 */ /* 0x000fea0003800000 */
[----:B------:R-:W-:Y:S01]  /*10a10*/  UMOV UR4, 0xffffffff ;  /* 0xffffffff00047882 */ /* 0x000fe20000000000 */
[----:B------:R-:W-:Y:S02]  /*10a20*/  VIADD R12, R4, 0xffffffff ;  /* 0xffffffff040c7836 */ /* 0x000fe40000000000 */
[----:B------:R-:W-:Y:S05]  /*10a30*/  BRA.DIV UR4, `(.L_x_2548) ;  /* 0x0000004204687947 */ /* 0x000fea000b800000 */
[----:B------:R3:W4:Y:S02]  /*10a40*/  SHFL.IDX PT, R14, R6, R12, 0x1f ;  /* 0x00001f0c060e7589 */ /* 0x00072400000e0000 */
.L_x_2547:
[----:B------:R-:W5:Y:S01]  /*10a50*/  LDC.64 R2, c[0x0][0xc90] ;  /* 0x00032400ff027b82 */ /* 0x000f620000000a00 */
[----:B------:R-:W-:-:S04]  /*10a60*/  IMAD.IADD R19, R4, 0x1, R19 ;  /* 0x0000000104137824 */ /* 0x000fc800078e0213 */
[----:B-----5:R-:W-:-:S05]  /*10a70*/  IMAD.WIDE R2, R19, 0x4, R2 ;  /* 0x0000000413027825 */ /* 0x020fca00078e0202 */
[----:B0--3--:R0:W1:Y:S01]  /*10a80*/  LDG.E R6, desc[UR36][R2.64] ;  /* 0x0000002402067981 */ /* 0x009062000c1e1900 */
[----:B----4-:R-:W-:Y:S02]  /*10a90*/  IMAD R16, R14, R7, R16 ;  /* 0x000000070e107224 */ /* 0x010fe400078e0210 */
[----:B0-----:R-:W-:Y:S02]  /*10aa0*/  IMAD.MOV.U32 R2, RZ, RZ, RZ ;  /* 0x000000ffff027224 */ /* 0x001fe400078e00ff */
[----:B-12---:R-:W-:-:S05]  /*10ab0*/  IMAD R4, R5, R6, RZ ;  /* 0x0000000605047224 */ /* 0x006fca00078e02ff */
        /* <DEDUP_REMOVED lines=31> */
[----:B------:R-:W0:Y:S02]  /*10cb0*/  I2F.RP R8, R7 ;  /* 0x0000000700087306 */ /* 0x000e240000209400 */
[----:B------:R-:W-:-:S06]  /*10cc0*/  IADD3 R4, RZ, -R4, RZ ;  /* 0x80000004ff047210 */ /* 0x000fcc0007ffe0ff */
        /* <DEDUP_REMOVED lines=26> */
.L_x_2541:
[----:B------:R-:W-:Y:S01]  /*10e70*/  UMOV UR4, URZ ;  /* 0x0000003f00047c82 */ /* 0x000fe20008000000 */
[----:B------:R-:W-:Y:S01]  /*10e80*/  UMOV UR5, URZ ;  /* 0x0000003f00057c82 */ /* 0x000fe20008000000 */
[----:B------:R-:W-:Y:S01]  /*10e90*/  ULDC UR6, c[0x0][0xc3c] ;  /* 0x00030f0000067ab9 */ /* 0x000fe20000000800 */
[----:B------:R-:W-:Y:S01]  /*10ea0*/  IMAD.MOV.U32 R16, RZ, RZ, R0 ;  /* 0x000000ffff107224 */ /* 0x000fe200078e0000 */
[----:B------:R-:W-:Y:S01]  /*10eb0*/  MOV R18, UR5 ;  /* 0x0000000500127c02 */ /* 0x000fe20008000f00 */
[----:B------:R-:W-:Y:S02]  /*10ec0*/  IMAD.U32 R17, RZ, RZ, UR4 ;  /* 0x00000004ff117e24 */ /* 0x000fe4000f8e00ff */
[----:B------:R-:W-:-:S07]  /*10ed0*/  IMAD.U32 R19, RZ, RZ, UR6 ;  /* 0x00000006ff137e24 */ /* 0x000fce000f8e00ff */
.L_x_2549:
[----:B------:R-:W1:Y:S01]  /*10ee0*/  S2R R0, SR_TID.X ;  /* 0x0000000000007919 */ /* 0x000e620000002100 */
        /* <DEDUP_REMOVED lines=9> */
.L_x_2538:
[----:B------:R-:W-:Y:S02]  /*10f80*/  ULDC UR4, c[0x0][0xc3c] ;  /* 0x00030f0000047ab9 */ /* 0x000fe40000000800 */
[----:B-1----:R-:W-:-:S13]  /*10f90*/  ISETP.GE.AND P0, PT, R19, UR4, PT ;  /* 0x0000000413007c0c */ /* 0x002fda000bf06270 */
[----:B------:R-:W-:Y:S05]  /*10fa0*/  @!P0 BRA `(.L_x_2550) ;  /* 0xffffffb400d88947 */ /* 0x000fea000383ffff */
[----:B------:R-:W-:Y:S05]  /*10fb0*/  BSYNC B8 ;  /* 0x0000000000087941 */ /* 0x000fea0003800000 */
.L_x_2487:
[----:B-1----:R-:W3:Y:S01]  /*10fc0*/  LDL.LU R0, [R1+0x20] ;  /* 0x0000200001007983 */ /* 0x002ee20000300800 */
[----:B------:R-:W-:Y:S01]  /*10fd0*/  BSSY B0, `(.L_x_2551) ;  /* 0x000000b000007945 */ /* 0x000fe20003800000 */
[----:B------:R-:W1:Y:S01]  /*10fe0*/  S2R R5, SR_CgaCtaId ;  /* 0x0000000000057919 */ /* 0x000e620000008800 */
[----:B---3--:R-:W-:-:S05]  /*10ff0*/  VIADD R0, R0, 0x1 ;  /* 0x0000000100007836 */ /* 0x008fca0000000000 */
        /* <DEDUP_REMOVED lines=8> */
.L_x_2670:
[----:B------:R-:W-:Y:S05]  /*11080*/  BSYNC B0 ;  /* 0x0000000000007941 */ /* 0x000fea0003800000 */
.L_x_2551:
[----:B------:R-:W-:-:S03]  /*11090*/  UMOV UR4, 0xffffffff ;  /* 0xffffffff00047882 */ /* 0x000fc60000000000 */
[----:B------:R-:W-:Y:S05]  /*110a0*/  BRA.DIV UR4, `(.L_x_2553) ;  /* 0x0000003e04047947 */ /* 0x000fea000b800000 */
[----:B-1----:R-:W1:Y:S02]  /*110b0*/  S2R R0, SR_TID.X ;  /* 0x0000000000007919 */ /* 0x002e640000002100 */
[----:B-1----:R-:W-:-:S04]  /*110c0*/  SHF.R.U32.HI R0, RZ, 0x5, R0 ;  /* 0x00000005ff007819 */ /* 0x002fc80000011600 */
[----:B------:R-:W-:-:S05]  /*110d0*/  LOP3.LUT R0, R0, 0x3, RZ, 0xc0, !PT ;  /* 0x0000000300007812 */ /* 0x000fca00078ec0ff */
[----:B------:R1:W3:Y:S02]  /*110e0*/  SHFL.IDX PT, R14, R0, RZ, 0x1f ;  /* 0x00001fff000e7589 */ /* 0x0002e400000e0000 */
.L_x_2673:
[----:B---3--:R-:W-:Y:S01]  /*110f0*/  ISETP.NE.AND P0, PT, R14, RZ, PT ;  /* 0x000000ff0e00720c */ /* 0x008fe20003f05270 */
[----:B------:R-:W-:-:S12]  /*11100*/  BSSY B0, `(.L_x_2554) ;  /* 0x0000026000007945 */ /* 0x000fd80003800000 */
[----:B------:R-:W-:Y:S05]  /*11110*/  @P0 BRA `(.L_x_2555) ;  /* 0x0000000000900947 */ /* 0x000fea0003800000 */
[----:B------:R-:W-:-:S03]  /*11120*/  UMOV UR4, 0xffffffff ;  /* 0xffffffff00047882 */ /* 0x000fc60000000000 */
[----:B------:R-:W-:Y:S05]  /*11130*/  BRA.DIV UR4, `(.L_x_2556) ;  /* 0x0000003e04147947 */ /* 0x000fea000b800000 */
[----:B------:R-:W-:-:S13]  /*11140*/  ELECT P6, URZ, PT ;  /* 0x00000000003f782f */ /* 0x000fda00038c0000 */
.L_x_2676:
[----:B------:R-:W-:Y:S05]  /*11150*/  @!P6 BRA `(.L_x_2555) ;  /* 0x000000000080e947 */ /* 0x000fea0003800000 */
[----:B-1----:R-:W3:Y:S02]  /*11160*/  LDL R0, [R1+0x28] ;  /* 0x0000280001007983 */ /* 0x002ee40000100800 */
[----:B---3--:R-:W-:-:S13]  /*11170*/  R2UR UR4, R0 ;  /* 0x00000000000472ca */ /* 0x008fda00000e0000 */
[----:B------:R-:W-:-:S06]  /*11180*/  ULOP3.LUT UR4, UR4, 0x2, URZ, 0xfc, !UPT ;  /* 0x0000000204047892 */ /* 0x000fcc000f8efc3f */
[----:B------:R-:W-:-:S05]  /*11190*/  IMAD.U32 R0, RZ, RZ, UR4 ;  /* 0x00000004ff007e24 */ /* 0x000fca000f8e00ff */
[----:B------:R-:W-:-:S13]  /*111a0*/  ISETP.NE.AND P0, PT, R0, 0x3, PT ;  /* 0x000000030000780c */ /* 0x000fda0003f05270 */
[----:B------:R-:W-:Y:S05]  /*111b0*/  @!P0 BRA `(.L_x_2557) ;  /* 0x0000000000048947 */ /* 0x000fea0003800000 */
[----:B------:R-:W-:Y:S01]  /*111c0*/  BPT.TRAP 0x1 ;  /* 0x000000040000795c */ /* 0x000fe20000300000 */
.L_x_2557:
[C---:B------:R-:W-:Y:S01]  /*111d0*/  IMAD R5, R27.reuse, 0x8, R4 ;  /* 0x000000081b057824 */ /* 0x040fe200078e0204 */
[----:B------:R-:W-:Y:S01]  /*111e0*/  SHF.L.U32 R0, R28, 0x1f, RZ ;  /* 0x0000001f1c007819 */ /* 0x000fe200000006ff */
[----:B------:R-:W-:-:S03]  /*111f0*/  VIADD R27, R27, 0x1 ;  /* 0x000000011b1b7836 */ /* 0x000fc60000000000 */
[----:B------:R-:W1:Y:S02]  /*11200*/  SYNCS.PHASECHK.TRANS64.TRYWAIT P1, [R5+URZ+0x30840], R0 ;  /* 0x03084000050075a7 */ /* 0x000e64000802017f */
[----:B------:R-:W-:-:S04]  /*11210*/  ISETP.NE.AND P2, PT, R27, 0x2, PT ;  /* 0x000000021b00780c */ /* 0x000fc80003f45270 */
[----:B------:R-:W-:Y:S01]  /*11220*/  SEL R3, RZ, 0x1, P2 ;  /* 0x00000001ff037807 */ /* 0x000fe20001000000 */
[----:B-1----:R-:W-:Y:S08]  /*11230*/  @!P1 BRA `(.L_x_2558) ;  /* 0x0000003800f49947 */ /* 0x002ff00003800000 */
.L_x_2677:
[----:B------:R-:W-:Y:S02]  /*11240*/  SEL R27, R27, RZ, P2 ;  /* 0x000000ff1b1b7207 */ /* 0x000fe40001000000 */
[----:B------:R-:W-:Y:S01]  /*11250*/  LOP3.LUT R2, R28, R3, RZ, 0x3c, !PT ;  /* 0x000000031c027212 */ /* 0x000fe200078e3cff */
[----:B------:R-:W-:Y:S06]  /*11260*/  @!P0 BRA `(.L_x_2559) ;  /* 0x0000000000048947 */ /* 0x000fec0003800000 */
[----:B------:R-:W-:Y:S01]  /*11270*/  BPT.TRAP 0x1 ;  /* 0x000000040000795c */ /* 0x000fe20000300000 */
.L_x_2559:
[----:B------:R-:W-:Y:S01]  /*11280*/  IMAD R27, R27, 0x8, R4 ;  /* 0x000000081b1b7824 */ /* 0x000fe200078e0204 */
[----:B------:R-:W-:-:S04]  /*11290*/  SHF.L.U32 R2, R2, 0x1f, RZ ;  /* 0x0000001f02027819 */ /* 0x000fc800000006ff */
[----:B------:R-:W3:Y:S02]  /*112a0*/  SYNCS.PHASECHK.TRANS64.TRYWAIT P1, [R27+URZ+0x30840], R2 ;  /* 0x030840021b0075a7 */ /* 0x000ee4000802017f */
[----:B---3--:R-:W-:Y:S05]  /*112b0*/  @!P1 BRA `(.L_x_2560) ;  /* 0x0000003800e89947 */ /* 0x008fea0003800000 */
.L_x_2678:
[----:B------:R-:W-:Y:S05]  /*112c0*/  @!P0 BRA `(.L_x_2561) ;  /* 0x0000000000048947 */ /* 0x000fea0003800000 */
[----:B------:R-:W-:Y:S01]  /*112d0*/  BPT.TRAP 0x1 ;  /* 0x000000040000795c */ /* 0x000fe20000300000 */
.L_x_2561:
[----:B------:R-:W4:Y:S02]  /*112e0*/  SYNCS.PHASECHK.TRANS64.TRYWAIT P1, [R5+URZ+0x30860], R0 ;  /* 0x03086000050075a7 */ /* 0x000f24000802017f */
[----:B----4-:R-:W-:Y:S05]  /*112f0*/  @!P1 BRA `(.L_x_2562) ;  /* 0x0000003800ec9947 */ /* 0x010fea0003800000 */
.L_x_2679:
[----:B------:R-:W-:Y:S05]  /*11300*/  @!P0 BRA `(.L_x_2563) ;  /* 0x0000000000048947 */ /* 0x000fea0003800000 */
[----:B------:R-:W-:Y:S01]  /*11310*/  BPT.TRAP 0x1 ;  /* 0x000000040000795c */ /* 0x000fe20000300000 */
.L_x_2563:
[----:B------:R0:W0:Y:S02]  /*11320*/  SYNCS.PHASECHK.TRANS64.TRYWAIT P0, [R27+URZ+0x30860], R2 ;  /* 0x030860021b0075a7 */ /* 0x000024000800017f */
[----:B0-----:R-:W-:Y:S05]  /*11330*/  @!P0 NANOSLEEP.SYNCS 0x989680 ;  /* 0x009896800000895d */ /* 0x001fea0003900000 */
[----:B------:R-:W0:Y:S02]  /*11340*/  @!P0 SYNCS.PHASECHK.TRANS64 P0, [R27+URZ+0x30860], R2 ;  /* 0x030860021b0085a7 */ /* 0x000e24000800007f */
[----:B0-----:R-:W-:Y:S05]  /*11350*/  @!P0 BRA `(.L_x_2563) ;  /* 0xfffffffc00f08947 */ /* 0x001fea000383ffff */
.L_x_2555:
[----:B------:R-:W-:Y:S05]  /*11360*/  BSYNC B0 ;  /* 0x0000000000007941 */ /* 0x000fea0003800000 */
.L_x_2554:
[----:B------:R-:W-:Y:S05]  /*11370*/  EXIT ;  /* 0x000000000000794d */ /* 0x000fea0003800000 */
.L_x_2423:
[----:B0-----:R-:W-:-:S04]  /*11380*/  IMAD.U32 R3, RZ, RZ, UR40 ;  /* 0x00000028ff037e24 */ /* 0x001fc8000f8e00ff */
[----:B------:R0:W1:Y:S03]  /*11390*/  SYNCS.PHASECHK.TRANS64.TRYWAIT P1, [R3+URZ+0x30800], R0 ;  /* 0x03080000030075a7 */ /* 0x000066000802017f */
[----:B-1----:R-:W-:Y:S05]  /*113a0*/  @!P1 NANOSLEEP.SYNCS 0x989680 ;  /* 0x009896800000995d */ /* 0x002fea0003900000 */
[----:B------:R-:W1:Y:S02]  /*113b0*/  @!P1 SYNCS.PHASECHK.TRANS64 P1, [R3+URZ+0x30800], R0 ;  /* 0x03080000030095a7 */ /* 0x000e64000802007f */
[----:B-1----:R-:W-:Y:S05]  /*113c0*/  @!P1 BRA `(.L_x_2423) ;  /* 0xfffffffc00ec9947 */ /* 0x002fea000383ffff */
[----:B------:R-:W-:Y:S05]  /*113d0*/  BRA `(.L_x_2564) ;  /* 0xffffff0400807947 */ /* 0x000fea000383ffff */
.L_x_2427:
[----:B-1----:R1:W2:Y:S02]  /*113e0*/  SYNCS.PHASECHK.TRANS64.TRYWAIT P1, [R0+URZ+0x30830], R3 ;  /* 0x03083003000075a7 */ /* 0x0022a4000802017f */
[----:B--2---:R-:W-:Y:S05]  /*113f0*/  @!P1 NANOSLEEP.SYNCS 0x989680 ;  /* 0x009896800000995d */ /* 0x004fea0003900000 */
[----:B------:R-:W2:Y:S02]  /*11400*/  @!P1 SYNCS.PHASECHK.TRANS64 P1, [R0+URZ+0x30830], R3 ;  /* 0x03083003000095a7 */ /* 0x000ea4000802007f */
[----:B--2---:R-:W-:Y:S05]  /*11410*/  @!P1 BRA `(.L_x_2427) ;  /* 0xfffffffc00f09947 */ /* 0x004fea000383ffff */
[----:B------:R-:W-:Y:S05]  /*11420*/  BRA `(.L_x_2426) ;  /* 0xffffff04009c7947 */ /* 0x000fea000383ffff */
.L_x_2433:
[----:B-1----:R-:W-:-:S04]  /*11430*/  IMAD.U32 R4, RZ, RZ, UR7 ;  /* 0x00000007ff047e24 */ /* 0x002fc8000f8e00ff */
[----:B------:R1:W2:Y:S03]  /*11440*/  SYNCS.PHASECHK.TRANS64.TRYWAIT P1, [R4+URZ+0x30830], R3 ;  /* 0x03083003040075a7 */ /* 0x0002a6000802017f */
[----:B--2---:R-:W-:Y:S05]  /*11450*/  @!P1 NANOSLEEP.SYNCS 0x989680 ;  /* 0x009896800000995d */ /* 0x004fea0003900000 */
[----:B------:R-:W2:Y:S02]  /*11460*/  @!P1 SYNCS.PHASECHK.TRANS64 P1, [R4+URZ+0x30830], R3 ;  /* 0x03083003040095a7 */ /* 0x000ea4000802007f */
[----:B--2---:R-:W-:Y:S05]  /*11470*/  @!P1 BRA `(.L_x_2433) ;  /* 0xfffffffc00ec9947 */ /* 0x004fea000383ffff */
[----:B------:R-:W-:Y:S05]  /*11480*/  BRA `(.L_x_2432) ;  /* 0xffffff2400f07947 */ /* 0x000fea000383ffff */
.L_x_2437:
[----:B01----:R-:W-:-:S04]  /*11490*/  MOV R3, UR10 ;  /* 0x0000000a00037c02 */ /* 0x003fc80008000f00 */
[----:B------:R0:W1:Y:S03]  /*114a0*/  SYNCS.PHASECHK.TRANS64.TRYWAIT P1, [R3+URZ+0x30850], R0 ;  /* 0x03085000030075a7 */ /* 0x000066000802017f */
[----:B-1----:R-:W-:Y:S05]  /*114b0*/  @!P1 NANOSLEEP.SYNCS 0x989680 ;  /* 0x009896800000995d */ /* 0x002fea0003900000 */
[----:B------:R-:W1:Y:S02]  /*114c0*/  @!P1 SYNCS.PHASECHK.TRANS64 P1, [R3+URZ+0x30850], R0 ;  /* 0x03085000030095a7 */ /* 0x000e64000802007f */
[----:B-1----:R-:W-:Y:S05]  /*114d0*/  @!P1 BRA `(.L_x_2437) ;  /* 0xfffffffc00ec9947 */ /* 0x002fea000383ffff */
[----:B------:R-:W-:Y:S05]  /*114e0*/  BRA `(.L_x_2436) ;  /* 0xffffff3000b87947 */ /* 0x000fea000383ffff */
.L_x_2445:
[----:B-1----:R-:W-:-:S04]  /*114f0*/  IMAD.U32 R4, RZ, RZ, UR7 ;  /* 0x00000007ff047e24 */ /* 0x002fc8000f8e00ff */
[----:B------:R1:W2:Y:S03]  /*11500*/  SYNCS.PHASECHK.TRANS64.TRYWAIT P1, [R4+URZ+0x30830], R3 ;  /* 0x03083003040075a7 */ /* 0x0002a6000802017f */
[----:B--2---:R-:W-:Y:S05]  /*11510*/  @!P1 NANOSLEEP.SYNCS 0x989680 ;  /* 0x009896800000995d */ /* 0x004fea0003900000 */
[----:B------:R-:W2:Y:S02]  /*11520*/  @!P1 SYNCS.PHASECHK.TRANS64 P1, [R4+URZ+0x30830], R3 ;  /* 0x03083003040095a7 */ /* 0x000ea4000802007f */
[----:B--2---:R-:W-:Y:S05]  /*11530*/  @!P1 BRA `(.L_x_2445) ;  /* 0xfffffffc00ec9947 */ /* 0x004fea000383ffff */
[----:B------:R-:W-:Y:S05]  /*11540*/  BRA `(.L_x_2444) ;  /* 0xffffff4c005c7947 */ /* 0x000fea000383ffff */
.L_x_2449:
[----:B01----:R-:W-:-:S04]  /*11550*/  IMAD.U32 R3, RZ, RZ, UR14 ;  /* 0x0000000eff037e24 */ /* 0x003fc8000f8e00ff */
[----:B------:R0:W1:Y:S03]  /*11560*/  SYNCS.PHASECHK.TRANS64.TRYWAIT P1, [R3+URZ+0x30850], R0 ;  /* 0x03085000030075a7 */ /* 0x000066000802017f */
[----:B-1----:R-:W-:Y:S05]  /*11570*/  @!P1 NANOSLEEP.SYNCS 0x989680 ;  /* 0x009896800000995d */ /* 0x002fea0003900000 */
[----:B------:R-:W1:Y:S02]  /*11580*/  @!P1 SYNCS.PHASECHK.TRANS64 P1, [R3+URZ+0x30850], R0 ;  /* 0x03085000030095a7 */ /* 0x000e64000802007f */
[----:B-1----:R-:W-:Y:S05]  /*11590*/  @!P1 BRA `(.L_x_2449) ;  /* 0xfffffffc00ec9947 */ /* 0x002fea000383ffff */
[----:B------:R-:W-:Y:S05]  /*115a0*/  BRA `(.L_x_2448) ;  /* 0xffffff5800247947 */ /* 0x000fea000383ffff */
.L_x_2456:
[----:B-1----:R-:W-:-:S04]  /*115b0*/  IMAD.U32 R7, RZ, RZ, UR5 ;  /* 0x00000005ff077e24 */ /* 0x002fc8000f8e00ff */
[----:B------:R1:W2:Y:S03]  /*115c0*/  SYNCS.PHASECHK.TRANS64.TRYWAIT P1, [R7+URZ+0x30850], R0 ;  /* 0x03085000070075a7 */ /* 0x0002a6000802017f */
[----:B--2---:R-:W-:Y:S05]  /*115d0*/  @!P1 NANOSLEEP.SYNCS 0x989680 ;  /* 0x009896800000995d */ /* 0x004fea0003900000 */
[----:B------:R-:W2:Y:S02]  /*115e0*/  @!P1 SYNCS.PHASECHK.TRANS64 P1, [R7+URZ+0x30850], R0 ;  /* 0x03085000070095a7 */ /* 0x000ea4000802007f */
[----:B--2---:R-:W-:Y:S05]  /*115f0*/  @!P1 BRA `(.L_x_2456) ;  /* 0xfffffffc00ec9947 */ /* 0x004fea000383ffff */
[----:B------:R-:W-:Y:S05]  /*11600*/  BRA `(.L_x_2455) ;  /* 0xffffff70003c7947 */ /* 0x000fea000383ffff */
.L_x_2499:
[----:B------:R-:W-:Y:S01]  /*11610*/  SHF.R.U32.HI R8, RZ, 0x5, R21 ;  /* 0x00000005ff087819 */ /* 0x000fe20000011615 */
[----:B------:R-:W-:Y:S01]  /*11620*/  BSSY B0, `(.L_x_2565) ;  /* 0x0000009000007945 */ /* 0x000fe20003800000 */
[----:B------:R-:W-:Y:S02]  /*11630*/  IMAD.MOV.U32 R12, RZ, RZ, RZ ;  /* 0x000000ffff0c7224 */ /* 0x000fe400078e00ff */
[----:B------:R-:W-:Y:S01]  /*11640*/  LOP3.LUT R8, R8, 0x3, RZ, 0xc0, !PT ;  /* 0x0000000308087812 */ /* 0x000fe200078ec0ff */
[----:B------:R-:W-:Y:S02]  /*11650*/  IMAD.MOV.U32 R11, RZ, RZ, 0x1f ;  /* 0x0000001fff0b7424 */ /* 0x000fe400078e00ff */
[----:B------:R-:W-:Y:S02]  /*11660*/  IMAD.MOV.U32 R15, RZ, RZ, -0x1 ;  /* 0xffffffffff0f7424 */ /* 0x000fe400078e00ff */
[----:B------:R-:W-:-:S07]  /*11670*/  IMAD.MOV.U32 R13, RZ, RZ, R8 ;  /* 0x000000ffff0d7224 */ /* 0x000fce00078e0008 */
[----:B-----5:R-:W-:Y:S05]  /*11680*/  WARPSYNC.COLLECTIVE R15, `(.L_x_2566) ;  /* 0x000000000f087348 */ /* 0x020fea0003c00000 */
[----:B------:R0:W1:Y:S02]  /*11690*/  SHFL.IDX P6, R14, R13, R12, R11 ;  /* 0x0000000c0d0e7389 */ /* 0x00006400000c000b */
[----:B01---5:R-:W-:Y:S01]  /*116a0*/  ENDCOLLECTIVE ;  /* 0x000000000000791b */ /* 0x023fe20003800000 */
.L_x_2566:
[----:B------:R-:W-:Y:S05]  /*116b0*/  BSYNC B0 ;  /* 0x0000000000007941 */ /* 0x000fea0003800000 */
.L_x_2565:
[----:B------:R-:W-:Y:S05]  /*116c0*/  BRA `(.L_x_2567) ;  /* 0xffffffbc00907947 */ /* 0x000fea000383ffff */
.L_x_2502:
[----:B0-----:R0:W1:Y:S02]  /*116d0*/  SYNCS.PHASECHK.TRANS64.TRYWAIT P0, [R7+URZ+0x30840], R2 ;  /* 0x03084002070075a7 */ /* 0x001064000800017f */
[----:B-1----:R-:W-:Y:S05]  /*116e0*/  @!P0 NANOSLEEP.SYNCS 0x989680 ;  /* 0x009896800000895d */ /* 0x002fea0003900000 */
[----:B------:R-:W1:Y:S02]  /*116f0*/  @!P0 SYNCS.PHASECHK.TRANS64 P0, [R7+URZ+0x30840], R2 ;  /* 0x03084002070085a7 */ /* 0x000e64000800007f */
[----:B-1----:R-:W-:Y:S05]  /*11700*/  @!P0 BRA `(.L_x_2502) ;  /* 0xfffffffc00f08947 */ /* 0x002fea000383ffff */
[----:B------:R-:W-:Y:S05]  /*11710*/  BRA `(.L_x_2568) ;  /* 0xffffffc000047947 */ /* 0x000fea000383ffff */
.L_x_2503:
        /* <DEDUP_REMOVED lines=8> */
.L_x_2570:
[----:B------:R-:W-:Y:S05]  /*117a0*/  BSYNC B0 ;  /* 0x0000000000007941 */ /* 0x000fea0003800000 */
.L_x_2569:
        /* <DEDUP_REMOVED lines=9> */
.L_x_2571:
[----:B------:R-:W-:Y:S01]  /*11840*/  MOV R13, R0 ;  /* 0x00000000000d7202 */ /* 0x000fe20000000f00 */
[----:B------:R-:W-:Y:S02]  /*11850*/  IMAD.MOV.U32 R12, RZ, RZ, 0x1 ;  /* 0x00000001ff0c7424 */ /* 0x000fe400078e00ff */
[----:B------:R-:W-:-:S07]  /*11860*/  IMAD.MOV.U32 R3, RZ, RZ, R14 ;  /* 0x000000ffff037224 */ /* 0x000fce00078e000e */
[----:B------:R-:W-:Y:S05]  /*11870*/  WARPSYNC.COLLECTIVE R15, `(.L_x_2572) ;  /* 0x000000000f087348 */ /* 0x000fea0003c00000 */
[----:B------:R0:W1:Y:S02]  /*11880*/  SHFL.IDX P6, R14, R13, R12, R11 ;  /* 0x0000000c0d0e7389 */ /* 0x00006400000c000b */
[----:B01----:R-:W-:Y:S01]  /*11890*/  ENDCOLLECTIVE ;  /* 0x000000000000791b */ /* 0x003fe20003800000 */
.L_x_2572:
        /* <DEDUP_REMOVED lines=17> */
.L_x_2573:
[----:B------:R-:W-:Y:S02]  /*119b0*/  @P1 IMAD R8, R5, 0x2, R22 ;  /* 0x0000000205081824 */ /* 0x000fe400078e0216 */
[----:B------:R-:W-:Y:S02]  /*119c0*/  IMAD.MOV.U32 R13, RZ, RZ, R0 ;  /* 0x000000ffff0d7224 */ /* 0x000fe400078e0000 */
[----:B------:R-:W-:Y:S02]  /*119d0*/  IMAD.MOV.U32 R12, RZ, RZ, 0x2 ;  /* 0x00000002ff0c7424 */ /* 0x000fe400078e00ff */
[----:B------:R-:W-:-:S07]  /*119e0*/  IMAD.MOV.U32 R3, RZ, RZ, R14 ;  /* 0x000000ffff037224 */ /* 0x000fce00078e000e */
[----:B------:R-:W-:Y:S05]  /*119f0*/  WARPSYNC.COLLECTIVE R15, `(.L_x_2574) ;  /* 0x000000000f087348 */ /* 0x000fea0003c00000 */
[----:B------:R0:W1:Y:S02]  /*11a00*/  SHFL.IDX P6, R14, R13, R12, R11 ;  /* 0x0000000c0d0e7389 */ /* 0x00006400000c000b */
[----:B01----:R-:W-:Y:S01]  /*11a10*/  ENDCOLLECTIVE ;  /* 0x000000000000791b */ /* 0x003fe20003800000 */
.L_x_2574:
        /* <DEDUP_REMOVED lines=17> */
.L_x_2575:
[----:B------:R-:W-:Y:S02]  /*11b30*/  @P1 IMAD R8, R5, 0x2, R22 ;  /* 0x0000000205081824 */ /* 0x000fe400078e0216 */
[----:B------:R-:W-:Y:S02]  /*11b40*/  IMAD.MOV.U32 R13, RZ, RZ, R0 ;  /* 0x000000ffff0d7224 */ /* 0x000fe400078e0000 */
[----:B------:R-:W-:Y:S02]  /*11b50*/  IMAD.MOV.U32 R12, RZ, RZ, 0x3 ;  /* 0x00000003ff0c7424 */ /* 0x000fe400078e00ff */
[----:B------:R-:W-:-:S07]  /*11b60*/  IMAD.MOV.U32 R3, RZ, RZ, R14 ;  /* 0x000000ffff037224 */ /* 0x000fce00078e000e */
[----:B------:R-:W-:Y:S05]  /*11b70*/  WARPSYNC.COLLECTIVE R15, `(.L_x_2576) ;  /* 0x000000000f087348 */ /* 0x000fea0003c00000 */
[----:B------:R0:W1:Y:S02]  /*11b80*/  SHFL.IDX P6, R14, R13, R12, R11 ;  /* 0x0000000c0d0e7389 */ /* 0x00006400000c000b */
[----:B01----:R-:W-:Y:S01]  /*11b90*/  ENDCOLLECTIVE ;  /* 0x000000000000791b */ /* 0x003fe20003800000 */
.L_x_2576:
        /* <DEDUP_REMOVED lines=17> */
.L_x_2577:
[----:B------:R-:W-:Y:S01]  /*11cb0*/  @P1 LEA R8, R5, R22, 0x1 ;  /* 0x0000001605081211 */ /* 0x000fe200078e08ff */
[----:B------:R-:W-:Y:S02]  /*11cc0*/  IMAD.MOV.U32 R13, RZ, RZ, R0 ;  /* 0x000000ffff0d7224 */ /* 0x000fe400078e0000 */
[----:B------:R-:W-:Y:S02]  /*11cd0*/  IMAD.MOV.U32 R12, RZ, RZ, 0x4 ;  /* 0x00000004ff0c7424 */ /* 0x000fe400078e00ff */
[----:B------:R-:W-:-:S07]  /*11ce0*/  IMAD.MOV.U32 R3, RZ, RZ, R14 ;  /* 0x000000ffff037224 */ /* 0x000fce00078e000e */
[----:B------:R-:W-:Y:S05]  /*11cf0*/  WARPSYNC.COLLECTIVE R15, `(.L_x_2578) ;  /* 0x000000000f087348 */ /* 0x000fea0003c00000 */
[----:B------:R0:W1:Y:S02]  /*11d00*/  SHFL.IDX P6, R14, R13, R12, R11 ;  /* 0x0000000c0d0e7389 */ /* 0x00006400000c000b */
[----:B01----:R-:W-:Y:S01]  /*11d10*/  ENDCOLLECTIVE ;  /* 0x000000000000791b */ /* 0x003fe20003800000 */
.L_x_2578:
        /* <DEDUP_REMOVED lines=17> */
.L_x_2579:
[----:B------:R-:W-:Y:S02]  /*11e30*/  @P1 IMAD R8, R5, 0x2, R22 ;  /* 0x0000000205081824 */ /* 0x000fe400078e0216 */
[----:B------:R-:W-:Y:S02]  /*11e40*/  IMAD.MOV.U32 R13, RZ, RZ, R0 ;  /* 0x000000ffff0d7224 */ /* 0x000fe400078e0000 */
[----:B------:R-:W-:Y:S02]  /*11e50*/  IMAD.MOV.U32 R12, RZ, RZ, 0x5 ;  /* 0x00000005ff0c7424 */ /* 0x000fe400078e00ff */
[----:B------:R-:W-:-:S07]  /*11e60*/  IMAD.MOV.U32 R3, RZ, RZ, R14 ;  /* 0x000000ffff037224 */ /* 0x000fce00078e000e */
[----:B------:R-:W-:Y:S05]  /*11e70*/  WARPSYNC.COLLECTIVE R15, `(.L_x_2580) ;  /* 0x000000000f087348 */ /* 0x000fea0003c00000 */
[----:B------:R0:W1:Y:S02]  /*11e80*/  SHFL.IDX P6, R14, R13, R12, R11 ;  /* 0x0000000c0d0e7389 */ /* 0x00006400000c000b */
[----:B01----:R-:W-:Y:S01]  /*11e90*/  ENDCOLLECTIVE ;  /* 0x000000000000791b */ /* 0x003fe20003800000 */
.L_x_2580:
[----:B------:R-:W-:-:S05]  /*11ea0*/  @P1 LEA R3, P0, R32, R3, 0x1 ;  /* 0x0000000320031211 */ /* 0x000fca00078008ff */
[----:B------:R-:W-:-:S05]  /*11eb0*/  @P1 IMAD.X R2, RZ, RZ, R2, P0 ;  /* 0x000000ffff021224 */ /* 0x000fca00000e0602 */
[----:B------:R-:W-:Y:S01]  /*11ec0*/  @P1 LOP3.LUT R3, R3, R2, RZ, 0x3c, !PT ;  /* 0x0000000203031212 */ /* 0x000fe200078e3cff */
[----:B------:R-:W-:-:S03]  /*11ed0*/  IMAD.MOV.U32 R13, RZ, RZ, R4 ;  /* 0x000000ffff0d7224 */ /* 0x000fc600078e0004 */
[----:B------:R-:W-:-:S04]  /*11ee0*/  @P1 LOP3.LUT R2, R3, R2, RZ, 0x3c, !PT ;  /* 0x0000000203021212 */ /* 0x000fc800078e3cff */
[----:B------:R-:W-:Y:S02]  /*11ef0*/  @P1 LOP3.LUT R3, R3, R2, RZ, 0x3c, !PT ;  /* 0x0000000203031212 */ /* 0x000fe400078e3cff */
[----:B------:R-:W-:-:S07]  /*11f00*/  MOV R0, R14 ;  /* 0x0000000e00007202 */ /* 0x000fce0000000f00 */
[----:B------:R-:W-:Y:S05]  /*11f10*/  WARPSYNC.COLLECTIVE R15, `(.L_x_2581) ;  /* 0x000000000f087348 */ /* 0x000fea0003c00000 */
[----:B------:R0:W1:Y:S02]  /*11f20*/  SHFL.IDX P6, R14, R13, R12, R11 ;  /* 0x0000000c0d0e7389 */ /* 0x00006400000c000b */
[----:B01----:R-:W-:Y:S01]  /*11f30*/  ENDCOLLECTIVE ;  /* 0x000000000000791b */ /* 0x003fe20003800000 */
.L_x_2581:
        /* <DEDUP_REMOVED lines=8> */
.L_x_2508:
[----:B------:R-:W-:Y:S02]  /*11fc0*/  IMAD.MOV.U32 R13, RZ, RZ, R4 ;  /* 0x000000ffff0d7224 */ /* 0x000fe400078e0004 */
[----:B------:R-:W-:Y:S02]  /*11fd0*/  IMAD.MOV.U32 R12, RZ, RZ, RZ ;  /* 0x000000ffff0c7224 */ /* 0x000fe400078e00ff */
[----:B------:R-:W-:Y:S02]  /*11fe0*/  IMAD.MOV.U32 R11, RZ, RZ, 0x181f ;  /* 0x0000181fff0b7424 */ /* 0x000fe400078e00ff */
[----:B------:R-:W-:Y:S02]  /*11ff0*/  IMAD.MOV.U32 R15, RZ, RZ, -0x1 ;  /* 0xffffffffff0f7424 */ /* 0x000fe400078e00ff */
[----:B-----5:R-:W-:Y:S02]  /*12000*/  IMAD R5, R9, R5, RZ ;  /* 0x0000000509057224 */ /* 0x020fe400078e02ff */
[----:B------:R-:W-:-:S07]  /*12010*/  IMAD R17, R17, 0x80, R8 ;  /* 0x0000008011117824 */ /* 0x000fce00078e0208 */
[----:B------:R-:W-:Y:S05]  /*12020*/  WARPSYNC.COLLECTIVE R15, `(.L_x_2583) ;  /* 0x000000000f087348 */ /* 0x000fea0003c00000 */
[----:B------:R0:W1:Y:S02]  /*12030*/  SHFL.IDX P6, R14, R13, R12, R11 ;  /* 0x0000000c0d0e7389 */ /* 0x00006400000c000b */
[----:B01----:R-:W-:Y:S01]  /*12040*/  ENDCOLLECTIVE ;  /* 0x000000000000791b */ /* 0x003fe20003800000 */
.L_x_2583:
[C---:B------:R-:W-:Y:S01]  /*12050*/  VIADD R6, R17.reuse, 0x10 ;  /* 0x0000001011067836 */ /* 0x040fe20000000000 */
[----:B------:R-:W-:Y:S01]  /*12060*/  ISETP.GE.AND P1, PT, R17, R5, PT ;  /* 0x000000051100720c */ /* 0x000fe20003f26270 */
[----:B------:R-:W-:Y:S02]  /*12070*/  IMAD.MOV.U32 R13, RZ, RZ, R0 ;  /* 0x000000ffff0d7224 */ /* 0x000fe400078e0000 */
[----:B------:R-:W-:-:S10]  /*12080*/  IMAD.MOV.U32 R2, RZ, RZ, R14 ;  /* 0x000000ffff027224 */ /* 0x000fd400078e000e */
[----:B------:R-:W-:Y:S05]  /*12090*/  WARPSYNC.COLLECTIVE R15, `(.L_x_2584) ;  /* 0x000000000f087348 */ /* 0x000fea0003c00000 */
[----:B------:R0:W1:Y:S02]  /*120a0*/  SHFL.IDX P6, R14, R13, R12, R11 ;  /* 0x0000000c0d0e7389 */ /* 0x00006400000c000b */
[----:B01----:R-:W-:Y:S01]  /*120b0*/  ENDCOLLECTIVE ;  /* 0x000000000000791b */ /* 0x003fe20003800000 */
.L_x_2584:
        /* <DEDUP_REMOVED lines=8> */
.L_x_2585:
[----:B------:R-:W-:Y:S01]  /*12140*/  @!PT LDS RZ, [RZ] ;  /* 0x00000000fffff984 */ /* 0x000fe20000000800 */
[----:B------:R-:W-:Y:S01]  /*12150*/  @!PT LDS RZ, [RZ] ;  /* 0x00000000fffff984 */ /* 0x000fe20000000800 */
[----:B------:R-:W-:Y:S01]  /*12160*/  @!PT LDS RZ, [RZ] ;  /* 0x00000000fffff984 */ /* 0x000fe20000000800 */
[----:B------:R-:W-:Y:S04]  /*12170*/  @!P1 LDGSTS.E.BYPASS.LTC128B.128 [R37+0x12400], desc[UR36][R2.64], !P3 ;  /* 0x1240000002259fae */ /* 0x000fe8000d901d64 */
[----:B------:R-:W-:Y:S04]  /*12180*/  @!P1 LDGSTS.E.BYPASS.LTC128B.128 [R37+0x16400], desc[UR36][R2.64+0x80], !P2 ;  /* 0x1640008002259fae */ /* 0x000fe8000d101d64 */
[----:B------:R0:W-:Y:S01]  /*12190*/  @!P1 LDGSTS.E.BYPASS.LTC128B.128 [R37+0x1a400], desc[UR36][R2.64+0x100], !P0 ;  /* 0x1a40010002259fae */ /* 0x0001e2000c101d64 */
[----:B------:R-:W-:Y:S01]  /*121a0*/  ISETP.GE.AND P1, PT, R6, R5, PT ;  /* 0x000000050600720c */ /* 0x000fe20003f26270 */
[----:B------:R-:W-:Y:S01]  /*121b0*/  IMAD.MOV.U32 R13, RZ, RZ, R0 ;  /* 0x000000ffff0d7224 */ /* 0x000fe200078e0000 */
[----:B------:R-:W-:Y:S01]  /*121c0*/  IADD3 R6, R17, 0x20, RZ ;  /* 0x0000002011067810 */ /* 0x000fe20007ffe0ff */
[----:B0-----:R-:W-:-:S10]  /*121d0*/  IMAD.MOV.U32 R2, RZ, RZ, R14 ;  /* 0x000000ffff027224 */ /* 0x001fd400078e000e */
[----:B------:R-:W-:Y:S05]  /*121e0*/  WARPSYNC.COLLECTIVE R15, `(.L_x_2586) ;  /* 0x000000000f087348 */ /* 0x000fea0003c00000 */
[----:B------:R0:W1:Y:S02]  /*121f0*/  SHFL.IDX P6, R14, R13, R12, R11 ;  /* 0x0000000c0d0e7389 */ /* 0x00006400000c000b */
[----:B01----:R-:W-:Y:S01]  /*12200*/  ENDCOLLECTIVE ;  /* 0x000000000000791b */ /* 0x003fe20003800000 */
.L_x_2586:
        /* <DEDUP_REMOVED lines=8> */
.L_x_2587:
[----:B------:R-:W-:-:S05]  /*12290*/  @!P1 IMAD.MOV.U32 R3, RZ, RZ, R7 ;  /* 0x000000ffff039224 */ /* 0x000fca00078e0007 */
        /* <DEDUP_REMOVED lines=8> */
[----:B------:R-:W-:Y:S02]  /*12320*/  VIADD R6, R17, 0x30 ;  /* 0x0000003011067836 */ /* 0x000fe40000000000 */
[----:B0-----:R-:W-:-:S10]  /*12330*/  IMAD.MOV.U32 R2, RZ, RZ, R14 ;  /* 0x000000ffff027224 */ /* 0x001fd400078e000e */
[----:B------:R-:W-:Y:S05]  /*12340*/  WARPSYNC.COLLECTIVE R15, `(.L_x_2588) ;  /* 0x000000000f087348 */ /* 0x000fea0003c00000 */
[----:B------:R0:W1:Y:S02]  /*12350*/  SHFL.IDX P6, R14, R13, R12, R11 ;  /* 0x0000000c0d0e7389 */ /* 0x00006400000c000b */
[----:B01----:R-:W-:Y:S01]  /*12360*/  ENDCOLLECTIVE ;  /* 0x000000000000791b */ /* 0x003fe20003800000 */
.L_x_2588:
        /* <DEDUP_REMOVED lines=8> */
.L_x_2589:
        /* <DEDUP_REMOVED lines=14> */
.L_x_2590:
        /* <DEDUP_REMOVED lines=8> */
.L_x_2591:
[----:B------:R-:W-:-:S05]  /*12550*/  @!P1 IMAD.MOV.U32 R3, RZ, RZ, R7 ;  /* 0x000000ffff039224 */ /* 0x000fca00078e0007 */
        /* <DEDUP_REMOVED lines=8> */
[----:B------:R-:W-:Y:S02]  /*125e0*/  VIADD R6, R17, 0x50 ;  /* 0x0000005011067836 */ /* 0x000fe40000000000 */
[----:B0-----:R-:W-:-:S10]  /*125f0*/  IMAD.MOV.U32 R2, RZ, RZ, R14 ;  /* 0x000000ffff027224 */ /* 0x001fd400078e000e */
[----:B------:R-:W-:Y:S05]  /*12600*/  WARPSYNC.COLLECTIVE R15, `(.L_x_2592) ;  /* 0x000000000f087348 */ /* 0x000fea0003c00000 */
[----:B------:R0:W1:Y:S02]  /*12610*/  SHFL.IDX P6, R14, R13, R12, R11 ;  /* 0x0000000c0d0e7389 */ /* 0x00006400000c000b */
[----:B01----:R-:W-:Y:S01]  /*12620*/  ENDCOLLECTIVE ;  /* 0x000000000000791b */ /* 0x003fe20003800000 */
.L_x_2592:
        /* <DEDUP_REMOVED lines=8> */
.L_x_2593:
        /* <DEDUP_REMOVED lines=14> */
.L_x_2594:
        /* <DEDUP_REMOVED lines=8> */
.L_x_2595:
        /* <DEDUP_REMOVED lines=13> */
.L_x_2596:
        /* <DEDUP_REMOVED lines=8> */
.L_x_2597:
        /* <DEDUP_REMOVED lines=12> */
.L_x_2598:
[----:B------:R-:W-:Y:S05]  /*12a20*/  BRA `(.L_x_2599) ;  /* 0xffffffbc00b87947 */ /* 0x000fea000383ffff */
.L_x_2513:
[----:B0-----:R0:W1:Y:S02]  /*12a30*/  SYNCS.PHASECHK.TRANS64.TRYWAIT P0, [R22+URZ+0x30820], R3 ;  /* 0x03082003160075a7 */ /* 0x001064000800017f */
[----:B-1----:R-:W-:Y:S05]  /*12a40*/  @!P0 NANOSLEEP.SYNCS 0x989680 ;  /* 0x009896800000895d */ /* 0x002fea0003900000 */
[----:B------:R-:W1:Y:S02]  /*12a50*/  @!P0 SYNCS.PHASECHK.TRANS64 P0, [R22+URZ+0x30820], R3 ;  /* 0x03082003160085a7 */ /* 0x000e64000800007f */
[----:B-1----:R-:W-:Y:S05]  /*12a60*/  @!P0 BRA `(.L_x_2513) ;  /* 0xfffffffc00f08947 */ /* 0x002fea000383ffff */
[----:B------:R-:W-:Y:S05]  /*12a70*/  BRA `(.L_x_2600) ;  /* 0xffffffc000287947 */ /* 0x000fea000383ffff */
.L_x_2518:
[----:B0-----:R0:W1:Y:S02]  /*12a80*/  SYNCS.PHASECHK.TRANS64.TRYWAIT P0, [R7+URZ+0x30840], R2 ;  /* 0x03084002070075a7 */ /* 0x001064000800017f */
[----:B-1----:R-:W-:Y:S05]  /*12a90*/  @!P0 NANOSLEEP.SYNCS 0x989680 ;  /* 0x009896800000895d */ /* 0x002fea0003900000 */
[----:B------:R-:W1:Y:S02]  /*12aa0*/  @!P0 SYNCS.PHASECHK.TRANS64 P0, [R7+URZ+0x30840], R2 ;  /* 0x03084002070085a7 */ /* 0x000e64000800007f */
[----:B-1----:R-:W-:Y:S05]  /*12ab0*/  @!P0 BRA `(.L_x_2518) ;  /* 0xfffffffc00f08947 */ /* 0x002fea000383ffff */
[----:B------:R-:W-:Y:S05]  /*12ac0*/  BRA `(.L_x_2601) ;  /* 0xffffffc400087947 */ /* 0x000fea000383ffff */
.L_x_2519:
        /* <DEDUP_REMOVED lines=8> */
.L_x_2603:
[----:B------:R-:W-:Y:S05]  /*12b50*/  BSYNC B1 ;  /* 0x0000000000017941 */ /* 0x000fea0003800000 */
.L_x_2602:
[----:B------:R-:W-:Y:S01]  /*12b60*/  IMAD.MOV.U32 R13, RZ, RZ, R8 ;  /* 0x000000ffff0d7224 */ /* 0x000fe200078e0008 */
[----:B------:R-:W-:Y:S01]  /*12b70*/  MOV R12, RZ ;  /* 0x000000ff000c7202 */ /* 0x000fe20000000f00 */
[----:B------:R-:W-:Y:S01]  /*12b80*/  IMAD.MOV.U32 R11, RZ, RZ, 0x181f ;  /* 0x0000181fff0b7424 */ /* 0x000fe200078e00ff */
[----:B------:R-:W-:Y:S01]  /*12b90*/  LOP3.LUT R23, R23, 0xfffffdff, RZ, 0xc0, !PT ;  /* 0xfffffdff17177812 */ /* 0x000fe200078ec0ff */
[----:B------:R-:W-:Y:S02]  /*12ba0*/  IMAD.MOV.U32 R15, RZ, RZ, -0x1 ;  /* 0xffffffffff0f7424 */ /* 0x000fe400078e00ff */
[----:B------:R-:W-:Y:S01]  /*12bb0*/  IMAD.MOV.U32 R3, RZ, RZ, R14 ;  /* 0x000000ffff037224 */ /* 0x000fe200078e000e */
[----:B------:R-:W-:Y:S01]  /*12bc0*/  @P1 LOP3.LUT R23, R23, 0x200, RZ, 0xfc, !PT ;  /* 0x0000020017171812 */ /* 0x000fe200078efcff */
[----:B------:R-:W-:-:S07]  /*12bd0*/  IMAD.SHL.U32 R4, R32, 0x2, RZ ;  /* 0x0000000220047824 */ /* 0x000fce00078e00ff */
[----:B------:R-:W-:Y:S05]  /*12be0*/  WARPSYNC.COLLECTIVE R15, `(.L_x_2604) ;  /* 0x000000000f087348 */ /* 0x000fea0003c00000 */
[----:B------:R0:W1:Y:S02]  /*12bf0*/  SHFL.IDX P6, R14, R13, R12, R11 ;  /* 0x0000000c0d0e7389 */ /* 0x00006400000c000b */
[----:B01----:R-:W-:Y:S01]  /*12c00*/  ENDCOLLECTIVE ;  /* 0x000000000000791b */ /* 0x003fe20003800000 */
.L_x_2604:
[----:B------:R-:W-:Y:S01]  /*12c10*/  IMAD R5, R5, 0x2, R22 ;  /* 0x0000000205057824 */ /* 0x000fe200078e0216 */
[----:B------:R-:W-:Y:S01]  /*12c20*/  LOP3.LUT P1, RZ, R23, 0x4, RZ, 0xc0, !PT ;  /* 0x0000000417ff7812 */ /* 0x000fe2000782c0ff */
[----:B------:R-:W-:Y:S02]  /*12c30*/  IMAD.MOV.U32 R13, RZ, RZ, R6 ;  /* 0x000000ffff0d7224 */ /* 0x000fe400078e0006 */
[----:B------:R-:W-:Y:S02]  /*12c40*/  IMAD.MOV.U32 R12, RZ, RZ, 0x1 ;  /* 0x00000001ff0c7424 */ /* 0x000fe400078e00ff */
[----:B------:R-:W-:-:S08]  /*12c50*/  IMAD.MOV.U32 R2, RZ, RZ, R14 ;  /* 0x000000ffff027224 */ /* 0x000fd000078e000e */
[----:B------:R-:W-:Y:S05]  /*12c60*/  WARPSYNC.COLLECTIVE R15, `(.L_x_2605) ;  /* 0x000000000f087348 */ /* 0x000fea0003c00000 */
[----:B------:R0:W1:Y:S02]  /*12c70*/  SHFL.IDX P6, R14, R13, R12, R11 ;  /* 0x0000000c0d0e7389 */ /* 0x00006400000c000b */
[----:B01----:R-:W-:Y:S01]  /*12c80*/  ENDCOLLECTIVE ;  /* 0x000000000000791b */ /* 0x003fe20003800000 */
.L_x_2605:
[----:B------:R-:W-:-:S05]  /*12c90*/  IADD3 R2, P0, R2, R4, RZ ;  /* 0x0000000402027210 */ /* 0x000fca0007f1e0ff */
[----:B------:R-:W-:-:S05]  /*12ca0*/  IMAD.X R3, RZ, RZ, R3, P0 ;  /* 0x000000ffff037224 */ /* 0x000fca00000e0603 */
[----:B------:R-:W-:Y:S01]  /*12cb0*/  @!PT LDS RZ, [RZ] ;  /* 0x00000000fffff984 */ /* 0x000fe20000000800 */
[----:B------:R-:W-:Y:S01]  /*12cc0*/  @!PT LDS RZ, [RZ] ;  /* 0x00000000fffff984 */ /* 0x000fe20000000800 */
[----:B------:R-:W-:Y:S01]  /*12cd0*/  @!PT LDS RZ, [RZ] ;  /* 0x00000000fffff984 */ /* 0x000fe20000000800 */
[----:B------:R-:W-:Y:S01]  /*12ce0*/  LDGSTS.E.BYPASS.LTC128B.128 [R5+0x1e400], desc[UR36][R2.64], !P1 ;  /* 0x1e40000002057fae */ /* 0x000fe2000c901d64 */
[----:B------:R-:W-:-:S03]  /*12cf0*/  MOV R13, R8 ;  /* 0x00000008000d7202 */ /* 0x000fc60000000f00 */
[----:B------:R-:W-:Y:S04]  /*12d00*/  LDGSTS.E.BYPASS.LTC128B.128 [R5+0x21400], desc[UR36][R2.64+0x80], !P5 ;  /* 0x2140008002057fae */ /* 0x000fe8000e901d64 */
[----:B------:R0:W-:Y:S02]  /*12d10*/  LDGSTS.E.BYPASS.LTC128B.128 [R5+0x24400], desc[UR36][R2.64+0x100], !P4 ;  /* 0x2440010002057fae */ /* 0x0001e4000e101d64 */
[----:B0-----:R-:W-:-:S07]  /*12d20*/  IMAD.MOV.U32 R3, RZ, RZ, R14 ;  /* 0x000000ffff037224 */ /* 0x001fce00078e000e */
[----:B------:R-:W-:Y:S05]  /*12d30*/  WARPSYNC.COLLECTIVE R15, `(.L_x_2606) ;  /* 0x000000000f087348 */ /* 0x000fea0003c00000 */
[----:B------:R0:W1:Y:S02]  /*12d40*/  SHFL.IDX P6, R14, R13, R12, R11 ;  /* 0x0000000c0d0e7389 */ /* 0x00006400000c000b */
[----:B01----:R-:W-:Y:S01]  /*12d50*/  ENDCOLLECTIVE ;  /* 0x000000000000791b */ /* 0x003fe20003800000 */
.L_x_2606:
[----:B------:R-:W-:Y:S02]  /*12d60*/  IMAD.MOV.U32 R13, RZ, RZ, R6 ;  /* 0x000000ffff0d7224 */ /* 0x000fe400078e0006 */
[----:B------:R-:W-:Y:S02]  /*12d70*/  IMAD.MOV.U32 R12, RZ, RZ, 0x2 ;  /* 0x00000002ff0c7424 */ /* 0x000fe400078e00ff */
[----:B------:R-:W-:-:S07]  /*12d80*/  IMAD.MOV.U32 R2, RZ, RZ, R14 ;  /* 0x000000ffff027224 */ /* 0x000fce00078e000e */
[----:B------:R-:W-:Y:S05]  /*12d90*/  WARPSYNC.COLLECTIVE R15, `(.L_x_2607) ;  /* 0x000000000f087348 */ /* 0x000fea0003c00000 */
[----:B------:R0:W1:Y:S02]  /*12da0*/  SHFL.IDX P6, R14, R13, R12, R11 ;  /* 0x0000000c0d0e7389 */ /* 0x00006400000c000b */
[----:B01----:R-:W-:Y:S01]  /*12db0*/  ENDCOLLECTIVE ;  /* 0x000000000000791b */ /* 0x003fe20003800000 */
.L_x_2607:
        /* <DEDUP_REMOVED lines=13> */
.L_x_2608:
[----:B------:R-:W-:Y:S01]  /*12e90*/  IMAD.MOV.U32 R13, RZ, RZ, R6 ;  /* 0x000000ffff0d7224 */ /* 0x000fe200078e0006 */
[----:B------:R-:W-:Y:S01]  /*12ea0*/  MOV R12, 0x3 ;  /* 0x00000003000c7802 */ /* 0x000fe20000000f00 */
[----:B------:R-:W-:-:S07]  /*12eb0*/  IMAD.MOV.U32 R2, RZ, RZ, R14 ;  /* 0x000000ffff027224 */ /* 0x000fce00078e000e */
[----:B------:R-:W-:Y:S05]  /*12ec0*/  WARPSYNC.COLLECTIVE R15, `(.L_x_2609) ;  /* 0x000000000f087348 */ /* 0x000fea0003c00000 */
[----:B------:R0:W1:Y:S02]  /*12ed0*/  SHFL.IDX P6, R14, R13, R12, R11 ;  /* 0x0000000c0d0e7389 */ /* 0x00006400000c000b */
[----:B01----:R-:W-:Y:S01]  /*12ee0*/  ENDCOLLECTIVE ;  /* 0x000000000000791b */ /* 0x003fe20003800000 */
.L_x_2609:
        /* <DEDUP_REMOVED lines=13> */
.L_x_2610:
[----:B------:R-:W-:Y:S02]  /*12fc0*/  IMAD.MOV.U32 R13, RZ, RZ, R6 ;  /* 0x000000ffff0d7224 */ /* 0x000fe400078e0006 */
[----:B------:R-:W-:Y:S02]  /*12fd0*/  IMAD.MOV.U32 R12, RZ, RZ, 0x4 ;  /* 0x00000004ff0c7424 */ /* 0x000fe400078e00ff */
[----:B------:R-:W-:-:S07]  /*12fe0*/  IMAD.MOV.U32 R2, RZ, RZ, R14 ;  /* 0x000000ffff027224 */ /* 0x000fce00078e000e */
[----:B------:R-:W-:Y:S05]  /*12ff0*/  WARPSYNC.COLLECTIVE R15, `(.L_x_2611) ;  /* 0x000000000f087348 */ /* 0x000fea0003c00000 */
[----:B------:R0:W1:Y:S02]  /*13000*/  SHFL.IDX P6, R14, R13, R12, R11 ;  /* 0x0000000c0d0e7389 */ /* 0x00006400000c000b */
[----:B01----:R-:W-:Y:S01]  /*13010*/  ENDCOLLECTIVE ;  /* 0x000000000000791b */ /* 0x003fe20003800000 */
.L_x_2611:
        /* <DEDUP_REMOVED lines=13> */
.L_x_2612:
[----:B------:R-:W-:Y:S02]  /*130f0*/  IMAD.MOV.U32 R13, RZ, RZ, R6 ;  /* 0x000000ffff0d7224 */ /* 0x000fe400078e0006 */
[----:B------:R-:W-:Y:S02]  /*13100*/  IMAD.MOV.U32 R12, RZ, RZ, 0x5 ;  /* 0x00000005ff0c7424 */ /* 0x000fe400078e00ff */
[----:B------:R-:W-:-:S07]  /*13110*/  IMAD.MOV.U32 R2, RZ, RZ, R14 ;  /* 0x000000ffff027224 */ /* 0x000fce00078e000e */
[----:B------:R-:W-:Y:S05]  /*13120*/  WARPSYNC.COLLECTIVE R15, `(.L_x_2613) ;  /* 0x000000000f087348 */ /* 0x000fea0003c00000 */
[----:B------:R0:W1:Y:S02]  /*13130*/  SHFL.IDX P6, R14, R13, R12, R11 ;  /* 0x0000000c0d0e7389 */ /* 0x00006400000c000b */
[----:B01----:R-:W-:Y:S01]  /*13140*/  ENDCOLLECTIVE ;  /* 0x000000000000791b */ /* 0x003fe20003800000 */
.L_x_2613:
        /* <DEDUP_REMOVED lines=14> */
.L_x_2614:
[----:B------:R-:W-:Y:S01]  /*13230*/  IMAD.MOV.U32 R2, RZ, RZ, R14 ;  /* 0x000000ffff027224 */ /* 0x000fe200078e000e */
[----:B------:R-:W-:Y:S06]  /*13240*/  BRA `(.L_x_2615) ;  /* 0xffffffc000307947 */ /* 0x000fec000383ffff */
.L_x_2524:
[----:B0-----:R0:W1:Y:S02]  /*13250*/  SYNCS.PHASECHK.TRANS64.TRYWAIT P0, [R6+URZ+0x30860], R2 ;  /* 0x03086002060075a7 */ /* 0x001064000800017f */
[----:B-1----:R-:W-:Y:S05]  /*13260*/  @!P0 NANOSLEEP.SYNCS 0x989680 ;  /* 0x009896800000895d */ /* 0x002fea0003900000 */
[----:B------:R-:W1:Y:S02]  /*13270*/  @!P0 SYNCS.PHASECHK.TRANS64 P0, [R6+URZ+0x30860], R2 ;  /* 0x03086002060085a7 */ /* 0x000e64000800007f */
[----:B-1----:R-:W-:Y:S05]  /*13280*/  @!P0 BRA `(.L_x_2524) ;  /* 0xfffffffc00f08947 */ /* 0x002fea000383ffff */
[----:B------:R-:W-:Y:S05]  /*13290*/  BRA `(.L_x_2616) ;  /* 0xffffffc000987947 */ /* 0x000fea000383ffff */
.L_x_2525:
        /* <DEDUP_REMOVED lines=8> */
.L_x_2618:
[----:B------:R-:W-:Y:S05]  /*13320*/  BSYNC B1 ;  /* 0x0000000000017941 */ /* 0x000fea0003800000 */
.L_x_2617:
[----:B------:R-:W-:Y:S01]  /*13330*/  IMAD.MOV.U32 R13, RZ, RZ, R24 ;  /* 0x000000ffff0d7224 */ /* 0x000fe200078e0018 */
[----:B------:R-:W-:Y:S01]  /*13340*/  MOV R3, R14 ;  /* 0x0000000e00037202 */ /* 0x000fe20000000f00 */
[----:B------:R-:W-:Y:S02]  /*13350*/  IMAD.MOV.U32 R12, RZ, RZ, RZ ;  /* 0x000000ffff0c7224 */ /* 0x000fe400078e00ff */
[----:B------:R-:W-:Y:S02]  /*13360*/  IMAD.MOV.U32 R11, RZ, RZ, 0x181f ;  /* 0x0000181fff0b7424 */ /* 0x000fe400078e00ff */
[----:B------:R-:W-:Y:S02]  /*13370*/  IMAD.MOV.U32 R15, RZ, RZ, -0x1 ;  /* 0xffffffffff0f7424 */ /* 0x000fe400078e00ff */
[----:B------:R-:W-:-:S07]  /*13380*/  IMAD R5, R5, 0x2, R22 ;  /* 0x0000000205057824 */ /* 0x000fce00078e0216 */
[----:B------:R-:W-:Y:S05]  /*13390*/  WARPSYNC.COLLECTIVE R15, `(.L_x_2619) ;  /* 0x000000000f087348 */ /* 0x000fea0003c00000 */
[----:B------:R0:W1:Y:S02]  /*133a0*/  SHFL.IDX P6, R14, R13, R12, R11 ;  /* 0x0000000c0d0e7389 */ /* 0x00006400000c000b */
[----:B01----:R-:W-:Y:S01]  /*133b0*/  ENDCOLLECTIVE ;  /* 0x000000000000791b */ /* 0x003fe20003800000 */
.L_x_2619:
[----:B------:R-:W-:Y:S02]  /*133c0*/  IMAD.MOV.U32 R13, RZ, RZ, R25 ;  /* 0x000000ffff0d7224 */ /* 0x000fe400078e0019 */
[----:B------:R-:W-:Y:S02]  /*133d0*/  IMAD.MOV.U32 R12, RZ, RZ, 0x1 ;  /* 0x00000001ff0c7424 */ /* 0x000fe400078e00ff */
[----:B------:R-:W-:-:S07]  /*133e0*/  IMAD.MOV.U32 R2, RZ, RZ, R14 ;  /* 0x000000ffff027224 */ /* 0x000fce00078e000e */
[----:B------:R-:W-:Y:S05]  /*133f0*/  WARPSYNC.COLLECTIVE R15, `(.L_x_2620) ;  /* 0x000000000f087348 */ /* 0x000fea0003c00000 */
[----:B------:R0:W1:Y:S02]  /*13400*/  SHFL.IDX P6, R14, R13, R12, R11 ;  /* 0x0000000c0d0e7389 */ /* 0x00006400000c000b */
[----:B01----:R-:W-:Y:S01]  /*13410*/  ENDCOLLECTIVE ;  /* 0x000000000000791b */ /* 0x003fe20003800000 */
.L_x_2620:
        /* <DEDUP_REMOVED lines=16> */
.L_x_2621:
[----:B------:R-:W-:Y:S02]  /*13520*/  IMAD.MOV.U32 R13, RZ, RZ, R25 ;  /* 0x000000ffff0d7224 */ /* 0x000fe400078e0019 */
[----:B------:R-:W-:Y:S02]  /*13530*/  IMAD.MOV.U32 R12, RZ, RZ, 0x2 ;  /* 0x00000002ff0c7424 */ /* 0x000fe400078e00ff */
[----:B------:R-:W-:-:S07]  /*13540*/  IMAD.MOV.U32 R2, RZ, RZ, R14 ;  /* 0x000000ffff027224 */ /* 0x000fce00078e000e */
[----:B------:R-:W-:Y:S05]  /*13550*/  WARPSYNC.COLLECTIVE R15, `(.L_x_2622) ;  /* 0x000000000f087348 */ /* 0x000fea0003c00000 */
[----:B------:R0:W1:Y:S02]  /*13560*/  SHFL.IDX P6, R14, R13, R12, R11 ;  /* 0x0000000c0d0e7389 */ /* 0x00006400000c000b */
[----:B01----:R-:W-:Y:S01]  /*13570*/  ENDCOLLECTIVE ;  /* 0x000000000000791b */ /* 0x003fe20003800000 */
.L_x_2622:
        /* <DEDUP_REMOVED lines=16> */
.L_x_2623:
[----:B------:R-:W-:Y:S01]  /*13680*/  MOV R13, R25 ;  /* 0x00000019000d7202 */ /* 0x000fe20000000f00 */
[----:B------:R-:W-:Y:S02]  /*13690*/  IMAD.MOV.U32 R12, RZ, RZ, 0x3 ;  /* 0x00000003ff0c7424 */ /* 0x000fe400078e00ff */
[----:B------:R-:W-:-:S07]  /*136a0*/  IMAD.MOV.U32 R2, RZ, RZ, R14 ;  /* 0x000000ffff027224 */ /* 0x000fce00078e000e */
[----:B------:R-:W-:Y:S05]  /*136b0*/  WARPSYNC.COLLECTIVE R15, `(.L_x_2624) ;  /* 0x000000000f087348 */ /* 0x000fea0003c00000 */
[----:B------:R0:W1:Y:S02]  /*136c0*/  SHFL.IDX P6, R14, R13, R12, R11 ;  /* 0x0000000c0d0e7389 */ /* 0x00006400000c000b */
[----:B01----:R-:W-:Y:S01]  /*136d0*/  ENDCOLLECTIVE ;  /* 0x000000000000791b */ /* 0x003fe20003800000 */
.L_x_2624:
        /* <DEDUP_REMOVED lines=16> */
.L_x_2625:
[----:B------:R-:W-:Y:S02]  /*137e0*/  IMAD.MOV.U32 R13, RZ, RZ, R25 ;  /* 0x000000ffff0d7224 */ /* 0x000fe400078e0019 */
[----:B------:R-:W-:Y:S02]  /*137f0*/  IMAD.MOV.U32 R12, RZ, RZ, 0x4 ;  /* 0x00000004ff0c7424 */ /* 0x000fe400078e00ff */
[----:B------:R-:W-:-:S07]  /*13800*/  IMAD.MOV.U32 R2, RZ, RZ, R14 ;  /* 0x000000ffff027224 */ /* 0x000fce00078e000e */
[----:B------:R-:W-:Y:S05]  /*13810*/  WARPSYNC.COLLECTIVE R15, `(.L_x_2626) ;  /* 0x000000000f087348 */ /* 0x000fea0003c00000 */
[----:B------:R0:W1:Y:S02]  /*13820*/  SHFL.IDX P6, R14, R13, R12, R11 ;  /* 0x0000000c0d0e7389 */ /* 0x00006400000c000b */
[----:B01----:R-:W-:Y:S01]  /*13830*/  ENDCOLLECTIVE ;  /* 0x000000000000791b */ /* 0x003fe20003800000 */
.L_x_2626:
        /* <DEDUP_REMOVED lines=16> */
.L_x_2627:
[----:B------:R-:W-:Y:S02]  /*13940*/  IMAD.MOV.U32 R13, RZ, RZ, R25 ;  /* 0x000000ffff0d7224 */ /* 0x000fe400078e0019 */
[----:B------:R-:W-:Y:S01]  /*13950*/  IMAD.MOV.U32 R12, RZ, RZ, 0x5 ;  /* 0x00000005ff0c7424 */ /* 0x000fe200078e00ff */
[----:B------:R-:W-:-:S07]  /*13960*/  MOV R2, R14 ;  /* 0x0000000e00027202 */ /* 0x000fce0000000f00 */
[----:B------:R-:W-:Y:S05]  /*13970*/  WARPSYNC.COLLECTIVE R15, `(.L_x_2628) ;  /* 0x000000000f087348 */ /* 0x000fea0003c00000 */
[----:B------:R0:W1:Y:S02]  /*13980*/  SHFL.IDX P6, R14, R13, R12, R11 ;  /* 0x0000000c0d0e7389 */ /* 0x00006400000c000b */
[----:B01----:R-:W-:Y:S01]  /*13990*/  ENDCOLLECTIVE ;  /* 0x000000000000791b */ /* 0x003fe20003800000 */
.L_x_2628:
        /* <DEDUP_REMOVED lines=13> */
.L_x_2629:
[----:B------:R-:W-:Y:S01]  /*13a70*/  @!PT LDS RZ, [RZ] ;  /* 0x00000000fffff984 */ /* 0x000fe20000000800 */
[----:B------:R-:W-:Y:S01]  /*13a80*/  @!PT LDS RZ, [RZ] ;  /* 0x00000000fffff984 */ /* 0x000fe20000000800 */
[----:B------:R-:W-:Y:S01]  /*13a90*/  @!PT LDS RZ, [RZ] ;  /* 0x00000000fffff984 */ /* 0x000fe20000000800 */
[----:B------:R1:W-:Y:S01]  /*13aa0*/  LDGSTS.E.BYPASS.LTC128B.128 [R5+0x5400], desc[UR36][R2.64+0x80], !P0 ;  /* 0x0540008002057fae */ /* 0x0003e2000c101d64 */
[----:B------:R-:W-:-:S13]  /*13ab0*/  ISETP.LT.OR P0, PT, R7, 0x41, P1 ;  /* 0x000000410700780c */ /* 0x000fda0000f01670 */
[----:B------:R1:W-:Y:S01]  /*13ac0*/  LDGSTS.E.BYPASS.LTC128B.128 [R5+0x8400], desc[UR36][R2.64+0x100], !P0 ;  /* 0x0840010002057fae */ /* 0x0003e2000c101d64 */
[----:B------:R-:W-:Y:S05]  /*13ad0*/  BRA `(.L_x_2630) ;  /* 0xffffffbc007c7947 */ /* 0x000fea000383ffff */
.L_x_2533:
[----:B0-----:R0:W1:Y:S02]  /*13ae0*/  SYNCS.PHASECHK.TRANS64.TRYWAIT P0, [R0+URZ+0x30860], R3 ;  /* 0x03086003000075a7 */ /* 0x001064000800017f */
[----:B-1----:R-:W-:Y:S05]  /*13af0*/  @!P0 NANOSLEEP.SYNCS 0x989680 ;  /* 0x009896800000895d */ /* 0x002fea0003900000 */
[----:B------:R-:W1:Y:S02]  /*13b00*/  @!P0 SYNCS.PHASECHK.TRANS64 P0, [R0+URZ+0x30860], R3 ;  /* 0x03086003000085a7 */ /* 0x000e64000800007f */
[----:B-1----:R-:W-:Y:S05]  /*13b10*/  @!P0 BRA `(.L_x_2533) ;  /* 0xfffffffc00f08947 */ /* 0x002fea000383ffff */
[----:B------:R-:W-:Y:S05]  /*13b20*/  BRA `(.L_x_2631) ;  /* 0xffffffc0009c7947 */ /* 0x000fea000383ffff */
.L_x_2534:
        /* <DEDUP_REMOVED lines=8> */
.L_x_2633:
[----:B------:R-:W-:Y:S05]  /*13bb0*/  BSYNC B0 ;  /* 0x0000000000007941 */ /* 0x000fea0003800000 */
.L_x_2632:
[----:B------:R-:W-:Y:S01]  /*13bc0*/  IMAD.MOV.U32 R13, RZ, RZ, R24 ;  /* 0x000000ffff0d7224 */ /* 0x000fe200078e0018 */
[----:B------:R-:W-:Y:S01]  /*13bd0*/  MOV R3, R14 ;  /* 0x0000000e00037202 */ /* 0x000fe20000000f00 */
[----:B------:R-:W-:Y:S02]  /*13be0*/  IMAD.MOV.U32 R12, RZ, RZ, RZ ;  /* 0x000000ffff0c7224 */ /* 0x000fe400078e00ff */
[----:B------:R-:W-:Y:S02]  /*13bf0*/  IMAD.MOV.U32 R11, RZ, RZ, 0x181f ;  /* 0x0000181fff0b7424 */ /* 0x000fe400078e00ff */
[----:B------:R-:W-:Y:S02]  /*13c00*/  IMAD.MOV.U32 R15, RZ, RZ, -0x1 ;  /* 0xffffffffff0f7424 */ /* 0x000fe400078e00ff */
[----:B------:R-:W-:Y:S02]  /*13c10*/  IMAD.SHL.U32 R5, R32, 0x2, RZ ;  /* 0x0000000220057824 */ /* 0x000fe400078e00ff */
[----:B------:R-:W-:-:S07]  /*13c20*/  IMAD R4, R7, 0x2, R22 ;  /* 0x0000000207047824 */ /* 0x000fce00078e0216 */
[----:B------:R-:W-:Y:S05]  /*13c30*/  WARPSYNC.COLLECTIVE R15, `(.L_x_2634) ;  /* 0x000000000f087348 */ /* 0x000fea0003c00000 */
[----:B------:R0:W1:Y:S02]  /*13c40*/  SHFL.IDX P6, R14, R13, R12, R11 ;  /* 0x0000000c0d0e7389 */ /* 0x00006400000c000b */
[----:B01----:R-:W-:Y:S01]  /*13c50*/  ENDCOLLECTIVE ;  /* 0x000000000000791b */ /* 0x003fe20003800000 */
.L_x_2634:
[----:B------:R-:W-:Y:S02]  /*13c60*/  ULDC UR4, c[0x0][0x2f4] ;  /* 0x0000bd0000047ab9 */ /* 0x000fe40000000800 */
        /* <DEDUP_REMOVED lines=12> */
.L_x_2635:
        /* <DEDUP_REMOVED lines=13> */
.L_x_2636:
[----:B------:R-:W-:Y:S02]  /*13e00*/  IMAD.MOV.U32 R13, RZ, RZ, R25 ;  /* 0x000000ffff0d7224 */ /* 0x000fe400078e0019 */
[----:B------:R-:W-:Y:S01]  /*13e10*/  IMAD.MOV.U32 R12, RZ, RZ, 0x2 ;  /* 0x00000002ff0c7424 */ /* 0x000fe200078e00ff */
[----:B------:R-:W-:-:S13]  /*13e20*/  IADD3 R2, P4, R14, R5, RZ ;  /* 0x000000050e027210 */ /* 0x000fda0007f9e0ff */
[----:B------:R-:W-:Y:S05]  /*13e30*/  WARPSYNC.COLLECTIVE R15, `(.L_x_2637) ;  /* 0x000000000f087348 */ /* 0x000fea0003c00000 */
[----:B------:R0:W1:Y:S02]  /*13e40*/  SHFL.IDX P6, R14, R13, R12, R11 ;  /* 0x0000000c0d0e7389 */ /* 0x00006400000c000b */
[----:B01----:R-:W-:Y:S01]  /*13e50*/  ENDCOLLECTIVE ;  /* 0x000000000000791b */ /* 0x003fe20003800000 */
.L_x_2637:
        /* <DEDUP_REMOVED lines=15> */
.L_x_2638:
[----:B------:R-:W-:Y:S02]  /*13f50*/  IMAD.MOV.U32 R13, RZ, RZ, R25 ;  /* 0x000000ffff0d7224 */ /* 0x000fe400078e0019 */
[----:B------:R-:W-:Y:S01]  /*13f60*/  IMAD.MOV.U32 R12, RZ, RZ, 0x3 ;  /* 0x00000003ff0c7424 */ /* 0x000fe200078e00ff */
[----:B------:R-:W-:-:S13]  /*13f70*/  IADD3 R2, P4, R14, R5, RZ ;  /* 0x000000050e027210 */ /* 0x000fda0007f9e0ff */
[----:B------:R-:W-:Y:S05]  /*13f80*/  WARPSYNC.COLLECTIVE R15, `(.L_x_2639) ;  /* 0x000000000f087348 */ /* 0x000fea0003c00000 */
[----:B------:R0:W1:Y:S02]  /*13f90*/  SHFL.IDX P6, R14, R13, R12, R11 ;  /* 0x0000000c0d0e7389 */ /* 0x00006400000c000b */
[----:B01----:R-:W-:Y:S01]  /*13fa0*/  ENDCOLLECTIVE ;  /* 0x000000000000791b */ /* 0x003fe20003800000 */
.L_x_2639:
        /* <DEDUP_REMOVED lines=15> */
.L_x_2640:
[----:B------:R-:W-:Y:S02]  /*140a0*/  IMAD.MOV.U32 R13, RZ, RZ, R25 ;  /* 0x000000ffff0d7224 */ /* 0x000fe400078e0019 */
[----:B------:R-:W-:Y:S01]  /*140b0*/  IMAD.MOV.U32 R12, RZ, RZ, 0x4 ;  /* 0x00000004ff0c7424 */ /* 0x000fe200078e00ff */
[----:B------:R-:W-:-:S13]  /*140c0*/  IADD3 R2, P4, R14, R5, RZ ;  /* 0x000000050e027210 */ /* 0x000fda0007f9e0ff */
[----:B------:R-:W-:Y:S05]  /*140d0*/  WARPSYNC.COLLECTIVE R15, `(.L_x_2641) ;  /* 0x000000000f087348 */ /* 0x000fea0003c00000 */
[----:B------:R0:W1:Y:S02]  /*140e0*/  SHFL.IDX P6, R14, R13, R12, R11 ;  /* 0x0000000c0d0e7389 */ /* 0x00006400000c000b */
[----:B01----:R-:W-:Y:S01]  /*140f0*/  ENDCOLLECTIVE ;  /* 0x000000000000791b */ /* 0x003fe20003800000 */
.L_x_2641:
        /* <DEDUP_REMOVED lines=15> */
.L_x_2642:
[----:B------:R-:W-:Y:S02]  /*141f0*/  IMAD.MOV.U32 R13, RZ, RZ, R25 ;  /* 0x000000ffff0d7224 */ /* 0x000fe400078e0019 */
[----:B------:R-:W-:Y:S01]  /*14200*/  IMAD.MOV.U32 R12, RZ, RZ, 0x5 ;  /* 0x00000005ff0c7424 */ /* 0x000fe200078e00ff */
[----:B------:R-:W-:-:S13]  /*14210*/  IADD3 R2, P4, R14, R5, RZ ;  /* 0x000000050e027210 */ /* 0x000fda0007f9e0ff */
[----:B------:R-:W-:Y:S05]  /*14220*/  WARPSYNC.COLLECTIVE R15, `(.L_x_2643) ;  /* 0x000000000f087348 */ /* 0x000fea0003c00000 */
[----:B------:R0:W1:Y:S02]  /*14230*/  SHFL.IDX P6, R14, R13, R12, R11 ;  /* 0x0000000c0d0e7389 */ /* 0x00006400000c000b */
[----:B01----:R-:W-:Y:S01]  /*14240*/  ENDCOLLECTIVE ;  /* 0x000000000000791b */ /* 0x003fe20003800000 */
.L_x_2643:
        /* <DEDUP_REMOVED lines=10> */
[----:B------:R-:W-:-:S07]  /*142f0*/  MOV R25, R14 ;  /* 0x0000000e00197202 */ /* 0x000fce0000000f00 */
[----:B0-----:R-:W-:Y:S05]  /*14300*/  WARPSYNC.COLLECTIVE R15, `(.L_x_2644) ;  /* 0x000000000f087348 */ /* 0x001fea0003c00000 */
[----:B------:R1:W2:Y:S02]  /*14310*/  SHFL.IDX P6, R14, R13, R12, R11 ;  /* 0x0000000c0d0e7389 */ /* 0x0002a400000c000b */
[----:B012---:R-:W-:Y:S01]  /*14320*/  ENDCOLLECTIVE ;  /* 0x000000000000791b */ /* 0x007fe20003800000 */
.L_x_2644:
[----:B------:R-:W-:Y:S05]  /*14330*/  BRA `(.L_x_2645) ;  /* 0xffffffbc00a07947 */ /* 0x000fea000383ffff */
.L_x_2539:
        /* <DEDUP_REMOVED lines=8> */
.L_x_2647:
[----:B------:R-:W-:Y:S05]  /*143c0*/  BSYNC B0 ;  /* 0x0000000000007941 */ /* 0x000fea0003800000 */
.L_x_2646:
        /* <DEDUP_REMOVED lines=9> */
.L_x_2648:
        /* <DEDUP_REMOVED lines=18> */
.L_x_2649:
[----:B------:R-:W-:Y:S01]  /*14580*/  IMAD.MOV.U32 R12, RZ, RZ, 0x2 ;  /* 0x00000002ff0c7424 */ /* 0x000fe200078e00ff */
[----:B------:R-:W-:-:S05]  /*14590*/  SEL R6, R14, RZ, P1 ;  /* 0x000000ff0e067207 */ /* 0x000fca0000800000 */
[----:B------:R-:W-:-:S04]  /*145a0*/  IMAD.IADD R6, R5, 0x1, R6 ;  /* 0x0000000105067824 */ /* 0x000fc800078e0206 */
[----:B------:R-:W-:-:S07]  /*145b0*/  IMAD.MOV.U32 R13, RZ, RZ, R6 ;  /* 0x000000ffff0d7224 */ /* 0x000fce00078e0006 */
[----:B------:R-:W-:Y:S05]  /*145c0*/  WARPSYNC.COLLECTIVE R15, `(.L_x_2650) ;  /* 0x000000000f087348 */ /* 0x000fea0003c00000 */
[----:B------:R0:W1:Y:S02]  /*145d0*/  SHFL.UP P6, R14, R13, R12, R11 ;  /* 0x0400000c0d0e7389 */ /* 0x00006400000c000b */
[----:B01----:R-:W-:Y:S01]  /*145e0*/  ENDCOLLECTIVE ;  /* 0x000000000000791b */ /* 0x003fe20003800000 */
.L_x_2650:
[----:B------:R-:W-:Y:S01]  /*145f0*/  IMAD.MOV.U32 R12, RZ, RZ, 0x4 ;  /* 0x00000004ff0c7424 */ /* 0x000fe200078e00ff */
[----:B------:R-:W-:-:S04]  /*14600*/  SEL R7, R14, RZ, P2 ;  /* 0x000000ff0e077207 */ /* 0x000fc80001000000 */
[----:B------:R-:W-:-:S05]  /*14610*/  IADD3 R7, R6, R7, RZ ;  /* 0x0000000706077210 */ /* 0x000fca0007ffe0ff */
[----:B------:R-:W-:-:S07]  /*14620*/  IMAD.MOV.U32 R13, RZ, RZ, R7 ;  /* 0x000000ffff0d7224 */ /* 0x000fce00078e0007 */
[----:B------:R-:W-:Y:S05]  /*14630*/  WARPSYNC.COLLECTIVE R15, `(.L_x_2651) ;  /* 0x000000000f087348 */ /* 0x000fea0003c00000 */
[----:B------:R0:W1:Y:S02]  /*14640*/  SHFL.UP P6, R14, R13, R12, R11 ;  /* 0x0400000c0d0e7389 */ /* 0x00006400000c000b */
[----:B01----:R-:W-:Y:S01]  /*14650*/  ENDCOLLECTIVE ;  /* 0x000000000000791b */ /* 0x003fe20003800000 */
.L_x_2651:
[----:B------:R-:W-:Y:S01]  /*14660*/  IMAD.MOV.U32 R12, RZ, RZ, 0x8 ;  /* 0x00000008ff0c7424 */ /* 0x000fe200078e00ff */
[----:B------:R-:W-:-:S05]  /*14670*/  SEL R2, R14, RZ, P3 ;  /* 0x000000ff0e027207 */ /* 0x000fca0001800000 */
[----:B------:R-:W-:-:S04]  /*14680*/  IMAD.IADD R2, R7, 0x1, R2 ;  /* 0x0000000107027824 */ /* 0x000fc800078e0202 */
[----:B------:R-:W-:-:S07]  /*14690*/  IMAD.MOV.U32 R13, RZ, RZ, R2 ;  /* 0x000000ffff0d7224 */ /* 0x000fce00078e0002 */
[----:B------:R-:W-:Y:S05]  /*146a0*/  WARPSYNC.COLLECTIVE R15, `(.L_x_2652) ;  /* 0x000000000f087348 */ /* 0x000fea0003c00000 */
[----:B------:R0:W1:Y:S02]  /*146b0*/  SHFL.UP P6, R14, R13, R12, R11 ;  /* 0x0400000c0d0e7389 */ /* 0x00006400000c000b */
[----:B01----:R-:W-:Y:S01]  /*146c0*/  ENDCOLLECTIVE ;  /* 0x000000000000791b */ /* 0x003fe20003800000 */
.L_x_2652:
[----:B------:R-:W-:Y:S01]  /*146d0*/  IMAD.MOV.U32 R12, RZ, RZ, 0x10 ;  /* 0x00000010ff0c7424 */ /* 0x000fe200078e00ff */
[----:B------:R-:W-:-:S05]  /*146e0*/  SEL R3, R14, RZ, P4 ;  /* 0x000000ff0e037207 */ /* 0x000fca0002000000 */
[----:B------:R-:W-:-:S04]  /*146f0*/  IMAD.IADD R3, R2, 0x1, R3 ;  /* 0x0000000102037824 */ /* 0x000fc800078e0203 */
[----:B------:R-:W-:-:S07]  /*14700*/  IMAD.MOV.U32 R13, RZ, RZ, R3 ;  /* 0x000000ffff0d7224 */ /* 0x000fce00078e0003 */
[----:B------:R-:W-:Y:S05]  /*14710*/  WARPSYNC.COLLECTIVE R15, `(.L_x_2653) ;  /* 0x000000000f087348 */ /* 0x000fea0003c00000 */
[----:B------:R0:W1:Y:S02]  /*14720*/  SHFL.UP P6, R14, R13, R12, R11 ;  /* 0x0400000c0d0e7389 */ /* 0x00006400000c000b */
[----:B01----:R-:W-:Y:S01]  /*14730*/  ENDCOLLECTIVE ;  /* 0x000000000000791b */ /* 0x003fe20003800000 */
.L_x_2653:
[----:B------:R-:W-:Y:S02]  /*14740*/  IMAD.MOV.U32 R12, RZ, RZ, 0x1f ;  /* 0x0000001fff0c7424 */ /* 0x000fe400078e00ff */
[----:B------:R-:W-:Y:S01]  /*14750*/  IMAD.MOV.U32 R11, RZ, RZ, 0x1f ;  /* 0x0000001fff0b7424 */ /* 0x000fe200078e00ff */
[----:B------:R-:W-:-:S05]  /*14760*/  SEL R6, R14, RZ, P5 ;  /* 0x000000ff0e067207 */ /* 0x000fca0002800000 */
[----:B------:R-:W-:-:S05]  /*14770*/  IMAD.IADD R6, R3, 0x1, R6 ;  /* 0x0000000103067824 */ /* 0x000fca00078e0206 */
[----:B------:R-:W-:-:S07]  /*14780*/  MOV R13, R6 ;  /* 0x00000006000d7202 */ /* 0x000fce0000000f00 */
[----:B------:R-:W-:Y:S05]  /*14790*/  WARPSYNC.COLLECTIVE R15, `(.L_x_2654) ;  /* 0x000000000f087348 */ /* 0x000fea0003c00000 */
[----:B------:R0:W1:Y:S02]  /*147a0*/  SHFL.IDX P6, R14, R13, R12, R11 ;  /* 0x0000000c0d0e7389 */ /* 0x00006400000c000b */
[----:B01----:R-:W-:Y:S01]  /*147b0*/  ENDCOLLECTIVE ;  /* 0x000000000000791b */ /* 0x003fe20003800000 */
.L_x_2654:
[----:B------:R-:W-:Y:S05]  /*147c0*/  BRA `(.L_x_2655) ;  /* 0xffffffbc00b07947 */ /* 0x000fea000383ffff */
.L_x_2544:
        /* <DEDUP_REMOVED lines=8> */
.L_x_2657:
[----:B------:R-:W-:Y:S05]  /*14850*/  BSYNC B0 ;  /* 0x0000000000007941 */ /* 0x000fea0003800000 */
.L_x_2656:
        /* <DEDUP_REMOVED lines=8> */
.L_x_2658:
[----:B------:R-:W-:Y:S01]  /*148e0*/  IMAD.MOV.U32 R12, RZ, RZ, 0x4 ;  /* 0x00000004ff0c7424 */ /* 0x000fe200078e00ff */
[----:B------:R-:W-:-:S05]  /*148f0*/  SEL R2, R14, RZ, P2 ;  /* 0x000000ff0e027207 */ /* 0x000fca0001000000 */
[----:B------:R-:W-:-:S04]  /*14900*/  IMAD.IADD R2, R13, 0x1, R2 ;  /* 0x000000010d027824 */ /* 0x000fc800078e0202 */
[----:B------:R-:W-:-:S07]  /*14910*/  IMAD.MOV.U32 R13, RZ, RZ, R2 ;  /* 0x000000ffff0d7224 */ /* 0x000fce00078e0002 */
[----:B------:R-:W-:Y:S05]  /*14920*/  WARPSYNC.COLLECTIVE R15, `(.L_x_2659) ;  /* 0x000000000f087348 */ /* 0x000fea0003c00000 */
[----:B------:R0:W1:Y:S02]  /*14930*/  SHFL.UP P6, R14, R13, R12, R11 ;  /* 0x0400000c0d0e7389 */ /* 0x00006400000c000b */
[----:B01----:R-:W-:Y:S01]  /*14940*/  ENDCOLLECTIVE ;  /* 0x000000000000791b */ /* 0x003fe20003800000 */
.L_x_2659:
[----:B------:R-:W-:Y:S01]  /*14950*/  IMAD.MOV.U32 R12, RZ, RZ, 0x8 ;  /* 0x00000008ff0c7424 */ /* 0x000fe200078e00ff */
[----:B------:R-:W-:-:S05]  /*14960*/  SEL R3, R14, RZ, P3 ;  /* 0x000000ff0e037207 */ /* 0x000fca0001800000 */
[----:B------:R-:W-:-:S04]  /*14970*/  IMAD.IADD R3, R2, 0x1, R3 ;  /* 0x0000000102037824 */ /* 0x000fc800078e0203 */
[----:B------:R-:W-:-:S07]  /*14980*/  IMAD.MOV.U32 R13, RZ, RZ, R3 ;  /* 0x000000ffff0d7224 */ /* 0x000fce00078e0003 */
[----:B------:R-:W-:Y:S05]  /*14990*/  WARPSYNC.COLLECTIVE R15, `(.L_x_2660) ;  /* 0x000000000f087348 */ /* 0x000fea0003c00000 */
[----:B------:R0:W1:Y:S02]  /*149a0*/  SHFL.UP P6, R14, R13, R12, R11 ;  /* 0x0400000c0d0e7389 */ /* 0x00006400000c000b */
[----:B01----:R-:W-:Y:S01]  /*149b0*/  ENDCOLLECTIVE ;  /* 0x000000000000791b */ /* 0x003fe20003800000 */
.L_x_2660:
[----:B------:R-:W-:Y:S01]  /*149c0*/  IMAD.MOV.U32 R12, RZ, RZ, 0x10 ;  /* 0x00000010ff0c7424 */ /* 0x000fe200078e00ff */
[----:B------:R-:W-:-:S05]  /*149d0*/  SEL R4, R14, RZ, P4 ;  /* 0x000000ff0e047207 */ /* 0x000fca0002000000 */
[----:B------:R-:W-:-:S04]  /*149e0*/  IMAD.IADD R4, R3, 0x1, R4 ;  /* 0x0000000103047824 */ /* 0x000fc800078e0204 */
[----:B------:R-:W-:-:S07]  /*149f0*/  IMAD.MOV.U32 R13, RZ, RZ, R4 ;  /* 0x000000ffff0d7224 */ /* 0x000fce00078e0004 */
[----:B------:R-:W-:Y:S05]  /*14a00*/  WARPSYNC.COLLECTIVE R15, `(.L_x_2661) ;  /* 0x000000000f087348 */ /* 0x000fea0003c00000 */
[----:B------:R0:W1:Y:S02]  /*14a10*/  SHFL.UP P6, R14, R13, R12, R11 ;  /* 0x0400000c0d0e7389 */ /* 0x00006400000c000b */
[----:B01----:R-:W-:Y:S01]  /*14a20*/  ENDCOLLECTIVE ;  /* 0x000000000000791b */ /* 0x003fe20003800000 */
.L_x_2661:
[----:B------:R-:W-:Y:S02]  /*14a30*/  IMAD.MOV.U32 R12, RZ, RZ, 0x1f ;  /* 0x0000001fff0c7424 */ /* 0x000fe400078e00ff */
[----:B------:R-:W-:Y:S01]  /*14a40*/  IMAD.MOV.U32 R11, RZ, RZ, 0x1f ;  /* 0x0000001fff0b7424 */ /* 0x000fe200078e00ff */
[----:B------:R-:W-:-:S04]  /*14a50*/  SEL R3, R14, RZ, P5 ;  /* 0x000000ff0e037207 */ /* 0x000fc80002800000 */
[----:B------:R-:W-:-:S05]  /*14a60*/  IADD3 R6, R4, R3, RZ ;  /* 0x0000000304067210 */ /* 0x000fca0007ffe0ff */
[----:B------:R-:W-:-:S07]  /*14a70*/  IMAD.MOV.U32 R13, RZ, RZ, R6 ;  /* 0x000000ffff0d7224 */ /* 0x000fce00078e0006 */
[----:B------:R-:W-:Y:S05]  /*14a80*/  WARPSYNC.COLLECTIVE R15, `(.L_x_2662) ;  /* 0x000000000f087348 */ /* 0x000fea0003c00000 */
[----:B------:R0:W1:Y:S02]  /*14a90*/  SHFL.IDX P6, R14, R13, R12, R11 ;  /* 0x0000000c0d0e7389 */ /* 0x00006400000c000b */
[----:B01----:R-:W-:Y:S01]  /*14aa0*/  ENDCOLLECTIVE ;  /* 0x000000000000791b */ /* 0x003fe20003800000 */
.L_x_2662:
[----:B------:R-:W-:Y:S05]  /*14ab0*/  BRA `(.L_x_2663) ;  /* 0xffffffbc00907947 */ /* 0x000fea000383ffff */
.L_x_2546:
[----:B------:R-:W-:Y:S01]  /*14ac0*/  BSSY B0, `(.L_x_2664) ;  /* 0x0000006000007945 */ /* 0x000fe20003800000 */
[----:B------:R-:W-:Y:S01]  /*14ad0*/  PLOP3.LUT P6, PT, P6, PT, PT, 0x8, 0x0 ;  /* 0x000000000000781c */ /* 0x000fe200037ce170 */
[----:B------:R-:W-:-:S12]  /*14ae0*/  IMAD.MOV.U32 R15, RZ, RZ, -0x1 ;  /* 0xffffffffff0f7424 */ /* 0x000fd800078e00ff */
[----:B0-----:R-:W-:Y:S05]  /*14af0*/  WARPSYNC.COLLECTIVE R15, `(.L_x_2665) ;  /* 0x000000000f087348 */ /* 0x001fea0003c00000 */
[----:B------:R-:W-:Y:S01]  /*14b00*/  VOTE.ANY R14, PT, P6 ;  /* 0x00000000000e7806 */ /* 0x000fe200030e0100 */
[----:B0-----:R-:W-:Y:S06]  /*14b10*/  ENDCOLLECTIVE ;  /* 0x000000000000791b */ /* 0x001fec0003800000 */
.L_x_2665:
[----:B------:R-:W-:Y:S05]  /*14b20*/  BSYNC B0 ;  /* 0x0000000000007941 */ /* 0x000fea0003800000 */
.L_x_2664:
        /* <DEDUP_REMOVED lines=9> */
.L_x_2666:
[----:B------:R-:W-:Y:S01]  /*14bc0*/  MOV R5, R14 ;  /* 0x0000000e00057202 */ /* 0x000fe20000000f00 */
[----:B------:R-:W-:Y:S06]  /*14bd0*/  BRA `(.L_x_2667) ;  /* 0xffffffbc00807947 */ /* 0x000fec000383ffff */
.L_x_2548:
[----:B------:R-:W-:Y:S01]  /*14be0*/  BSSY B0, `(.L_x_2668) ;  /* 0x0000007000007945 */ /* 0x000fe20003800000 */
[----:B------:R-:W-:Y:S02]  /*14bf0*/  IMAD.MOV.U32 R13, RZ, RZ, R6 ;  /* 0x000000ffff0d7224 */ /* 0x000fe400078e0006 */
[----:B------:R-:W-:Y:S02]  /*14c00*/  IMAD.MOV.U32 R11, RZ, RZ, 0x1f ;  /* 0x0000001fff0b7424 */ /* 0x000fe400078e00ff */
[----:B------:R-:W-:-:S07]  /*14c10*/  IMAD.MOV.U32 R15, RZ, RZ, -0x1 ;  /* 0xffffffffff0f7424 */ /* 0x000fce00078e00ff */
[----:B012---:R-:W-:Y:S05]  /*14c20*/  WARPSYNC.COLLECTIVE R15, `(.L_x_2669) ;  /* 0x000000000f087348 */ /* 0x007fea0003c00000 */
[----:B------:R3:W4:Y:S02]  /*14c30*/  SHFL.IDX P6, R14, R13, R12, R11 ;  /* 0x0000000c0d0e7389 */ /* 0x00072400000c000b */
[----:B01234-:R-:W-:Y:S01]  /*14c40*/  ENDCOLLECTIVE ;  /* 0x000000000000791b */ /* 0x01ffe20003800000 */
.L_x_2669:
[----:B------:R-:W-:Y:S05]  /*14c50*/  BSYNC B0 ;  /* 0x0000000000007941 */ /* 0x000fea0003800000 */
.L_x_2668:
[----:B------:R-:W-:Y:S05]  /*14c60*/  BRA `(.L_x_2547) ;  /* 0xffffffbc00787947 */ /* 0x000fea000383ffff */
.L_x_2552:
[----:B-1----:R1:W3:Y:S02]  /*14c70*/  SYNCS.PHASECHK.TRANS64.TRYWAIT P0, [R4+URZ+0x30820], R0 ;  /* 0x03082000040075a7 */ /* 0x0022e4000800017f */
[----:B---3--:R-:W-:Y:S05]  /*14c80*/  @!P0 NANOSLEEP.SYNCS 0x989680 ;  /* 0x009896800000895d */ /* 0x008fea0003900000 */
[----:B------:R-:W3:Y:S02]  /*14c90*/  @!P0 SYNCS.PHASECHK.TRANS64 P0, [R4+URZ+0x30820], R0 ;  /* 0x03082000040085a7 */ /* 0x000ee4000800007f */
[----:B---3--:R-:W-:Y:S05]  /*14ca0*/  @!P0 BRA `(.L_x_2552) ;  /* 0xfffffffc00f08947 */ /* 0x008fea000383ffff */
[----:B------:R-:W-:Y:S05]  /*14cb0*/  BRA `(.L_x_2670) ;  /* 0xffffffc000f07947 */ /* 0x000fea000383ffff */
.L_x_2553:
[----:B------:R-:W3:Y:S01]  /*14cc0*/  S2R R2, SR_TID.X ;  /* 0x0000000000027919 */ /* 0x000ee20000002100 */
[----:B------:R-:W-:Y:S01]  /*14cd0*/  BSSY B0, `(.L_x_2671) ;  /* 0x000000a000007945 */ /* 0x000fe20003800000 */
[----:B------:R-:W-:Y:S02]  /*14ce0*/  IMAD.MOV.U32 R12, RZ, RZ, RZ ;  /* 0x000000ffff0c7224 */ /* 0x000fe400078e00ff */
[----:B------:R-:W-:Y:S02]  /*14cf0*/  IMAD.MOV.U32 R11, RZ, RZ, 0x1f ;  /* 0x0000001fff0b7424 */ /* 0x000fe400078e00ff */
[----:B------:R-:W-:Y:S01]  /*14d00*/  IMAD.MOV.U32 R15, RZ, RZ, -0x1 ;  /* 0xffffffffff0f7424 */ /* 0x000fe200078e00ff */
[----:B---3--:R-:W-:-:S04]  /*14d10*/  SHF.R.U32.HI R2, RZ, 0x5, R2 ;  /* 0x00000005ff027819 */ /* 0x008fc80000011602 */
[----:B------:R-:W-:-:S05]  /*14d20*/  LOP3.LUT R2, R2, 0x3, RZ, 0xc0, !PT ;  /* 0x0000000302027812 */ /* 0x000fca00078ec0ff */
[----:B------:R-:W-:-:S07]  /*14d30*/  IMAD.MOV.U32 R13, RZ, RZ, R2 ;  /* 0x000000ffff0d7224 */ /* 0x000fce00078e0002 */
[----:B012---:R-:W-:Y:S05]  /*14d40*/  WARPSYNC.COLLECTIVE R15, `(.L_x_2672) ;  /* 0x000000000f087348 */ /* 0x007fea0003c00000 */
[----:B------:R3:W4:Y:S02]  /*14d50*/  SHFL.IDX P6, R14, R13, R12, R11 ;  /* 0x0000000c0d0e7389 */ /* 0x00072400000c000b */
[----:B01234-:R-:W-:Y:S01]  /*14d60*/  ENDCOLLECTIVE ;  /* 0x000000000000791b */ /* 0x01ffe20003800000 */
.L_x_2672:
[----:B------:R-:W-:Y:S05]  /*14d70*/  BSYNC B0 ;  /* 0x0000000000007941 */ /* 0x000fea0003800000 */
.L_x_2671:
[----:B------:R-:W-:Y:S05]  /*14d80*/  BRA `(.L_x_2673) ;  /* 0xffffffc000d87947 */ /* 0x000fea000383ffff */
.L_x_2556:
[----:B------:R-:W-:Y:S01]  /*14d90*/  BSSY B1, `(.L_x_2674) ;  /* 0x0000006000017945 */ /* 0x000fe20003800000 */
[----:B------:R-:W-:-:S07]  /*14da0*/  IMAD.MOV.U32 R15, RZ, RZ, -0x1 ;  /* 0xffffffffff0f7424 */ /* 0x000fce00078e00ff */
[----:B012---:R-:W-:Y:S05]  /*14db0*/  WARPSYNC.COLLECTIVE R15, `(.L_x_2675) ;  /* 0x000000000f0c7348 */ /* 0x007fea0003c00000 */
[----:B------:R-:W-:Y:S02]  /*14dc0*/  ELECT P6, UR62, PT ;  /* 0x00000000003e782f */ /* 0x000fe400038c0000 */
[----:B------:R-:W-:Y:S01]  /*14dd0*/  MOV R14, UR62 ;  /* 0x0000003e000e7c02 */ /* 0x000fe20008000f00 */
[----:B012---:R-:W-:Y:S10]  /*14de0*/  ENDCOLLECTIVE ;  /* 0x000000000000791b */ /* 0x007ff40003800000 */
.L_x_2675:
[----:B------:R-:W-:Y:S05]  /*14df0*/  BSYNC B1 ;  /* 0x0000000000017941 */ /* 0x000fea0003800000 */
.L_x_2674:
[----:B------:R-:W-:Y:S05]  /*14e00*/  BRA `(.L_x_2676) ;  /* 0xffffffc000d07947 */ /* 0x000fea000383ffff */
.L_x_2558:
[----:B-1----:R1:W3:Y:S02]  /*14e10*/  SYNCS.PHASECHK.TRANS64.TRYWAIT P1, [R5+URZ+0x30840], R0 ;  /* 0x03084000050075a7 */ /* 0x0022e4000802017f */
[----:B---3--:R-:W-:Y:S05]  /*14e20*/  @!P1 NANOSLEEP.SYNCS 0x989680 ;  /* 0x009896800000995d */ /* 0x008fea0003900000 */
[----:B------:R-:W3:Y:S02]  /*14e30*/  @!P1 SYNCS.PHASECHK.TRANS64 P1, [R5+URZ+0x30840], R0 ;  /* 0x03084000050095a7 */ /* 0x000ee4000802007f */
[----:B---3--:R-:W-:Y:S05]  /*14e40*/  @!P1 BRA `(.L_x_2558) ;  /* 0xfffffffc00f09947 */ /* 0x008fea000383ffff */
[----:B------:R-:W-:Y:S05]  /*14e50*/  BRA `(.L_x_2677) ;  /* 0xffffffc000f87947 */ /* 0x000fea000383ffff */
.L_x_2560:
[----:B---3--:R3:W4:Y:S02]  /*14e60*/  SYNCS.PHASECHK.TRANS64.TRYWAIT P1, [R27+URZ+0x30840], R2 ;  /* 0x030840021b0075a7 */ /* 0x008724000802017f */
[----:B----4-:R-:W-:Y:S05]  /*14e70*/  @!P1 NANOSLEEP.SYNCS 0x989680 ;  /* 0x009896800000995d */ /* 0x010fea0003900000 */
[----:B------:R-:W4:Y:S02]  /*14e80*/  @!P1 SYNCS.PHASECHK.TRANS64 P1, [R27+URZ+0x30840], R2 ;  /* 0x030840021b0095a7 */ /* 0x000f24000802007f */
[----:B----4-:R-:W-:Y:S05]  /*14e90*/  @!P1 BRA `(.L_x_2560) ;  /* 0xfffffffc00f09947 */ /* 0x010fea000383ffff */
[----:B------:R-:W-:Y:S05]  /*14ea0*/  BRA `(.L_x_2678) ;  /* 0xffffffc400047947 */ /* 0x000fea000383ffff */
.L_x_2562:
[----:B----4-:R4:W0:Y:S02]  /*14eb0*/  SYNCS.PHASECHK.TRANS64.TRYWAIT P1, [R5+URZ+0x30860], R0 ;  /* 0x03086000050075a7 */ /* 0x010824000802017f */
[----:B0-----:R-:W-:Y:S05]  /*14ec0*/  @!P1 NANOSLEEP.SYNCS 0x989680 ;  /* 0x009896800000995d */ /* 0x001fea0003900000 */
[----:B------:R-:W0:Y:S02]  /*14ed0*/  @!P1 SYNCS.PHASECHK.TRANS64 P1, [R5+URZ+0x30860], R0 ;  /* 0x03086000050095a7 */ /* 0x000e24000802007f */
[----:B0-----:R-:W-:Y:S05]  /*14ee0*/  @!P1 BRA `(.L_x_2562) ;  /* 0xfffffffc00f09947 */ /* 0x001fea000383ffff */
[----:B------:R-:W-:Y:S05]  /*14ef0*/  BRA `(.L_x_2679) ;  /* 0xffffffc400007947 */ /* 0x000fea000383ffff */
.L_x_2680:
        /* <DEDUP_REMOVED lines=16> */
.L_x_3239:


//--------------------- .text._ZN7cutlass13device_kernelIN5flash11enable_sm90INS1_16FlashAttnFwdSm90INS1_25CollectiveMainloopFwdSm90ILi2EN4cute5tupleIJNS5_1CILi1EEES8_S8_EEENS6_IJNS7_ILi128EEENS7_ILi96EEENS7_ILi192EEEEEELi192ENS_10bfloat16_tEfNS_4arch4Sm90ELb1ELb0ELb0ELb1ELb1ELb1ELb0ELb1ELb1ELb1ELb0ELb0EEENS1_21CollectiveEpilogueFwdINS6_IJSA_SC_SB_EEES9_SE_SG_Li256ELb1ELb1ELb0ELb0EEENS1_36VarlenDynamicPersistentTileSchedulerILi128ELi96ELi256ELi128ELb0ELb1ELb1ELb1ELb1ELb1EEEEEEEEEvNT_6ParamsE --------------------------
	.section	.text._ZN7cutlass13device_kernelIN5flash11enable_sm90INS1_16FlashAttnFwdSm90INS1_25CollectiveMainloopFwdSm90ILi2EN4cute5tupleIJNS5_1CILi1EEES8_S8_EEENS6_IJNS7_ILi128EEENS7_ILi96EEENS7_ILi192EEEEEELi192ENS_10bfloat16_tEfNS_4arch4Sm90ELb1ELb0ELb0ELb1ELb1ELb1ELb0ELb1ELb1ELb1ELb0ELb0EEENS1_21CollectiveEpilogueFwdINS6_IJSA_SC_SB_EEES9_SE_SG_Li256ELb1ELb1ELb0ELb0EEENS1_36VarlenDynamicPersistentTileSchedulerILi128ELi96ELi256ELi128ELb0ELb1ELb1ELb1ELb1ELb1EEEEEEEEEvNT_6ParamsE,"ax",@progbits
	.align	128
.text._ZN7cutlass13device_kernelIN5flash11enable_sm90INS1_16FlashAttnFwdSm90INS1_25CollectiveMainloopFwdSm90ILi2EN4cute5tupleIJNS5_1CILi1EEES8_S8_EEENS6_IJNS7_ILi128EEENS7_ILi96EEENS7_ILi192EEEEEELi192ENS_10bfloat16_tEfNS_4arch4Sm90ELb1ELb0ELb0ELb1ELb1ELb1ELb0ELb1ELb1ELb1ELb0ELb0EEENS1_21CollectiveEpilogueFwdINS6_IJSA_SC_SB_EEES9_SE_SG_Li256ELb1ELb1ELb0ELb0EEENS1_36VarlenDynamicPersistentTileSchedulerILi128ELi96ELi256ELi128ELb0ELb1ELb1ELb1ELb1ELb1EEEEEEEEEvNT_6ParamsE:
        .type           _ZN7cutlass13device_kernelIN5flash11enable_sm90INS1_16FlashAttnFwdSm90INS1_25CollectiveMainloopFwdSm90ILi2EN4cute5tupleIJNS5_1CILi1EEES8_S8_EEENS6_IJNS7_ILi128EEENS7_ILi96EEENS7_ILi192EEEEEELi192ENS_10bfloat16_tEfNS_4arch4Sm90ELb1ELb0ELb0ELb1ELb1ELb1ELb0ELb1ELb1ELb1ELb0ELb0EEENS1_21CollectiveEpilogueFwdINS6_IJSA_SC_SB_EEES9_SE_SG_Li256ELb1ELb1ELb0ELb0EEENS1_36VarlenDynamicPersistentTileSchedulerILi128ELi96ELi256ELi128ELb0ELb1ELb1ELb1ELb1ELb1EEEEEEEEEvNT_6ParamsE,@function
        .size           _ZN7cutlass13device_kernelIN5flash11enable_sm90INS1_16FlashAttnFwdSm90INS1_25CollectiveMainloopFwdSm90ILi2EN4cute5tupleIJNS5_1CILi1EEES8_S8_EEENS6_IJNS7_ILi128EEENS7_ILi96EEENS7_ILi192EEEEEELi192ENS_10bfloat16_tEfNS_4arch4Sm90ELb1ELb0ELb0ELb1ELb1ELb1ELb0ELb1ELb1ELb1ELb0ELb0EEENS1_21CollectiveEpilogueFwdINS6_IJSA_SC_SB_EEES9_SE_SG_Li256ELb1ELb1ELb0ELb0EEENS1_36VarlenDynamicPersistentTileSchedulerILi128ELi96ELi256ELi128ELb0ELb1ELb1ELb1ELb1ELb1EEEEEEEEEvNT_6ParamsE,(.L_x_3240 - _ZN7cutlass13device_kernelIN5flash11enable_sm90INS1_16FlashAttnFwdSm90INS1_25CollectiveMainloopFwdSm90ILi2EN4cute5tupleIJNS5_1CILi1EEES8_S8_EEENS6_IJNS7_ILi128EEENS7_ILi96EEENS7_ILi192EEEEEELi192ENS_10bfloat16_tEfNS_4arch4Sm90ELb1ELb0ELb0ELb1ELb1ELb1ELb0ELb1ELb1ELb1ELb0ELb0EEENS1_21CollectiveEpilogueFwdINS6_IJSA_SC_SB_EEES9_SE_SG_Li256ELb1ELb1ELb0ELb0EEENS1_36VarlenDynamicPersistentTileSchedulerILi128ELi96ELi256ELi128ELb0ELb1ELb1ELb1ELb1ELb1EEEEEEEEEvNT_6ParamsE)
        .other          _ZN7cutlass13device_kernelIN5flash11enable_sm90INS1_16FlashAttnFwdSm90INS1_25CollectiveMainloopFwdSm90ILi2EN4cute5tupleIJNS5_1CILi1EEES8_S8_EEENS6_IJNS7_ILi128EEENS7_ILi96EEENS7_ILi192EEEEEELi192ENS_10bfloat16_tEfNS_4arch4Sm90ELb1ELb0ELb0ELb1ELb1ELb1ELb0ELb1ELb1ELb1ELb0ELb0EEENS1_21CollectiveEpilogueFwdINS6_IJSA_SC_SB_EEES9_SE_SG_Li256ELb1ELb1ELb0ELb0EEENS1_36VarlenDynamicPersistentTileSchedulerILi128ELi96ELi256ELi128ELb0ELb1ELb1ELb1ELb1ELb1EEEEEEEEEvNT_6ParamsE,@"STO_CUDA_ENTRY STV_DEFAULT"
_ZN7cutlass13device_kernelIN5flash11enable_sm90INS1_16FlashAttnFwdSm90INS1_25CollectiveMainloopFwdSm90ILi2EN4cute5tupleIJNS5_1CILi1EEES8_S8_EEENS6_IJNS7_ILi128EEENS7_ILi96EEENS7_ILi192EEEEEELi192ENS_10bfloat16_tEfNS_4arch4Sm90ELb1ELb0ELb0ELb1ELb1ELb1ELb0ELb1ELb1ELb1ELb0ELb0EEENS1_21CollectiveEpilogueFwdINS6_IJSA_SC_SB_EEES9_SE_SG_Li256ELb1ELb1ELb0ELb0EEENS1_36VarlenDynamicPersistentTileSchedulerILi128ELi96ELi256ELi128ELb0ELb1ELb1ELb1ELb1ELb1EEEEEEEEEvNT_6ParamsE:
        /* <DEDUP_REMOVED lines=18> */
.L_x_2682:
[----:B------:R-:W-:Y:S05]  /*0120*/  BSYNC B0 ;  /* 0x0000000000007941 */ /* 0x000fea0003800000 */
.L_x_2681:
        /* <DEDUP_REMOVED lines=41> */
.L_x_2683:
        /* <DEDUP_REMOVED lines=22> */
.L_x_2684:
        /* <DEDUP_REMOVED lines=18> */
.L_x_2685:
        /* <DEDUP_REMOVED lines=22> */
.L_x_2686:
        /* <DEDUP_REMOVED lines=22> */
.L_x_2687:
[----:B------:R-:W-:Y:S01]  /*0900*/  PLOP3.LUT P0, PT, PT, PT, UP0, 0x80, 0x0 ;  /* 0x000000000000781c */ /* 0x000fe20003f0f008 */
[----:B------:R-:W-:Y:S01]  /*0910*/  UMOV UR60, 0x1 ;  /* 0x00000001003c7882 */ /* 0x000fe20000000000 */
[----:B------:R-:W-:Y:S01]  /*0920*/  NOP ;  /* 0x0000000000007918 */ /* 0x000fe20000000000 */
[----:B------:R-:W-:Y:S01]  /*0930*/  USEL UR60, UR60, 0x2, !UP0 ;  /* 0x000000023c3c7887 */ /* 0x000fe2000c000000 */
[----:B------:R-:W-:Y:S01]  /*0940*/  BSSY B9, `(.L_x_2688) ;  /* 0x00023ed000097945 */ /* 0x000fe20003800000 */
[----:B012-4-:R-:W-:Y:S08]  /*0950*/  BAR.SYNC.DEFER_BLOCKING 0x0 ;  /* 0x0000000000007b1d */ /* 0x017ff00000010000 */
[----:B------:R-:W-:Y:S05]  /*0960*/  @!P0 BRA `(.L_x_2689) ;  /* 0x000001cc00148947 */ /* 0x000fea0003800000 */
.L_x_2690:
        /* <DEDUP_REMOVED lines=17> */
[----:B------:R-:W-:Y:S01]  /*0a80*/  ULOP3.LUT UR5, UR60, 0x1, URZ, 0xfc, !UPT ;  /* 0x000000013c057892 */ /* 0x000fe2000f8efc3f */
[----:B------:R-:W-:Y:S02]  /*0a90*/  IMAD.MOV.U32 R19, RZ, RZ, RZ ;  /* 0x000000ffff137224 */ /* 0x000fe400078e00ff */
[----:B------:R-:W-:Y:S01]  /*0aa0*/  SHF.R.S32.HI R3, RZ, 0x1f, R0 ;  /* 0x0000001fff037819 */ /* 0x000fe20000011400 */
[----:B------:R-:W-:Y:S02]  /*0ab0*/  IMAD.MOV.U32 R205, RZ, RZ, RZ ;  /* 0x000000ffffcd7224 */ /* 0x000fe400078e00ff */
[----:B------:R-:W-:Y:S01]  /*0ac0*/  IMAD.MOV.U32 R200, RZ, RZ, RZ ;  /* 0x000000ffffc87224 */ /* 0x000fe200078e00ff */
[CC--:B------:R-:W-:Y:S01]  /*0ad0*/  LEA.HI R2, R3.reuse, R0.reuse, RZ, 0x7 ;  /* 0x0000000003027211 */ /* 0x0c0fe200078f38ff */
[----:B------:R-:W-:Y:S01]  /*0ae0*/  IMAD.MOV.U32 R197, RZ, RZ, RZ ;  /* 0x000000ffffc57224 */ /* 0x000fe200078e00ff */
[----:B------:R-:W-:-:S02]  /*0af0*/  LEA.HI R4, R3, R0, RZ, 0x4 ;  /* 0x0000000003047211 */ /* 0x000fc400078f20ff */
[----:B------:R-:W-:Y:S01]  /*0b00*/  LOP3.LUT R5, R2, 0xffffff80, RZ, 0xc0, !PT ;  /* 0xffffff8002057812 */ /* 0x000fe200078ec0ff */
[----:B------:R-:W-:Y:S01]  /*0b10*/  UIADD3 UR4, UR4, 0x12400, URZ ;  /* 0x0001240004047890 */ /* 0x000fe2000fffe03f */
[----:B------:R-:W-:-:S03]  /*0b20*/  SHF.R.S32.HI R12, RZ, 0x7, R2 ;  /* 0x00000007ff0c7819 */ /* 0x000fc60000011402 */
[----:B------:R-:W-:Y:S01]  /*0b30*/  IMAD.IADD R15, R0, 0x1, -R5 ;  /* 0x00000001000f7824 */ /* 0x000fe200078e0a05 */
[----:B------:R-:W-:Y:S02]  /*0b40*/  SHF.R.S32.HI R5, RZ, 0x4, R4 ;  /* 0x00000004ff057819 */ /* 0x000fe40000011404 */
[----:B------:R-:W-:Y:S02]  /*0b50*/  LEA.HI R2, R2, R12, RZ, 0x1 ;  /* 0x0000000c02027211 */ /* 0x000fe400078f08ff */
[----:B------:R-:W-:Y:S01]  /*0b60*/  SHF.R.S32.HI R7, RZ, 0x1f, R15 ;  /* 0x0000001fff077819 */ /* 0x000fe2000001140f */
[----:B------:R-:W-:Y:S01]  /*0b70*/  STL [R1+0x48], R15 ;  /* 0x0000480f01007387 */ /* 0x000fe20000100800 */
[----:B------:R-:W-:Y:S02]  /*0b80*/  LOP3.LUT R2, R2, 0x3fffffe, RZ, 0xc0, !PT ;  /* 0x03fffffe02027812 */ /* 0x000fe400078ec0ff */
[CC--:B------:R-:W-:Y:S01]  /*0b90*/  LEA.HI R8, R7.reuse, R15.reuse, RZ, 0x2 ;  /* 0x0000000f07087211 */ /* 0x0c0fe200078f10ff */
[----:B------:R0:W-:Y:S01]  /*0ba0*/  STL [R1+0x64], R12 ;  /* 0x0000640c01007387 */ /* 0x0001e20000100800 */
[----:B------:R-:W-:Y:S01]  /*0bb0*/  LEA.HI R7, R7, R15, RZ, 0x5 ;  /* 0x0000000f07077211 */ /* 0x000fe200078f28ff */
[----:B------:R-:W-:Y:S01]  /*0bc0*/  IMAD.IADD R2, R12, 0x1, -R2 ;  /* 0x000000010c027824 */ /* 0x000fe200078e0a02 */
[----:B------:R-:W-:-:S02]  /*0bd0*/  SHF.R.S32.HI R9, RZ, 0x2, R8 ;  /* 0x00000002ff097819 */ /* 0x000fc40000011408 */
[----:B------:R-:W-:Y:S02]  /*0be0*/  SHF.R.S32.HI R6, RZ, 0x1f, R8 ;  /* 0x0000001fff067819 */ /* 0x000fe40000011408 */
[----:B------:R-:W-:Y:S02]  /*0bf0*/  SHF.R.S32.HI R7, RZ, 0x5, R7 ;  /* 0x00000005ff077819 */ /* 0x000fe40000011407 */
[----:B------:R-:W-:Y:S02]  /*0c00*/  LEA.HI R10, R6, R9, RZ, 0x3 ;  /* 0x00000009060a7211 */ /* 0x000fe400078f18ff */
[----:B------:R-:W-:Y:S02]  /*0c10*/  LEA.HI R6, R4, R5, RZ, 0x1 ;  /* 0x0000000504067211 */ /* 0x000fe400078f08ff */
[----:B------:R-:W-:Y:S02]  /*0c20*/  LOP3.LUT R10, R10, 0xfffffff8, RZ, 0xc0, !PT ;  /* 0xfffffff80a0a7812 */ /* 0x000fe400078ec0ff */
[----:B------:R-:W-:-:S02]  /*0c30*/  LOP3.LUT R6, R6, 0x1ffffffe, RZ, 0xc0, !PT ;  /* 0x1ffffffe06067812 */ /* 0x000fc400078ec0ff */
[----:B------:R-:W-:Y:S01]  /*0c40*/  LOP3.LUT R222, R8, 0x7ffffffc, RZ, 0xc0, !PT ;  /* 0x7ffffffc08de7812 */ /* 0x000fe200078ec0ff */
[----:B------:R-:W-:Y:S02]  /*0c50*/  IMAD.IADD R10, R9, 0x1, -R10 ;  /* 0x00000001090a7824 */ /* 0x000fe400078e0a0a */
[----:B------:R-:W-:Y:S01]  /*0c60*/  IMAD.IADD R6, R5, 0x1, -R6 ;  /* 0x0000000105067824 */ /* 0x000fe200078e0a06 */
[-C--:B------:R-:W-:Y:S01]  /*0c70*/  LEA.HI R5, R3, R0.reuse, RZ, 0x5 ;  /* 0x0000000003057211 */ /* 0x080fe200078f28ff */
[----:B------:R-:W-:Y:S01]  /*0c80*/  IMAD R9, R7, 0x10, R10 ;  /* 0x0000001007097824 */ /* 0x000fe200078e020a */
[-C--:B------:R-:W-:Y:S01]  /*0c90*/  LEA.HI R10, R3, R0.reuse, RZ, 0x2 ;  /* 0x00000000030a7211 */ /* 0x080fe200078f10ff */
[----:B------:R-:W-:Y:S01]  /*0ca0*/  IMAD.IADD R222, R15, 0x1, -R222 ;  /* 0x000000010fde7824 */ /* 0x000fe200078e0ade */
[----:B------:R-:W-:Y:S01]  /*0cb0*/  LEA.HI R7, R3, R0, RZ, 0x3 ;  /* 0x0000000003077211 */ /* 0x000fe200078f18ff */
[----:B------:R-:W-:Y:S01]  /*0cc0*/  IMAD R14, R2, 0x40, R9 ;  /* 0x00000040020e7824 */ /* 0x000fe200078e0209 */
[----:B------:R-:W-:-:S02]  /*0cd0*/  SHF.R.S32.HI R204, RZ, 0x2, R10 ;  /* 0x00000002ffcc7819 */ /* 0x000fc4000001140a */
[----:B------:R-:W-:Y:S02]  /*0ce0*/  LOP3.LUT R3, R4, 0x3fffff0, RZ, 0xc0, !PT ;  /* 0x03fffff004037812 */ /* 0x000fe400078ec0ff */
[----:B------:R-:W-:Y:S02]  /*0cf0*/  SHF.R.S32.HI R4, RZ, 0x5, R5 ;  /* 0x00000005ff047819 */ /* 0x000fe40000011405 */
[----:B------:R-:W-:Y:S01]  /*0d00*/  LOP3.LUT R11, R10, 0xfffffffc, RZ, 0xc0, !PT ;  /* 0xfffffffc0a0b7812 */ /* 0x000fe200078ec0ff */
[----:B------:R-:W-:Y:S01]  /*0d10*/  IMAD.IADD R3, R0, 0x1, -R3 ;  /* 0x0000000100037824 */ /* 0x000fe200078e0a03 */
[----:B------:R-:W-:Y:S01]  /*0d20*/  LOP3.LUT R5, R7, 0xfffffff8, RZ, 0xc0, !PT ;  /* 0xfffffff807057812 */ /* 0x000fe200078ec0ff */
[----:B------:R-:W-:Y:S01]  /*0d30*/  IMAD.SHL.U32 R215, R4, 0x200, RZ ;  /* 0x0000020004d77824 */ /* 0x000fe200078e00ff */
[----:B------:R-:W-:Y:S01]  /*0d40*/  SHF.R.S32.HI R13, RZ, 0x1f, R10 ;  /* 0x0000001fff0d7819 */ /* 0x000fe2000001140a */
[----:B------:R-:W-:Y:S02]  /*0d50*/  VIADD R10, R204, 0x40 ;  /* 0x00000040cc0a7836 */ /* 0x000fe40000000000 */
[C---:B------:R-:W-:Y:S01]  /*0d60*/  IMAD.IADD R20, R0.reuse, 0x1, -R11 ;  /* 0x0000000100147824 */ /* 0x040fe200078e0a0b */
[----:B------:R-:W-:Y:S01]  /*0d70*/  LEA.HI R13, R13, R204, RZ, 0x3 ;  /* 0x000000cc0d0d7211 */ /* 0x000fe200078f18ff */
[----:B------:R-:W-:Y:S01]  /*0d80*/  IMAD.IADD R226, R0, 0x1, -R5 ;  /* 0x0000000100e27824 */ /* 0x000fe200078e0a05 */
[----:B------:R-:W-:Y:S01]  /*0d90*/  SHF.R.S32.HI R0, RZ, 0x1f, R10 ;  /* 0x0000001fff007819 */ /* 0x000fe2000001140a */
[----:B------:R-:W-:Y:S01]  /*0da0*/  IMAD.SHL.U32 R194, R20, 0x4, RZ ;  /* 0x0000000414c27824 */ /* 0x000fe200078e00ff */
[----:B------:R-:W-:Y:S01]  /*0db0*/  LOP3.LUT R13, R13, 0xfffffff8, RZ, 0xc0, !PT ;  /* 0xfffffff80d0d7812 */ /* 0x000fe200078ec0ff */
[----:B------:R-:W-:Y:S01]  /*0dc0*/  IMAD R3, R4, 0x10, R3 ;  /* 0x0000001004037824 */ /* 0x000fe200078e0203 */
[----:B------:R-:W-:Y:S01]  /*0dd0*/  LEA.HI R0, R0, R10, RZ, 0x3 ;  /* 0x0000000a00007211 */ /* 0x000fe200078f18ff */
[C---:B------:R-:W-:Y:S01]  /*0de0*/  VIADD R206, R194.reuse, 0x40 ;  /* 0x00000040c2ce7836 */ /* 0x040fe20000000000 */
[----:B------:R-:W-:Y:S01]  /*0df0*/  STL [R1+0x3c], R20 ;  /* 0x00003c1401007387 */ /* 0x000fe20000100800 */
[----:B------:R-:W-:-:S02]  /*0e00*/  VIADD R207, R194, 0x20 ;  /* 0x00000020c2cf7836 */ /* 0x000fc40000000000 */
[----:B------:R-:W-:Y:S01]  /*0e10*/  IMAD.SHL.U32 R0, R0, 0x40, RZ ;  /* 0x0000004000007824 */ /* 0x000fe200078e00ff */
[----:B------:R-:W-:Y:S01]  /*0e20*/  STL [R1+0x68], R14 ;  /* 0x0000680e01007387 */ /* 0x000fe20000100800 */
[----:B------:R-:W-:Y:S02]  /*0e30*/  IMAD.IADD R193, R194, 0x1, R206 ;  /* 0x00000001c2c17824 */ /* 0x000fe400078e02ce */
[----:B------:R-:W-:Y:S01]  /*0e40*/  IMAD.IADD R221, R204, 0x1, -R13 ;  /* 0x00000001ccdd7824 */ /* 0x000fe200078e0a0d */
[----:B------:R-:W-:Y:S01]  /*0e50*/  LOP3.LUT R216, R0, 0xfffffe00, RZ, 0xc0, !PT ;  /* 0xfffffe0000d87812 */ /* 0x000fe200078ec0ff */
[----:B------:R-:W-:Y:S01]  /*0e60*/  IMAD.IADD R196, R194, 0x1, R207 ;  /* 0x00000001c2c47824 */ /* 0x000fe200078e02cf */
[----:B------:R-:W-:Y:S01]  /*0e70*/  SHF.R.S32.HI R0, RZ, 0x1f, R193 ;  /* 0x0000001fff007819 */ /* 0x000fe200000114c1 */
[----:B------:R-:W-:Y:S01]  /*0e80*/  IMAD.SHL.U32 R213, R221, 0x40, RZ ;  /* 0x00000040ddd57824 */ /* 0x000fe200078e00ff */
[----:B------:R-:W-:Y:S01]  /*0e90*/  STL [R1+0x38], RZ ;  /* 0x000038ff01007387 */ /* 0x000fe20000100800 */
[----:B------:R-:W-:Y:S01]  /*0ea0*/  IMAD.SHL.U32 R211, R10, 0x40, RZ ;  /* 0x000000400ad37824 */ /* 0x000fe200078e00ff */
[-C--:B------:R-:W-:Y:S01]  /*0eb0*/  LEA.HI R4, R0, R193.reuse, RZ, 0x6 ;  /* 0x000000c100047211 */ /* 0x080fe200078f30ff */
[----:B0-----:R-:W-:Y:S01]  /*0ec0*/  IMAD R12, R3, 0x8, R6 ;  /* 0x00000008030c7824 */ /* 0x001fe200078e0206 */
[----:B------:R-:W-:Y:S01]  /*0ed0*/  SHF.R.S32.HI R3, RZ, 0x1f, R196 ;  /* 0x0000001fff037819 */ /* 0x000fe200000114c4 */
[----:B------:R-:W-:Y:S01]  /*0ee0*/  IMAD.SHL.U32 R217, R226, 0x8, RZ ;  /* 0x00000008e2d97824 */ /* 0x000fe200078e00ff */
[----:B------:R-:W-:Y:S01]  /*0ef0*/  LOP3.LUT R213, R213, 0x1c0, RZ, 0xc0, !PT ;  /* 0x000001c0d5d57812 */ /* 0x000fe200078ec0ff */
[----:B------:R-:W-:Y:S01]  /*0f00*/  IMAD.SHL.U32 R4, R4, 0x80, RZ ;  /* 0x0000008004047824 */ /* 0x000fe200078e00ff */
[----:B------:R-:W-:Y:S01]  /*0f10*/  LEA.HI R2, R0, R193, RZ, 0x3 ;  /* 0x000000c100027211 */ /* 0x000fe200078f18ff */
[----:B------:R-:W-:Y:S01]  /*0f20*/  IMAD.SHL.U32 R16, R20, 0x8, RZ ;  /* 0x0000000814107824 */ /* 0x000fe200078e00ff */
[----:B------:R-:W-:Y:S01]  /*0f30*/  LOP3.LUT R211, R211, 0x1c0, RZ, 0xc0, !PT ;  /* 0x000001c0d3d37812 */ /* 0x000fe200078ec0ff */
[----:B------:R-:W-:Y:S01]  /*0f40*/  VIADD R225, R217, 0x80 ;  /* 0x00000080d9e17836 */ /* 0x000fe20000000000 */
[-C--:B------:R-:W-:Y:S01]  /*0f50*/  LEA.HI R198, R3, R196.reuse, RZ, 0x3 ;  /* 0x000000c403c67211 */ /* 0x080fe200078f18ff */
[C---:B------:R-:W-:Y:S01]  /*0f60*/  VIADD R23, R16.reuse, 0x60 ;  /* 0x0000006010177836 */ /* 0x040fe20000000000 */
[----:B------:R-:W-:Y:S01]  /*0f70*/  SHF.R.U32.HI R214, RZ, 0x3, R213 ;  /* 0x00000003ffd67819 */ /* 0x000fe200000116d5 */
[C---:B------:R-:W-:Y:S01]  /*0f80*/  VIADD R22, R16.reuse, 0x80 ;  /* 0x0000008010167836 */ /* 0x040fe20000000000 */
[--C-:B------:R-:W-:Y:S01]  /*0f90*/  LOP3.LUT R5, R213, 0x38, R2.reuse, 0xf8, !PT ;  /* 0x00000038d5057812 */ /* 0x100fe200078ef802 */
[----:B------:R-:W-:Y:S01]  /*0fa0*/  VIADD R192, R16, 0xa0 ;  /* 0x000000a010c07836 */ /* 0x000fe20000000000 */
[----:B------:R-:W-:Y:S01]  /*0fb0*/  SHF.R.U32.HI R13, RZ, 0x3, R211 ;  /* 0x00000003ff0d7819 */ /* 0x000fe200000116d3 */
[C---:B------:R-:W-:Y:S01]  /*0fc0*/  VIADD R209, R194.reuse, 0x10 ;  /* 0x00000010c2d17836 */ /* 0x040fe20000000000 */
[----:B------:R-:W-:Y:S01]  /*0fd0*/  LOP3.LUT R10, R211, 0x38, R2, 0xf8, !PT ;  /* 0x00000038d30a7812 */ /* 0x000fe200078ef802 */
[----:B------:R-:W-:Y:S01]  /*0fe0*/  VIADD R224, R217, 0x40 ;  /* 0x00000040d9e07836 */ /* 0x000fe20000000000 */
[----:B------:R-:W-:Y:S01]  /*0ff0*/  LOP3.LUT R6, R211, 0x38, R198, 0xf8, !PT ;  /* 0x00000038d3067812 */ /* 0x000fe200078ef8c6 */
[C---:B------:R-:W-:Y:S01]  /*1000*/  VIADD R208, R194.reuse, 0x30 ;  /* 0x00000030c2d07836 */ /* 0x040fe20000000000 */
[----:B------:R-:W-:Y:S01]  /*1010*/  LEA.HI R3, R3, R196, RZ, 0x6 ;  /* 0x000000c403037211 */ /* 0x000fe200078f30ff */
[----:B------:R-:W-:Y:S01]  /*1020*/  VIADD R210, R194, 0x50 ;  /* 0x00000050c2d27836 */ /* 0x000fe20000000000 */
[----:B------:R-:W-:-:S02]  /*1030*/  LOP3.LUT R4, R4, 0xffffe000, RZ, 0xc0, !PT ;  /* 0xffffe00004047812 */ /* 0x000fc400078ec0ff */
[----:B------:R-:W-:Y:S01]  /*1040*/  LOP3.LUT R5, R5, R214, RZ, 0x3c, !PT ;  /* 0x000000d605057212 */ /* 0x000fe200078e3cff */
[----:B------:R-:W-:Y:S01]  /*1050*/  IMAD.SHL.U32 R0, R3, 0x80, RZ ;  /* 0x0000008003007824 */ /* 0x000fe200078e00ff */
[-C--:B------:R-:W-:Y:S02]  /*1060*/  LOP3.LUT R11, R10, R13.reuse, RZ, 0x3c, !PT ;  /* 0x0000000d0a0b7212 */ /* 0x080fe400078e3cff */
[----:B------:R-:W-:Y:S02]  /*1070*/  LOP3.LUT R9, R6, R13, RZ, 0x3c, !PT ;  /* 0x0000000d06097212 */ /* 0x000fe400078e3cff */
[-C--:B------:R-:W-:Y:S02]  /*1080*/  IADD3 R6, R5, R4.reuse, R215 ;  /* 0x0000000405067210 */ /* 0x080fe40007ffe0d7 */
[----:B------:R-:W-:Y:S01]  /*1090*/  IADD3 R11, R11, R4, R216 ;  /* 0x000000040b0b7210 */ /* 0x000fe20007ffe0d8 */
[----:B------:R-:W-:Y:S01]  /*10a0*/  IMAD.U32 R4, RZ, RZ, UR4 ;  /* 0x00000004ff047e24 */ /* 0x000fe2000f8e00ff */
[----:B------:R-:W-:-:S02]  /*10b0*/  SHF.R.S32.HI R5, RZ, 0x3, R7 ;  /* 0x00000003ff057819 */ /* 0x000fc40000011407 */
[----:B------:R-:W-:Y:S02]  /*10c0*/  LOP3.LUT R3, R213, 0x38, R198, 0xf8, !PT ;  /* 0x00000038d5037812 */ /* 0x000fe400078ef8c6 */
[----:B------:R-:W-:Y:S01]  /*10d0*/  LOP3.LUT R0, R0, 0xffffe000, RZ, 0xc0, !PT ;  /* 0xffffe00000007812 */ /* 0x000fe200078ec0ff */
[----:B------:R0:W-:Y:S01]  /*10e0*/  STL [R1+0x44], R5 ;  /* 0x0000440501007387 */ /* 0x0001e20000100800 */
[----:B------:R-:W-:Y:S02]  /*10f0*/  LOP3.LUT R3, R3, R214, RZ, 0x3c, !PT ;  /* 0x000000d603037212 */ /* 0x000fe400078e3cff */
[----:B------:R-:W-:Y:S01]  /*1100*/  SHF.R.S32.HI R199, RZ, 0x3, R2 ;  /* 0x00000003ffc77819 */ /* 0x000fe20000011402 */
[----:B------:R1:W-:Y:S01]  /*1110*/  STL [R1+0x60], R4 ;  /* 0x0000600401007387 */ /* 0x0003e20000100800 */
[-C--:B------:R-:W-:Y:S02]  /*1120*/  IADD3 R3, R3, R0.reuse, R215 ;  /* 0x0000000003037210 */ /* 0x080fe40007ffe0d7 */
[----:B------:R-:W-:Y:S01]  /*1130*/  IADD3 R9, R9, R0, R216 ;  /* 0x0000000009097210 */ /* 0x000fe20007ffe0d8 */
[----:B------:R-:W-:Y:S01]  /*1140*/  IMAD.U32 R0, RZ, RZ, UR5 ;  /* 0x00000005ff007e24 */ /* 0x000fe2000f8e00ff */
[----:B------:R-:W-:-:S02]  /*1150*/  LEA R2, R3, UR4, 0x1 ;  /* 0x0000000403027c11 */ /* 0x000fc4000f8e08ff */
[--C-:B0-----:R-:W-:Y:S02]  /*1160*/  LOP3.LUT R5, R211, 0x38, R16.reuse, 0xf8, !PT ;  /* 0x00000038d3057812 */ /* 0x101fe400078ef810 */
[----:B------:R-:W-:Y:S02]  /*1170*/  LEA R3, R6, UR4, 0x1 ;  /* 0x0000000406037c11 */ /* 0x000fe4000f8e08ff */
[----:B-1----:R-:W-:Y:S01]  /*1180*/  SHF.R.S32.HI R4, RZ, 0x1f, R225 ;  /* 0x0000001fff047819 */ /* 0x002fe200000114e1 */
[----:B------:R-:W-:Y:S01]  /*1190*/  IMAD.SHL.U32 R4, R12, 0x8, RZ ;  /* 0x000000080c047824 */ /* 0x000fe200078e00ff */
[----:B------:R-:W-:Y:S02]  /*11a0*/  LOP3.LUT R5, R216, R5, R13, 0xf6, !PT ;  /* 0x00000005d8057212 */ /* 0x000fe400078ef60d */
[----:B------:R-:W-:Y:S02]  /*11b0*/  LEA.HI R0, R20, R20, RZ, 0x1 ;  /* 0x0000001414007211 */ /* 0x000fe400078f08ff */
[----:B------:R0:W-:Y:S01]  /*11c0*/  STL [R1+0x6c], R4 ;  /* 0x00006c0401007387 */ /* 0x0001e20000100800 */
[----:B------:R-:W-:-:S02]  /*11d0*/  SHF.R.S32.HI R17, RZ, 0x1f, R16 ;  /* 0x0000001fff117819 */ /* 0x000fc40000011410 */
[----:B------:R-:W-:Y:S01]  /*11e0*/  LOP3.LUT R0, R0, 0x1ffffffe, RZ, 0xc0, !PT ;  /* 0x1ffffffe00007812 */ /* 0x000fe200078ec0ff */
[----:B------:R1:W-:Y:S01]  /*11f0*/  STL [R1+0x5c], R2 ;  /* 0x00005c0201007387 */ /* 0x0003e20000100800 */
[----:B------:R-:W-:Y:S02]  /*1200*/  SHF.R.S32.HI R203, RZ, 0x1f, R23 ;  /* 0x0000001fffcb7819 */ /* 0x000fe40000011417 */
[----:B------:R-:W-:Y:S01]  /*1210*/  SHF.R.S32.HI R202, RZ, 0x1f, R22 ;  /* 0x0000001fffca7819 */ /* 0x000fe20000011416 */
[----:B------:R-:W-:Y:S01]  /*1220*/  IMAD.IADD R0, R20, 0x1, -R0 ;  /* 0x0000000114007824 */ /* 0x000fe200078e0a00 */
[----:B------:R-:W-:Y:S02]  /*1230*/  SHF.R.S32.HI R201, RZ, 0x1f, R192 ;  /* 0x0000001fffc97819 */ /* 0x000fe400000114c0 */
[----:B0-----:R-:W-:Y:S01]  /*1240*/  LEA R4, R5, UR4, 0x1 ;  /* 0x0000000405047c11 */ /* 0x001fe2000f8e08ff */
[----:B------:R-:W-:Y:S01]  /*1250*/  IMAD R223, R0, 0x8, R14 ;  /* 0x0000000800df7824 */ /* 0x000fe200078e020e */
[----:B------:R-:W-:-:S02]  /*1260*/  SHF.R.S32.HI R198, RZ, 0x3, R198 ;  /* 0x00000003ffc67819 */ /* 0x000fc400000114c6 */
[----:B-1----:R-:W-:Y:S01]  /*1270*/  LEA R2, R11, UR4, 0x1 ;  /* 0x000000040b027c11 */ /* 0x002fe2000f8e08ff */
[----:B------:R0:W-:Y:S02]  /*1280*/  STL [R1+0x58], R4 ;  /* 0x0000580401007387 */ /* 0x0001e40000100800 */
[----:B0-----:R-:W-:-:S05]  /*1290*/  LEA R4, R9, UR4, 0x1 ;  /* 0x0000000409047c11 */ /* 0x001fca000f8e08ff */
[----:B------:R0:W-:Y:S04]  /*12a0*/  STL [R1+0x50], R4 ;  /* 0x0000500401007387 */ /* 0x0001e80000100800 */
[----:B------:R0:W-:Y:S04]  /*12b0*/  STL [R1+0x54], R3 ;  /* 0x0000540301007387 */ /* 0x0001e80000100800 */
[----:B------:R0:W-:Y:S02]  /*12c0*/  STL [R1+0x4c], R2 ;  /* 0x00004c0201007387 */ /* 0x0001e40000100800 */
.L_x_2927:
[----:B0---4-:R-:W0:Y:S01]  /*12d0*/  LDC.64 R2, c[0x0][0xc88] ;  /* 0x00032200ff027b82 */ /* 0x011e220000000a00 */
[----:B------:R-:W-:Y:S01]  /*12e0*/  ULDC.64 UR10, c[0x0][0x208] ;  /* 0x00008200000a7ab9 */ /* 0x000fe20000000a00 */
[----:B------:R-:W-:Y:S01]  /*12f0*/  ULDC.64 UR4, c[0x0][0xa28] ;  /* 0x00028a0000047ab9 */ /* 0x000fe20000000a00 */
[----:B------:R-:W-:Y:S01]  /*1300*/  ULDC.64 UR8, c[0x0][0xa18] ;  /* 0x0002860000087ab9 */ /* 0x000fe20000000a00 */
[----:B------:R-:W-:Y:S01]  /*1310*/  ULDC.64 UR6, c[0x0][0xa08] ;  /* 0x0002820000067ab9 */ /* 0x000fe20000000a00 */
[----:B0-----:R-:W-:-:S05]  /*1320*/  IMAD.WIDE R2, R31, 0x4, R2 ;  /* 0x000000041f027825 */ /* 0x001fca00078e0202 */
[----:B--2---:R-:W2:Y:S01]  /*1330*/  LDG.E R8, desc[UR10][R2.64] ;  /* 0x0000000a02087981 */ /* 0x004ea2000c1e1900 */
[----:B------:R-:W-:Y:S01]  /*1340*/  ISETP.NE.U32.AND P2, PT, RZ, UR4, PT ;  /* 0x00000004ff007c0c */ /* 0x000fe2000bf45070 */
[----:B------:R-:W-:Y:S01]  /*1350*/  IMAD.MOV.U32 R26, RZ, RZ, RZ ;  /* 0x000000ffff1a7224 */ /* 0x000fe200078e00ff */
[----:B------:R-:W-:Y:S02]  /*1360*/  ISETP.NE.U32.AND P1, PT, RZ, UR8, PT ;  /* 0x00000008ff007c0c */ /* 0x000fe4000bf25070 */
[----:B------:R-:W-:Y:S02]  /*1370*/  ISETP.NE.AND.EX P2, PT, RZ, UR5, PT, P2 ;  /* 0x00000005ff007c0c */ /* 0x000fe4000bf45320 */
[----:B------:R-:W-:Y:S02]  /*1380*/  ISETP.NE.AND.EX P1, PT, RZ, UR9, PT, P1 ;  /* 0x00000009ff007c0c */ /* 0x000fe4000bf25310 */
[----:B------:R-:W-:-:S04]  /*1390*/  ISETP.NE.U32.AND P0, PT, RZ, UR6, PT ;  /* 0x00000006ff007c0c */ /* 0x000fc8000bf05070 */
[----:B------:R-:W-:Y:S01]  /*13a0*/  ISETP.NE.AND.EX P0, PT, RZ, UR7, PT, P0 ;  /* 0x00000007ff007c0c */ /* 0x000fe2000bf05300 */
[----:B------:R-:W-:Y:S01]  /*13b0*/  IMAD.MOV.U32 R227, RZ, RZ, R30 ;  /* 0x000000ffffe37224 */ /* 0x000fe200078e001e */
[----:B--2---:R-:W-:Y:S01]  /*13c0*/  SHF.R.S32.HI R0, RZ, 0x1f, R8 ;  /* 0x0000001fff007819 */ /* 0x004fe20000011408 */
[----:B------:R-:W-:Y:S02]  /*13d0*/  STL [R1+0x4], R8 ;  /* 0x0000040801007387 */ /* 0x000fe40000100800 */
[C---:B------:R-:W-:Y:S01]  /*13e0*/  @P2 LEA R2, P3, R8.reuse, UR4, 0x2 ;  /* 0x0000000408022c11 */ /* 0x040fe2000f8610ff */
[----:B------:R-:W-:Y:S01]  /*13f0*/  ULDC UR4, c[0x0][0x288] ;  /* 0x0000a20000047ab9 */ /* 0x000fe20000000800 */
[C-C-:B------:R-:W-:Y:S01]  /*1400*/  SHF.L.U64.HI R229, R8.reuse, 0x2, R0.reuse ;  /* 0x0000000208e57819 */ /* 0x140fe20000010200 */
[----:B------:R0:W-:Y:S01]  /*1410*/  STL [R1+0x40], R0 ;  /* 0x0000400001007387 */ /* 0x0001e20000100800 */
[C---:B------:R-:W-:Y:S01]  /*1420*/  @P2 LEA.HI.X R3, R8.reuse, UR5, R0, 0x2, P3 ;  /* 0x0000000508032c11 */ /* 0x040fe200098f1400 */
[----:B------:R-:W-:-:S02]  /*1430*/  IMAD.SHL.U32 R228, R8, 0x4, RZ ;  /* 0x0000000408e47824 */ /* 0x000fc400078e00ff */
[----:B------:R-:W-:Y:S01]  /*1440*/  IMAD.U32 R219, RZ, RZ, UR4 ;  /* 0x00000004ffdb7e24 */ /* 0x000fe2000f8e00ff */
[----:B------:R-:W-:Y:S01]  /*1450*/  ULDC.64 UR4, c[0x0][0x418] ;  /* 0x0001060000047ab9 */ /* 0x000fe20000000a00 */
[----:B0-----:R-:W-:Y:S01]  /*1460*/  IMAD.MOV.U32 R0, RZ, RZ, RZ ;  /* 0x000000ffff007224 */ /* 0x001fe200078e00ff */
[----:B------:R-:W-:Y:S01]  /*1470*/  UISETP.NE.U32.AND UP0, UPT, UR4, URZ, UPT ;  /* 0x0000003f0400728c */ /* 0x000fe2000bf05070 */
[C---:B---3--:R-:W-:Y:S02]  /*1480*/  IADD3 R6, P4, R228.reuse, UR6, RZ ;  /* 0x00000006e4067c10 */ /* 0x048fe4000ff9e0ff */
[----:B------:R-:W-:Y:S02]  /*1490*/  ULDC UR4, c[0x0][0x424] ;  /* 0x0001090000047ab9 */ /* 0x000fe40000000800 */
[----:B------:R0:W5:Y:S01]  /*14a0*/  @P2 LDG.E R0, desc[UR10][R2.64] ;  /* 0x0000000a02002981 */ /* 0x000162000c1e1900 */
[----:B------:R-:W-:Y:S01]  /*14b0*/  @P1 IADD3 R4, P2, R228, UR8, RZ ;  /* 0x00000008e4041c10 */ /* 0x000fe2000ff5e0ff */
[----:B------:R-:W-:Y:S01]  /*14c0*/  UISETP.NE.AND.EX UP0, UPT, UR5, URZ, UPT, UP0 ;  /* 0x0000003f0500728c */ /* 0x000fe2000bf05300 */
[----:B------:R-:W-:-:S02]  /*14d0*/  IADD3.X R7, R229, UR7, RZ, P4, !PT ;  /* 0x00000007e5077c10 */ /* 0x000fc4000a7fe4ff */
[----:B------:R-:W-:Y:S01]  /*14e0*/  @P1 IADD3.X R5, R229, UR9, RZ, P2, !PT ;  /* 0x00000009e5051c10 */ /* 0x000fe200097fe4ff */
[----:B------:R-:W-:Y:S01]  /*14f0*/  ULDC.64 UR8, c[0x0][0xa20] ;  /* 0x0002880000087ab9 */ /* 0x000fe20000000a00 */
[----:B------:R-:W-:Y:S01]  /*1500*/  USEL UR4, UR4, 0x1, UP0 ;  /* 0x0000000104047887 */ /* 0x000fe20008000000 */
[----:B------:R-:W-:Y:S01]  /*1510*/  ISETP.NE.U32.AND P2, PT, RZ, UR8, PT ;  /* 0x00000008ff007c0c */ /* 0x000fe2000bf45070 */
[----:B------:R-:W-:Y:S01]  /*1520*/  ULDC UR5, c[0x0][0x2f0] ;  /* 0x0000bc0000057ab9 */ /* 0x000fe20000000800 */
[----:B------:R0:W5:Y:S01]  /*1530*/  @P0 LDG.E R26, desc[UR10][R6.64] ;  /* 0x0000000a061a0981 */ /* 0x000162000c1e1900 */
[----:B------:R-:W-:Y:S01]  /*1540*/  UIMAD UR4, UR4, UR5, URZ ;  /* 0x00000005040472a4 */ /* 0x000fe2000f8e023f */
[----:B------:R-:W-:Y:S02]  /*1550*/  ISETP.NE.AND.EX P2, PT, RZ, UR9, PT, P2 ;  /* 0x00000009ff007c0c */ /* 0x000fe4000bf45320 */
[----:B------:R0:W5:Y:S01]  /*1560*/  @P1 LDG.E R219, desc[UR10][R4.64] ;  /* 0x0000000a04db1981 */ /* 0x000162000c1e1900 */
[----:B------:R-:W-:Y:S01]  /*1570*/  ULDC UR5, c[0x0][0x348] ;  /* 0x0000d20000057ab9 */ /* 0x000fe20000000800 */
[----:B------:R-:W-:Y:S01]  /*1580*/  IMAD.MOV.U32 R24, RZ, RZ, R8 ;  /* 0x000000ffff187224 */ /* 0x000fe200078e0008 */
[----:B------:R-:W-:Y:S08]  /*1590*/  @P1 BRA `(.L_x_2692) ;  /* 0x0000000000281947 */ /* 0x000ff00003800000 */
[----:B------:R-:W-:Y:S02]  /*15a0*/  ULDC.64 UR6, c[0x0][0xa00] ;  /* 0x0002800000067ab9 */ /* 0x000fe40000000a00 */
[----:B------:R-:W-:-:S04]  /*15b0*/  ISETP.NE.U32.AND P1, PT, RZ, UR6, PT ;  /* 0x00000006ff007c0c */ /* 0x000fc8000bf25070 */
[----:B------:R-:W-:-:S13]  /*15c0*/  ISETP.NE.AND.EX P1, PT, RZ, UR7, PT, P1 ;  /* 0x00000007ff007c0c */ /* 0x000fda000bf25310 */
[----:B------:R-:W-:Y:S05]  /*15d0*/  @!P1 BRA `(.L_x_2692) ;  /* 0x0000000000189947 */ /* 0x000fea0003800000 */
[----:B0-----:R-:W0:Y:S01]  /*15e0*/  LDC.64 R2, c[0x0][0xa00] ;  /* 0x00028000ff027b82 */ /* 0x001e220000000a00 */
[----:B------:R-:W-:Y:S01]  /*15f0*/  ULDC.64 UR6, c[0x0][0x208] ;  /* 0x0000820000067ab9 */ /* 0x000fe20000000a00 */
[----:B0-----:R-:W-:-:S05]  /*1600*/  IMAD.WIDE R2, R24, 0x4, R2 ;  /* 0x0000000418027825 */ /* 0x001fca00078e0202 */
[----:B-----5:R-:W2:Y:S04]  /*1610*/  LDG.E R219, desc[UR6][R2.64] ;  /* 0x0000000602db7981 */ /* 0x020ea8000c1e1900 */
[----:B------:R-:W2:Y:S02]  /*1620*/  LDG.E R4, desc[UR6][R2.64+0x4] ;  /* 0x0000040602047981 */ /* 0x000ea4000c1e1900 */
[----:B--2---:R-:W-:-:S07]  /*1630*/  IMAD.IADD R219, R4, 0x1, -R219 ;  /* 0x0000000104db7824 */ /* 0x004fce00078e0adb */
.L_x_2692:
[----:B0-----:R-:W-:Y:S02]  /*1640*/  IMAD.U32 R2, RZ, RZ, UR5 ;  /* 0x00000005ff027e24 */ /* 0x001fe4000f8e00ff */
[----:B------:R-:W-:Y:S01]  /*1650*/  IMAD.U32 R27, RZ, RZ, UR4 ;  /* 0x00000004ff1b7e24 */ /* 0x000fe2000f8e00ff */
[----:B------:R-:W-:Y:S06]  /*1660*/  @!P2 BRA `(.L_x_2693) ;  /* 0x000000000014a947 */ /* 0x000fec0003800000 */
[----:B------:R-:W-:Y:S01]  /*1670*/  IADD3 R4, P0, R228, UR8, RZ ;  /* 0x00000008e4047c10 */ /* 0x000fe2000ff1e0ff */
[----:B------:R-:W-:-:S03]  /*1680*/  ULDC.64 UR4, c[0x0][0x208] ;  /* 0x0000820000047ab9 */ /* 0x000fc60000000a00 */
[----:B------:R-:W-:-:S05]  /*1690*/  IADD3.X R5, R229, UR9, RZ, P0, !PT ;  /* 0x00000009e5057c10 */ /* 0x000fca00087fe4ff */
[----:B------:R0:W5:Y:S01]  /*16a0*/  LDG.E R27, desc[UR4][R4.64] ;  /* 0x00000004041b7981 */ /* 0x000162000c1e1900 */
[----:B------:R-:W-:Y:S05]  /*16b0*/  BRA `(.L_x_2694) ;  /* 0x0000000000147947 */ /* 0x000fea0003800000 */
.L_x_2693:
[----:B------:R-:W-:Y:S05]  /*16c0*/  @!P0 BRA `(.L_x_2694) ;  /* 0x0000000000108947 */ /* 0x000fea0003800000 */
[----:B------:R-:W-:Y:S02]  /*16d0*/  ULDC.64 UR4, c[0x0][0x208] ;  /* 0x0000820000047ab9 */ /* 0x000fe40000000a00 */
[----:B------:R-:W2:Y:S04]  /*16e0*/  LDG.E R4, desc[UR4][R6.64] ;  /* 0x0000000406047981 */ /* 0x000ea8000c1e1900 */
[----:B------:R-:W2:Y:S02]  /*16f0*/  LDG.E R27, desc[UR4][R6.64+0x4] ;  /* 0x00000404061b7981 */ /* 0x000ea4000c1e1900 */
[----:B--2---:R-:W-:-:S07]  /*1700*/  IMAD.IADD R27, R27, 0x1, -R4 ;  /* 0x000000011b1b7824 */ /* 0x004fce00078e0a04 */
.L_x_2694:
[----:B------:R-:W-:Y:S01]  /*1710*/  ULDC.64 UR4, c[0x0][0xa10] ;  /* 0x0002840000047ab9 */ /* 0x000fe20000000a00 */
[----:B------:R-:W-:Y:S01]  /*1720*/  ULDC.64 UR6, c[0x0][0x208] ;  /* 0x0000820000067ab9 */ /* 0x000fe20000000a00 */
[----:B------:R-:W-:Y:S01]  /*1730*/  ISETP.NE.U32.AND P0, PT, RZ, UR4, PT ;  /* 0x00000004ff007c0c */ /* 0x000fe2000bf05070 */
[----:B------:R-:W1:Y:S03]  /*1740*/  LDC R9, c[0x0][0x448] ;  /* 0x00011200ff097b82 */ /* 0x000e660000000800 */
[----:B------:R-:W-:Y:S01]  /*1750*/  ISETP.NE.AND.EX P0, PT, RZ, UR5, PT, P0 ;  /* 0x00000005ff007c0c */ /* 0x000fe2000bf05300 */
[----:B------:R-:W-:-:S12]  /*1760*/  ULDC.64 UR4, c[0x0][0xa30] ;  /* 0x00028c0000047ab9 */ /* 0x000fd80000000a00 */
[----:B0-----:R-:W0:Y:S02]  /*1770*/  @P0 LDC.64 R4, c[0x0][0xa10] ;  /* 0x00028400ff040b82 */ /* 0x001e240000000a00 */
[----:B0-----:R-:W-:-:S05]  /*1780*/  @P0 IMAD.WIDE R4, R24, 0x4, R4 ;  /* 0x0000000418040825 */ /* 0x001fca00078e0204 */
[----:B------:R-:W2:Y:S04]  /*1790*/  @P0 LDG.E R3, desc[UR6][R4.64] ;  /* 0x0000000604030981 */ /* 0x000ea8000c1e1900 */
[----:B------:R0:W2:Y:S01]  /*17a0*/  @P0 LDG.E R8, desc[UR6][R4.64+0x4] ;  /* 0x0000040604080981 */ /* 0x0000a2000c1e1900 */
[----:B------:R-:W-:Y:S01]  /*17b0*/  ISETP.NE.U32.AND P1, PT, RZ, UR4, PT ;  /* 0x00000004ff007c0c */ /* 0x000fe2000bf25070 */
[----:B-----5:R-:W-:-:S03]  /*17c0*/  IMAD.MOV.U32 R137, RZ, RZ, R27 ;  /* 0x000000ffff897224 */ /* 0x020fc600078e001b */
[----:B------:R-:W-:-:S13]  /*17d0*/  ISETP.NE.AND.EX P1, PT, RZ, UR5, PT, P1 ;  /* 0x00000005ff007c0c */ /* 0x000fda000bf25310 */
[----:B------:R-:W-:-:S04]  /*17e0*/  @P1 IADD3 R6, P2, R228, UR4, RZ ;  /* 0x00000004e4061c10 */ /* 0x000fc8000ff5e0ff */
[----:B------:R-:W-:-:S05]  /*17f0*/  @P1 IADD3.X R7, R229, UR5, RZ, P2, !PT ;  /* 0x00000005e5071c10 */ /* 0x000fca00097fe4ff */
[----:B------:R3:W5:Y:S01]  /*1800*/  @P1 LDG.E R137, desc[UR6][R6.64] ;  /* 0x0000000606891981 */ /* 0x000762000c1e1900 */
[----:B-1----:R-:W-:Y:S01]  /*1810*/  ISETP.NE.AND P1, PT, R9, 0x1, PT ;  /* 0x000000010900780c */ /* 0x002fe20003f25270 */
[----:B------:R-:W-:Y:S01]  /*1820*/  IMAD.SHL.U32 R218, R29, 0x80, RZ ;  /* 0x000000801dda7824 */ /* 0x000fe200078e00ff */
[----:B------:R-:W-:Y:S01]  /*1830*/  PLOP3.LUT P2, PT, PT, PT, PT, 0x80, 0x0 ;  /* 0x000000000000781c */ /* 0x000fe20003f4f070 */
[----:B------:R-:W-:Y:S02]  /*1840*/  IMAD.IADD R11, R27, 0x1, -R0 ;  /* 0x000000011b0b7824 */ /* 0x000fe400078e0a00 */
[----:B0-----:R-:W-:-:S08]  /*1850*/  VIADD R4, R218, 0x7f ;  /* 0x0000007fda047836 */ /* 0x001fd00000000000 */
[----:B------:R-:W0:Y:S08]  /*1860*/  @P1 LDC R9, c[0x0][0x44c] ;  /* 0x00011300ff091b82 */ /* 0x000e300000000800 */
[----:B------:R-:W1:Y:S01]  /*1870*/  @P1 LDC R5, c[0x0][0x450] ;  /* 0x00011400ff051b82 */ /* 0x000e620000000800 */
[----:B0-----:R-:W-:-:S05]  /*1880*/  @P1 IMAD.HI.U32 R0, R4, R9, RZ ;  /* 0x0000000904001227 */ /* 0x001fca00078e00ff */
[----:B-1----:R-:W-:Y:S01]  /*1890*/  @P1 SHF.R.U32.HI R4, RZ, R5, R0 ;  /* 0x00000005ff041219 */ /* 0x002fe20000011600 */
[----:B--2---:R-:W-:-:S04]  /*18a0*/  @P0 IMAD.IADD R2, R8, 0x1, -R3 ;  /* 0x0000000108020824 */ /* 0x004fc800078e0a03 */
[----:B------:R-:W-:-:S04]  /*18b0*/  IMAD.IADD R220, R11, 0x1, R2 ;  /* 0x000000010bdc7824 */ /* 0x000fc800078e0202 */
[C---:B------:R-:W-:Y:S01]  /*18c0*/  VIADD R0, R220.reuse, 0x5f ;  /* 0x0000005fdc007836 */ /* 0x040fe20000000000 */
[----:B------:R-:W-:-:S03]  /*18d0*/  IADD3 R138, R220, 0x60, -R219 ;  /* 0x00000060dc8a7810 */ /* 0x000fc60007ffe8db */
[----:B------:R-:W-:-:S04]  /*18e0*/  IMAD.HI R0, R0, 0x2aaaaaab, RZ ;  /* 0x2aaaaaab00007827 */ /* 0x000fc800078e02ff */
[----:B------:R-:W-:Y:S01]  /*18f0*/  IMAD.IADD R4, R138, 0x1, R4 ;  /* 0x000000018a047824 */ /* 0x000fe200078e0204 */
[----:B------:R-:W-:-:S03]  /*1900*/  SHF.R.U32.HI R139, RZ, 0x1f, R0 ;  /* 0x0000001fff8b7819 */ /* 0x000fc60000011600 */
[----:B------:R-:W-:Y:S01]  /*1910*/  IMAD.HI R4, R4, 0x2aaaaaab, RZ ;  /* 0x2aaaaaab04047827 */ /* 0x000fe200078e02ff */
[----:B------:R-:W-:-:S03]  /*1920*/  LEA.HI.SX32 R139, R0, R139, 0x1c ;  /* 0x0000008b008b7211 */ /* 0x000fc600078fe2ff */
[----:B------:R-:W-:Y:S01]  /*1930*/  IMAD.MOV R0, RZ, RZ, -R11 ;  /* 0x000000ffff007224 */ /* 0x000fe200078e0a0b */
[----:B------:R-:W-:-:S04]  /*1940*/  SHF.R.U32.HI R3, RZ, 0x1f, R4 ;  /* 0x0000001fff037819 */ /* 0x000fc80000011604 */
[----:B------:R-:W-:-:S04]  /*1950*/  LEA.HI.SX32 R4, R4, R3, 0x1c ;  /* 0x0000000304047211 */ /* 0x000fc800078fe2ff */
[----:B------:R-:W-:-:S05]  /*1960*/  VIMNMX R4, R139, R4, PT ;  /* 0x000000048b047248 */ /* 0x000fca0003fe0100 */
[----:B------:R-:W-:Y:S01]  /*1970*/  IMAD R3, R4, 0x60, -R11 ;  /* 0x0000006004037824 */ /* 0x000fe200078e0a0b */
[----:B------:R-:W-:-:S04]  /*1980*/  VIMNMX R4, RZ, R0, !PT ;  /* 0x00000000ff047248 */ /* 0x000fc80007fe0100 */
        /* <DEDUP_REMOVED lines=10> */
[----:B---3--:R-:W-:Y:S05]  /*1a30*/  @!P0 BRA `(.L_x_2695) ;  /* 0x0000009400dc8947 */ /* 0x008fea0003800000 */
        /* <DEDUP_REMOVED lines=20> */
.L_x_2697:
[----:B------:R-:W-:Y:S05]  /*1b80*/  BSYNC B6 ;  /* 0x0000000000067941 */ /* 0x000fea0003800000 */
.L_x_2696:
        /* <DEDUP_REMOVED lines=20> */
.L_x_2699:
[----:B------:R-:W-:Y:S05]  /*1cd0*/  BSYNC B6 ;  /* 0x0000000000067941 */ /* 0x000fea0003800000 */
.L_x_2698:
[----:B------:R-:W-:Y:S01]  /*1ce0*/  ULDC.64 UR4, c[0x0][0x9f8] ;  /* 0x00027e0000047ab9 */ /* 0x000fe20000000a00 */
[----:B------:R-:W2:Y:S01]  /*1cf0*/  LDL R21, [R1+0x3c] ;  /* 0x00003c0001157983 */ /* 0x000ea20000100800 */
[----:B------:R-:W-:Y:S01]  /*1d00*/  ISETP.NE.U32.AND P0, PT, RZ, UR4, PT ;  /* 0x00000004ff007c0c */ /* 0x000fe2000bf05070 */
[----:B------:R-:W-:Y:S01]  /*1d10*/  ULDC.64 UR6, c[0x0][0x208] ;  /* 0x0000820000067ab9 */ /* 0x000fe20000000a00 */
[----:B------:R-:W0:Y:S01]  /*1d20*/  LDC.64 R96, c[0x0][0x3f8] ;  /* 0x0000fe00ff607b82 */ /* 0x000e220000000a00 */
[----:B------:R-:W3:Y:S01]  /*1d30*/  LDL.LU R20, [R1] ;  /* 0x0000000001147983 */ /* 0x000ee20000300800 */
[----:B------:R-:W-:-:S06]  /*1d40*/  ISETP.NE.AND.EX P0, PT, RZ, UR5, PT, P0 ;  /* 0x00000005ff007c0c */ /* 0x000fcc000bf05300 */
[----:B------:R-:W1:Y:S07]  /*1d50*/  LDC R15, c[0x0][0x3f4] ;  /* 0x0000fd00ff0f7b82 */ /* 0x000e6e0000000800 */
[----:B------:R-:W-:Y:S01]  /*1d60*/  @P0 IADD3 R4, P1, R228, UR4, RZ ;  /* 0x00000004e4040c10 */ /* 0x000fe2000ff3e0ff */
[----:B------:R-:W-:Y:S01]  /*1d70*/  ULDC UR4, c[0x0][0x2f4] ;  /* 0x0000bd0000047ab9 */ /* 0x000fe20000000800 */
[----:B------:R-:W4:Y:S02]  /*1d80*/  LDC.64 R90, c[0x0][0x408] ;  /* 0x00010200ff5a7b82 */ /* 0x000f240000000a00 */
[----:B------:R-:W-:-:S05]  /*1d90*/  @P0 IADD3.X R5, R229, UR5, RZ, P1, !PT ;  /* 0x00000005e5050c10 */ /* 0x000fca0008ffe4ff */
[----:B------:R1:W3:Y:S01]  /*1da0*/  @P0 LDG.E R24, desc[UR6][R4.64] ;  /* 0x0000000604180981 */ /* 0x0002e2000c1e1900 */
[----:B------:R-:W-:Y:S01]  /*1db0*/  ISETP.GE.AND P1, PT, R196, UR4, PT ;  /* 0x00000004c4007c0c */ /* 0x000fe2000bf26270 */
[----:B0-----:R-:W-:Y:S01]  /*1dc0*/  IMAD.WIDE.U32 R98, R204, R96, R16 ;  /* 0x00000060cc627225 */ /* 0x001fe200078e0010 */
[----:B------:R-:W-:Y:S01]  /*1dd0*/  ISETP.GE.AND P0, PT, R16, UR4, PT ;  /* 0x0000000410007c0c */ /* 0x000fe2000bf06270 */
[----:B------:R-:W0:Y:S01]  /*1de0*/  S2R R140, SR_TID.X ;  /* 0x00000000008c7919 */ /* 0x000e220000002100 */
[----:B------:R-:W-:Y:S01]  /*1df0*/  SEL R3, RZ, 0xffffffff, P1 ;  /* 0xffffffffff037807 */ /* 0x000fe20000800000 */
[----:B------:R-:W-:Y:S01]  /*1e00*/  IMAD.SHL.U32 R104, R96, 0x40, RZ ;  /* 0x0000004060687824 */ /* 0x000fe200078e00ff */
[----:B------:R-:W-:Y:S01]  /*1e10*/  SEL R0, RZ, 0x1, P0 ;  /* 0x00000001ff007807 */ /* 0x000fe20000000000 */
[----:B------:R-:W-:Y:S01]  /*1e20*/  IMAD.IADD R125, R26, 0x1, R27 ;  /* 0x000000011a7d7824 */ /* 0x000fe200078e021b */
[----:B------:R-:W-:Y:S01]  /*1e30*/  ISETP.GE.AND P0, PT, R193, UR4, PT ;  /* 0x00000004c1007c0c */ /* 0x000fe2000bf06270 */
[----:B------:R-:W-:Y:S01]  /*1e40*/  IMAD.SHL.U32 R3, R3, 0x2, RZ ;  /* 0x0000000203037824 */ /* 0x000fe200078e00ff */
[----:B------:R-:W-:Y:S01]  /*1e50*/  ISETP.GE.AND P1, PT, R23, UR4, PT ;  /* 0x0000000417007c0c */ /* 0x000fe2000bf26270 */
[----:B-1----:R-:W-:Y:S01]  /*1e60*/  IMAD.SHL.U32 R122, R15, 0x2, RZ ;  /* 0x000000020f7a7824 */ /* 0x002fe200078e00ff */
[----:B------:R-:W-:-:S02]  /*1e70*/  SHF.R.S32.HI R5, RZ, 0x1f, R204 ;  /* 0x0000001fff057819 */ /* 0x000fc400000114cc */
[----:B------:R-:W-:Y:S02]  /*1e80*/  LOP3.LUT R0, R3, 0x2, R0, 0xe2, !PT ;  /* 0x0000000203007812 */ /* 0x000fe400078ee200 */
[----:B------:R-:W-:Y:S01]  /*1e90*/  SEL R3, RZ, 0x4, P0 ;  /* 0x00000004ff037807 */ /* 0x000fe20000000000 */
[C---:B------:R-:W-:Y:S01]  /*1ea0*/  IMAD R6, R5.reuse, R96, RZ ;  /* 0x0000006005067224 */ /* 0x040fe200078e02ff */
[----:B------:R-:W-:Y:S01]  /*1eb0*/  SEL R4, RZ, 0x8, P1 ;  /* 0x00000008ff047807 */ /* 0x000fe20000800000 */
[-C--:B----4-:R-:W-:Y:S01]  /*1ec0*/  IMAD R5, R5, R90.reuse, RZ ;  /* 0x0000005a05057224 */ /* 0x090fe200078e02ff */
[----:B------:R-:W-:Y:S01]  /*1ed0*/  SHF.R.S32.HI R195, RZ, 0x1f, R194 ;  /* 0x0000001fffc37819 */ /* 0x000fe200000114c2 */
[----:B------:R-:W-:Y:S01]  /*1ee0*/  IMAD R7, R204, R97, R6 ;  /* 0x00000061cc077224 */ /* 0x000fe200078e0206 */
[----:B------:R-:W-:Y:S01]  /*1ef0*/  ISETP.GE.AND P2, PT, R22, UR4, PT ;  /* 0x0000000416007c0c */ /* 0x000fe2000bf46270 */
[----:B------:R-:W-:Y:S01]  /*1f00*/  IMAD.WIDE.U32 R92, R204, R90, R16 ;  /* 0x0000005acc5c7225 */ /* 0x000fe200078e0010 */
[----:B------:R-:W-:-:S02]  /*1f10*/  LOP3.LUT R0, R4, R0, R3, 0xfe, !PT ;  /* 0x0000000004007212 */ /* 0x000fc400078efe03 */
[----:B------:R-:W-:Y:S01]  /*1f20*/  SEL R3, RZ, 0x10, P2 ;  /* 0x00000010ff037807 */ /* 0x000fe20001000000 */
[----:B------:R-:W-:Y:S01]  /*1f30*/  IMAD.WIDE.U32 R100, R204, R96, R194 ;  /* 0x00000060cc647225 */ /* 0x000fe200078e00c2 */
[-C--:B------:R-:W-:Y:S02]  /*1f40*/  ISETP.GE.AND P0, PT, R16, R15.reuse, PT ;  /* 0x0000000f1000720c */ /* 0x080fe40003f06270 */
[----:B------:R-:W-:Y:S01]  /*1f50*/  ISETP.GE.AND P1, PT, R196, R15, PT ;  /* 0x0000000fc400720c */ /* 0x000fe20003f26270 */
[----:B------:R-:W-:Y:S01]  /*1f60*/  IMAD.IADD R101, R101, 0x1, R7 ;  /* 0x0000000165657824 */ /* 0x000fe200078e0207 */
[----:B------:R-:W-:Y:S01]  /*1f70*/  LOP3.LUT R9, R0, R3, RZ, 0xfc, !PT ;  /* 0x0000000300097212 */ /* 0x000fe200078efcff */
[----:B------:R-:W-:Y:S01]  /*1f80*/  IMAD.IADD R99, R7, 0x1, R99 ;  /* 0x0000000107637824 */ /* 0x000fe200078e0263 */
[----:B------:R-:W-:Y:S01]  /*1f90*/  ISETP.GE.AND P3, PT, R193, R15, PT ;  /* 0x0000000fc100720c */ /* 0x000fe20003f66270 */
[C---:B------:R-:W-:Y:S01]  /*1fa0*/  IMAD R7, R204.reuse, R91, R5 ;  /* 0x0000005bcc077224 */ /* 0x040fe200078e0205 */
[C---:B------:R-:W-:Y:S01]  /*1fb0*/  SEL R3, R15.reuse, RZ, P0 ;  /* 0x000000ff0f037207 */ /* 0x040fe20000000000 */
[----:B------:R-:W-:Y:S01]  /*1fc0*/  IMAD.WIDE.U32 R94, R204, R90, R194 ;  /* 0x0000005acc5e7225 */ /* 0x000fe200078e00c2 */
[----:B------:R-:W-:-:S02]  /*1fd0*/  SEL R5, R15, RZ, P1 ;  /* 0x000000ff0f057207 */ /* 0x000fc40000800000 */
[----:B------:R-:W-:Y:S01]  /*1fe0*/  SEL R0, R15, RZ, P3 ;  /* 0x000000ff0f007207 */ /* 0x000fe20001800000 */
[----:B------:R-:W-:Y:S01]  /*1ff0*/  IMAD.IADD R3, R16, 0x1, R3 ;  /* 0x0000000110037824 */ /* 0x000fe200078e0203 */
[----:B------:R-:W-:Y:S01]  /*2000*/  LOP3.LUT P2, RZ, R221, 0x4, RZ, 0xc0, !PT ;  /* 0x00000004ddff7812 */ /* 0x000fe2000784c0ff */
[----:B------:R-:W-:Y:S01]  /*2010*/  IMAD.IADD R5, R196, 0x1, R5 ;  /* 0x00000001c4057824 */ /* 0x000fe200078e0205 */
[----:B------:R-:W-:Y:S01]  /*2020*/  SHF.R.U32.HI R28, RZ, 0x3, R211 ;  /* 0x00000003ff1c7819 */ /* 0x000fe200000116d3 */
[----:B------:R-:W-:Y:S01]  /*2030*/  IMAD.IADD R11, R193, 0x1, R0 ;  /* 0x00000001c10b7824 */ /* 0x000fe200078e0200 */
[----:B------:R-:W-:Y:S01]  /*2040*/  SHF.R.S32.HI R0, RZ, 0x1f, R3 ;  /* 0x0000001fff007819 */ /* 0x000fe20000011403 */
[----:B------:R-:W-:Y:S01]  /*2050*/  IMAD.IADD R95, R95, 0x1, R7 ;  /* 0x000000015f5f7824 */ /* 0x000fe200078e0207 */
[----:B------:R-:W-:Y:S01]  /*2060*/  SHF.R.S32.HI R4, RZ, 0x1f, R5 ;  /* 0x0000001fff047819 */ /* 0x000fe20000011405 */
[----:B------:R-:W-:Y:S01]  /*2070*/  IMAD.IADD R93, R7, 0x1, R93 ;  /* 0x00000001075d7824 */ /* 0x000fe200078e025d */
[CC--:B------:R-:W-:Y:S01]  /*2080*/  LEA.HI R6, R0.reuse, R3.reuse, RZ, 0x3 ;  /* 0x0000000300067211 */ /* 0x0c0fe200078f18ff */
[----:B-----5:R-:W-:Y:S01]  /*2090*/  IMAD.WIDE.U32 R100, R137, R96, R100 ;  /* 0x0000006089647225 */ /* 0x020fe200078e0064 */
[----:B------:R-:W-:-:S02]  /*20a0*/  LEA.HI R0, R0, R3, RZ, 0x6 ;  /* 0x0000000300007211 */ /* 0x000fc400078f30ff */
[CC--:B------:R-:W-:Y:S01]  /*20b0*/  LEA.HI R3, R4.reuse, R5.reuse, RZ, 0x6 ;  /* 0x0000000504037211 */ /* 0x0c0fe200078f30ff */
[----:B------:R-:W-:Y:S01]  /*20c0*/  IMAD.WIDE.U32 R98, R137, R96, R98 ;  /* 0x0000006089627225 */ /* 0x000fe200078e0062 */
[----:B------:R-:W-:Y:S02]  /*20d0*/  LEA.HI R10, R4, R5, RZ, 0x3 ;  /* 0x00000005040a7211 */ /* 0x000fe400078f18ff */
[----:B------:R-:W-:Y:S01]  /*20e0*/  SHF.R.S32.HI R0, RZ, 0x6, R0 ;  /* 0x00000006ff007819 */ /* 0x000fe20000011400 */
[----:B------:R-:W-:Y:S01]  /*20f0*/  IMAD R127, R91, 0x60, RZ ;  /* 0x000000605b7f7824 */ /* 0x000fe200078e02ff */
[----:B------:R-:W-:Y:S01]  /*2100*/  SHF.R.S32.HI R4, RZ, 0x6, R3 ;  /* 0x00000006ff047819 */ /* 0x000fe20000011403 */
[----:B------:R-:W-:Y:S01]  /*2110*/  IMAD.SHL.U32 R106, R90, 0x40, RZ ;  /* 0x000000405a6a7824 */ /* 0x000fe200078e00ff */
[C---:B------:R-:W-:Y:S01]  /*2120*/  LOP3.LUT R3, R213.reuse, 0x38, R6, 0xf8, !PT ;  /* 0x00000038d5037812 */ /* 0x040fe200078ef806 */
[C---:B------:R-:W-:Y:S01]  /*2130*/  IMAD R135, R0.reuse, 0x1800, R215 ;  /* 0x0000180000877824 */ /* 0x040fe200078e02d7 */
[----:B------:R-:W-:Y:S01]  /*2140*/  SHF.R.S32.HI R12, RZ, 0x1f, R11 ;  /* 0x0000001fff0c7819 */ /* 0x000fe2000001140b */
[----:B------:R-:W-:Y:S01]  /*2150*/  IMAD R133, R0, 0x1800, R216 ;  /* 0x0000180000857824 */ /* 0x000fe200078e02d8 */
[----:B------:R-:W-:Y:S01]  /*2160*/  LOP3.LUT R5, R213, 0x38, R10, 0xf8, !PT ;  /* 0x00000038d5057812 */ /* 0x000fe200078ef80a */
[C---:B------:R-:W-:Y:S01]  /*2170*/  IMAD R134, R4.reuse, 0x1800, R215 ;  /* 0x0000180004867824 */ /* 0x040fe200078e02d7 */
[----:B------:R-:W-:Y:S01]  /*2180*/  LOP3.LUT R0, R3, R214, RZ, 0x3c, !PT ;  /* 0x000000d603007212 */ /* 0x000fe200078e3cff */
[----:B------:R-:W-:Y:S01]  /*2190*/  IMAD R130, R4, 0x1800, R216 ;  /* 0x0000180004827824 */ /* 0x000fe200078e02d8 */
[----:B------:R-:W-:Y:S01]  /*21a0*/  LOP3.LUT R7, R211, 0x38, R6, 0xf8, !PT ;  /* 0x00000038d3077812 */ /* 0x000fe200078ef806 */
[----:B------:R-:W-:Y:S01]  /*21b0*/  IMAD.WIDE.U32 R94, R137, R90, R94 ;  /* 0x0000005a895e7225 */ /* 0x000fe200078e005e */
[----:B------:R-:W-:-:S02]  /*21c0*/  LEA.HI R14, R12, R11, RZ, 0x3 ;  /* 0x0000000b0c0e7211 */ /* 0x000fc400078f18ff */
[----:B------:R-:W-:Y:S01]  /*21d0*/  LOP3.LUT R5, R5, R214, RZ, 0x3c, !PT ;  /* 0x000000d605057212 */ /* 0x000fe200078e3cff */
[----:B------:R-:W-:Y:S01]  /*21e0*/  IMAD.IADD R135, R135, 0x1, R0 ;  /* 0x0000000187877824 */ /* 0x000fe200078e0200 */
[----:B------:R-:W-:Y:S01]  /*21f0*/  LEA.HI R11, R12, R11, RZ, 0x6 ;  /* 0x0000000b0c0b7211 */ /* 0x000fe200078f30ff */
[----:B------:R-:W-:Y:S01]  /*2200*/  IMAD.WIDE.U32 R92, R137, R90, R92 ;  /* 0x0000005a895c7225 */ /* 0x000fe200078e005c */
[----:B------:R-:W-:Y:S02]  /*2210*/  LOP3.LUT R8, R7, R28, RZ, 0x3c, !PT ;  /* 0x0000001c07087212 */ /* 0x000fe400078e3cff */
[----:B------:R-:W-:Y:S01]  /*2220*/  LOP3.LUT R0, R211, 0x38, R10, 0xf8, !PT ;  /* 0x00000038d3007812 */ /* 0x000fe200078ef80a */
[----:B------:R-:W-:Y:S01]  /*2230*/  IMAD.IADD R134, R134, 0x1, R5 ;  /* 0x0000000186867824 */ /* 0x000fe200078e0205 */
[----:B------:R-:W-:Y:S01]  /*2240*/  SHF.R.S32.HI R13, RZ, 0x1f, R137 ;  /* 0x0000001fff0d7819 */ /* 0x000fe20000011489 */
[----:B------:R-:W-:Y:S01]  /*2250*/  IMAD.IADD R133, R133, 0x1, R8 ;  /* 0x0000000185857824 */ /* 0x000fe200078e0208 */
[----:B------:R-:W-:-:S02]  /*2260*/  SHF.R.S32.HI R11, RZ, 0x6, R11 ;  /* 0x00000006ff0b7819 */ /* 0x000fc4000001140b */
[--C-:B------:R-:W-:Y:S01]  /*2270*/  LOP3.LUT R3, R213, 0x38, R14.reuse, 0xf8, !PT ;  /* 0x00000038d5037812 */ /* 0x100fe200078ef80e */
[----:B------:R-:W-:Y:S01]  /*2280*/  IMAD R8, R13, R96, RZ ;  /* 0x000000600d087224 */ /* 0x000fe200078e02ff */
[----:B------:R-:W-:Y:S01]  /*2290*/  LOP3.LUT R5, R0, R28, RZ, 0x3c, !PT ;  /* 0x0000001c00057212 */ /* 0x000fe200078e3cff */
[----:B------:R-:W-:Y:S01]  /*22a0*/  IMAD R131, R11, 0x1800, R215 ;  /* 0x000018000b837824 */ /* 0x000fe200078e02d7 */
[----:B------:R-:W-:Y:S01]  /*22b0*/  LOP3.LUT R7, R211, 0x38, R14, 0xf8, !PT ;  /* 0x00000038d3077812 */ /* 0x000fe200078ef80e */
[----:B------:R-:W-:Y:S01]  /*22c0*/  IMAD R129, R11, 0x1800, R216 ;  /* 0x000018000b817824 */ /* 0x000fe200078e02d8 */
[----:B------:R-:W-:Y:S01]  /*22d0*/  LOP3.LUT R0, R3, R214, RZ, 0x3c, !PT ;  /* 0x000000d603007212 */ /* 0x000fe200078e3cff */
[----:B------:R-:W-:Y:S01]  /*22e0*/  IMAD.IADD R130, R130, 0x1, R5 ;  /* 0x0000000182827824 */ /* 0x000fe200078e0205 */
[----:B------:R-:W-:Y:S01]  /*22f0*/  LOP3.LUT R4, R7, R28, RZ, 0x3c, !PT ;  /* 0x0000001c07047212 */ /* 0x000fe200078e3cff */
[----:B------:R-:W-:Y:S01]  /*2300*/  IMAD R5, R97, 0x60, RZ ;  /* 0x0000006061057824 */ /* 0x000fe200078e02ff */
[----:B------:R-:W-:Y:S01]  /*2310*/  SHF.L.U64.HI R103, R96, 0x6, R97 ;  /* 0x0000000660677819 */ /* 0x000fe20000010261 */
[----:B------:R-:W-:Y:S01]  /*2320*/  IMAD R7, R137, R97, R8 ;  /* 0x0000006189077224 */ /* 0x000fe200078e0208 */
[----:B------:R-:W-:Y:S01]  /*2330*/  LOP3.LUT R3, R213, 0x18, R16, 0xf8, !PT ;  /* 0x00000018d5037812 */ /* 0x000fe200078ef810 */
[----:B------:R-:W-:Y:S01]  /*2340*/  IMAD.IADD R131, R131, 0x1, R0 ;  /* 0x0000000183837824 */ /* 0x000fe200078e0200 */
[----:B------:R-:W-:Y:S01]  /*2350*/  SHF.L.U64.HI R105, R90, 0x6, R91 ;  /* 0x000000065a697819 */ /* 0x000fe2000001025b */
[----:B------:R-:W-:Y:S01]  /*2360*/  IMAD.WIDE.U32 R96, R96, 0x60, RZ ;  /* 0x0000006060607825 */ /* 0x000fe200078e00ff */
[----:B------:R-:W-:-:S02]  /*2370*/  LOP3.LUT R128, R3, R214, RZ, 0x3c, !PT ;  /* 0x000000d603807212 */ /* 0x000fc400078e3cff */
[----:B------:R-:W-:Y:S01]  /*2380*/  SHF.R.S32.HI R113, RZ, 0x3, R6 ;  /* 0x00000003ff717819 */ /* 0x000fe20000011406 */
[----:B------:R-:W-:Y:S01]  /*2390*/  IMAD R0, R13, R90, RZ ;  /* 0x0000005a0d007224 */ /* 0x000fe200078e02ff */
[----:B------:R-:W-:Y:S01]  /*23a0*/  SHF.R.S32.HI R112, RZ, 0x3, R10 ;  /* 0x00000003ff707819 */ /* 0x000fe2000001140a */
[----:B------:R-:W-:Y:S01]  /*23b0*/  IMAD.IADD R126, R97, 0x1, R5 ;  /* 0x00000001617e7824 */ /* 0x000fe200078e0205 */
[----:B------:R-:W-:Y:S01]  /*23c0*/  LOP3.LUT R5, R6, 0xfffffff8, RZ, 0xc0, !PT ;  /* 0xfffffff806057812 */ /* 0x000fe200078ec0ff */
[----:B------:R-:W-:Y:S01]  /*23d0*/  IMAD R11, R137, R91, R0 ;  /* 0x0000005b890b7224 */ /* 0x000fe200078e0200 */
[----:B------:R-:W-:Y:S01]  /*23e0*/  LOP3.LUT R6, R10, 0xfffffff8, RZ, 0xc0, !PT ;  /* 0xfffffff80a067812 */ /* 0x000fe200078ec0ff */
[----:B------:R-:W-:Y:S01]  /*23f0*/  IMAD.IADD R102, R101, 0x1, R7 ;  /* 0x0000000165667824 */ /* 0x000fe200078e0207 */
[----:B------:R-:W-:Y:S01]  /*2400*/  SHF.R.S32.HI R0, RZ, 0x1f, R30 ;  /* 0x0000001fff007819 */ /* 0x000fe2000001141e */
[----:B------:R-:W-:Y:S01]  /*2410*/  IMAD.IADD R3, R7, 0x1, R99 ;  /* 0x0000000107037824 */ /* 0x000fe200078e0263 */
[----:B------:R-:W-:Y:S01]  /*2420*/  LOP3.LUT R7, R14, 0xfffffff8, RZ, 0xc0, !PT ;  /* 0xfffffff80e077812 */ /* 0x000fe200078ec0ff */
[----:B------:R-:W-:Y:S01]  /*2430*/  IMAD.WIDE.U32 R90, R90, 0x60, RZ ;  /* 0x000000605a5a7825 */ /* 0x000fe200078e00ff */
[----:B0-----:R-:W-:-:S02]  /*2440*/  LEA.HI R140, R140, 0x8, RZ, 0x19 ;  /* 0x000000088c8c7811 */ /* 0x001fc400078fc8ff */
[----:B------:R-:W-:Y:S01]  /*2450*/  SHF.R.S32.HI R111, RZ, 0x3, R14 ;  /* 0x00000003ff6f7819 */ /* 0x000fe2000001140e */
[----:B------:R-:W-:Y:S01]  /*2460*/  IMAD.IADD R129, R129, 0x1, R4 ;  /* 0x0000000181817824 */ /* 0x000fe200078e0204 */
[----:B------:R-:W-:Y:S01]  /*2470*/  SHF.R.S32.HI R109, RZ, 0x1f, R5 ;  /* 0x0000001fff6d7819 */ /* 0x000fe20000011405 */
[----:B------:R-:W-:Y:S01]  /*2480*/  IMAD.IADD R128, R215, 0x1, R128 ;  /* 0x00000001d7807824 */ /* 0x000fe200078e0280 */
[----:B------:R-:W-:Y:S01]  /*2490*/  SHF.R.S32.HI R108, RZ, 0x1f, R6 ;  /* 0x0000001fff6c7819 */ /* 0x000fe20000011406 */
[----:B------:R-:W-:Y:S01]  /*24a0*/  IMAD.IADD R127, R91, 0x1, R127 ;  /* 0x000000015b7f7824 */ /* 0x000fe200078e027f */
[----:B------:R-:W-:Y:S01]  /*24b0*/  SHF.R.S32.HI R107, RZ, 0x1f, R7 ;  /* 0x0000001fff6b7819 */ /* 0x000fe20000011407 */
[----:B------:R-:W-:Y:S02]  /*24c0*/  IMAD.IADD R89, R95, 0x1, R11 ;  /* 0x000000015f597824 */ /* 0x000fe400078e020b */
[----:B------:R-:W-:Y:S02]  /*24d0*/  IMAD.IADD R4, R11, 0x1, R93 ;  /* 0x000000010b047824 */ /* 0x000fe400078e025d */
[----:B--2---:R-:W-:Y:S01]  /*24e0*/  IMAD R110, R21, 0x40, R204 ;  /* 0x00000040156e7824 */ /* 0x004fe200078e02cc */
[----:B---3--:R-:W-:-:S04]  /*24f0*/  LOP3.LUT R20, R20, 0xfffffffe, RZ, 0xc0, !PT ;  /* 0xfffffffe14147812 */ /* 0x008fc800078ec0ff */
[----:B------:R-:W-:-:S04]  /*2500*/  @P3 LOP3.LUT R20, R20, 0x1, RZ, 0xfc, !PT ;  /* 0x0000000114143812 */ /* 0x000fc800078efcff */
[----:B------:R-:W-:-:S04]  /*2510*/  LOP3.LUT R20, R20, 0xfffffffb, RZ, 0xc0, !PT ;  /* 0xfffffffb14147812 */ /* 0x000fc800078ec0ff */
[----:B------:R-:W-:Y:S02]  /*2520*/  @P2 LOP3.LUT R20, R20, 0x4, RZ, 0xfc, !PT ;  /* 0x0000000414142812 */ /* 0x000fe400078efcff */
[----:B------:R-:W-:-:S03]  /*2530*/  ISETP.GE.AND P2, PT, R192, UR4, PT ;  /* 0x00000004c0007c0c */ /* 0x000fc6000bf46270 */
[----:B------:R0:W-:Y:S01]  /*2540*/  STL [R1], R20 ;  /* 0x0000001401007387 */ /* 0x0001e20000100800 */
[----:B------:R-:W-:-:S04]  /*2550*/  SEL R8, RZ, 0x20, P2 ;  /* 0x00000020ff087807 */ /* 0x000fc80001000000 */
[C---:B------:R-:W-:Y:S02]  /*2560*/  LOP3.LUT R26, R9.reuse, R8, RZ, 0xfc, !PT ;  /* 0x00000008091a7212 */ /* 0x040fe400078efcff */
[----:B------:R-:W-:Y:S02]  /*2570*/  LOP3.LUT R8, R9, 0x1, RZ, 0xc0, !PT ;  /* 0x0000000109087812 */ /* 0x000fe400078ec0ff */
[C---:B------:R-:W-:Y:S02]  /*2580*/  LOP3.LUT R9, R26.reuse, 0x2, RZ, 0xc0, !PT ;  /* 0x000000021a097812 */ /* 0x040fe400078ec0ff */
[C---:B------:R-:W-:Y:S02]  /*2590*/  LOP3.LUT R10, R26.reuse, 0x4, RZ, 0xc0, !PT ;  /* 0x000000041a0a7812 */ /* 0x040fe400078ec0ff */
[C---:B0-----:R-:W-:Y:S02]  /*25a0*/  LOP3.LUT R20, R26.reuse, 0x8, RZ, 0xc0, !PT ;  /* 0x000000081a147812 */ /* 0x041fe400078ec0ff */
[----:B------:R-:W-:-:S02]  /*25b0*/  LOP3.LUT R21, R26, 0x10, RZ, 0xc0, !PT ;  /* 0x000000101a157812 */ /* 0x000fc400078ec0ff */
[----:B------:R-:W-:Y:S02]  /*25c0*/  SHF.R.S32.HI R124, RZ, 0x1f, R24 ;  /* 0x0000001fff7c7819 */ /* 0x000fe40000011418 */
[----:B------:R-:W-:-:S07]  /*25d0*/  LOP3.LUT R26, R26, 0x20, RZ, 0xc0, !PT ;  /* 0x000000201a1a7812 */ /* 0x000fce00078ec0ff */
.L_x_2805:
[----:B--2---:R-:W2:Y:S01]  /*25e0*/  LDL.LU R33, [R1] ;  /* 0x0000000001217983 */ /* 0x004ea20000300800 */
[----:B------:R-:W0:Y:S01]  /*25f0*/  LDC R32, c[0x0][0x430] ;  /* 0x00010c00ff207b82 */ /* 0x000e220000000800 */
[----:B------:R-:W-:Y:S01]  /*2600*/  IADD3 R25, R25, -0x1, RZ ;  /* 0xffffffff19197810 */ /* 0x000fe20007ffe0ff */
[----:B------:R-:W-:Y:S01]  /*2610*/  IMAD.MOV.U32 R27, RZ, RZ, RZ ;  /* 0x000000ffff1b7224 */ /* 0x000fe200078e00ff */
[----:B------:R-:W-:-:S03]  /*2620*/  ULDC.64 UR4, c[0x0][0x208] ;  /* 0x0000820000047ab9 */ /* 0x000fc60000000a00 */
        /* <DEDUP_REMOVED lines=28> */
[----:B------:R-:W-:-:S04]  /*27f0*/  IMAD R28, R32, R11, R36 ;  /* 0x0000000b201c7224 */ /* 0x000fc800078e0224 */
[C---:B------:R-:W-:Y:S02]  /*2800*/  @P4 VIADD R31, R29.reuse, 0xffffffe0 ;  /* 0xffffffe01d1f4836 */ /* 0x040fe40000000000 */
[--C-:B------:R-:W-:Y:S02]  /*2810*/  IMAD R29, R29, 0x2, R114.reuse ;  /* 0x000000021d1d7824 */ /* 0x100fe400078e0272 */
        /* <DEDUP_REMOVED lines=20> */
[C---:B------:R-:W-:Y:S01]  /*2960*/  IMAD R15, R27.reuse, UR5, R14 ;  /* 0x000000051b0f7c24 */ /* 0x040fe2000f8e020e */
[----:B------:R-:W-:Y:S01]  /*2970*/  VIMNMX R86, R86, 0x60, PT ;  /* 0x0000006056567848 */ /* 0x000fe20003fe0100 */
        /* <DEDUP_REMOVED lines=8> */
[-C--:B------:R-:W-:Y:S01]  /*2a00*/  IMAD R14, R126, R25.reuse, RZ ;  /* 0x000000197e0e7224 */ /* 0x080fe200078e02ff */
[----:B------:R-:W-:Y:S01]  /*2a10*/  LEA R118, P3, R32, UR4, 0x1 ;  /* 0x0000000420767c11 */ /* 0x000fe2000f8608ff */
[----:B------:R-:W-:Y:S02]  /*2a20*/  IMAD.IADD R115, R33, 0x1, R115 ;  /* 0x0000000121737824 */ /* 0x000fe400078e0273 */
[----:B------:R-:W-:Y:S02]  /*2a30*/  IMAD R35, R11, R96, R14 ;  /* 0x000000600b237224 */ /* 0x000fe400078e020e */
[----:B------:R-:W-:Y:S01]  /*2a40*/  IMAD.WIDE.U32 R14, R96, R25, RZ ;  /* 0x00000019600e7225 */ /* 0x000fe200078e00ff */
[----:B------:R-:W-:-:S03]  /*2a50*/  LEA.HI.X R115, R32, UR5, R115, 0x1, P3 ;  /* 0x0000000520737c11 */ /* 0x000fc600098f0c73 */
        /* <DEDUP_REMOVED lines=24> */
[----:B------:R-:W-:Y:S01]  /*2be0*/  ULDC.64 UR6, c[0x0][0x208] ;  /* 0x0000820000067ab9 */ /* 0x000fe20000000a00 */
        /* <DEDUP_REMOVED lines=36> */
.L_x_2704:
[----:B------:R-:W-:Y:S05]  /*2e30*/  BSYNC B1 ;  /* 0x0000000000017941 */ /* 0x000fea0003800000 */
.L_x_2703:
        /* <DEDUP_REMOVED lines=21> */
[----:B------:R-:W-:Y:S01]  /*2f90*/  IADD3.X R13, R102, R11, R103, P2, P5 ;  /* 0x0000000b660d7210 */ /* 0x000fe200017ea467 */
[----:B------:R-:W-:Y:S01]  /*2fa0*/  ULDC.64 UR6, c[0x0][0x208] ;  /* 0x0000820000067ab9 */ /* 0x000fe20000000a00 */
        /* <DEDUP_REMOVED lines=35> */
.L_x_2706:
[----:B------:R-:W-:Y:S05]  /*31e0*/  BSYNC B1 ;  /* 0x0000000000017941 */ /* 0x000fea0003800000 */
.L_x_2705:
[----:B------:R-:W-:Y:S01]  /*31f0*/  IMAD.MOV.U32 R11, RZ, RZ, R60 ;  /* 0x000000ffff0b7224 */ /* 0x000fe200078e003c */
[----:B------:R-:W-:Y:S01]  /*3200*/  ULOP3.LUT UR4, UR60, 0x1, URZ, 0xfc, !UPT ;  /* 0x000000013c047892 */ /* 0x000fe2000f8efc3f */
        /* <DEDUP_REMOVED lines=63> */
[----:B------:R-:W-:Y:S01]  /*3600*/  UISETP.NE.AND UP0, UPT, UR4, 0x3, UPT ;  /* 0x000000030400788c */ /* 0x000fe2000bf05270 */
        /* <DEDUP_REMOVED lines=27> */
[----:B------:R-:W-:Y:S02]  /*37c0*/  PRMT R156, R14, 0x7610, R156 ;  /* 0x000076100e9c7816 */ /* 0x000fe4000000009c */
[----:B------:R-:W-:Y:S02]  /*37d0*/  PRMT R158, R13, 0x7610, R158 ;  /* 0x000076100d9e7816 */ /* 0x000fe4000000009e */
[----:B------:R-:W-:Y:S02]  /*37e0*/  PRMT R163, R12, 0x7610, R163 ;  /* 0x000076100ca37816 */ /* 0x000fe400000000a3 */
[----:B------:R-:W-:Y:S01]  /*37f0*/  PRMT R168, R11, 0x7610, R168 ;  /* 0x000076100ba87816 */ /* 0x000fe200000000a8 */
[----:B------:R-:W-:Y:S06]  /*3800*/  @!P2 BRA `(.L_x_2707) ;  /* 0x000000000004a947 */ /* 0x000fec0003800000 */
[----:B------:R-:W-:Y:S01]  /*3810*/  BPT.TRAP 0x1 ;  /* 0x000000040000795c */ /* 0x000fe20000300000 */
.L_x_2707:
[----:B------:R-:W-:Y:S01]  /*3820*/  IMAD R87, R19, 0x8, R18 ;  /* 0x0000000813577824 */ /* 0x000fe200078e0212 */
[----:B------:R-:W-:Y:S01]  /*3830*/  SHF.L.U32 R88, R205, 0x1f, RZ ;  /* 0x0000001fcd587819 */ /* 0x000fe200000006ff */
[----:B------:R-:W-:Y:S03]  /*3840*/  BSSY B1, `(.L_x_2708) ;  /* 0x0000003000017945 */ /* 0x000fe60003800000 */
[----:B------:R-:W0:Y:S02]  /*3850*/  SYNCS.PHASECHK.TRANS64.TRYWAIT P5, [R87+URZ+0x30890], R88 ;  /* 0x03089058570075a7 */ /* 0x000e2400080a017f */
[----:B0-----:R-:W-:Y:S05]  /*3860*/  @!P5 BRA `(.L_x_2709) ;  /* 0x0000020c00f0d947 */ /* 0x001fea0003800000 */
.L_x_3052:
[----:B------:R-:W-:Y:S05]  /*3870*/  BSYNC B1 ;  /* 0x0000000000017941 */ /* 0x000fea0003800000 */
.L_x_2708:
[----:B------:R-:W-:-:S03]  /*3880*/  UMOV UR4, 0xffffffff ;  /* 0xffffffff00047882 */ /* 0x000fc60000000000 */
[----:B------:R-:W-:Y:S05]  /*3890*/  BRA.DIV UR4, `(.L_x_2710) ;  /* 0x0000020e04f87947 */ /* 0x000fea000b800000 */
[----:B------:R1:W2:Y:S04]  /*38a0*/  SHFL.IDX PT, R82, R115, RZ, 0x1c1f ;  /* 0x001c1fff73527589 */ /* 0x0002a800000e0000 */
[----:B------:R1:W3:Y:S02]  /*38b0*/  SHFL.IDX PT, R11, R118, RZ, 0x1c1f ;  /* 0x001c1fff760b7589 */ /* 0x0002e400000e0000 */
.L_x_3056:
        /* <DEDUP_REMOVED lines=56> */
.L_x_2716:
[----:B------:R-:W-:Y:S05]  /*3c40*/  BSYNC B3 ;  /* 0x0000000000037941 */ /* 0x000fea0003800000 */
.L_x_2715:
[----:B------:R-:W-:Y:S02]  /*3c50*/  ULDC.64 UR4, c[0x0][0x208] ;  /* 0x0000820000047ab9 */ /* 0x000fe40000000a00 */
[----:B0-----:R4:W-:Y:S03]  /*3c60*/  ST.E.128 desc[UR4][R80.64], R12 ;  /* 0x0000000c50007985 */ /* 0x0019e6000c101d04 */
.L_x_2714:
[----:B------:R-:W-:Y:S05]  /*3c70*/  BSYNC B2 ;  /* 0x0000000000027941 */ /* 0x000fea0003800000 */
.L_x_2713:
        /* <DEDUP_REMOVED lines=12> */
[----:B------:R-:W-:Y:S02]  /*3d40*/  SHF.R.U64 R72, R74, 0x10, R75 ;  /* 0x000000104a487819 */ /* 0x000fe4000000124b */
        /* <DEDUP_REMOVED lines=8> */
[CC--:B------:R-:W-:Y:S01]  /*3dd0*/  FMUL.FTZ R152, R78.reuse, R79.reuse ;  /* 0x0000004f4e987220 */ /* 0x0c0fe20000410000 */
[----:B------:R-:W-:Y:S01]  /*3de0*/  SHF.R.U32.HI R73, RZ, 0x10, R73 ;  /* 0x00000010ff497819 */ /* 0x000fe20000011649 */
[-C--:B------:R-:W-:Y:S01]  /*3df0*/  FMUL.FTZ R154, R78, R80.reuse ;  /* 0x000000504e9a7220 */ /* 0x080fe20000410000 */
[----:B------:R-:W-:Y:S01]  /*3e00*/  IMAD.U32 R75, R13, 0x10000, RZ ;  /* 0x000100000d4b7824 */ /* 0x000fe200078e00ff */
[----:B------:R-:W-:Y:S01]  /*3e10*/  PRMT R78, R180, 0x5410, R81 ;  /* 0x00005410b44e7816 */ /* 0x000fe20000000051 */
[----:B------:R-:W-:Y:S01]  /*3e20*/  IMAD.U32 R81, R12, 0x10000, RZ ;  /* 0x000100000c517824 */ /* 0x000fe200078e00ff */
[----:B------:R-:W-:Y:S01]  /*3e30*/  PRMT R73, R177, 0x5410, R73 ;  /* 0x00005410b1497816 */ /* 0x000fe20000000049 */
[C---:B------:R-:W-:Y:S01]  /*3e40*/  FFMA.FTZ R80, R75.reuse, R80, -R152 ;  /* 0x000000504b507223 */ /* 0x040fe20000010898 */
[----:B------:R-:W-:Y:S01]  /*3e50*/  LOP3.LUT R13, R14, 0xffff0000, RZ, 0xc0, !PT ;  /* 0xffff00000e0d7812 */ /* 0x000fe200078ec0ff */
[----:B------:R-:W-:Y:S01]  /*3e60*/  FFMA.FTZ R75, R75, R79, R154 ;  /* 0x0000004f4b4b7223 */ /* 0x000fe2000001009a */
[C---:B------:R-:W-:Y:S01]  /*3e70*/  IMAD.U32 R152, R78.reuse, 0x10000, RZ ;  /* 0x000100004e987824 */ /* 0x040fe200078e00ff */
[----:B------:R-:W-:Y:S01]  /*3e80*/  LOP3.LUT R78, R78, 0xffff0000, RZ, 0xc0, !PT ;  /* 0xffff00004e4e7812 */ /* 0x000fe200078ec0ff */
[C---:B------:R-:W-:Y:S01]  /*3e90*/  IMAD.U32 R154, R73.reuse, 0x10000, RZ ;  /* 0x00010000499a7824 */ /* 0x040fe200078e00ff */
[----:B------:R-:W-:Y:S01]  /*3ea0*/  LOP3.LUT R73, R73, 0xffff0000, RZ, 0xc0, !PT ;  /* 0xffff000049497812 */ /* 0x000fe200078ec0ff */
[----:B------:R-:W-:-:S02]  /*3eb0*/  IMAD.U32 R79, R14, 0x10000, RZ ;  /* 0x000100000e4f7824 */ /* 0x000fc400078e00ff */
[----:B------:R-:W-:Y:S01]  /*3ec0*/  FMUL.FTZ R160, R13, R152 ;  /* 0x000000980da07220 */ /* 0x000fe20000410000 */
[----:B------:R-:W-:Y:S01]  /*3ed0*/  LOP3.LUT R14, R15, 0xffff0000, RZ, 0xc0, !PT ;  /* 0xffff00000f0e7812 */ /* 0x000fe200078ec0ff */
[-C--:B------:R-:W-:Y:S01]  /*3ee0*/  FMUL.FTZ R162, R13, R154.reuse ;  /* 0x0000009a0da27220 */ /* 0x080fe20000410000 */
[----:B------:R-:W-:Y:S01]  /*3ef0*/  LOP3.LUT R12, R12, 0xffff0000, RZ, 0xc0, !PT ;  /* 0xffff00000c0c7812 */ /* 0x000fe200078ec0ff */
[----:B------:R-:W-:Y:S01]  /*3f00*/  FFMA.FTZ R160, R79, R154, -R160 ;  /* 0x0000009a4fa07223 */ /* 0x000fe200000108a0 */
[----:B------:R-:W-:Y:S02]  /*3f10*/  IMAD.U32 R15, R15, 0x10000, RZ ;  /* 0x000100000f0f7824 */ /* 0x000fe400078e00ff */
[----:B------:R-:W-:Y:S01]  /*3f20*/  FFMA.FTZ R79, R79, R152, R162 ;  /* 0x000000984f4f7223 */ /* 0x000fe200000100a2 */
[C---:B------:R-:W-:Y:S01]  /*3f30*/  FMUL.FTZ R152, R14.reuse, R78 ;  /* 0x0000004e0e987220 */ /* 0x040fe20000410000 */
[-C--:B------:R-:W-:Y:S01]  /*3f40*/  FMUL.FTZ R13, R14, R73.reuse ;  /* 0x000000490e0d7220 */ /* 0x080fe20000410000 */
        /* <DEDUP_REMOVED lines=8> */
[----:B------:R-:W-:Y:S01]  /*3fd0*/  F2FP.BF16.F32.PACK_AB R15, R13, R152 ;  /* 0x000000980d0f723e */ /* 0x000fe200000010ff */
[----:B------:R-:W-:Y:S01]  /*3fe0*/  IMAD.MOV.U32 R13, RZ, RZ, R75 ;  /* 0x000000ffff0d7224 */ /* 0x000fe200078e004b */
[----:B------:R-:W-:Y:S01]  /*3ff0*/  F2FP.BF16.F32.PACK_AB R12, R153, R14 ;  /* 0x0000000e990c723e */ /* 0x000fe200000010ff */
[----:B------:R-:W-:-:S07]  /*4000*/  IMAD.MOV.U32 R14, RZ, RZ, R160 ;  /* 0x000000ffff0e7224 */ /* 0x000fce00078e00a0 */
.L_x_2720:
[----:B------:R-:W-:Y:S05]  /*4010*/  BSYNC B3 ;  /* 0x0000000000037941 */ /* 0x000fea0003800000 */
.L_x_2719:
[----:B------:R-:W-:Y:S02]  /*4020*/  ULDC.64 UR4, c[0x0][0x208] ;  /* 0x0000820000047ab9 */ /* 0x000fe40000000a00 */
[----:B0-----:R0:W-:Y:S03]  /*4030*/  ST.E.128 desc[UR4][R76.64], R12 ;  /* 0x0000000c4c007985 */ /* 0x0011e6000c101d04 */
.L_x_2718:
[----:B------:R-:W-:Y:S05]  /*4040*/  BSYNC B2 ;  /* 0x0000000000027941 */ /* 0x000fea0003800000 */
.L_x_2717:
        /* <DEDUP_REMOVED lines=56> */
.L_x_2724:
[----:B------:R-:W-:Y:S05]  /*43d0*/  BSYNC B3 ;  /* 0x0000000000037941 */ /* 0x000fea0003800000 */
.L_x_2723:
[----:B------:R-:W-:Y:S02]  /*43e0*/  ULDC.64 UR4, c[0x0][0x208] ;  /* 0x0000820000047ab9 */ /* 0x000fe40000000a00 */
[----:B----4-:R0:W-:Y:S03]  /*43f0*/  ST.E.128 desc[UR4][R72.64], R12 ;  /* 0x0000000c48007985 */ /* 0x0101e6000c101d04 */
.L_x_2722:
[----:B------:R-:W-:Y:S05]  /*4400*/  BSYNC B2 ;  /* 0x0000000000027941 */ /* 0x000fea0003800000 */
.L_x_2721:
        /* <DEDUP_REMOVED lines=37> */
[----:B------:R-:W-:Y:S01]  /*4660*/  FFMA.FTZ R80, R65, R75, -R80 ;  /* 0x0000004b41507223 */ /* 0x000fe20000010850 */
[----:B------:R-:W-:Y:S01]  /*4670*/  SHF.L.U32 R71, R71, 0x10, RZ ;  /* 0x0000001047477819 */ /* 0x000fe200000006ff */
[----:B------:R-:W-:Y:S01]  /*4680*/  FFMA.FTZ R65, R65, R73, R14 ;  /* 0x0000004941417223 */ /* 0x000fe2000001000e */
[----:B------:R-:W-:Y:S01]  /*4690*/  LOP3.LUT R15, R66, 0xffff0000, RZ, 0xc0, !PT ;  /* 0xffff0000420f7812 */ /* 0x000fe200078ec0ff */
[----:B------:R-:W-:Y:S01]  /*46a0*/  FMUL.FTZ R73, R64, R67 ;  /* 0x0000004340497220 */ /* 0x000fe20000410000 */
[C---:B------:R-:W-:Y:S01]  /*46b0*/  FMUL.FTZ R14, R12.reuse, R70 ;  /* 0x000000460c0e7220 */ /* 0x040fe20000410000 */
[----:B------:R-:W-:Y:S01]  /*46c0*/  FMUL.FTZ R75, R12, R71 ;  /* 0x000000470c4b7220 */ /* 0x000fe20000410000 */
[----:B------:R-:W-:Y:S01]  /*46d0*/  F2FP.BF16.F32.PACK_AB R80, R65, R80 ;  /* 0x000000504150723e */ /* 0x000fe200000010ff */
[----:B------:R-:W-:Y:S01]  /*46e0*/  FMUL.FTZ R64, R64, R15 ;  /* 0x0000000f40407220 */ /* 0x000fe20000410000 */
[C---:B------:R-:W-:Y:S01]  /*46f0*/  FFMA.FTZ R14, R13.reuse, R71, -R14 ;  /* 0x000000470d0e7223 */ /* 0x040fe2000001080e */
[----:B------:R-:W-:Y:S01]  /*4700*/  FFMA.FTZ R75, R13, R70, R75 ;  /* 0x000000460d4b7223 */ /* 0x000fe2000001004b */
[C---:B------:R-:W-:Y:S01]  /*4710*/  FFMA.FTZ R73, R72.reuse, R15, -R73 ;  /* 0x0000000f48497223 */ /* 0x040fe20000010849 */
[----:B------:R-:W-:Y:S01]  /*4720*/  FFMA.FTZ R64, R72, R67, R64 ;  /* 0x0000004348407223 */ /* 0x000fe20000010040 */
[----:B------:R-:W-:-:S02]  /*4730*/  F2FP.BF16.F32.PACK_AB R13, R77, R78 ;  /* 0x0000004e4d0d723e */ /* 0x000fc400000010ff */
[----:B------:R-:W-:Y:S01]  /*4740*/  F2FP.BF16.F32.PACK_AB R12, R75, R14 ;  /* 0x0000000e4b0c723e */ /* 0x000fe200000010ff */
[----:B------:R-:W-:Y:S01]  /*4750*/  IMAD.MOV.U32 R14, RZ, RZ, R80 ;  /* 0x000000ffff0e7224 */ /* 0x000fe200078e0050 */
[----:B------:R-:W-:-:S07]  /*4760*/  F2FP.BF16.F32.PACK_AB R15, R64, R73 ;  /* 0x00000049400f723e */ /* 0x000fce00000010ff */
.L_x_2728:
[----:B------:R-:W-:Y:S05]  /*4770*/  BSYNC B3 ;  /* 0x0000000000037941 */ /* 0x000fea0003800000 */
.L_x_2727:
[----:B------:R-:W-:Y:S02]  /*4780*/  ULDC.64 UR4, c[0x0][0x208] ;  /* 0x0000820000047ab9 */ /* 0x000fe40000000a00 */
[----:B----4-:R0:W-:Y:S03]  /*4790*/  ST.E.128 desc[UR4][R68.64], R12 ;  /* 0x0000000c44007985 */ /* 0x0101e6000c101d04 */
.L_x_2726:
[----:B------:R-:W-:Y:S05]  /*47a0*/  BSYNC B2 ;  /* 0x0000000000027941 */ /* 0x000fea0003800000 */
.L_x_2725:
        /* <DEDUP_REMOVED lines=12> */
[----:B------:R-:W-:Y:S02]  /*4870*/  SHF.R.U32.HI R63, RZ, 0x10, R63 ;  /* 0x00000010ff3f7819 */ /* 0x000fe4000001163f */
[----:B------:R-:W-:Y:S02]  /*4880*/  PRMT R171, R171, 0x5410, R62 ;  /* 0x00005410abab7816 */ /* 0x000fe4000000003e */
[----:B------:R-:W-:Y:S01]  /*4890*/  PRMT R169, R169, 0x5410, R66 ;  /* 0x00005410a9a97816 */ /* 0x000fe20000000042 */
[----:B------:R-:W-:Y:S01]  /*48a0*/  IMAD.U32 R66, R13, 0x10000, RZ ;  /* 0x000100000d427824 */ /* 0x000fe200078e00ff */
[----:B------:R-:W-:-:S02]  /*48b0*/  SHF.R.U32.HI R67, RZ, 0x10, R61 ;  /* 0x00000010ff437819 */ /* 0x000fc4000001163d */
[----:B------:R-:W-:Y:S02]  /*48c0*/  PRMT R172, R172, 0x5410, R63 ;  /* 0x00005410acac7816 */ /* 0x000fe4000000003f */
[----:B------:R-:W-:Y:S01]  /*48d0*/  LOP3.LUT R68, R13, 0xffff0000, RZ, 0xc0, !PT ;  /* 0xffff00000d447812 */ /* 0x000fe200078ec0ff */
[----:B------:R-:W-:Y:S01]  /*48e0*/  IMAD.U32 R13, R12, 0x10000, RZ ;  /* 0x000100000c0d7824 */ /* 0x000fe200078e00ff */
[----:B------:R-:W-:Y:S01]  /*48f0*/  LOP3.LUT R69, R171, 0xffff0000, RZ, 0xc0, !PT ;  /* 0xffff0000ab457812 */ /* 0x000fe200078ec0ff */
[----:B------:R-:W-:Y:S01]  /*4900*/  IMAD.U32 R62, R172, 0x10000, RZ ;  /* 0x00010000ac3e7824 */ /* 0x000fe200078e00ff */
[----:B------:R-:W-:Y:S01]  /*4910*/  LOP3.LUT R63, R169, 0xffff0000, RZ, 0xc0, !PT ;  /* 0xffff0000a93f7812 */ /* 0x000fe200078ec0ff */
[----:B------:R-:W-:Y:S01]  /*4920*/  IMAD.U32 R171, R171, 0x10000, RZ ;  /* 0x00010000abab7824 */ /* 0x000fe200078e00ff */
[----:B------:R-:W-:Y:S01]  /*4930*/  PRMT R170, R170, 0x5410, R67 ;  /* 0x00005410aaaa7816 */ /* 0x000fe20000000043 */
[----:B------:R-:W-:Y:S01]  /*4940*/  FMUL.FTZ R71, R68, R69 ;  /* 0x0000004544477220 */ /* 0x000fe20000410000 */
[----:B------:R-:W-:Y:S01]  /*4950*/  LOP3.LUT R61, R14, 0xffff0000, RZ, 0xc0, !PT ;  /* 0xffff00000e3d7812 */ /* 0x000fe200078ec0ff */
[----:B------:R-:W-:Y:S01]  /*4960*/  FMUL.FTZ R68, R68, R63 ;  /* 0x0000003f44447220 */ /* 0x000fe20000410000 */
[----:B------:R-:W-:Y:S01]  /*4970*/  LOP3.LUT R14, R15, 0xffff0000, RZ, 0xc0, !PT ;  /* 0xffff00000f0e7812 */ /* 0x000fe200078ec0ff */
[----:B------:R-:W-:-:S02]  /*4980*/  IMAD.U32 R67, R170, 0x10000, RZ ;  /* 0x00010000aa437824 */ /* 0x000fc400078e00ff */
[C---:B------:R-:W-:Y:S01]  /*4990*/  FFMA.FTZ R63, R66.reuse, R63, -R71 ;  /* 0x0000003f423f7223 */ /* 0x040fe20000010847 */
[CC--:B------:R-:W-:Y:S01]  /*49a0*/  FMUL.FTZ R73, R61.reuse, R62.reuse ;  /* 0x0000003e3d497220 */ /* 0x0c0fe20000410000 */
[----:B------:R-:W-:Y:S01]  /*49b0*/  FFMA.FTZ R66, R66, R69, R68 ;  /* 0x0000004542427223 */ /* 0x000fe20000010044 */
[-C--:B------:R-:W-:Y:S01]  /*49c0*/  FMUL.FTZ R69, R61, R67.reuse ;  /* 0x000000433d457220 */ /* 0x080fe20000410000 */
[----:B------:R-:W-:Y:S01]  /*49d0*/  LOP3.LUT R172, R172, 0xffff0000, RZ, 0xc0, !PT ;  /* 0xffff0000acac7812 */ /* 0x000fe200078ec0ff */
[----:B------:R-:W-:Y:S01]  /*49e0*/  FFMA.FTZ R61, R60, R67, -R73 ;  /* 0x000000433c3d7223 */ /* 0x000fe20000010849 */
[----:B------:R-:W-:Y:S01]  /*49f0*/  LOP3.LUT R170, R170, 0xffff0000, RZ, 0xc0, !PT ;  /* 0xffff0000aaaa7812 */ /* 0x000fe200078ec0ff */
[----:B------:R-:W-:Y:S01]  /*4a00*/  IMAD.U32 R169, R169, 0x10000, RZ ;  /* 0x00010000a9a97824 */ /* 0x000fe200078e00ff */
[----:B------:R-:W-:Y:S01]  /*4a10*/  LOP3.LUT R12, R12, 0xffff0000, RZ, 0xc0, !PT ;  /* 0xffff00000c0c7812 */ /* 0x000fe200078ec0ff */
[----:B------:R-:W-:Y:S01]  /*4a20*/  FFMA.FTZ R60, R60, R62, R69 ;  /* 0x0000003e3c3c7223 */ /* 0x000fe20000010045 */
[C---:B------:R-:W-:Y:S01]  /*4a30*/  FMUL.FTZ R62, R14.reuse, R172 ;  /* 0x000000ac0e3e7220 */ /* 0x040fe20000410000 */
[----:B------:R-:W-:Y:S01]  /*4a40*/  FMUL.FTZ R67, R14, R170 ;  /* 0x000000aa0e437220 */ /* 0x000fe20000410000 */
[----:B------:R-:W-:-:S02]  /*4a50*/  IMAD.U32 R15, R15, 0x10000, RZ ;  /* 0x000100000f0f7824 */ /* 0x000fc400078e00ff */
[C---:B------:R-:W-:Y:S01]  /*4a60*/  FMUL.FTZ R14, R12.reuse, R171 ;  /* 0x000000ab0c0e7220 */ /* 0x040fe20000410000 */
[----:B------:R-:W-:Y:S01]  /*4a70*/  FMUL.FTZ R12, R12, R169 ;  /* 0x000000a90c0c7220 */ /* 0x000fe20000410000 */
        /* <DEDUP_REMOVED lines=8> */
[----:B------:R-:W-:Y:S01]  /*4b00*/  F2FP.BF16.F32.PACK_AB R15, R67, R62 ;  /* 0x0000003e430f723e */ /* 0x000fe200000010ff */
[----:B------:R-:W-:-:S07]  /*4b10*/  IMAD.MOV.U32 R14, RZ, RZ, R60 ;  /* 0x000000ffff0e7224 */ /* 0x000fce00078e003c */
.L_x_2732:
[----:B------:R-:W-:Y:S05]  /*4b20*/  BSYNC B3 ;  /* 0x0000000000037941 */ /* 0x000fea0003800000 */
.L_x_2731:
[----:B------:R-:W-:Y:S02]  /*4b30*/  ULDC.64 UR4, c[0x0][0x208] ;  /* 0x0000820000047ab9 */ /* 0x000fe40000000a00 */
[----:B----4-:R0:W-:Y:S03]  /*4b40*/  ST.E.128 desc[UR4][R64.64], R12 ;  /* 0x0000000c40007985 */ /* 0x0101e6000c101d04 */
.L_x_2730:
[----:B------:R-:W-:Y:S05]  /*4b50*/  BSYNC B2 ;  /* 0x0000000000027941 */ /* 0x000fea0003800000 */
.L_x_2729:
        /* <DEDUP_REMOVED lines=8> */
[--C-:B------:R-:W-:Y:S02]  /*4be0*/  SHF.R.U64 R63, R58, 0x10, R59.reuse ;  /* 0x000000103a3f7819 */ /* 0x100fe4000000123b */
[----:B------:R-:W-:Y:S02]  /*4bf0*/  SHF.R.U32.HI R58, RZ, 0x10, R59 ;  /* 0x00000010ff3a7819 */ /* 0x000fe4000001163b */
[--C-:B------:R-:W-:Y:S01]  /*4c00*/  SHF.R.U64 R65, R56, 0x10, R57.reuse ;  /* 0x0000001038417819 */ /* 0x100fe20000001239 */
[----:B----4-:R-:W-:Y:S01]  /*4c10*/  IMAD.U32 R56, R14, 0x10000, RZ ;  /* 0x000100000e387824 */ /* 0x010fe200078e00ff */
[----:B------:R-:W-:Y:S02]  /*4c20*/  SHF.R.U32.HI R62, RZ, 0x10, R57 ;  /* 0x00000010ff3e7819 */ /* 0x000fe40000011639 */
[----:B------:R-:W-:Y:S01]  /*4c30*/  PRMT R167, R167, 0x5410, R58 ;  /* 0x00005410a7a77816 */ /* 0x000fe2000000003a */
[----:B------:R-:W-:Y:S01]  /*4c40*/  IMAD.U32 R58, R13, 0x10000, RZ ;  /* 0x000100000d3a7824 */ /* 0x000fe200078e00ff */
[----:B------:R-:W-:-:S02]  /*4c50*/  PRMT R164, R164, 0x5410, R65 ;  /* 0x00005410a4a47816 */ /* 0x000fc40000000041 */
[----:B------:R-:W-:Y:S01]  /*4c60*/  PRMT R165, R165, 0x5410, R62 ;  /* 0x00005410a5a57816 */ /* 0x000fe2000000003e */
[----:B------:R-:W-:Y:S01]  /*4c70*/  IMAD.U32 R64, R167, 0x10000, RZ ;  /* 0x00010000a7407824 */ /* 0x000fe200078e00ff */
[----:B------:R-:W-:Y:S02]  /*4c80*/  PRMT R166, R166, 0x5410, R63 ;  /* 0x00005410a6a67816 */ /* 0x000fe4000000003f */
[----:B------:R-:W-:Y:S01]  /*4c90*/  LOP3.LUT R57, R14, 0xffff0000, RZ, 0xc0, !PT ;  /* 0xffff00000e397812 */ /* 0x000fe200078ec0ff */
[C---:B------:R-:W-:Y:S01]  /*4ca0*/  IMAD.U32 R14, R15.reuse, 0x10000, RZ ;  /* 0x000100000f0e7824 */ /* 0x040fe200078e00ff */
[----:B------:R-:W-:Y:S01]  /*4cb0*/  LOP3.LUT R11, R15, 0xffff0000, RZ, 0xc0, !PT ;  /* 0xffff00000f0b7812 */ /* 0x000fe200078ec0ff */
[----:B------:R-:W-:Y:S01]  /*4cc0*/  IMAD.U32 R62, R165, 0x10000, RZ ;  /* 0x00010000a53e7824 */ /* 0x000fe200078e00ff */
[----:B------:R-:W-:Y:S01]  /*4cd0*/  LOP3.LUT R15, R13, 0xffff0000, RZ, 0xc0, !PT ;  /* 0xffff00000d0f7812 */ /* 0x000fe200078ec0ff */
[C---:B------:R-:W-:Y:S01]  /*4ce0*/  FMUL.FTZ R67, R57.reuse, R64 ;  /* 0x0000004039437220 */ /* 0x040fe20000410000 */
[----:B------:R-:W-:Y:S01]  /*4cf0*/  LOP3.LUT R63, R166, 0xffff0000, RZ, 0xc0, !PT ;  /* 0xffff0000a63f7812 */ /* 0x000fe200078ec0ff */
[----:B------:R-:W-:Y:S01]  /*4d00*/  FMUL.FTZ R57, R57, R62 ;  /* 0x0000003e39397220 */ /* 0x000fe20000410000 */
[----:B------:R-:W-:Y:S01]  /*4d10*/  LOP3.LUT R59, R164, 0xffff0000, RZ, 0xc0, !PT ;  /* 0xffff0000a43b7812 */ /* 0x000fe200078ec0ff */
[C---:B------:R-:W-:Y:S01]  /*4d20*/  IMAD.U32 R13, R12.reuse, 0x10000, RZ ;  /* 0x000100000c0d7824 */ /* 0x040fe200078e00ff */
[----:B------:R-:W-:Y:S01]  /*4d30*/  LOP3.LUT R167, R167, 0xffff0000, RZ, 0xc0, !PT ;  /* 0xffff0000a7a77812 */ /* 0x000fe200078ec0ff */
[----:B------:R-:W-:Y:S01]  /*4d40*/  FMUL.FTZ R65, R15, R63 ;  /* 0x0000003f0f417220 */ /* 0x000fe20000410000 */
[----:B------:R-:W-:Y:S01]  /*4d50*/  LOP3.LUT R165, R165, 0xffff0000, RZ, 0xc0, !PT ;  /* 0xffff0000a5a57812 */ /* 0x000fe200078ec0ff */
[-C--:B------:R-:W-:Y:S01]  /*4d60*/  FMUL.FTZ R66, R15, R59.reuse ;  /* 0x0000003b0f427220 */ /* 0x080fe20000410000 */
[----:B------:R-:W-:Y:S01]  /*4d70*/  LOP3.LUT R15, R12, 0xffff0000, RZ, 0xc0, !PT ;  /* 0xffff00000c0f7812 */ /* 0x000fe200078ec0ff */
[----:B------:R-:W-:Y:S01]  /*4d80*/  FFMA.FTZ R12, R58, R59, -R65 ;  /* 0x0000003b3a0c7223 */ /* 0x000fe20000010841 */
[----:B------:R-:W-:-:S02]  /*4d90*/  IMAD.U32 R166, R166, 0x10000, RZ ;  /* 0x00010000a6a67824 */ /* 0x000fc400078e00ff */
[----:B------:R-:W-:Y:S01]  /*4da0*/  FFMA.FTZ R63, R58, R63, R66 ;  /* 0x0000003f3a3f7223 */ /* 0x000fe20000010042 */
[----:B------:R-:W-:Y:S01]  /*4db0*/  FFMA.FTZ R64, R56, R64, R57 ;  /* 0x0000004038407223 */ /* 0x000fe20000010039 */
[----:B------:R-:W-:Y:S02]  /*4dc0*/  IMAD.U32 R164, R164, 0x10000, RZ ;  /* 0x00010000a4a47824 */ /* 0x000fe400078e00ff */
[C---:B------:R-:W-:Y:S01]  /*4dd0*/  FMUL.FTZ R57, R11.reuse, R167 ;  /* 0x000000a70b397220 */ /* 0x040fe20000410000 */
[-C--:B------:R-:W-:Y:S01]  /*4de0*/  FMUL.FTZ R58, R11, R165.reuse ;  /* 0x000000a50b3a7220 */ /* 0x080fe20000410000 */
[----:B------:R-:W-:Y:S01]  /*4df0*/  FFMA.FTZ R67, R56, R62, -R67 ;  /* 0x0000003e38437223 */ /* 0x000fe20000010843 */
        /* <DEDUP_REMOVED lines=10> */
[----:B------:R-:W-:-:S07]  /*4ea0*/  IMAD.MOV.U32 R15, RZ, RZ, R57 ;  /* 0x000000ffff0f7224 */ /* 0x000fce00078e0039 */
.L_x_2734:
[----:B------:R-:W-:Y:S05]  /*4eb0*/  BSYNC B2 ;  /* 0x0000000000027941 */ /* 0x000fea0003800000 */
.L_x_2733:
[----:B------:R-:W-:Y:S02]  /*4ec0*/  ULDC.64 UR4, c[0x0][0x208] ;  /* 0x0000820000047ab9 */ /* 0x000fe40000000a00 */
[----:B----4-:R0:W-:Y:S03]  /*4ed0*/  ST.E.128 desc[UR4][R60.64], R12 ;  /* 0x0000000c3c007985 */ /* 0x0101e6000c101d04 */
.L_x_2712:
[----:B------:R-:W-:Y:S05]  /*4ee0*/  BSYNC B1 ;  /* 0x0000000000017941 */ /* 0x000fea0003800000 */
.L_x_2711:
[----:B------:R-:W-:-:S03]  /*4ef0*/  UMOV UR4, 0xffffffff ;  /* 0xffffffff00047882 */ /* 0x000fc60000000000 */
[----:B------:R-:W-:Y:S05]  /*4f00*/  BRA.DIV UR4, `(.L_x_2735) ;  /* 0x000001fa04a87947 */ /* 0x000fea000b800000 */
[----:B-1----:R-:W1:Y:S04]  /*4f10*/  SHFL.IDX PT, R115, R115, 0x1, 0x1c1f ;  /* 0x003c1f0073737f89 */ /* 0x002e6800000e0000 */
[----:B------:R-:W0:Y:S02]  /*4f20*/  SHFL.IDX PT, R118, R118, 0x1, 0x1c1f ;  /* 0x003c1f0076767f89 */ /* 0x000e2400000e0000 */
.L_x_3060:
        /* <DEDUP_REMOVED lines=10> */
[----:B------:R-:W-:Y:S02]  /*4fd0*/  SHF.R.U64 R60, R52, 0x10, R53 ;  /* 0x00000010343c7819 */ /* 0x000fe40000001235 */
[--C-:B------:R-:W-:Y:S02]  /*4fe0*/  SHF.R.U64 R52, R54, 0x10, R55.reuse ;  /* 0x0000001036347819 */ /* 0x100fe40000001237 */
[----:B------:R-:W-:Y:S02]  /*4ff0*/  SHF.R.U32.HI R55, RZ, 0x10, R55 ;  /* 0x00000010ff377819 */ /* 0x000fe40000011637 */
[----:B------:R-:W-:Y:S02]  /*5000*/  PRMT R163, R163, 0x5410, R52 ;  /* 0x00005410a3a37816 */ /* 0x000fe40000000034 */
[----:B------:R-:W-:Y:S01]  /*5010*/  SHF.R.U32.HI R58, RZ, 0x10, R53 ;  /* 0x00000010ff3a7819 */ /* 0x000fe20000011635 */
[----:B----4-:R-:W-:Y:S01]  /*5020*/  IMAD.U32 R53, R14, 0x10000, RZ ;  /* 0x000100000e357824 */ /* 0x010fe200078e00ff */
[----:B------:R-:W-:-:S02]  /*5030*/  PRMT R159, R159, 0x5410, R60 ;  /* 0x000054109f9f7816 */ /* 0x000fc4000000003c */
[----:B------:R-:W-:Y:S02]  /*5040*/  PRMT R168, R168, 0x5410, R55 ;  /* 0x00005410a8a87816 */ /* 0x000fe40000000037 */
[----:B------:R-:W-:Y:S02]  /*5050*/  LOP3.LUT R52, R13, 0xffff0000, RZ, 0xc0, !PT ;  /* 0xffff00000d347812 */ /* 0x000fe400078ec0ff */
[----:B------:R-:W-:Y:S01]  /*5060*/  LOP3.LUT R59, R163, 0xffff0000, RZ, 0xc0, !PT ;  /* 0xffff0000a33b7812 */ /* 0x000fe200078ec0ff */
[----:B------:R-:W-:Y:S01]  /*5070*/  IMAD.U32 R60, R168, 0x10000, RZ ;  /* 0x00010000a83c7824 */ /* 0x000fe200078e00ff */
[----:B------:R-:W-:Y:S01]  /*5080*/  PRMT R161, R161, 0x5410, R58 ;  /* 0x00005410a1a17816 */ /* 0x000fe2000000003a */
[----:B------:R-:W-:Y:S01]  /*5090*/  IMAD.U32 R163, R163, 0x10000, RZ ;  /* 0x00010000a3a37824 */ /* 0x000fe200078e00ff */
[----:B------:R-:W-:Y:S01]  /*50a0*/  LOP3.LUT R55, R159, 0xffff0000, RZ, 0xc0, !PT ;  /* 0xffff00009f377812 */ /* 0x000fe200078ec0ff */
[----:B------:R-:W-:Y:S01]  /*50b0*/  FMUL.FTZ R62, R52, R59 ;  /* 0x0000003b343e7220 */ /* 0x000fe20000410000 */
[----:B------:R-:W-:Y:S01]  /*50c0*/  LOP3.LUT R54, R14, 0xffff0000, RZ, 0xc0, !PT ;  /* 0xffff00000e367812 */ /* 0x000fe200078ec0ff */
[C---:B------:R-:W-:Y:S01]  /*50d0*/  IMAD.U32 R14, R15.reuse, 0x10000, RZ ;  /* 0x000100000f0e7824 */ /* 0x040fe200078e00ff */
[----:B---3--:R-:W-:Y:S01]  /*50e0*/  LOP3.LUT R11, R15, 0xffff0000, RZ, 0xc0, !PT ;  /* 0xffff00000f0b7812 */ /* 0x008fe200078ec0ff */
[----:B------:R-:W-:-:S02]  /*50f0*/  IMAD.U32 R15, R13, 0x10000, RZ ;  /* 0x000100000d0f7824 */ /* 0x000fc400078e00ff */
[-C--:B------:R-:W-:Y:S01]  /*5100*/  FMUL.FTZ R52, R52, R55.reuse ;  /* 0x0000003734347220 */ /* 0x080fe20000410000 */
[C---:B------:R-:W-:Y:S01]  /*5110*/  IMAD.U32 R13, R12.reuse, 0x10000, RZ ;  /* 0x000100000c0d7824 */ /* 0x040fe200078e00ff */
[----:B------:R-:W-:Y:S01]  /*5120*/  LOP3.LUT R12, R12, 0xffff0000, RZ, 0xc0, !PT ;  /* 0xffff00000c0c7812 */ /* 0x000fe200078ec0ff */
[----:B------:R-:W-:Y:S01]  /*5130*/  IMAD.U32 R58, R161, 0x10000, RZ ;  /* 0x00010000a13a7824 */ /* 0x000fe200078e00ff */
[----:B------:R-:W-:Y:S01]  /*5140*/  LOP3.LUT R168, R168, 0xffff0000, RZ, 0xc0, !PT ;  /* 0xffff0000a8a87812 */ /* 0x000fe200078ec0ff */
[----:B------:R-:W-:Y:S01]  /*5150*/  IMAD.U32 R159, R159, 0x10000, RZ ;  /* 0x000100009f9f7824 */ /* 0x000fe200078e00ff */
[----:B------:R-:W-:Y:S01]  /*5160*/  LOP3.LUT R161, R161, 0xffff0000, RZ, 0xc0, !PT ;  /* 0xffff0000a1a17812 */ /* 0x000fe200078ec0ff */
[C---:B------:R-:W-:Y:S01]  /*5170*/  FFMA.FTZ R62, R15.reuse, R55, -R62 ;  /* 0x000000370f3e7223 */ /* 0x040fe2000001083e */
[----:B------:R-:W-:Y:S01]  /*5180*/  FFMA.FTZ R15, R15, R59, R52 ;  /* 0x0000003b0f0f7223 */ /* 0x000fe20000010034 */
[C---:B------:R-:W-:Y:S01]  /*5190*/  FMUL.FTZ R55, R11.reuse, R168 ;  /* 0x000000a80b377220 */ /* 0x040fe20000410000 */
[----:B------:R-:W-:Y:S01]  /*51a0*/  FMUL.FTZ R52, R12, R163 ;  /* 0x000000a30c347220 */ /* 0x000fe20000410000 */
[----:B------:R-:W-:Y:S01]  /*51b0*/  FMUL.FTZ R64, R54, R60 ;  /* 0x0000003c36407220 */ /* 0x000fe20000410000 */
[----:B------:R-:W-:Y:S01]  /*51c0*/  FMUL.FTZ R11, R11, R161 ;  /* 0x000000a10b0b7220 */ /* 0x000fe20000410000 */
[----:B------:R-:W-:Y:S01]  /*51d0*/  FMUL.FTZ R12, R12, R159 ;  /* 0x0000009f0c0c7220 */ /* 0x000fe20000410000 */
[-C--:B------:R-:W-:Y:S01]  /*51e0*/  FMUL.FTZ R54, R54, R58.reuse ;  /* 0x0000003a36367220 */ /* 0x080fe20000410000 */
[C---:B------:R-:W-:Y:S01]  /*51f0*/  FFMA.FTZ R55, R14.reuse, R161, -R55 ;  /* 0x000000a10e377223 */ /* 0x040fe20000010837 */
[----:B------:R-:W-:Y:S01]  /*5200*/  FFMA.FTZ R52, R13, R159, -R52 ;  /* 0x0000009f0d347223 */ /* 0x000fe20000010834 */
[----:B------:R-:W-:Y:S01]  /*5210*/  FFMA.FTZ R64, R53, R58, -R64 ;  /* 0x0000003a35407223 */ /* 0x000fe20000010840 */
[----:B------:R-:W-:Y:S01]  /*5220*/  FFMA.FTZ R14, R14, R168, R11 ;  /* 0x000000a80e0e7223 */ /* 0x000fe2000001000b */
[----:B------:R-:W-:Y:S01]  /*5230*/  FFMA.FTZ R13, R13, R163, R12 ;  /* 0x000000a30d0d7223 */ /* 0x000fe2000001000c */
[----:B------:R-:W-:Y:S01]  /*5240*/  FFMA.FTZ R53, R53, R60, R54 ;  /* 0x0000003c35357223 */ /* 0x000fe20000010036 */
[----:B------:R-:W-:-:S02]  /*5250*/  F2FP.BF16.F32.PACK_AB R62, R15, R62 ;  /* 0x0000003e0f3e723e */ /* 0x000fc400000010ff */
[----:B------:R-:W-:Y:S02]  /*5260*/  F2FP.BF16.F32.PACK_AB R15, R14, R55 ;  /* 0x000000370e0f723e */ /* 0x000fe400000010ff */
[----:B------:R-:W-:Y:S01]  /*5270*/  F2FP.BF16.F32.PACK_AB R12, R13, R52 ;  /* 0x000000340d0c723e */ /* 0x000fe200000010ff */
[----:B------:R-:W-:Y:S01]  /*5280*/  IMAD.MOV.U32 R13, RZ, RZ, R62 ;  /* 0x000000ffff0d7224 */ /* 0x000fe200078e003e */
[----:B------:R-:W-:-:S07]  /*5290*/  F2FP.BF16.F32.PACK_AB R14, R53, R64 ;  /* 0x00000040350e723e */ /* 0x000fce00000010ff */
.L_x_2740:
[----:B------:R-:W-:Y:S05]  /*52a0*/  BSYNC B2 ;  /* 0x0000000000027941 */ /* 0x000fea0003800000 */
.L_x_2739:
[----:B------:R-:W-:Y:S02]  /*52b0*/  ULDC.64 UR4, c[0x0][0x208] ;  /* 0x0000820000047ab9 */ /* 0x000fe40000000a00 */
[----:B----4-:R0:W-:Y:S03]  /*52c0*/  ST.E.128 desc[UR4][R56.64], R12 ;  /* 0x0000000c38007985 */ /* 0x0101e6000c101d04 */
.L_x_2738:
[----:B------:R-:W-:Y:S05]  /*52d0*/  BSYNC B1 ;  /* 0x0000000000017941 */ /* 0x000fea0003800000 */
.L_x_2737:
        /* <DEDUP_REMOVED lines=57> */
.L_x_2744:
[----:B------:R-:W-:Y:S05]  /*5670*/  BSYNC B2 ;  /* 0x0000000000027941 */ /* 0x000fea0003800000 */
.L_x_2743:
[----:B------:R-:W-:Y:S02]  /*5680*/  ULDC.64 UR4, c[0x0][0x208] ;  /* 0x0000820000047ab9 */ /* 0x000fe40000000a00 */
[----:B----4-:R0:W-:Y:S03]  /*5690*/  ST.E.128 desc[UR4][R52.64], R12 ;  /* 0x0000000c34007985 */ /* 0x0101e6000c101d04 */
.L_x_2742:
[----:B------:R-:W-:Y:S05]  /*56a0*/  BSYNC B1 ;  /* 0x0000000000017941 */ /* 0x000fea0003800000 */
.L_x_2741:
        /* <DEDUP_REMOVED lines=57> */
.L_x_2748:
[----:B------:R-:W-:Y:S05]  /*5a40*/  BSYNC B2 ;  /* 0x0000000000027941 */ /* 0x000fea0003800000 */
.L_x_2747:
[----:B------:R-:W-:Y:S02]  /*5a50*/  ULDC.64 UR4, c[0x0][0x208] ;  /* 0x0000820000047ab9 */ /* 0x000fe40000000a00 */
[----:B----4-:R0:W-:Y:S03]  /*5a60*/  ST.E.128 desc[UR4][R48.64], R12 ;  /* 0x0000000c30007985 */ /* 0x0101e6000c101d04 */
.L_x_2746:
[----:B------:R-:W-:Y:S05]  /*5a70*/  BSYNC B1 ;  /* 0x0000000000017941 */ /* 0x000fea0003800000 */
.L_x_2745:
        /* <DEDUP_REMOVED lines=11> */
[--C-:B---3--:R-:W-:Y:S02]  /*5b30*/  SHF.R.U64 R11, R42, 0x10, R43.reuse ;  /* 0x000000102a0b7819 */ /* 0x108fe4000000122b */
        /* <DEDUP_REMOVED lines=43> */
.L_x_2752:
[----:B------:R-:W-:Y:S05]  /*5df0*/  BSYNC B2 ;  /* 0x0000000000027941 */ /* 0x000fea0003800000 */
.L_x_2751:
[----:B------:R-:W-:Y:S02]  /*5e00*/  ULDC.64 UR4, c[0x0][0x208] ;  /* 0x0000820000047ab9 */ /* 0x000fe40000000a00 */
[----:B----4-:R0:W-:Y:S03]  /*5e10*/  ST.E.128 desc[UR4][R44.64], R12 ;  /* 0x0000000c2c007985 */ /* 0x0101e6000c101d04 */
.L_x_2750:
[----:B------:R-:W-:Y:S05]  /*5e20*/  BSYNC B1 ;  /* 0x0000000000017941 */ /* 0x000fea0003800000 */
.L_x_2749:
        /* <DEDUP_REMOVED lines=55> */
.L_x_2756:
[----:B------:R-:W-:Y:S05]  /*61a0*/  BSYNC B2 ;  /* 0x0000000000027941 */ /* 0x000fea0003800000 */
.L_x_2755:
[----:B------:R-:W-:Y:S02]  /*61b0*/  ULDC.64 UR4, c[0x0][0x208] ;  /* 0x0000820000047ab9 */ /* 0x000fe40000000a00 */
[----:B----4-:R0:W-:Y:S03]  /*61c0*/  ST.E.128 desc[UR4][R40.64], R12 ;  /* 0x0000000c28007985 */ /* 0x0101e6000c101d04 */
.L_x_2754:
[----:B------:R-:W-:Y:S05]  /*61d0*/  BSYNC B1 ;  /* 0x0000000000017941 */ /* 0x000fea0003800000 */
.L_x_2753:
        /* <DEDUP_REMOVED lines=54> */
.L_x_2758:
[----:B------:R-:W-:Y:S05]  /*6540*/  BSYNC B1 ;  /* 0x0000000000017941 */ /* 0x000fea0003800000 */
.L_x_2757:
[----:B------:R-:W-:Y:S02]  /*6550*/  ULDC.64 UR4, c[0x0][0x208] ;  /* 0x0000820000047ab9 */ /* 0x000fe40000000a00 */
[----:B----4-:R0:W-:Y:S01]  /*6560*/  ST.E.128 desc[UR4][R36.64], R12 ;  /* 0x0000000c24007985 */ /* 0x0101e2000c101d04 */
[----:B------:R-:W-:Y:S05]  /*6570*/  BRA `(.L_x_2736) ;  /* 0x0000004000dc7947 */ /* 0x000fea0003800000 */
.L_x_2702:
        /* <DEDUP_REMOVED lines=22> */
[C---:B------:R-:W-:Y:S02]  /*66e0*/  LEA R56, P2, R32.reuse, UR4, 0x1 ;  /* 0x0000000420387c11 */ /* 0x040fe4000f8408ff */
[----:B------:R-:W-:Y:S01]  /*66f0*/  CS2R R52, SRZ ;  /* 0x0000000000347805 */ /* 0x000fe2000001ff00 */
[----:B------:R-:W-:Y:S01]  /*6700*/  ULDC.64 UR6, c[0x0][0x208] ;  /* 0x0000820000067ab9 */ /* 0x000fe20000000a00 */
        /* <DEDUP_REMOVED lines=23> */
.L_x_2760:
[----:B------:R-:W-:Y:S05]  /*6880*/  BSYNC B1 ;  /* 0x0000000000017941 */ /* 0x000fea0003800000 */
.L_x_2759:
        /* <DEDUP_REMOVED lines=24> */
[----:B------:R-:W-:Y:S01]  /*6a10*/  CS2R R76, SRZ ;  /* 0x00000000004c7805 */ /* 0x000fe2000001ff00 */
[----:B------:R-:W-:Y:S01]  /*6a20*/  ULDC.64 UR6, c[0x0][0x208] ;  /* 0x0000820000067ab9 */ /* 0x000fe20000000a00 */
        /* <DEDUP_REMOVED lines=23> */
.L_x_2762:
[----:B------:R-:W-:Y:S05]  /*6ba0*/  BSYNC B1 ;  /* 0x0000000000017941 */ /* 0x000fea0003800000 */
.L_x_2761:
[----:B------:R-:W-:Y:S01]  /*6bb0*/  IMAD.MOV.U32 R11, RZ, RZ, R32 ;  /* 0x000000ffff0b7224 */ /* 0x000fe200078e0020 */
[----:B------:R-:W-:Y:S01]  /*6bc0*/  ULOP3.LUT UR4, UR60, 0x1, URZ, 0xfc, !UPT ;  /* 0x000000013c047892 */ /* 0x000fe2000f8efc3f */
        /* <DEDUP_REMOVED lines=28> */
[----:B------:R-:W-:Y:S01]  /*6d90*/  MOV R14, R49 ;  /* 0x00000031000e7202 */ /* 0x000fe20000000f00 */
        /* <DEDUP_REMOVED lines=15> */
[----:B------:R-:W-:Y:S01]  /*6e90*/  PLOP3.LUT P2, PT, PT, PT, UP0, 0x80, 0x0 ;  /* 0x000000000000781c */ /* 0x000fe20003f4f008 */
        /* <DEDUP_REMOVED lines=31> */
[----:B------:R-:W-:-:S04]  /*7090*/  PRMT R159, R12, 0x5410, R11 ;  /* 0x000054100c9f7816 */ /* 0x000fc8000000000b */
[----:B------:R-:W-:Y:S01]  /*70a0*/  PRMT R158, R14, 0x5410, R13 ;  /* 0x000054100e9e7816 */ /* 0x000fe2000000000d */
[----:B------:R-:W-:Y:S06]  /*70b0*/  @!P2 BRA `(.L_x_2763) ;  /* 0x000000000004a947 */ /* 0x000fec0003800000 */
[----:B------:R-:W-:Y:S01]  /*70c0*/  BPT.TRAP 0x1 ;  /* 0x000000040000795c */ /* 0x000fe20000300000 */
.L_x_2763:
[----:B------:R-:W-:Y:S01]  /*70d0*/  IMAD R87, R19, 0x8, R18 ;  /* 0x0000000813577824 */ /* 0x000fe200078e0212 */
[----:B------:R-:W-:Y:S01]  /*70e0*/  SHF.L.U32 R88, R205, 0x1f, RZ ;  /* 0x0000001fcd587819 */ /* 0x000fe200000006ff */
[----:B------:R-:W0:Y:S01]  /*70f0*/  LDC R132, c[0x0][0x2f4] ;  /* 0x0000bd00ff847b82 */ /* 0x000e220000000800 */
[----:B------:R-:W-:Y:S02]  /*7100*/  BSSY B1, `(.L_x_2764) ;  /* 0x0000003000017945 */ /* 0x000fe40003800000 */
[----:B------:R-:W1:Y:S02]  /*7110*/  SYNCS.PHASECHK.TRANS64.TRYWAIT P5, [R87+URZ+0x30890], R88 ;  /* 0x03089058570075a7 */ /* 0x000e6400080a017f */
[----:B-1----:R-:W-:Y:S05]  /*7120*/  @!P5 BRA `(.L_x_2765) ;  /* 0x000001d8006cd947 */ /* 0x002fea0003800000 */
.L_x_3061:
[----:B------:R-:W-:Y:S05]  /*7130*/  BSYNC B1 ;  /* 0x0000000000017941 */ /* 0x000fea0003800000 */
.L_x_2764:
[----:B------:R-:W-:Y:S01]  /*7140*/  UMOV UR4, 0xffffffff ;  /* 0xffffffff00047882 */ /* 0x000fe20000000000 */
[----:B0-----:R-:W-:Y:S02]  /*7150*/  IMAD.IADD R136, R132, 0x1, -R122 ;  /* 0x0000000184887824 */ /* 0x001fe400078e0a7a */
[----:B------:R-:W-:Y:S05]  /*7160*/  BRA.DIV UR4, `(.L_x_2766) ;  /* 0x000001da04707947 */ /* 0x000fea000b800000 */
[----:B------:R0:W2:Y:S04]  /*7170*/  SHFL.IDX PT, R117, R115, RZ, 0x1c1f ;  /* 0x001c1fff73757589 */ /* 0x0000a800000e0000 */
[----:B------:R0:W3:Y:S02]  /*7180*/  SHFL.IDX PT, R11, R118, RZ, 0x1c1f ;  /* 0x001c1fff760b7589 */ /* 0x0000e400000e0000 */
.L_x_3065:
        /* <DEDUP_REMOVED lines=26> */
[----:B------:R-:W2:Y:S04]  /*7330*/  LDS.128 R80, [R80+0x1e400] ;  /* 0x01e4000050507984 */ /* 0x000ea80000000c00 */
[----:B------:R-:W3:Y:S01]  /*7340*/  LDS.128 R12, [R12+0x1e400] ;  /* 0x01e400000c0c7984 */ /* 0x000ee20000000c00 */
[----:B------:R-:W-:Y:S05]  /*7350*/  @P3 BRA `(.L_x_2772) ;  /* 0x0000000400743947 */ /* 0x000fea0003800000 */
[--C-:B------:R-:W-:Y:S02]  /*7360*/  SHF.R.U64 R150, R40, 0x10, R41.reuse ;  /* 0x0000001028967819 */ /* 0x100fe40000001229 */
[----:B------:R-:W-:Y:S02]  /*7370*/  SHF.R.U32.HI R149, RZ, 0x10, R41 ;  /* 0x00000010ff957819 */ /* 0x000fe40000011629 */
[----:B------:R-:W-:Y:S02]  /*7380*/  SHF.R.U32.HI R41, RZ, 0x10, R53 ;  /* 0x00000010ff297819 */ /* 0x000fe40000011635 */
[----:B------:R-:W-:Y:S02]  /*7390*/  PRMT R149, R152, 0x5410, R149 ;  /* 0x0000541098957816 */ /* 0x000fe40000000095 */
[----:B------:R-:W-:Y:S01]  /*73a0*/  PRMT R41, R153, 0x5410, R41 ;  /* 0x0000541099297816 */ /* 0x000fe20000000029 */
[----:B--2---:R-:W-:Y:S01]  /*73b0*/  IMAD.U32 R153, R81, 0x10000, RZ ;  /* 0x0001000051997824 */ /* 0x004fe200078e00ff */
[--C-:B------:R-:W-:Y:S01]  /*73c0*/  SHF.R.U64 R40, R42, 0x10, R43.reuse ;  /* 0x000000102a287819 */ /* 0x100fe2000000122b */
[----:B---3--:R-:W-:Y:S01]  /*73d0*/  IMAD.U32 R42, R13, 0x10000, RZ ;  /* 0x000100000d2a7824 */ /* 0x008fe200078e00ff */
[----:B------:R-:W-:Y:S01]  /*73e0*/  SHF.R.U32.HI R151, RZ, 0x10, R43 ;  /* 0x00000010ff977819 */ /* 0x000fe2000001162b */
[----:B------:R-:W-:Y:S01]  /*73f0*/  IMAD.U32 R152, R41, 0x10000, RZ ;  /* 0x0001000029987824 */ /* 0x000fe200078e00ff */
[----:B------:R-:W-:Y:S01]  /*7400*/  LOP3.LUT R81, R81, 0xffff0000, RZ, 0xc0, !PT ;  /* 0xffff000051517812 */ /* 0x000fe200078ec0ff */
[----:B------:R-:W-:Y:S01]  /*7410*/  IMAD.U32 R43, R149, 0x10000, RZ ;  /* 0x00010000952b7824 */ /* 0x000fe200078e00ff */
[----:B------:R-:W-:Y:S01]  /*7420*/  SHF.R.U64 R52, R52, 0x10, R53 ;  /* 0x0000001034347819 */ /* 0x000fe20000001235 */
[CC--:B------:R-:W-:Y:S01]  /*7430*/  FMUL.FTZ R154, R153.reuse, R152.reuse ;  /* 0x00000098999a7220 */ /* 0x0c0fe20000410000 */
[----:B------:R-:W-:Y:S01]  /*7440*/  SHF.R.U32.HI R53, RZ, 0x10, R55 ;  /* 0x00000010ff357819 */ /* 0x000fe20000011637 */
[-C--:B------:R-:W-:Y:S01]  /*7450*/  FMUL.FTZ R153, R153, R43.reuse ;  /* 0x0000002b99997220 */ /* 0x080fe20000410000 */
[----:B------:R-:W-:Y:S01]  /*7460*/  LOP3.LUT R13, R13, 0xffff0000, RZ, 0xc0, !PT ;  /* 0xffff00000d0d7812 */ /* 0x000fe200078ec0ff */
[----:B------:R-:W-:Y:S01]  /*7470*/  FFMA.FTZ R43, R42, R43, -R154 ;  /* 0x0000002b2a2b7223 */ /* 0x000fe2000001089a */
[----:B------:R-:W-:Y:S01]  /*7480*/  PRMT R53, R168, 0x5410, R53 ;  /* 0x00005410a8357816 */ /* 0x000fe20000000035 */
[----:B------:R-:W-:Y:S01]  /*7490*/  FFMA.FTZ R42, R42, R152, R153 ;  /* 0x000000982a2a7223 */ /* 0x000fe20000010099 */
[----:B------:R-:W-:Y:S01]  /*74a0*/  LOP3.LUT R152, R149, 0xffff0000, RZ, 0xc0, !PT ;  /* 0xffff000095987812 */ /* 0x000fe200078ec0ff */
[----:B------:R-:W-:Y:S01]  /*74b0*/  IMAD.U32 R153, R83, 0x10000, RZ ;  /* 0x0001000053997824 */ /* 0x000fe200078e00ff */
[----:B------:R-:W-:-:S02]  /*74c0*/  LOP3.LUT R149, R41, 0xffff0000, RZ, 0xc0, !PT ;  /* 0xffff000029957812 */ /* 0x000fc400078ec0ff */
[----:B------:R-:W-:Y:S02]  /*74d0*/  PRMT R151, R165, 0x5410, R151 ;  /* 0x00005410a5977816 */ /* 0x000fe40000000097 */
[----:B------:R-:W-:Y:S01]  /*74e0*/  LOP3.LUT R83, R83, 0xffff0000, RZ, 0xc0, !PT ;  /* 0xffff000053537812 */ /* 0x000fe200078ec0ff */
[CC--:B------:R-:W-:Y:S01]  /*74f0*/  FMUL.FTZ R41, R81.reuse, R149.reuse ;  /* 0x0000009551297220 */ /* 0x0c0fe20000410000 */
[-C--:B------:R-:W-:Y:S01]  /*7500*/  FMUL.FTZ R81, R81, R152.reuse ;  /* 0x0000009851517220 */ /* 0x080fe20000410000 */
[----:B------:R-:W-:Y:S02]  /*7510*/  PRMT R52, R172, 0x5432, R52 ;  /* 0x00005432ac347816 */ /* 0x000fe40000000034 */
[C---:B------:R-:W-:Y:S01]  /*7520*/  FFMA.FTZ R41, R13.reuse, R152, -R41 ;  /* 0x000000980d297223 */ /* 0x040fe20000010829 */
[----:B------:R-:W-:Y:S01]  /*7530*/  FFMA.FTZ R13, R13, R149, R81 ;  /* 0x000000950d0d7223 */ /* 0x000fe20000010051 */
[----:B------:R-:W-:Y:S01]  /*7540*/  IMAD.U32 R152, R53, 0x10000, RZ ;  /* 0x0001000035987824 */ /* 0x000fe200078e00ff */
[----:B------:R-:W-:Y:S01]  /*7550*/  PRMT R150, R170, 0x5432, R150 ;  /* 0x00005432aa967816 */ /* 0x000fe20000000096 */
[----:B------:R-:W-:Y:S01]  /*7560*/  IMAD.U32 R149, R151, 0x10000, RZ ;  /* 0x0001000097957824 */ /* 0x000fe200078e00ff */
[----:B------:R-:W-:Y:S01]  /*7570*/  SHF.R.U64 R54, R54, 0x10, R55 ;  /* 0x0000001036367819 */ /* 0x000fe20000001237 */
[----:B------:R-:W-:-:S02]  /*7580*/  IMAD.U32 R81, R15, 0x10000, RZ ;  /* 0x000100000f517824 */ /* 0x000fc400078e00ff */
[CC--:B------:R-:W-:Y:S01]  /*7590*/  FMUL.FTZ R154, R153.reuse, R152.reuse ;  /* 0x00000098999a7220 */ /* 0x0c0fe20000410000 */
[-C--:B------:R-:W-:Y:S01]  /*75a0*/  FMUL.FTZ R153, R153, R149.reuse ;  /* 0x0000009599997220 */ /* 0x080fe20000410000 */
[----:B------:R-:W-:Y:S02]  /*75b0*/  LOP3.LUT R15, R15, 0xffff0000, RZ, 0xc0, !PT ;  /* 0xffff00000f0f7812 */ /* 0x000fe400078ec0ff */
[C---:B------:R-:W-:Y:S01]  /*75c0*/  FFMA.FTZ R149, R81.reuse, R149, -R154 ;  /* 0x0000009551957223 */ /* 0x040fe2000001089a */
[----:B------:R-:W-:Y:S01]  /*75d0*/  FFMA.FTZ R81, R81, R152, R153 ;  /* 0x0000009851517223 */ /* 0x000fe20000010099 */
[----:B------:R-:W-:Y:S01]  /*75e0*/  LOP3.LUT R152, R151, 0xffff0000, RZ, 0xc0, !PT ;  /* 0xffff000097987812 */ /* 0x000fe200078ec0ff */
[C---:B------:R-:W-:Y:S01]  /*75f0*/  IMAD.U32 R153, R150.reuse, 0x10000, RZ ;  /* 0x0001000096997824 */ /* 0x040fe200078e00ff */
[----:B------:R-:W-:Y:S02]  /*7600*/  LOP3.LUT R151, R53, 0xffff0000, RZ, 0xc0, !PT ;  /* 0xffff000035977812 */ /* 0x000fe400078ec0ff */
[----:B------:R-:W-:-:S02]  /*7610*/  LOP3.LUT R150, R150, 0xffff0000, RZ, 0xc0, !PT ;  /* 0xffff000096967812 */ /* 0x000fc400078ec0ff */
[----:B------:R-:W-:Y:S01]  /*7620*/  LOP3.LUT R55, R12, 0xffff0000, RZ, 0xc0, !PT ;  /* 0xffff00000c377812 */ /* 0x000fe200078ec0ff */
[CC--:B------:R-:W-:Y:S01]  /*7630*/  FMUL.FTZ R53, R83.reuse, R151.reuse ;  /* 0x0000009753357220 */ /* 0x0c0fe20000410000 */
[-C--:B------:R-:W-:Y:S01]  /*7640*/  FMUL.FTZ R83, R83, R152.reuse ;  /* 0x0000009853537220 */ /* 0x080fe20000410000 */
[----:B------:R-:W-:Y:S02]  /*7650*/  PRMT R54, R171, 0x5432, R54 ;  /* 0x00005432ab367816 */ /* 0x000fe40000000036 */
[C---:B------:R-:W-:Y:S01]  /*7660*/  FFMA.FTZ R53, R15.reuse, R152, -R53 ;  /* 0x000000980f357223 */ /* 0x040fe20000010835 */
[----:B------:R-:W-:Y:S01]  /*7670*/  FFMA.FTZ R15, R15, R151, R83 ;  /* 0x000000970f0f7223 */ /* 0x000fe20000010053 */
[C---:B------:R-:W-:Y:S01]  /*7680*/  IMAD.U32 R152, R80.reuse, 0x10000, RZ ;  /* 0x0001000050987824 */ /* 0x040fe200078e00ff */
[----:B------:R-:W-:Y:S01]  /*7690*/  LOP3.LUT R80, R80, 0xffff0000, RZ, 0xc0, !PT ;  /* 0xffff000050507812 */ /* 0x000fe200078ec0ff */
[C---:B------:R-:W-:Y:S01]  /*76a0*/  IMAD.U32 R151, R52.reuse, 0x10000, RZ ;  /* 0x0001000034977824 */ /* 0x040fe200078e00ff */
[----:B------:R-:W-:Y:S01]  /*76b0*/  LOP3.LUT R52, R52, 0xffff0000, RZ, 0xc0, !PT ;  /* 0xffff000034347812 */ /* 0x000fe200078ec0ff */
[----:B------:R-:W-:Y:S01]  /*76c0*/  IMAD.U32 R83, R12, 0x10000, RZ ;  /* 0x000100000c537824 */ /* 0x000fe200078e00ff */
[----:B------:R-:W-:Y:S01]  /*76d0*/  PRMT R40, R169, 0x5432, R40 ;  /* 0x00005432a9287816 */ /* 0x000fe20000000028 */
[C---:B------:R-:W-:Y:S01]  /*76e0*/  FMUL.FTZ R154, R152.reuse, R151 ;  /* 0x00000097989a7220 */ /* 0x040fe20000410000 */
[-C--:B------:R-:W-:Y:S01]  /*76f0*/  FMUL.FTZ R152, R152, R153.reuse ;  /* 0x0000009998987220 */ /* 0x080fe20000410000 */
[C---:B------:R-:W-:Y:S01]  /*7700*/  FMUL.FTZ R12, R80.reuse, R52 ;  /* 0x00000034500c7220 */ /* 0x040fe20000410000 */
[----:B------:R-:W-:Y:S01]  /*7710*/  FMUL.FTZ R80, R80, R150 ;  /* 0x0000009650507220 */ /* 0x000fe20000410000 */
[C---:B------:R-:W-:Y:S01]  /*7720*/  FFMA.FTZ R154, R83.reuse, R153, -R154 ;  /* 0x00000099539a7223 */ /* 0x040fe2000001089a */
[----:B------:R-:W-:Y:S01]  /*7730*/  FFMA.FTZ R152, R83, R151, R152 ;  /* 0x0000009753987223 */ /* 0x000fe20000010098 */
[----:B------:R-:W-:-:S02]  /*7740*/  IMAD.U32 R151, R82, 0x10000, RZ ;  /* 0x0001000052977824 */ /* 0x000fc400078e00ff */
[C---:B------:R-:W-:Y:S01]  /*7750*/  FFMA.FTZ R52, R55.reuse, R52, R80 ;  /* 0x0000003437347223 */ /* 0x040fe20000010050 */
[----:B------:R-:W-:Y:S02]  /*7760*/  IMAD.U32 R80, R54, 0x10000, RZ ;  /* 0x0001000036507824 */ /* 0x000fe400078e00ff */
[----:B------:R-:W-:Y:S01]  /*7770*/  FFMA.FTZ R12, R55, R150, -R12 ;  /* 0x00000096370c7223 */ /* 0x000fe2000001080c */
[----:B------:R-:W-:Y:S01]  /*7780*/  IMAD.U32 R83, R40, 0x10000, RZ ;  /* 0x0001000028537824 */ /* 0x000fe200078e00ff */
[----:B------:R-:W-:Y:S01]  /*7790*/  LOP3.LUT R82, R82, 0xffff0000, RZ, 0xc0, !PT ;  /* 0xffff000052527812 */ /* 0x000fe200078ec0ff */
[C---:B------:R-:W-:Y:S01]  /*77a0*/  FMUL.FTZ R150, R151.reuse, R80 ;  /* 0x0000005097967220 */ /* 0x040fe20000410000 */
[----:B------:R-:W-:Y:S02]  /*77b0*/  IMAD.U32 R55, R14, 0x10000, RZ ;  /* 0x000100000e377824 */ /* 0x000fe400078e00ff */
[-C--:B------:R-:W-:Y:S01]  /*77c0*/  FMUL.FTZ R151, R151, R83.reuse ;  /* 0x0000005397977220 */ /* 0x080fe20000410000 */
[----:B------:R-:W-:Y:S01]  /*77d0*/  LOP3.LUT R54, R54, 0xffff0000, RZ, 0xc0, !PT ;  /* 0xffff000036367812 */ /* 0x000fe200078ec0ff */
[----:B------:R-:W-:-:S02]  /*77e0*/  FFMA.FTZ R150, R55, R83, -R150 ;  /* 0x0000005337967223 */ /* 0x000fc40000010896 */
[----:B------:R-:W-:Y:S01]  /*77f0*/  FFMA.FTZ R151, R55, R80, R151 ;  /* 0x0000005037977223 */ /* 0x000fe20000010097 */
[----:B------:R-:W-:Y:S01]  /*7800*/  LOP3.LUT R40, R40, 0xffff0000, RZ, 0xc0, !PT ;  /* 0xffff000028287812 */ /* 0x000fe200078ec0ff */
[----:B------:R-:W-:Y:S01]  /*7810*/  FMUL.FTZ R55, R82, R54 ;  /* 0x0000003652377220 */ /* 0x000fe20000410000 */
[----:B------:R-:W-:Y:S02]  /*7820*/  LOP3.LUT R14, R14, 0xffff0000, RZ, 0xc0, !PT ;  /* 0xffff00000e0e7812 */ /* 0x000fe400078ec0ff */
[----:B------:R-:W-:Y:S01]  /*7830*/  F2FP.BF16.F32.PACK_AB R41, R41, R43 ;  /* 0x0000002b2929723e */ /* 0x000fe200000010ff */
[-C--:B------:R-:W-:Y:S01]  /*7840*/  FMUL.FTZ R82, R82, R40.reuse ;  /* 0x0000002852527220 */ /* 0x080fe20000410000 */
[----:B------:R-:W-:Y:S01]  /*7850*/  F2FP.BF16.F32.PACK_AB R53, R53, R149 ;  /* 0x000000953535723e */ /* 0x000fe200000010ff */
[C---:B------:R-:W-:Y:S01]  /*7860*/  FFMA.FTZ R55, R14.reuse, R40, -R55 ;  /* 0x000000280e377223 */ /* 0x040fe20000010837 */
[----:B------:R-:W-:Y:S01]  /*7870*/  F2FP.BF16.F32.PACK_AB R42, R13, R42 ;  /* 0x0000002a0d2a723e */ /* 0x000fe200000010ff */
[----:B------:R-:W-:Y:S01]  /*7880*/  FFMA.FTZ R82, R14, R54, R82 ;  /* 0x000000360e527223 */ /* 0x000fe20000010052 */
[----:B------:R-:W-:Y:S01]  /*7890*/  F2FP.BF16.F32.PACK_AB R52, R52, R152 ;  /* 0x000000983434723e */ /* 0x000fe200000010ff */
[----:B------:R-:W-:Y:S01]  /*78a0*/  IMAD.MOV.U32 R13, RZ, RZ, R41 ;  /* 0x000000ffff0d7224 */ /* 0x000fe200078e0029 */
[----:B------:R-:W-:-:S02]  /*78b0*/  F2FP.BF16.F32.PACK_AB R55, R55, R150 ;  /* 0x000000963737723e */ /* 0x000fc400000010ff */
[----:B------:R-:W-:Y:S01]  /*78c0*/  F2FP.BF16.F32.PACK_AB R83, R15, R81 ;  /* 0x000000510f53723e */ /* 0x000fe200000010ff */
[----:B------:R-:W-:Y:S01]  /*78d0*/  IMAD.MOV.U32 R80, RZ, RZ, R52 ;  /* 0x000000ffff507224 */ /* 0x000fe200078e0034 */
[----:B------:R-:W-:Y:S01]  /*78e0*/  F2FP.BF16.F32.PACK_AB R12, R12, R154 ;  /* 0x0000009a0c0c723e */ /* 0x000fe200000010ff */
[----:B------:R-:W-:Y:S01]  /*78f0*/  IMAD.MOV.U32 R81, RZ, RZ, R42 ;  /* 0x000000ffff517224 */ /* 0x000fe200078e002a */
[----:B------:R-:W-:Y:S01]  /*7900*/  F2FP.BF16.F32.PACK_AB R82, R82, R151 ;  /* 0x000000975252723e */ /* 0x000fe200000010ff */
[----:B------:R-:W-:Y:S02]  /*7910*/  IMAD.MOV.U32 R14, RZ, RZ, R55 ;  /* 0x000000ffff0e7224 */ /* 0x000fe400078e0037 */
[----:B------:R-:W-:-:S07]  /*7920*/  IMAD.MOV.U32 R15, RZ, RZ, R53 ;  /* 0x000000ffff0f7224 */ /* 0x000fce00078e0035 */
.L_x_2772:
[----:B------:R-:W-:Y:S05]  /*7930*/  BSYNC B3 ;  /* 0x0000000000037941 */ /* 0x000fea0003800000 */
.L_x_2771:
[C---:B------:R-:W-:Y:S01]  /*7940*/  ISETP.GE.AND P3, PT, R148.reuse, R132, PT ;  /* 0x000000849400720c */ /* 0x040fe20003f66270 */
[----:B------:R-:W-:Y:S02]  /*7950*/  ULDC.64 UR4, c[0x0][0x208] ;  /* 0x0000820000047ab9 */ /* 0x000fe40000000a00 */
[----:B---3--:R3:W-:Y:S10]  /*7960*/  ST.E.128 desc[UR4][R120.64], R12 ;  /* 0x0000000c78007985 */ /* 0x0087f4000c101d04 */
[----:B------:R-:W-:-:S05]  /*7970*/  @!P3 IMAD.WIDE R40, R148, 0x2, R116 ;  /* 0x000000029428b825 */ /* 0x000fca00078e0274 */
[----:B--2---:R3:W-:Y:S02]  /*7980*/  @!P3 ST.E.128 desc[UR4][R40.64], R80 ;  /* 0x000000502800b985 */ /* 0x0047e4000c101d04 */
.L_x_2770:
[----:B------:R-:W-:Y:S05]  /*7990*/  BSYNC B2 ;  /* 0x0000000000027941 */ /* 0x000fea0003800000 */
.L_x_2769:
        /* <DEDUP_REMOVED lines=37> */
[----:B------:R-:W-:Y:S01]  /*7bf0*/  FMUL.FTZ R121, R120, R83 ;  /* 0x0000005378797220 */ /* 0x000fe20000410000 */
[----:B------:R-:W-:Y:S01]  /*7c00*/  SHF.R.U64 R48, R48, 0x10, R49 ;  /* 0x0000001030307819 */ /* 0x000fe20000001231 */
[-C--:B------:R-:W-:Y:S01]  /*7c10*/  FMUL.FTZ R120, R120, R82.reuse ;  /* 0x0000005278787220 */ /* 0x080fe20000410000 */
[----:B------:R-:W-:Y:S01]  /*7c20*/  PRMT R37, R164, 0x5410, R37 ;  /* 0x00005410a4257816 */ /* 0x000fe20000000025 */
        /* <DEDUP_REMOVED lines=9> */
[----:B------:R-:W-:-:S02]  /*7cc0*/  SHF.R.U64 R38, R38, 0x10, R39 ;  /* 0x0000001026267819 */ /* 0x000fc40000001227 */
[C---:B------:R-:W-:Y:S01]  /*7cd0*/  FFMA.FTZ R55, R13.reuse, R83, -R55 ;  /* 0x000000530d377223 */ /* 0x040fe20000010837 */
[----:B------:R-:W-:Y:S01]  /*7ce0*/  FFMA.FTZ R13, R13, R80, R41 ;  /* 0x000000500d0d7223 */ /* 0x000fe20000010029 */
[----:B------:R-:W-:Y:S01]  /*7cf0*/  SHF.R.U32.HI R41, RZ, 0x10, R51 ;  /* 0x00000010ff297819 */ /* 0x000fe20000011633 */
[----:B------:R-:W-:Y:S01]  /*7d00*/  IMAD.U32 R83, R15, 0x10000, RZ ;  /* 0x000100000f537824 */ /* 0x000fe200078e00ff */
[----:B------:R-:W-:Y:S01]  /*7d10*/  SHF.R.U32.HI R80, RZ, 0x10, R39 ;  /* 0x00000010ff507819 */ /* 0x000fe20000011627 */
[----:B------:R-:W-:Y:S01]  /*7d20*/  IMAD.U32 R39, R14, 0x10000, RZ ;  /* 0x000100000e277824 */ /* 0x000fe200078e00ff */
        /* <DEDUP_REMOVED lines=8> */
[----:B------:R-:W-:Y:S01]  /*7db0*/  PRMT R50, R164, 0x5432, R50 ;  /* 0x00005432a4327816 */ /* 0x000fe20000000032 */
[-C--:B------:R-:W-:Y:S01]  /*7dc0*/  FMUL.FTZ R49, R43, R41.reuse ;  /* 0x000000292b317220 */ /* 0x080fe20000410000 */
[----:B------:R-:W-:Y:S01]  /*7dd0*/  FMUL.FTZ R121, R121, R148 ;  /* 0x0000009479797220 */ /* 0x000fe20000410000 */
[----:B------:R-:W-:Y:S01]  /*7de0*/  FMUL.FTZ R43, R43, R36 ;  /* 0x000000242b2b7220 */ /* 0x000fe20000410000 */
[----:B------:R-:W-:Y:S01]  /*7df0*/  FFMA.FTZ R148, R83, R148, -R149 ;  /* 0x0000009453947223 */ /* 0x000fe20000010895 */
[----:B------:R-:W-:Y:S01]  /*7e00*/  FFMA.FTZ R36, R15, R36, -R49 ;  /* 0x000000240f247223 */ /* 0x000fe20000010831 */
[----:B------:R-:W-:Y:S01]  /*7e10*/  FFMA.FTZ R121, R83, R120, R121 ;  /* 0x0000007853797223 */ /* 0x000fe20000010079 */
[----:B------:R-:W-:Y:S01]  /*7e20*/  FFMA.FTZ R15, R15, R41, R43 ;  /* 0x000000290f0f7223 */ /* 0x000fe2000001002b */
[----:B------:R-:W-:Y:S01]  /*7e30*/  PRMT R41, R166, 0x5432, R48 ;  /* 0x00005432a6297816 */ /* 0x000fe20000000030 */
[C---:B------:R-:W-:Y:S01]  /*7e40*/  IMAD.U32 R83, R40.reuse, 0x10000, RZ ;  /* 0x0001000028537824 */ /* 0x040fe200078e00ff */
[----:B------:R-:W-:Y:S01]  /*7e50*/  LOP3.LUT R40, R40, 0xffff0000, RZ, 0xc0, !PT ;  /* 0xffff000028287812 */ /* 0x000fe200078ec0ff */
[C---:B------:R-:W-:Y:S01]  /*7e60*/  IMAD.U32 R49, R37.reuse, 0x10000, RZ ;  /* 0x0001000025317824 */ /* 0x040fe200078e00ff */
[----:B------:R-:W-:Y:S01]  /*7e70*/  LOP3.LUT R37, R37, 0xffff0000, RZ, 0xc0, !PT ;  /* 0xffff000025257812 */ /* 0x000fe200078ec0ff */
[C---:B------:R-:W-:Y:S01]  /*7e80*/  IMAD.U32 R48, R41.reuse, 0x10000, RZ ;  /* 0x0001000029307824 */ /* 0x040fe200078e00ff */
[----:B------:R-:W-:Y:S01]  /*7e90*/  LOP3.LUT R41, R41, 0xffff0000, RZ, 0xc0, !PT ;  /* 0xffff000029297812 */ /* 0x000fe200078ec0ff */
[C---:B------:R-:W-:Y:S01]  /*7ea0*/  IMAD.U32 R43, R12.reuse, 0x10000, RZ ;  /* 0x000100000c2b7824 */ /* 0x040fe200078e00ff */
[----:B------:R-:W-:Y:S01]  /*7eb0*/  LOP3.LUT R12, R12, 0xffff0000, RZ, 0xc0, !PT ;  /* 0xffff00000c0c7812 */ /* 0x000fe200078ec0ff */
[C---:B------:R-:W-:Y:S01]  /*7ec0*/  FMUL.FTZ R80, R83.reuse, R48 ;  /* 0x0000003053507220 */ /* 0x040fe20000410000 */
[----:B------:R-:W-:Y:S01]  /*7ed0*/  FMUL.FTZ R83, R83, R49 ;  /* 0x0000003153537220 */ /* 0x000fe20000410000 */
[----:B------:R-:W-:-:S02]  /*7ee0*/  PRMT R38, R165, 0x5432, R38 ;  /* 0x00005432a5267816 */ /* 0x000fc40000000026 */
[C---:B------:R-:W-:Y:S01]  /*7ef0*/  FFMA.FTZ R80, R43.reuse, R49, -R80 ;  /* 0x000000312b507223 */ /* 0x040fe20000010850 */
[----:B------:R-:W-:Y:S01]  /*7f00*/  FFMA.FTZ R83, R43, R48, R83 ;  /* 0x000000302b537223 */ /* 0x000fe20000010053 */
[----:B------:R-:W-:Y:S01]  /*7f10*/  FMUL.FTZ R48, R40, R41 ;  /* 0x0000002928307220 */ /* 0x000fe20000410000 */
[----:B------:R-:W-:Y:S01]  /*7f20*/  LOP3.LUT R43, R14, 0xffff0000, RZ, 0xc0, !PT ;  /* 0xffff00000e2b7812 */ /* 0x000fe200078ec0ff */
[-C--:B------:R-:W-:Y:S01]  /*7f30*/  FMUL.FTZ R40, R40, R37.reuse ;  /* 0x0000002528287220 */ /* 0x080fe20000410000 */
        /* <DEDUP_REMOVED lines=8> */
[C---:B------:R-:W-:Y:S01]  /*7fc0*/  FMUL.FTZ R12, R14.reuse, R37 ;  /* 0x000000250e0c7220 */ /* 0x040fe20000410000 */
[-C--:B------:R-:W-:Y:S01]  /*7fd0*/  FMUL.FTZ R41, R14, R49.reuse ;  /* 0x000000310e297220 */ /* 0x080fe20000410000 */
[C---:B------:R-:W-:Y:S01]  /*7fe0*/  FMUL.FTZ R14, R42.reuse, R50 ;  /* 0x000000322a0e7220 */ /* 0x040fe20000410000 */
[----:B------:R-:W-:Y:S01]  /*7ff0*/  F2FP.BF16.F32.PACK_AB R55, R55, R82 ;  /* 0x000000523737723e */ /* 0x000fe200000010ff */
[-C--:B------:R-:W-:Y:S01]  /*8000*/  FMUL.FTZ R42, R42, R38.reuse ;  /* 0x000000262a2a7220 */ /* 0x080fe20000410000 */
[C---:B------:R-:W-:Y:S01]  /*8010*/  FFMA.FTZ R12, R39.reuse, R49, -R12 ;  /* 0x00000031270c7223 */ /* 0x040fe2000001080c */
[----:B------:R-:W-:Y:S01]  /*8020*/  FFMA.FTZ R41, R39, R37, R41 ;  /* 0x0000002527297223 */ /* 0x000fe20000010029 */
[C---:B------:R-:W-:Y:S01]  /*8030*/  FFMA.FTZ R14, R43.reuse, R38, -R14 ;  /* 0x000000262b0e7223 */ /* 0x040fe2000001080e */
[----:B------:R-:W-:Y:S01]  /*8040*/  FFMA.FTZ R42, R43, R50, R42 ;  /* 0x000000322b2a7223 */ /* 0x000fe2000001002a */
[----:B------:R-:W-:-:S02]  /*8050*/  F2FP.BF16.F32.PACK_AB R36, R36, R148 ;  /* 0x000000942424723e */ /* 0x000fc400000010ff */
[----:B------:R-:W-:Y:S01]  /*8060*/  F2FP.BF16.F32.PACK_AB R81, R13, R81 ;  /* 0x000000510d51723e */ /* 0x000fe200000010ff */
[----:B------:R-:W-:Y:S01]  /*8070*/  IMAD.MOV.U32 R13, RZ, RZ, R55 ;  /* 0x000000ffff0d7224 */ /* 0x000fe200078e0037 */
[----:B------:R-:W-:Y:S01]  /*8080*/  F2FP.BF16.F32.PACK_AB R121, R15, R121 ;  /* 0x000000790f79723e */ /* 0x000fe200000010ff */
[----:B------:R-:W-:Y:S01]  /*8090*/  IMAD.MOV.U32 R15, RZ, RZ, R36 ;  /* 0x000000ffff0f7224 */ /* 0x000fe200078e0024 */
[----:B------:R-:W-:Y:S02]  /*80a0*/  F2FP.BF16.F32.PACK_AB R48, R48, R80 ;  /* 0x000000503030723e */ /* 0x000fe400000010ff */
[----:B------:R-:W-:Y:S01]  /*80b0*/  F2FP.BF16.F32.PACK_AB R14, R14, R12 ;  /* 0x0000000c0e0e723e */ /* 0x000fe200000010ff */
[----:B------:R-:W-:Y:S01]  /*80c0*/  IMAD.MOV.U32 R43, RZ, RZ, R121 ;  /* 0x000000ffff2b7224 */ /* 0x000fe200078e0079 */
[----:B------:R-:W-:Y:S01]  /*80d0*/  F2FP.BF16.F32.PACK_AB R42, R42, R41 ;  /* 0x000000292a2a723e */ /* 0x000fe200000010ff */
[----:B------:R-:W-:Y:S01]  /*80e0*/  IMAD.MOV.U32 R12, RZ, RZ, R48 ;  /* 0x000000ffff0c7224 */ /* 0x000fe200078e0030 */
[----:B------:R-:W-:Y:S01]  /*80f0*/  F2FP.BF16.F32.PACK_AB R40, R40, R83 ;  /* 0x000000532828723e */ /* 0x000fe200000010ff */
[----:B------:R-:W-:-:S07]  /*8100*/  IMAD.MOV.U32 R41, RZ, RZ, R81 ;  /* 0x000000ffff297224 */ /* 0x000fce00078e0051 */
.L_x_2776:
[----:B------:R-:W-:Y:S05]  /*8110*/  BSYNC B3 ;  /* 0x0000000000037941 */ /* 0x000fea0003800000 */
.L_x_2775:
[C---:B------:R-:W-:Y:S01]  /*8120*/  ISETP.GE.AND P3, PT, R54.reuse, R132, PT ;  /* 0x000000843600720c */ /* 0x040fe20003f66270 */
[----:B------:R-:W-:Y:S02]  /*8130*/  ULDC.64 UR4, c[0x0][0x208] ;  /* 0x0000820000047ab9 */ /* 0x000fe40000000a00 */
[----:B--2---:R4:W-:Y:S10]  /*8140*/  ST.E.128 desc[UR4][R52.64], R12 ;  /* 0x0000000c34007985 */ /* 0x0049f4000c101d04 */
[----:B------:R-:W-:-:S05]  /*8150*/  @!P3 IMAD.WIDE R36, R54, 0x2, R116 ;  /* 0x000000023624b825 */ /* 0x000fca00078e0274 */
[----:B---3--:R4:W-:Y:S02]  /*8160*/  @!P3 ST.E.128 desc[UR4][R36.64], R40 ;  /* 0x000000282400b985 */ /* 0x0089e4000c101d04 */
.L_x_2774:
[----:B------:R-:W-:Y:S05]  /*8170*/  BSYNC B2 ;  /* 0x0000000000027941 */ /* 0x000fea0003800000 */
.L_x_2773:
        /* <DEDUP_REMOVED lines=31> */
[----:B------:R-:W-:Y:S01]  /*8370*/  SHF.R.U64 R35, R44, 0x10, R45 ;  /* 0x000000102c237819 */ /* 0x000fe2000000122d */
[----:B--2---:R-:W-:Y:S01]  /*8380*/  IMAD.U32 R51, R15, 0x10000, RZ ;  /* 0x000100000f337824 */ /* 0x004fe200078e00ff */
[----:B------:R-:W-:Y:S01]  /*8390*/  SHF.R.U64 R32, R32, 0x10, R33 ;  /* 0x0000001020207819 */ /* 0x000fe20000001221 */
[----:B------:R-:W-:Y:S01]  /*83a0*/  IMAD.U32 R53, R38, 0x10000, RZ ;  /* 0x0001000026357824 */ /* 0x000fe200078e00ff */
[----:B------:R-:W-:Y:S01]  /*83b0*/  SHF.R.U32.HI R44, RZ, 0x10, R45 ;  /* 0x00000010ff2c7819 */ /* 0x000fe2000001162d */
        /* <DEDUP_REMOVED lines=9> */
[C---:B------:R-:W-:Y:S02]  /*8450*/  PRMT R35, R161.reuse, 0x5432, R35 ;  /* 0x00005432a1237816 */ /* 0x040fe40000000023 */
[----:B------:R-:W-:Y:S01]  /*8460*/  PRMT R161, R161, 0x5410, R43 ;  /* 0x00005410a1a17816 */ /* 0x000fe2000000002b */
[CC--:B------:R-:W-:Y:S01]  /*8470*/  FMUL.FTZ R43, R48.reuse, R54.reuse ;  /* 0x00000036302b7220 */ /* 0x0c0fe20000410000 */
[----:B------:R-:W-:Y:S01]  /*8480*/  LOP3.LUT R49, R37, 0xffff0000, RZ, 0xc0, !PT ;  /* 0xffff000025317812 */ /* 0x000fe200078ec0ff */
[-C--:B------:R-:W-:Y:S01]  /*8490*/  FMUL.FTZ R48, R48, R55.reuse ;  /* 0x0000003730307220 */ /* 0x080fe20000410000 */
[----:B------:R-:W-:Y:S01]  /*84a0*/  LOP3.LUT R44, R44, 0xffff0000, RZ, 0xc0, !PT ;  /* 0xffff00002c2c7812 */ /* 0x000fe200078ec0ff */
[C---:B------:R-:W-:Y:S01]  /*84b0*/  FFMA.FTZ R43, R45.reuse, R55, -R43 ;  /* 0x000000372d2b7223 */ /* 0x040fe2000001082b */
[----:B------:R-:W-:Y:S01]  /*84c0*/  PRMT R42, R160, 0x5432, R42 ;  /* 0x00005432a02a7816 */ /* 0x000fe2000000002a */
[----:B------:R-:W-:Y:S01]  /*84d0*/  FFMA.FTZ R48, R45, R54, R48 ;  /* 0x000000362d307223 */ /* 0x000fe20000010030 */
[----:B------:R-:W-:Y:S01]  /*84e0*/  PRMT R46, R162, 0x5410, R46 ;  /* 0x00005410a22e7816 */ /* 0x000fe2000000002e */
[-C--:B------:R-:W-:Y:S01]  /*84f0*/  FMUL.FTZ R80, R49, R44.reuse ;  /* 0x0000002c31507220 */ /* 0x080fe20000410000 */
[----:B------:R-:W-:Y:S01]  /*8500*/  LOP3.LUT R33, R33, 0xffff0000, RZ, 0xc0, !PT ;  /* 0xffff000021217812 */ /* 0x000fe200078ec0ff */
[----:B------:R-:W-:Y:S01]  /*8510*/  IMAD.U32 R45, R42, 0x10000, RZ ;  /* 0x000100002a2d7824 */ /* 0x000fe200078e00ff */
[----:B------:R-:W-:Y:S01]  /*8520*/  LOP3.LUT R47, R13, 0xffff0000, RZ, 0xc0, !PT ;  /* 0xffff00000d2f7812 */ /* 0x000fe200078ec0ff */
[----:B------:R-:W-:Y:S01]  /*8530*/  IMAD.U32 R55, R46, 0x10000, RZ ;  /* 0x000100002e377824 */ /* 0x000fe200078e00ff */
[----:B------:R-:W-:Y:S01]  /*8540*/  PRMT R32, R163, 0x5410, R32 ;  /* 0x00005410a3207816 */ /* 0x000fe20000000020 */
[----:B------:R-:W-:Y:S01]  /*8550*/  FMUL.FTZ R49, R49, R33 ;  /* 0x0000002131317220 */ /* 0x000fe20000410000 */
[----:B------:R-:W-:Y:S01]  /*8560*/  LOP3.LUT R39, R39, 0xffff0000, RZ, 0xc0, !PT ;  /* 0xffff000027277812 */ /* 0x000fe200078ec0ff */
[----:B------:R-:W-:Y:S01]  /*8570*/  IMAD.U32 R37, R36, 0x10000, RZ ;  /* 0x0001000024257824 */ /* 0x000fe200078e00ff */
[----:B------:R-:W-:Y:S01]  /*8580*/  LOP3.LUT R46, R46, 0xffff0000, RZ, 0xc0, !PT ;  /* 0xffff00002e2e7812 */ /* 0x000fe200078ec0ff */
[----:B------:R-:W-:Y:S01]  /*8590*/  FFMA.FTZ R49, R47, R44, R49 ;  /* 0x0000002c2f317223 */ /* 0x000fe20000010031 */
[----:B------:R-:W-:Y:S01]  /*85a0*/  LOP3.LUT R42, R42, 0xffff0000, RZ, 0xc0, !PT ;  /* 0xffff00002a2a7812 */ /* 0x000fe200078ec0ff */
[----:B------:R-:W-:-:S02]  /*85b0*/  IMAD.U32 R54, R35, 0x10000, RZ ;  /* 0x0001000023367824 */ /* 0x000fc400078e00ff */
[----:B------:R-:W-:Y:S01]  /*85c0*/  FFMA.FTZ R80, R47, R33, -R80 ;  /* 0x000000212f507223 */ /* 0x000fe20000010850 */
[----:B------:R-:W-:Y:S02]  /*85d0*/  IMAD.U32 R44, R32, 0x10000, RZ ;  /* 0x00010000202c7824 */ /* 0x000fe400078e00ff */
[C---:B------:R-:W-:Y:S01]  /*85e0*/  FMUL.FTZ R120, R39.reuse, R46 ;  /* 0x0000002e27787220 */ /* 0x040fe20000410000 */
[----:B------:R-:W-:Y:S01]  /*85f0*/  FMUL.FTZ R82, R39, R42 ;  /* 0x0000002a27527220 */ /* 0x000fe20000410000 */
[----:B------:R-:W-:Y:S01]  /*8600*/  LOP3.LUT R36, R36, 0xffff0000, RZ, 0xc0, !PT ;  /* 0xffff000024247812 */ /* 0x000fe200078ec0ff */
[----:B------:R-:W-:Y:S01]  /*8610*/  FMUL.FTZ R33, R52, R55 ;  /* 0x0000003734217220 */ /* 0x000fe20000410000 */
[----:B------:R-:W-:Y:S01]  /*8620*/  LOP3.LUT R35, R35, 0xffff0000, RZ, 0xc0, !PT ;  /* 0xffff000023237812 */ /* 0x000fe200078ec0ff */
[----:B------:R-:W-:Y:S01]  /*8630*/  IMAD.U32 R13, R12, 0x10000, RZ ;  /* 0x000100000c0d7824 */ /* 0x000fe200078e00ff */
[----:B------:R-:W-:Y:S01]  /*8640*/  LOP3.LUT R39, R32, 0xffff0000, RZ, 0xc0, !PT ;  /* 0xffff000020277812 */ /* 0x000fe200078ec0ff */
[C---:B------:R-:W-:Y:S01]  /*8650*/  FMUL.FTZ R32, R37.reuse, R54 ;  /* 0x0000003625207220 */ /* 0x040fe20000410000 */
[-C--:B------:R-:W-:Y:S01]  /*8660*/  FMUL.FTZ R37, R37, R44.reuse ;  /* 0x0000002c25257220 */ /* 0x080fe20000410000 */
[----:B------:R-:W-:Y:S01]  /*8670*/  LOP3.LUT R12, R12, 0xffff0000, RZ, 0xc0, !PT ;  /* 0xffff00000c0c7812 */ /* 0x000fe200078ec0ff */
[-C--:B------:R-:W-:Y:S01]  /*8680*/  FMUL.FTZ R52, R52, R45.reuse ;  /* 0x0000002d34347220 */ /* 0x080fe20000410000 */
[----:B------:R-:W-:Y:S01]  /*8690*/  FFMA.FTZ R33, R51, R45, -R33 ;  /* 0x0000002d33217223 */ /* 0x000fe20000010821 */
[----:B------:R-:W-:Y:S01]  /*86a0*/  FMUL.FTZ R45, R36, R35 ;  /* 0x00000023242d7220 */ /* 0x000fe20000410000 */
[----:B------:R-:W-:Y:S01]  /*86b0*/  PRMT R34, R163, 0x5432, R34 ;  /* 0x00005432a3227816 */ /* 0x000fe20000000022 */
[C---:B------:R-:W-:Y:S01]  /*86c0*/  FFMA.FTZ R32, R13.reuse, R44, -R32 ;  /* 0x0000002c0d207223 */ /* 0x040fe20000010820 */
[----:B------:R-:W-:Y:S01]  /*86d0*/  FFMA.FTZ R37, R13, R54, R37 ;  /* 0x000000360d257223 */ /* 0x000fe20000010025 */
[----:B------:R-:W-:Y:S01]  /*86e0*/  LOP3.LUT R15, R15, 0xffff0000, RZ, 0xc0, !PT ;  /* 0xffff00000f0f7812 */ /* 0x000fe200078ec0ff */
[C---:B------:R-:W-:Y:S01]  /*86f0*/  IMAD.U32 R13, R161.reuse, 0x10000, RZ ;  /* 0x00010000a10d7824 */ /* 0x040fe200078e00ff */
[----:B------:R-:W-:Y:S01]  /*8700*/  LOP3.LUT R38, R38, 0xffff0000, RZ, 0xc0, !PT ;  /* 0xffff000026267812 */ /* 0x000fe200078ec0ff */
[-C--:B------:R-:W-:Y:S01]  /*8710*/  FMUL.FTZ R47, R36, R39.reuse ;  /* 0x00000027242f7220 */ /* 0x080fe20000410000 */
[----:B------:R-:W-:Y:S01]  /*8720*/  LOP3.LUT R161, R161, 0xffff0000, RZ, 0xc0, !PT ;  /* 0xffff0000a1a17812 */ /* 0x000fe200078ec0ff */
[----:B------:R-:W-:Y:S01]  /*8730*/  FFMA.FTZ R45, R12, R39, -R45 ;  /* 0x000000270c2d7223 */ /* 0x000fe2000001082d */
[C---:B------:R-:W-:Y:S01]  /*8740*/  LOP3.LUT R39, R34.reuse, 0xffff0000, RZ, 0xc0, !PT ;  /* 0xffff000022277812 */ /* 0x040fe200078ec0ff */
[----:B------:R-:W-:Y:S01]  /*8750*/  IMAD.U32 R36, R34, 0x10000, RZ ;  /* 0x0001000022247824 */ /* 0x000fe200078e00ff */
[----:B------:R-:W-:Y:S01]  /*8760*/  LOP3.LUT R14, R14, 0xffff0000, RZ, 0xc0, !PT ;  /* 0xffff00000e0e7812 */ /* 0x000fe200078ec0ff */
[----:B------:R-:W-:Y:S01]  /*8770*/  FFMA.FTZ R42, R15, R42, -R120 ;  /* 0x0000002a0f2a7223 */ /* 0x000fe20000010878 */
[----:B------:R-:W-:Y:S01]  /*8780*/  FFMA.FTZ R12, R12, R35, R47 ;  /* 0x000000230c0c7223 */ /* 0x000fe2000001002f */
[----:B------:R-:W-:Y:S01]  /*8790*/  FFMA.FTZ R52, R51, R55, R52 ;  /* 0x0000003733347223 */ /* 0x000fe20000010034 */
[----:B------:R-:W-:Y:S01]  /*87a0*/  FFMA.FTZ R15, R15, R46, R82 ;  /* 0x0000002e0f0f7223 */ /* 0x000fe20000010052 */
[C---:B------:R-:W-:Y:S01]  /*87b0*/  FMUL.FTZ R47, R38.reuse, R161 ;  /* 0x000000a1262f7220 */ /* 0x040fe20000410000 */
[C---:B------:R-:W-:Y:S01]  /*87c0*/  FMUL.FTZ R35, R53.reuse, R13 ;  /* 0x0000000d35237220 */ /* 0x040fe20000410000 */
[-C--:B------:R-:W-:Y:S01]  /*87d0*/  FMUL.FTZ R34, R53, R36.reuse ;  /* 0x0000002435227220 */ /* 0x080fe20000410000 */
[-C--:B------:R-:W-:Y:S01]  /*87e0*/  FMUL.FTZ R38, R38, R39.reuse ;  /* 0x0000002726267220 */ /* 0x080fe20000410000 */
[----:B------:R-:W-:Y:S01]  /*87f0*/  FFMA.FTZ R47, R14, R39, -R47 ;  /* 0x000000270e2f7223 */ /* 0x000fe2000001082f */
[C---:B------:R-:W-:Y:S01]  /*8800*/  FFMA.FTZ R36, R50.reuse, R36, -R35 ;  /* 0x0000002432247223 */ /* 0x040fe20000010823 */
[----:B------:R-:W-:Y:S01]  /*8810*/  F2FP.BF16.F32.PACK_AB R39, R15, R52 ;  /* 0x000000340f27723e */ /* 0x000fe200000010ff */
        /* <DEDUP_REMOVED lines=8> */
[----:B------:R-:W-:Y:S01]  /*88a0*/  IMAD.MOV.U32 R36, RZ, RZ, R15 ;  /* 0x000000ffff247224 */ /* 0x000fe200078e000f */
[----:B------:R-:W-:Y:S01]  /*88b0*/  F2FP.BF16.F32.PACK_AB R38, R38, R13 ;  /* 0x0000000d2626723e */ /* 0x000fe200000010ff */
[----:B------:R-:W-:-:S02]  /*88c0*/  IMAD.MOV.U32 R12, RZ, RZ, R42 ;  /* 0x000000ffff0c7224 */ /* 0x000fc400078e002a */
[----:B------:R-:W-:Y:S02]  /*88d0*/  IMAD.MOV.U32 R13, RZ, RZ, R43 ;  /* 0x000000ffff0d7224 */ /* 0x000fe400078e002b */
[----:B------:R-:W-:Y:S02]  /*88e0*/  IMAD.MOV.U32 R37, RZ, RZ, R48 ;  /* 0x000000ffff257224 */ /* 0x000fe400078e0030 */
[----:B------:R-:W-:-:S07]  /*88f0*/  IMAD.MOV.U32 R15, RZ, RZ, R33 ;  /* 0x000000ffff0f7224 */ /* 0x000fce00078e0021 */
.L_x_2778:
[----:B------:R-:W-:Y:S05]  /*8900*/  BSYNC B2 ;  /* 0x0000000000027941 */ /* 0x000fea0003800000 */
.L_x_2777:
[C---:B------:R-:W-:Y:S01]  /*8910*/  ISETP.GE.AND P3, PT, R11.reuse, R132, PT ;  /* 0x000000840b00720c */ /* 0x040fe20003f66270 */
[----:B------:R-:W-:Y:S02]  /*8920*/  ULDC.64 UR4, c[0x0][0x208] ;  /* 0x0000820000047ab9 */ /* 0x000fe40000000a00 */
[----:B--2---:R2:W-:Y:S10]  /*8930*/  ST.E.128 desc[UR4][R40.64], R12 ;  /* 0x0000000c28007985 */ /* 0x0045f4000c101d04 */
[----:B------:R-:W-:-:S05]  /*8940*/  @!P3 IMAD.WIDE R116, R11, 0x2, R116 ;  /* 0x000000020b74b825 */ /* 0x000fca00078e0274 */
[----:B---3--:R2:W-:Y:S02]  /*8950*/  @!P3 ST.E.128 desc[UR4][R116.64], R36 ;  /* 0x000000247400b985 */ /* 0x0085e4000c101d04 */
.L_x_2768:
[----:B------:R-:W-:Y:S05]  /*8960*/  BSYNC B1 ;  /* 0x0000000000017941 */ /* 0x000fea0003800000 */
.L_x_2767:
[----:B------:R-:W-:-:S03]  /*8970*/  UMOV UR4, 0xffffffff ;  /* 0xffffffff00047882 */ /* 0x000fc60000000000 */
[----:B------:R-:W-:Y:S05]  /*8980*/  BRA.DIV UR4, `(.L_x_2779) ;  /* 0x000001c204b47947 */ /* 0x000fea000b800000 */
[----:B0-----:R-:W0:Y:S04]  /*8990*/  SHFL.IDX PT, R115, R115, 0x1, 0x1c1f ;  /* 0x003c1f0073737f89 */ /* 0x001e2800000e0000 */
[----:B--2-4-:R2:W4:Y:S02]  /*89a0*/  SHFL.IDX PT, R36, R118, 0x1, 0x1c1f ;  /* 0x003c1f0076247f89 */ /* 0x01452400000e0000 */
.L_x_3069:
        /* <DEDUP_REMOVED lines=17> */
[----:B------:R-:W-:-:S02]  /*8ac0*/  ISETP.GE.AND P3, PT, R41, R132, PT ;  /* 0x000000842900720c */ /* 0x000fc40003f66270 */
        /* <DEDUP_REMOVED lines=15> */
[----:B------:R-:W-:Y:S01]  /*8bc0*/  SHF.R.U64 R44, R76, 0x10, R77 ;  /* 0x000000104c2c7819 */ /* 0x000fe2000000124d */
[----:B------:R-:W-:Y:S01]  /*8bd0*/  IMAD.U32 R52, R35, 0x10000, RZ ;  /* 0x0001000023347824 */ /* 0x000fe200078e00ff */
[----:B------:R-:W-:Y:S01]  /*8be0*/  SHF.R.U32.HI R64, RZ, 0x10, R65 ;  /* 0x00000010ff407819 */ /* 0x000fe20000011641 */
[----:B---3--:R-:W-:Y:S01]  /*8bf0*/  IMAD.U32 R50, R15, 0x10000, RZ ;  /* 0x000100000f327824 */ /* 0x008fe200078e00ff */
[----:B------:R-:W-:Y:S01]  /*8c00*/  SHF.R.U32.HI R76, RZ, 0x10, R77 ;  /* 0x00000010ff4c7819 */ /* 0x000fe2000001164d */
[----:B------:R-:W-:Y:S01]  /*8c10*/  IMAD.U32 R45, R13, 0x10000, RZ ;  /* 0x000100000d2d7824 */ /* 0x000fe200078e00ff */
[----:B------:R-:W-:Y:S01]  /*8c20*/  PRMT R64, R157, 0x5432, R64 ;  /* 0x000054329d407816 */ /* 0x000fe20000000040 */
[----:B------:R-:W-:Y:S01]  /*8c30*/  IMAD.U32 R49, R14, 0x10000, RZ ;  /* 0x000100000e317824 */ /* 0x000fe200078e00ff */
[----:B------:R-:W-:-:S02]  /*8c40*/  PRMT R76, R159, 0x5432, R76 ;  /* 0x000054329f4c7816 */ /* 0x000fc4000000004c */
[----:B------:R-:W-:Y:S02]  /*8c50*/  SHF.R.U64 R43, R78, 0x10, R79 ;  /* 0x000000104e2b7819 */ /* 0x000fe4000000124f */
[----:B0-----:R-:W-:Y:S01]  /*8c60*/  SHF.R.U64 R11, R66, 0x10, R67 ;  /* 0x00000010420b7819 */ /* 0x001fe20000001243 */
[----:B------:R-:W-:Y:S01]  /*8c70*/  IMAD.U32 R54, R76, 0x10000, RZ ;  /* 0x000100004c367824 */ /* 0x000fe200078e00ff */
[----:B------:R-:W-:Y:S02]  /*8c80*/  SHF.R.U32.HI R79, RZ, 0x10, R79 ;  /* 0x00000010ff4f7819 */ /* 0x000fe4000001164f */
[----:B------:R-:W-:Y:S01]  /*8c90*/  PRMT R159, R159, 0x5410, R44 ;  /* 0x000054109f9f7816 */ /* 0x000fe2000000002c */
[----:B------:R-:W-:Y:S01]  /*8ca0*/  IMAD.U32 R44, R64, 0x10000, RZ ;  /* 0x00010000402c7824 */ /* 0x000fe200078e00ff */
[----:B------:R-:W-:Y:S01]  /*8cb0*/  SHF.R.U32.HI R67, RZ, 0x10, R67 ;  /* 0x00000010ff437819 */ /* 0x000fe20000011643 */
[----:B------:R-:W-:Y:S01]  /*8cc0*/  FMUL.FTZ R66, R47, R54 ;  /* 0x000000362f427220 */ /* 0x000fe20000410000 */
[----:B------:R-:W-:Y:S01]  /*8cd0*/  LOP3.LUT R48, R33, 0xffff0000, RZ, 0xc0, !PT ;  /* 0xffff000021307812 */ /* 0x000fe200078ec0ff */
[----:B------:R-:W-:Y:S01]  /*8ce0*/  IMAD.U32 R33, R32, 0x10000, RZ ;  /* 0x0001000020217824 */ /* 0x000fe200078e00ff */
[----:B------:R-:W-:Y:S01]  /*8cf0*/  LOP3.LUT R55, R76, 0xffff0000, RZ, 0xc0, !PT ;  /* 0xffff00004c377812 */ /* 0x000fe200078ec0ff */
[-C--:B------:R-:W-:Y:S01]  /*8d00*/  FMUL.FTZ R76, R47, R44.reuse ;  /* 0x0000002c2f4c7220 */ /* 0x080fe20000410000 */
[----:B------:R-:W-:Y:S01]  /*8d10*/  PRMT R79, R158, 0x5432, R79 ;  /* 0x000054329e4f7816 */ /* 0x000fe2000000004f */
[----:B------:R-:W-:Y:S01]  /*8d20*/  FFMA.FTZ R44, R45, R44, -R66 ;  /* 0x0000002c2d2c7223 */ /* 0x000fe20000010842 */
[----:B------:R-:W-:Y:S01]  /*8d30*/  PRMT R67, R156, 0x5432, R67 ;  /* 0x000054329c437816 */ /* 0x000fe20000000043 */
[----:B------:R-:W-:Y:S01]  /*8d40*/  FMUL.FTZ R77, R48, R55 ;  /* 0x00000037304d7220 */ /* 0x000fe20000410000 */
[----:B------:R-:W-:Y:S01]  /*8d50*/  LOP3.LUT R47, R64, 0xffff0000, RZ, 0xc0, !PT ;  /* 0xffff0000402f7812 */ /* 0x000fe200078ec0ff */
[----:B------:R-:W-:Y:S01]  /*8d60*/  IMAD.U32 R65, R79, 0x10000, RZ ;  /* 0x000100004f417824 */ /* 0x000fe200078e00ff */
[----:B------:R-:W-:Y:S01]  /*8d70*/  LOP3.LUT R46, R13, 0xffff0000, RZ, 0xc0, !PT ;  /* 0xffff00000d2e7812 */ /* 0x000fe200078ec0ff */
[----:B------:R-:W-:Y:S01]  /*8d80*/  IMAD.U32 R53, R67, 0x10000, RZ ;  /* 0x0001000043357824 */ /* 0x000fe200078e00ff */
[----:B------:R-:W-:Y:S01]  /*8d90*/  PRMT R42, R157, 0x5410, R42 ;  /* 0x000054109d2a7816 */ /* 0x000fe2000000002a */
[----:B------:R-:W-:Y:S01]  /*8da0*/  FMUL.FTZ R81, R48, R47 ;  /* 0x0000002f30517220 */ /* 0x000fe20000410000 */
[----:B------:R-:W-:-:S02]  /*8db0*/  IMAD.U32 R64, R159, 0x10000, RZ ;  /* 0x000100009f407824 */ /* 0x000fc400078e00ff */
[----:B------:R-:W-:Y:S01]  /*8dc0*/  FFMA.FTZ R47, R46, R47, -R77 ;  /* 0x0000002f2e2f7223 */ /* 0x000fe2000001084d */
[C---:B------:R-:W-:Y:S01]  /*8dd0*/  FMUL.FTZ R77, R52.reuse, R65 ;  /* 0x00000041344d7220 */ /* 0x040fe20000410000 */
[----:B------:R-:W-:Y:S01]  /*8de0*/  FMUL.FTZ R52, R52, R53 ;  /* 0x0000003534347220 */ /* 0x000fe20000410000 */
[----:B------:R-:W-:Y:S01]  /*8df0*/  LOP3.LUT R32, R32, 0xffff0000, RZ, 0xc0, !PT ;  /* 0xffff000020207812 */ /* 0x000fe200078ec0ff */
[----:B------:R-:W-:Y:S01]  /*8e00*/  FFMA.FTZ R46, R46, R55, R81 ;  /* 0x000000372e2e7223 */ /* 0x000fe20000010051 */
[C---:B------:R-:W-:Y:S01]  /*8e10*/  FFMA.FTZ R48, R50.reuse, R53, -R77 ;  /* 0x0000003532307223 */ /* 0x040fe2000001084d */
[----:B------:R-:W-:Y:S01]  /*8e20*/  FFMA.FTZ R50, R50, R65, R52 ;  /* 0x0000004132327223 */ /* 0x000fe20000010034 */
[----:B------:R-:W-:Y:S01]  /*8e30*/  IMAD.U32 R52, R42, 0x10000, RZ ;  /* 0x000100002a347824 */ /* 0x000fe200078e00ff */
[----:B------:R-:W-:Y:S01]  /*8e40*/  LOP3.LUT R159, R159, 0xffff0000, RZ, 0xc0, !PT ;  /* 0xffff00009f9f7812 */ /* 0x000fe200078ec0ff */
[----:B------:R-:W-:Y:S01]  /*8e50*/  IMAD.U32 R13, R12, 0x10000, RZ ;  /* 0x000100000c0d7824 */ /* 0x000fe200078e00ff */
[----:B------:R-:W-:Y:S01]  /*8e60*/  LOP3.LUT R53, R42, 0xffff0000, RZ, 0xc0, !PT ;  /* 0xffff00002a357812 */ /* 0x000fe200078ec0ff */
[----:B------:R-:W-:Y:S01]  /*8e70*/  FFMA.FTZ R45, R45, R54, R76 ;  /* 0x000000362d2d7223 */ /* 0x000fe2000001004c */
[----:B------:R-:W-:Y:S01]  /*8e80*/  PRMT R43, R158, 0x5410, R43 ;  /* 0x000054109e2b7816 */ /* 0x000fe2000000002b */
[----:B------:R-:W-:Y:S01]  /*8e90*/  FMUL.FTZ R42, R33, R64 ;  /* 0x00000040212a7220 */ /* 0x000fe20000410000 */
[----:B------:R-:W-:Y:S01]  /*8ea0*/  LOP3.LUT R35, R35, 0xffff0000, RZ, 0xc0, !PT ;  /* 0xffff000023237812 */ /* 0x000fe200078ec0ff */
[-C--:B------:R-:W-:Y:S01]  /*8eb0*/  FMUL.FTZ R55, R33, R52.reuse ;  /* 0x0000003421377220 */ /* 0x080fe20000410000 */
[----:B------:R-:W-:Y:S01]  /*8ec0*/  PRMT R11, R156, 0x5410, R11 ;  /* 0x000054109c0b7816 */ /* 0x000fe2000000000b */
[C---:B------:R-:W-:Y:S01]  /*8ed0*/  FMUL.FTZ R65, R32.reuse, R159 ;  /* 0x0000009f20417220 */ /* 0x040fe20000410000 */
[----:B------:R-:W-:Y:S01]  /*8ee0*/  LOP3.LUT R66, R79, 0xffff0000, RZ, 0xc0, !PT ;  /* 0xffff00004f427812 */ /* 0x000fe200078ec0ff */
[----:B------:R-:W-:Y:S01]  /*8ef0*/  FFMA.FTZ R33, R13, R52, -R42 ;  /* 0x000000340d217223 */ /* 0x000fe2000001082a */
[----:B------:R-:W-:Y:S01]  /*8f00*/  LOP3.LUT R54, R67, 0xffff0000, RZ, 0xc0, !PT ;  /* 0xffff000043367812 */ /* 0x000fe200078ec0ff */
[-C--:B------:R-:W-:Y:S01]  /*8f10*/  FMUL.FTZ R67, R32, R53.reuse ;  /* 0x0000003520437220 */ /* 0x080fe20000410000 */
[----:B------:R-:W-:Y:S01]  /*8f20*/  LOP3.LUT R12, R12, 0xffff0000, RZ, 0xc0, !PT ;  /* 0xffff00000c0c7812 */ /* 0x000fe200078ec0ff */
[----:B------:R-:W-:Y:S01]  /*8f30*/  FFMA.FTZ R55, R13, R64, R55 ;  /* 0x000000400d377223 */ /* 0x000fe20000010037 */
[----:B------:R-:W-:Y:S01]  /*8f40*/  LOP3.LUT R51, R14, 0xffff0000, RZ, 0xc0, !PT ;  /* 0xffff00000e337812 */ /* 0x000fe200078ec0ff */
[C---:B------:R-:W-:Y:S01]  /*8f50*/  IMAD.U32 R14, R34.reuse, 0x10000, RZ ;  /* 0x00010000220e7824 */ /* 0x040fe200078e00ff */
[----:B------:R-:W-:Y:S01]  /*8f60*/  LOP3.LUT R15, R15, 0xffff0000, RZ, 0xc0, !PT ;  /* 0xffff00000f0f7812 */ /* 0x000fe200078ec0ff */
[----:B------:R-:W-:Y:S01]  /*8f70*/  IMAD.U32 R32, R43, 0x10000, RZ ;  /* 0x000100002b207824 */ /* 0x000fe200078e00ff */
[----:B------:R-:W-:Y:S01]  /*8f80*/  LOP3.LUT R34, R34, 0xffff0000, RZ, 0xc0, !PT ;  /* 0xffff000022227812 */ /* 0x000fe200078ec0ff */
[----:B------:R-:W-:Y:S01]  /*8f90*/  FMUL.FTZ R76, R35, R66 ;  /* 0x00000042234c7220 */ /* 0x000fe20000410000 */
[----:B------:R-:W-:Y:S01]  /*8fa0*/  IMAD.U32 R13, R11, 0x10000, RZ ;  /* 0x000100000b0d7824 */ /* 0x000fe200078e00ff */
[----:B------:R-:W-:Y:S01]  /*8fb0*/  LOP3.LUT R43, R43, 0xffff0000, RZ, 0xc0, !PT ;  /* 0xffff00002b2b7812 */ /* 0x000fe200078ec0ff */
[-C--:B------:R-:W-:Y:S01]  /*8fc0*/  FMUL.FTZ R78, R35, R54.reuse ;  /* 0x00000036234e7220 */ /* 0x080fe20000410000 */
[----:B------:R-:W-:Y:S01]  /*8fd0*/  LOP3.LUT R11, R11, 0xffff0000, RZ, 0xc0, !PT ;  /* 0xffff00000b0b7812 */ /* 0x000fe200078ec0ff */
[----:B------:R-:W-:Y:S01]  /*8fe0*/  FFMA.FTZ R42, R12, R53, -R65 ;  /* 0x000000350c2a7223 */ /* 0x000fe20000010841 */
[C---:B------:R-:W-:Y:S01]  /*8ff0*/  FFMA.FTZ R35, R15.reuse, R54, -R76 ;  /* 0x000000360f237223 */ /* 0x040fe2000001084c */
[C---:B------:R-:W-:Y:S01]  /*9000*/  FMUL.FTZ R52, R14.reuse, R32 ;  /* 0x000000200e347220 */ /* 0x040fe20000410000 */
[----:B------:R-:W-:Y:S01]  /*9010*/  FMUL.FTZ R53, R14, R13 ;  /* 0x0000000d0e357220 */ /* 0x000fe20000410000 */
[----:B------:R-:W-:Y:S01]  /*9020*/  FFMA.FTZ R15, R15, R66, R78 ;  /* 0x000000420f0f7223 */ /* 0x000fe2000001004e */
[C---:B------:R-:W-:Y:S01]  /*9030*/  FMUL.FTZ R14, R34.reuse, R43 ;  /* 0x0000002b220e7220 */ /* 0x040fe20000410000 */
[----:B------:R-:W-:Y:S01]  /*9040*/  FMUL.FTZ R34, R34, R11 ;  /* 0x0000000b22227220 */ /* 0x000fe20000410000 */
[----:B------:R-:W-:Y:S01]  /*9050*/  FFMA.FTZ R12, R12, R159, R67 ;  /* 0x0000009f0c0c7223 */ /* 0x000fe20000010043 */
[----:B------:R-:W-:Y:S01]  /*9060*/  F2FP.BF16.F32.PACK_AB R35, R35, R48 ;  /* 0x000000302323723e */ /* 0x000fe200000010ff */
        /* <DEDUP_REMOVED lines=13> */
[----:B------:R-:W-:Y:S02]  /*9140*/  F2FP.BF16.F32.PACK_AB R14, R11, R52 ;  /* 0x000000340b0e723e */ /* 0x000fe400000010ff */
[----:B------:R-:W-:-:S07]  /*9150*/  F2FP.BF16.F32.PACK_AB R34, R34, R53 ;  /* 0x000000352222723e */ /* 0x000fce00000010ff */
.L_x_2783:
[----:B------:R-:W-:Y:S05]  /*9160*/  BSYNC B2 ;  /* 0x0000000000027941 */ /* 0x000fea0003800000 */
.L_x_2782:
[----:B------:R-:W-:Y:S02]  /*9170*/  ULDC.64 UR4, c[0x0][0x208] ;  /* 0x0000820000047ab9 */ /* 0x000fe40000000a00 */
[----:B---3--:R3:W-:Y:S04]  /*9180*/  ST.E.128 desc[UR4][R38.64], R12 ;  /* 0x0000000c26007985 */ /* 0x0087e8000c101d04 */
[----:B----4-:R3:W-:Y:S02]  /*9190*/  @!P3 ST.E.128 desc[UR4][R40.64], R32 ;  /* 0x000000202800b985 */ /* 0x0107e4000c101d04 */
.L_x_2781:
[----:B------:R-:W-:Y:S05]  /*91a0*/  BSYNC B1 ;  /* 0x0000000000017941 */ /* 0x000fea0003800000 */
.L_x_2780:
        /* <DEDUP_REMOVED lines=31> */
[--C-:B------:R-:W-:Y:S01]  /*93a0*/  SHF.R.U64 R60, R72, 0x10, R73.reuse ;  /* 0x00000010483c7819 */ /* 0x100fe20000001249 */
[----:B------:R-:W-:Y:S01]  /*93b0*/  IMAD.U32 R52, R35, 0x10000, RZ ;  /* 0x0001000023347824 */ /* 0x000fe200078e00ff */
        /* <DEDUP_REMOVED lines=8> */
[----:B------:R-:W-:-:S02]  /*9440*/  PRMT R146, R146, 0x5432, R61 ;  /* 0x0000543292927816 */ /* 0x000fc4000000003d */
[----:B------:R-:W-:Y:S01]  /*9450*/  SHF.R.U64 R54, R74, 0x10, R75 ;  /* 0x000000104a367819 */ /* 0x000fe2000000124b */
[----:B------:R-:W-:Y:S01]  /*9460*/  IMAD.U32 R55, R53, 0x10000, RZ ;  /* 0x0001000035377824 */ /* 0x000fe200078e00ff */
[----:B------:R-:W-:Y:S02]  /*9470*/  SHF.R.U64 R64, R62, 0x10, R63 ;  /* 0x000000103e407819 */ /* 0x000fe4000000123f */
[----:B------:R-:W-:Y:S01]  /*9480*/  SHF.R.U32.HI R74, RZ, 0x10, R75 ;  /* 0x00000010ff4a7819 */ /* 0x000fe2000001164b */
[----:B------:R-:W-:Y:S01]  /*9490*/  FMUL.FTZ R61, R46, R55 ;  /* 0x000000372e3d7220 */ /* 0x000fe20000410000 */
[----:B------:R-:W-:Y:S01]  /*94a0*/  LOP3.LUT R48, R35, 0xffff0000, RZ, 0xc0, !PT ;  /* 0xffff000023307812 */ /* 0x000fe200078ec0ff */
[----:B------:R-:W-:Y:S01]  /*94b0*/  IMAD.U32 R35, R146, 0x10000, RZ ;  /* 0x0001000092237824 */ /* 0x000fe200078e00ff */
[----:B------:R-:W-:Y:S02]  /*94c0*/  SHF.R.U32.HI R62, RZ, 0x10, R63 ;  /* 0x00000010ff3e7819 */ /* 0x000fe4000001163f */
[----:B------:R-:W-:-:S02]  /*94d0*/  LOP3.LUT R51, R33, 0xffff0000, RZ, 0xc0, !PT ;  /* 0xffff000021337812 */ /* 0x000fc400078ec0ff */
        /* <DEDUP_REMOVED lines=11> */
[----:B------:R-:W-:Y:S01]  /*9590*/  PRMT R155, R155, 0x5410, R60 ;  /* 0x000054109b9b7816 */ /* 0x000fe2000000003c */
[C---:B------:R-:W-:Y:S01]  /*95a0*/  FMUL.FTZ R60, R51.reuse, R54 ;  /* 0x00000036333c7220 */ /* 0x040fe20000410000 */
[----:B------:R-:W-:Y:S01]  /*95b0*/  FMUL.FTZ R62, R51, R46 ;  /* 0x0000002e333e7220 */ /* 0x000fe20000410000 */
[C---:B------:R-:W-:Y:S01]  /*95c0*/  FMUL.FTZ R51, R52.reuse, R61 ;  /* 0x0000003d34337220 */ /* 0x040fe20000410000 */
[----:B------:R-:W-:Y:S01]  /*95d0*/  LOP3.LUT R47, R13, 0xffff0000, RZ, 0xc0, !PT ;  /* 0xffff00000d2f7812 */ /* 0x000fe200078ec0ff */
[-C--:B------:R-:W-:Y:S01]  /*95e0*/  FMUL.FTZ R52, R52, R53.reuse ;  /* 0x0000003534347220 */ /* 0x080fe20000410000 */
[----:B------:R-:W-:Y:S01]  /*95f0*/  LOP3.LUT R147, R147, 0xffff0000, RZ, 0xc0, !PT ;  /* 0xffff000093937812 */ /* 0x000fe200078ec0ff */
[C---:B------:R-:W-:Y:S01]  /*9600*/  FFMA.FTZ R53, R50.reuse, R53, -R51 ;  /* 0x0000003532357223 */ /* 0x040fe20000010833 */
[----:B------:R-:W-:Y:S01]  /*9610*/  LOP3.LUT R145, R145, 0xffff0000, RZ, 0xc0, !PT ;  /* 0xffff000091917812 */ /* 0x000fe200078ec0ff */
[----:B------:R-:W-:Y:S01]  /*9620*/  FFMA.FTZ R52, R50, R61, R52 ;  /* 0x0000003d32347223 */ /* 0x000fe20000010034 */
[----:B------:R-:W-:-:S02]  /*9630*/  IMAD.U32 R51, R155, 0x10000, RZ ;  /* 0x000100009b337824 */ /* 0x000fc400078e00ff */
[----:B------:R-:W-:Y:S01]  /*9640*/  FFMA.FTZ R46, R47, R46, -R60 ;  /* 0x0000002e2f2e7223 */ /* 0x000fe2000001083c */
[----:B------:R-:W-:Y:S02]  /*9650*/  IMAD.U32 R50, R49, 0x10000, RZ ;  /* 0x0001000031327824 */ /* 0x000fe400078e00ff */
[----:B------:R-:W-:Y:S01]  /*9660*/  FFMA.FTZ R47, R47, R54, R62 ;  /* 0x000000362f2f7223 */ /* 0x000fe2000001003e */
[C---:B------:R-:W-:Y:S01]  /*9670*/  FMUL.FTZ R54, R48.reuse, R147 ;  /* 0x0000009330367220 */ /* 0x040fe20000410000 */
[----:B------:R-:W-:Y:S01]  /*9680*/  FMUL.FTZ R60, R48, R145 ;  /* 0x00000091303c7220 */ /* 0x000fe20000410000 */
[----:B------:R-:W-:Y:S01]  /*9690*/  LOP3.LUT R43, R15, 0xffff0000, RZ, 0xc0, !PT ;  /* 0xffff00000f2b7812 */ /* 0x000fe200078ec0ff */
[----:B------:R-:W-:Y:S01]  /*96a0*/  FMUL.FTZ R48, R42, R51 ;  /* 0x000000332a307220 */ /* 0x000fe20000410000 */
[----:B------:R-:W-:Y:S01]  /*96b0*/  IMAD.U32 R13, R12, 0x10000, RZ ;  /* 0x000100000c0d7824 */ /* 0x000fe200078e00ff */
[----:B------:R-:W-:Y:S01]  /*96c0*/  LOP3.LUT R32, R32, 0xffff0000, RZ, 0xc0, !PT ;  /* 0xffff000020207812 */ /* 0x000fe200078ec0ff */
[----:B------:R-:W-:Y:S01]  /*96d0*/  FMUL.FTZ R42, R42, R50 ;  /* 0x000000322a2a7220 */ /* 0x000fe20000410000 */
[----:B------:R-:W-:Y:S01]  /*96e0*/  LOP3.LUT R155, R155, 0xffff0000, RZ, 0xc0, !PT ;  /* 0xffff00009b9b7812 */ /* 0x000fe200078ec0ff */
[----:B------:R-:W-:Y:S01]  /*96f0*/  FFMA.FTZ R54, R43, R145, -R54 ;  /* 0x000000912b367223 */ /* 0x000fe20000010836 */
[----:B------:R-:W-:Y:S01]  /*9700*/  LOP3.LUT R49, R49, 0xffff0000, RZ, 0xc0, !PT ;  /* 0xffff000031317812 */ /* 0x000fe200078ec0ff */
[----:B------:R-:W-:Y:S01]  /*9710*/  FFMA.FTZ R147, R43, R147, R60 ;  /* 0x000000932b937223 */ /* 0x000fe2000001003c */
[----:B------:R-:W-:Y:S01]  /*9720*/  FFMA.FTZ R42, R13, R51, R42 ;  /* 0x000000330d2a7223 */ /* 0x000fe2000001002a */
[----:B------:R-:W-:Y:S01]  /*9730*/  LOP3.LUT R12, R12, 0xffff0000, RZ, 0xc0, !PT ;  /* 0xffff00000c0c7812 */ /* 0x000fe200078ec0ff */
[----:B------:R-:W-:Y:S01]  /*9740*/  FMUL.FTZ R43, R32, R155 ;  /* 0x0000009b202b7220 */ /* 0x000fe20000410000 */
[----:B------:R-:W-:Y:S01]  /*9750*/  LOP3.LUT R15, R14, 0xffff0000, RZ, 0xc0, !PT ;  /* 0xffff00000e0f7812 */ /* 0x000fe200078ec0ff */
[----:B------:R-:W-:Y:S01]  /*9760*/  FMUL.FTZ R51, R32, R49 ;  /* 0x0000003120337220 */ /* 0x000fe20000410000 */
[----:B------:R-:W-:-:S02]  /*9770*/  IMAD.U32 R14, R34, 0x10000, RZ ;  /* 0x00010000220e7824 */ /* 0x000fc400078e00ff */
[----:B------:R-:W-:Y:S01]  /*9780*/  FFMA.FTZ R48, R13, R50, -R48 ;  /* 0x000000320d307223 */ /* 0x000fe20000010830 */
[----:B------:R-:W-:Y:S01]  /*9790*/  IMAD.U32 R32, R45, 0x10000, RZ ;  /* 0x000100002d207824 */ /* 0x000fe200078e00ff */
[----:B------:R-:W-:Y:S01]  /*97a0*/  LOP3.LUT R34, R34, 0xffff0000, RZ, 0xc0, !PT ;  /* 0xffff000022227812 */ /* 0x000fe200078ec0ff */
[----:B------:R-:W-:Y:S01]  /*97b0*/  IMAD.U32 R13, R33, 0x10000, RZ ;  /* 0x00010000210d7824 */ /* 0x000fe200078e00ff */
[----:B------:R-:W-:Y:S01]  /*97c0*/  LOP3.LUT R45, R45, 0xffff0000, RZ, 0xc0, !PT ;  /* 0xffff00002d2d7812 */ /* 0x000fe200078ec0ff */
[C---:B------:R-:W-:Y:S01]  /*97d0*/  FFMA.FTZ R43, R12.reuse, R49, -R43 ;  /* 0x000000310c2b7223 */ /* 0x040fe2000001082b */
[----:B------:R-:W-:Y:S01]  /*97e0*/  LOP3.LUT R33, R33, 0xffff0000, RZ, 0xc0, !PT ;  /* 0xffff000021217812 */ /* 0x000fe200078ec0ff */
[----:B------:R-:W-:Y:S01]  /*97f0*/  FFMA.FTZ R51, R12, R155, R51 ;  /* 0x0000009b0c337223 */ /* 0x000fe20000010033 */
[CC--:B------:R-:W-:Y:S01]  /*9800*/  FMUL.FTZ R12, R14.reuse, R32.reuse ;  /* 0x000000200e0c7220 */ /* 0x0c0fe20000410000 */
        /* <DEDUP_REMOVED lines=16> */
[----:B------:R-:W-:-:S07]  /*9910*/  F2FP.BF16.F32.PACK_AB R34, R34, R49 ;  /* 0x000000312222723e */ /* 0x000fce00000010ff */
.L_x_2787:
[----:B------:R-:W-:Y:S05]  /*9920*/  BSYNC B2 ;  /* 0x0000000000027941 */ /* 0x000fea0003800000 */
.L_x_2786:
[----:B------:R-:W-:Y:S02]  /*9930*/  ULDC.64 UR4, c[0x0][0x208] ;  /* 0x0000820000047ab9 */ /* 0x000fe40000000a00 */
[----:B---3--:R3:W-:Y:S04]  /*9940*/  ST.E.128 desc[UR4][R38.64], R12 ;  /* 0x0000000c26007985 */ /* 0x0087e8000c101d04 */
[----:B----4-:R3:W-:Y:S02]  /*9950*/  @!P3 ST.E.128 desc[UR4][R40.64], R32 ;  /* 0x000000202800b985 */ /* 0x0107e4000c101d04 */
.L_x_2785:
[----:B------:R-:W-:Y:S05]  /*9960*/  BSYNC B1 ;  /* 0x0000000000017941 */ /* 0x000fea0003800000 */
.L_x_2784:
        /* <DEDUP_REMOVED lines=28> */
[----:B------:R-:W-:Y:S01]  /*9b30*/  SHF.R.U64 R49, R56, 0x10, R57 ;  /* 0x0000001038317819 */ /* 0x000fe20000001239 */
[----:B---3--:R-:W-:Y:S01]  /*9b40*/  IMAD.U32 R45, R33, 0x10000, RZ ;  /* 0x00010000212d7824 */ /* 0x008fe200078e00ff */
[----:B------:R-:W-:Y:S01]  /*9b50*/  SHF.R.U32.HI R51, RZ, 0x10, R69 ;  /* 0x00000010ff337819 */ /* 0x000fe20000011645 */
[----:B0-----:R-:W-:Y:S01]  /*9b60*/  IMAD.U32 R41, R13, 0x10000, RZ ;  /* 0x000100000d297824 */ /* 0x001fe200078e00ff */
[----:B------:R-:W-:Y:S01]  /*9b70*/  SHF.R.U32.HI R57, RZ, 0x10, R57 ;  /* 0x00000010ff397819 */ /* 0x000fe20000011639 */
[----:B------:R-:W-:Y:S01]  /*9b80*/  IMAD.U32 R47, R35, 0x10000, RZ ;  /* 0x00010000232f7824 */ /* 0x000fe200078e00ff */
[----:B------:R-:W-:Y:S01]  /*9b90*/  PRMT R48, R142, 0x5410, R49 ;  /* 0x000054108e307816 */ /* 0x000fe20000000031 */
[----:B------:R-:W-:Y:S01]  /*9ba0*/  IMAD.U32 R43, R32, 0x10000, RZ ;  /* 0x00010000202b7824 */ /* 0x000fe200078e00ff */
[----:B------:R-:W-:Y:S01]  /*9bb0*/  PRMT R51, R144, 0x5432, R51 ;  /* 0x0000543290337816 */ /* 0x000fe20000000033 */
[----:B------:R-:W-:Y:S01]  /*9bc0*/  IMAD.U32 R40, R12, 0x10000, RZ ;  /* 0x000100000c287824 */ /* 0x000fe200078e00ff */
[----:B------:R-:W-:-:S02]  /*9bd0*/  SHF.R.U64 R50, R58, 0x10, R59 ;  /* 0x000000103a327819 */ /* 0x000fc4000000123b */
[----:B------:R-:W-:Y:S01]  /*9be0*/  PRMT R142, R142, 0x5432, R57 ;  /* 0x000054328e8e7816 */ /* 0x000fe20000000039 */
[----:B------:R-:W-:Y:S01]  /*9bf0*/  IMAD.U32 R52, R51, 0x10000, RZ ;  /* 0x0001000033347824 */ /* 0x000fe200078e00ff */
[----:B------:R-:W-:Y:S02]  /*9c00*/  SHF.R.U64 R53, R68, 0x10, R69 ;  /* 0x0000001044357819 */ /* 0x000fe40000001245 */
[--C-:B------:R-:W-:Y:S02]  /*9c10*/  SHF.R.U64 R54, R70, 0x10, R71.reuse ;  /* 0x0000001046367819 */ /* 0x100fe40000001247 */
[----:B------:R-:W-:Y:S02]  /*9c20*/  SHF.R.U32.HI R70, RZ, 0x10, R71 ;  /* 0x00000010ff467819 */ /* 0x000fe40000011647 */
[----:B------:R-:W-:Y:S01]  /*9c30*/  PRMT R49, R141, 0x5410, R50 ;  /* 0x000054108d317816 */ /* 0x000fe20000000032 */
[----:B------:R-:W-:Y:S01]  /*9c40*/  IMAD.U32 R50, R142, 0x10000, RZ ;  /* 0x000100008e327824 */ /* 0x000fe200078e00ff */
[----:B------:R-:W-:-:S02]  /*9c50*/  PRMT R144, R144, 0x5410, R53 ;  /* 0x0000541090907816 */ /* 0x000fc40000000035 */
[----:B------:R-:W-:Y:S01]  /*9c60*/  SHF.R.U32.HI R58, RZ, 0x10, R59 ;  /* 0x00000010ff3a7819 */ /* 0x000fe2000001163b */
[----:B------:R-:W-:Y:S01]  /*9c70*/  FMUL.FTZ R56, R45, R50 ;  /* 0x000000322d387220 */ /* 0x000fe20000410000 */
[----:B------:R-:W-:Y:S02]  /*9c80*/  LOP3.LUT R46, R33, 0xffff0000, RZ, 0xc0, !PT ;  /* 0xffff0000212e7812 */ /* 0x000fe400078ec0ff */
[----:B------:R-:W-:Y:S01]  /*9c90*/  PRMT R53, R143, 0x5410, R54 ;  /* 0x000054108f357816 */ /* 0x000fe20000000036 */
[-C--:B------:R-:W-:Y:S01]  /*9ca0*/  FMUL.FTZ R54, R45, R52.reuse ;  /* 0x000000342d367220 */ /* 0x080fe20000410000 */
[----:B------:R-:W-:Y:S01]  /*9cb0*/  LOP3.LUT R51, R51, 0xffff0000, RZ, 0xc0, !PT ;  /* 0xffff000033337812 */ /* 0x000fe200078ec0ff */
[----:B------:R-:W-:Y:S01]  /*9cc0*/  FFMA.FTZ R56, R41, R52, R56 ;  /* 0x0000003429387223 */ /* 0x000fe20000010038 */
[----:B------:R-:W-:Y:S01]  /*9cd0*/  PRMT R143, R143, 0x5432, R70 ;  /* 0x000054328f8f7816 */ /* 0x000fe20000000046 */
[----:B------:R-:W-:Y:S01]  /*9ce0*/  FFMA.FTZ R54, R41, R50, -R54 ;  /* 0x0000003229367223 */ /* 0x000fe20000010836 */
[----:B------:R-:W-:Y:S01]  /*9cf0*/  LOP3.LUT R45, R142, 0xffff0000, RZ, 0xc0, !PT ;  /* 0xffff00008e2d7812 */ /* 0x000fe200078ec0ff */
[C---:B------:R-:W-:Y:S01]  /*9d00*/  FMUL.FTZ R55, R46.reuse, R51 ;  /* 0x000000332e377220 */ /* 0x040fe20000410000 */
[----:B------:R-:W-:Y:S01]  /*9d10*/  LOP3.LUT R42, R13, 0xffff0000, RZ, 0xc0, !PT ;  /* 0xffff00000d2a7812 */ /* 0x000fe200078ec0ff */
[----:B------:R-:W-:Y:S01]  /*9d20*/  IMAD.U32 R50, R143, 0x10000, RZ ;  /* 0x000100008f327824 */ /* 0x000fe200078e00ff */
[----:B------:R-:W-:Y:S01]  /*9d30*/  PRMT R141, R141, 0x5432, R58 ;  /* 0x000054328d8d7816 */ /* 0x000fe2000000003a */
[-C--:B------:R-:W-:Y:S01]  /*9d40*/  FMUL.FTZ R57, R46, R45.reuse ;  /* 0x0000002d2e397220 */ /* 0x080fe20000410000 */
[----:B------:R-:W-:Y:S01]  /*9d50*/  LOP3.LUT R44, R32, 0xffff0000, RZ, 0xc0, !PT ;  /* 0xffff0000202c7812 */ /* 0x000fe200078ec0ff */
[----:B------:R-:W-:Y:S01]  /*9d60*/  FFMA.FTZ R55, R42, R45, -R55 ;  /* 0x0000002d2a377223 */ /* 0x000fe20000010837 */
[----:B------:R-:W-:-:S02]  /*9d70*/  IMAD.U32 R32, R15, 0x10000, RZ ;  /* 0x000100000f207824 */ /* 0x000fc400078e00ff */
[-C--:B------:R-:W-:Y:S01]  /*9d80*/  FMUL.FTZ R45, R47, R50.reuse ;  /* 0x000000322f2d7220 */ /* 0x080fe20000410000 */
[----:B------:R-:W-:Y:S02]  /*9d90*/  IMAD.U32 R41, R141, 0x10000, RZ ;  /* 0x000100008d297824 */ /* 0x000fe400078e00ff */
[----:B------:R-:W-:Y:S01]  /*9da0*/  FFMA.FTZ R57, R42, R51, R57 ;  /* 0x000000332a397223 */ /* 0x000fe20000010039 */
[----:B------:R-:W-:Y:S02]  /*9db0*/  LOP3.LUT R35, R35, 0xffff0000, RZ, 0xc0, !PT ;  /* 0xffff000023237812 */ /* 0x000fe400078ec0ff */
[----:B------:R-:W-:Y:S01]  /*9dc0*/  LOP3.LUT R46, R143, 0xffff0000, RZ, 0xc0, !PT ;  /* 0xffff00008f2e7812 */ /* 0x000fe200078ec0ff */
[-C--:B------:R-:W-:Y:S01]  /*9dd0*/  FMUL.FTZ R47, R47, R41.reuse ;  /* 0x000000292f2f7220 */ /* 0x080fe20000410000 */
[----:B------:R-:W-:Y:S01]  /*9de0*/  LOP3.LUT R42, R141, 0xffff0000, RZ, 0xc0, !PT ;  /* 0xffff00008d2a7812 */ /* 0x000fe200078ec0ff */
[----:B------:R-:W-:Y:S01]  /*9df0*/  FFMA.FTZ R45, R32, R41, -R45 ;  /* 0x00000029202d7223 */ /* 0x000fe2000001082d */
[----:B------:R-:W-:Y:S01]  /*9e00*/  IMAD.U32 R41, R144, 0x10000, RZ ;  /* 0x0001000090297824 */ /* 0x000fe200078e00ff */
[----:B------:R-:W-:Y:S01]  /*9e10*/  LOP3.LUT R33, R15, 0xffff0000, RZ, 0xc0, !PT ;  /* 0xffff00000f217812 */ /* 0x000fe200078ec0ff */
[----:B------:R-:W-:Y:S01]  /*9e20*/  FFMA.FTZ R47, R32, R50, R47 ;  /* 0x00000032202f7223 */ /* 0x000fe2000001002f */
[C---:B------:R-:W-:Y:S01]  /*9e30*/  FMUL.FTZ R50, R35.reuse, R46 ;  /* 0x0000002e23327220 */ /* 0x040fe20000410000 */
[----:B------:R-:W-:Y:S01]  /*9e40*/  FMUL.FTZ R52, R35, R42 ;  /* 0x0000002a23347220 */ /* 0x000fe20000410000 */
[----:B------:R-:W-:-:S02]  /*9e50*/  IMAD.U32 R32, R48, 0x10000, RZ ;  /* 0x0001000030207824 */ /* 0x000fc400078e00ff */
[-C--:B------:R-:W-:Y:S01]  /*9e60*/  FMUL.FTZ R35, R43, R41.reuse ;  /* 0x000000292b237220 */ /* 0x080fe20000410000 */
[----:B------:R-:W-:Y:S01]  /*9e70*/  LOP3.LUT R144, R144, 0xffff0000, RZ, 0xc0, !PT ;  /* 0xffff000090907812 */ /* 0x000fe200078ec0ff */
[C---:B------:R-:W-:Y:S01]  /*9e80*/  FFMA.FTZ R50, R33.reuse, R42, -R50 ;  /* 0x0000002a21327223 */ /* 0x040fe20000010832 */
[----:B------:R-:W-:Y:S01]  /*9e90*/  FFMA.FTZ R52, R33, R46, R52 ;  /* 0x0000002e21347223 */ /* 0x000fe20000010034 */
[----:B------:R-:W-:Y:S02]  /*9ea0*/  IMAD.U32 R15, R34, 0x10000, RZ ;  /* 0x00010000220f7824 */ /* 0x000fe400078e00ff */
[-C--:B------:R-:W-:Y:S01]  /*9eb0*/  FMUL.FTZ R42, R43, R32.reuse ;  /* 0x000000202b2a7220 */ /* 0x080fe20000410000 */
[----:B------:R-:W-:Y:S01]  /*9ec0*/  FFMA.FTZ R35, R40, R32, -R35 ;  /* 0x0000002028237223 */ /* 0x000fe20000010823 */
[----:B------:R-:W-:Y:S01]  /*9ed0*/  IMAD.U32 R33, R53, 0x10000, RZ ;  /* 0x0001000035217824 */ /* 0x000fe200078e00ff */
[----:B------:R-:W-:Y:S01]  /*9ee0*/  LOP3.LUT R13, R12, 0xffff0000, RZ, 0xc0, !PT ;  /* 0xffff00000c0d7812 */ /* 0x000fe200078ec0ff */
[----:B------:R-:W-:Y:S01]  /*9ef0*/  IMAD.U32 R32, R49, 0x10000, RZ ;  /* 0x0001000031207824 */ /* 0x000fe200078e00ff */
[----:B------:R-:W-:Y:S01]  /*9f00*/  LOP3.LUT R34, R34, 0xffff0000, RZ, 0xc0, !PT ;  /* 0xffff000022227812 */ /* 0x000fe200078ec0ff */
[----:B------:R-:W-:Y:S01]  /*9f10*/  FMUL.FTZ R46, R44, R144 ;  /* 0x000000902c2e7220 */ /* 0x000fe20000410000 */
[----:B------:R-:W-:Y:S01]  /*9f20*/  LOP3.LUT R48, R48, 0xffff0000, RZ, 0xc0, !PT ;  /* 0xffff000030307812 */ /* 0x000fe200078ec0ff */
[----:B------:R-:W-:Y:S01]  /*9f30*/  IMAD.U32 R12, R14, 0x10000, RZ ;  /* 0x000100000e0c7824 */ /* 0x000fe200078e00ff */
[----:B------:R-:W-:Y:S01]  /*9f40*/  LOP3.LUT R53, R53, 0xffff0000, RZ, 0xc0, !PT ;  /* 0xffff000035357812 */ /* 0x000fe200078ec0ff */
[----:B------:R-:W-:Y:S01]  /*9f50*/  FFMA.FTZ R42, R40, R41, R42 ;  /* 0x00000029282a7223 */ /* 0x000fe2000001002a */
[----:B------:R-:W-:Y:S01]  /*9f60*/  LOP3.LUT R49, R49, 0xffff0000, RZ, 0xc0, !PT ;  /* 0xffff000031317812 */ /* 0x000fe200078ec0ff */
[C---:B------:R-:W-:Y:S01]  /*9f70*/  FMUL.FTZ R41, R15.reuse, R33 ;  /* 0x000000210f297220 */ /* 0x040fe20000410000 */
[----:B------:R-:W-:Y:S01]  /*9f80*/  LOP3.LUT R14, R14, 0xffff0000, RZ, 0xc0, !PT ;  /* 0xffff00000e0e7812 */ /* 0x000fe200078ec0ff */
[----:B------:R-:W-:Y:S01]  /*9f90*/  FMUL.FTZ R40, R15, R32 ;  /* 0x000000200f287220 */ /* 0x000fe20000410000 */
[CC--:B------:R-:W-:Y:S01]  /*9fa0*/  FFMA.FTZ R46, R13.reuse, R48.reuse, -R46 ;  /* 0x000000300d2e7223 */ /* 0x0c0fe2000001082e */
[----:B------:R-:W-:Y:S01]  /*9fb0*/  FMUL.FTZ R15, R34, R53 ;  /* 0x00000035220f7220 */ /* 0x000fe20000410000 */
[----:B------:R-:W-:Y:S01]  /*9fc0*/  FMUL.FTZ R44, R44, R48 ;  /* 0x000000302c2c7220 */ /* 0x000fe20000410000 */
[----:B------:R-:W-:Y:S01]  /*9fd0*/  FMUL.FTZ R34, R34, R49 ;  /* 0x0000003122227220 */ /* 0x000fe20000410000 */
[C---:B------:R-:W-:Y:S01]  /*9fe0*/  FFMA.FTZ R41, R12.reuse, R32, -R41 ;  /* 0x000000200c297223 */ /* 0x040fe20000010829 */
[----:B------:R-:W-:Y:S01]  /*9ff0*/  FFMA.FTZ R40, R12, R33, R40 ;  /* 0x000000210c287223 */ /* 0x000fe20000010028 */
[----:B------:R-:W-:Y:S01]  /*a000*/  FFMA.FTZ R12, R14, R49, -R15 ;  /* 0x000000310e0c7223 */ /* 0x000fe2000001080f */
[----:B------:R-:W-:Y:S01]  /*a010*/  FFMA.FTZ R13, R13, R144, R44 ;  /* 0x000000900d0d7223 */ /* 0x000fe2000001002c */
[----:B------:R-:W-:Y:S01]  /*a020*/  F2FP.BF16.F32.PACK_AB R35, R46, R35 ;  /* 0x000000232e23723e */ /* 0x000fe200000010ff */
        /* <DEDUP_REMOVED lines=11> */
.L_x_2789:
[----:B------:R-:W-:Y:S05]  /*a0e0*/  BSYNC B1 ;  /* 0x0000000000017941 */ /* 0x000fea0003800000 */
.L_x_2788:
[----:B------:R-:W-:Y:S01]  /*a0f0*/  ISETP.GE.AND P3, PT, R11, R132, PT ;  /* 0x000000840b00720c */ /* 0x000fe20003f66270 */
[----:B------:R-:W-:Y:S02]  /*a100*/  ULDC.64 UR4, c[0x0][0x208] ;  /* 0x0000820000047ab9 */ /* 0x000fe40000000a00 */
[----:B0-----:R0:W-:Y:S10]  /*a110*/  ST.E.128 desc[UR4][R38.64], R12 ;  /* 0x0000000c26007985 */ /* 0x0011f4000c101d04 */
[----:B------:R-:W-:Y:S05]  /*a120*/  @P3 BRA `(.L_x_2736) ;  /* 0x0000000400f03947 */ /* 0x000fea0003800000 */
[----:B------:R-:W-:Y:S01]  /*a130*/  IMAD.WIDE R36, R11, 0x2, R36 ;  /* 0x000000020b247825 */ /* 0x000fe200078e0224 */
[----:B------:R-:W-:-:S04]  /*a140*/  ULDC.64 UR4, c[0x0][0x208] ;  /* 0x0000820000047ab9 */ /* 0x000fc80000000a00 */
[----:B---3--:R3:W-:Y:S01]  /*a150*/  ST.E.128 desc[UR4][R36.64], R32 ;  /* 0x0000002024007985 */ /* 0x0087e2000c101d04 */
[----:B------:R-:W-:Y:S05]  /*a160*/  BRA `(.L_x_2736) ;  /* 0x0000000400e07947 */ /* 0x000fea0003800000 */
.L_x_2701:
[----:B------:R-:W-:-:S04]  /*a170*/  ULOP3.LUT UR4, UR60, 0x1, URZ, 0xfc, !UPT ;  /* 0x000000013c047892 */ /* 0x000fc8000f8efc3f */
[----:B------:R-:W-:-:S06]  /*a180*/  UISETP.NE.AND UP0, UPT, UR4, 0x3, UPT ;  /* 0x000000030400788c */ /* 0x000fcc000bf05270 */
[----:B------:R-:W-:-:S13]  /*a190*/  PLOP3.LUT P2, PT, PT, PT, UP0, 0x80, 0x0 ;  /* 0x000000000000781c */ /* 0x000fda0003f4f008 */
[----:B------:R-:W-:Y:S05]  /*a1a0*/  @!P2 BRA `(.L_x_2790) ;  /* 0x000000000004a947 */ /* 0x000fea0003800000 */
[----:B------:R-:W-:Y:S01]  /*a1b0*/  BPT.TRAP 0x1 ;  /* 0x000000040000795c */ /* 0x000fe20000300000 */
.L_x_2790:
[----:B------:R-:W-:Y:S01]  /*a1c0*/  IMAD R87, R19, 0x8, R18 ;  /* 0x0000000813577824 */ /* 0x000fe200078e0212 */
[----:B------:R-:W-:Y:S01]  /*a1d0*/  SHF.L.U32 R88, R205, 0x1f, RZ ;  /* 0x0000001fcd587819 */ /* 0x000fe200000006ff */
[----:B------:R-:W-:Y:S01]  /*a1e0*/  BSSY B1, `(.L_x_2791) ;  /* 0x0000004000017945 */ /* 0x000fe20003800000 */
[----:B------:R-:W-:Y:S02]  /*a1f0*/  SHF.R.S32.HI R84, RZ, 0x1f, R28 ;  /* 0x0000001fff547819 */ /* 0x000fe4000001141c */
[----:B------:R-:W0:Y:S02]  /*a200*/  SYNCS.PHASECHK.TRANS64.TRYWAIT P3, [R87+URZ+0x30890], R88 ;  /* 0x03089058570075a7 */ /* 0x000e24000806017f */
[----:B0-----:R-:W-:Y:S05]  /*a210*/  @!P3 BRA `(.L_x_2792) ;  /* 0x000001a800dcb947 */ /* 0x001fea0003800000 */
.L_x_3070:
[----:B------:R-:W-:Y:S05]  /*a220*/  BSYNC B1 ;  /* 0x0000000000017941 */ /* 0x000fea0003800000 */
.L_x_2791:
        /* <DEDUP_REMOVED lines=19> */
[----:B------:R-:W-:Y:S01]  /*a360*/  LEA R40, P3, R12, UR4, 0x1 ;  /* 0x000000040c287c11 */ /* 0x000fe2000f8608ff */
[----:B------:R-:W-:Y:S01]  /*a370*/  IMAD.IADD R42, R86, 0x1, -R204 ;  /* 0x00000001562a7824 */ /* 0x000fe200078e0acc */
[----:B------:R-:W-:Y:S02]  /*a380*/  UMOV UR4, 0xffffffff ;  /* 0xffffffff00047882 */ /* 0x000fe40000000000 */
[----:B------:R-:W-:Y:S02]  /*a390*/  LEA.HI.X R41, R12, UR5, R15, 0x1, P3 ;  /* 0x000000050c297c11 */ /* 0x000fe400098f0c0f */
[----:B------:R-:W-:Y:S01]  /*a3a0*/  ISETP.GE.AND P3, PT, R42, 0x1, PT ;  /* 0x000000012a00780c */ /* 0x000fe20003f66270 */
[----:B------:R-:W-:-:S12]  /*a3b0*/  BRA.DIV UR4, `(.L_x_2793) ;  /* 0x000001aa04887947 */ /* 0x000fd8000b800000 */
[----:B------:R1:W2:Y:S04]  /*a3c0*/  SHFL.IDX PT, R39, R41, RZ, 0x1c1f ;  /* 0x001c1fff29277589 */ /* 0x0002a800000e0000 */
[----:B------:R1:W3:Y:S02]  /*a3d0*/  SHFL.IDX PT, R38, R40, RZ, 0x1c1f ;  /* 0x001c1fff28267589 */ /* 0x0002e400000e0000 */
.L_x_3074:
[----:B------:R-:W-:Y:S04]  /*a3e0*/  BSSY B1, `(.L_x_2794) ;  /* 0x0000026000017945 */ /* 0x000fe80003800000 */
[----:B------:R-:W-:Y:S05]  /*a3f0*/  @!P3 BRA `(.L_x_2795) ;  /* 0x000000000090b947 */ /* 0x000fea0003800000 */
[----:B------:R-:W-:Y:S01]  /*a400*/  ULDC UR4, c[0x0][0x2f4] ;  /* 0x0000bd0000047ab9 */ /* 0x000fe20000000800 */
[----:B------:R-:W-:Y:S01]  /*a410*/  ULDC.64 UR6, c[0x0][0x208] ;  /* 0x0000820000067ab9 */ /* 0x000fe20000000a00 */
        /* <DEDUP_REMOVED lines=34> */
.L_x_2795:
[----:B------:R-:W-:Y:S05]  /*a640*/  BSYNC B1 ;  /* 0x0000000000017941 */ /* 0x000fea0003800000 */
.L_x_2794:
[----:B------:R-:W-:-:S03]  /*a650*/  UMOV UR4, 0xffffffff ;  /* 0xffffffff00047882 */ /* 0x000fc60000000000 */
[----:B------:R-:W-:Y:S05]  /*a660*/  BRA.DIV UR4, `(.L_x_2796) ;  /* 0x000001aa04287947 */ /* 0x000fea000b800000 */
[----:B--2---:R2:W0:Y:S04]  /*a670*/  SHFL.IDX PT, R39, R41, 0x1, 0x1c1f ;  /* 0x003c1f0029277f89 */ /* 0x00442800000e0000 */
[----:B---3--:R2:W3:Y:S02]  /*a680*/  SHFL.IDX PT, R38, R40, 0x1, 0x1c1f ;  /* 0x003c1f0028267f89 */ /* 0x0084e400000e0000 */
.L_x_3078:
[----:B------:R-:W-:-:S13]  /*a690*/  ISETP.GE.AND P3, PT, R42, 0x41, PT ;  /* 0x000000412a00780c */ /* 0x000fda0003f66270 */
[----:B------:R-:W-:Y:S05]  /*a6a0*/  @!P3 BRA `(.L_x_2736) ;  /* 0x000000000090b947 */ /* 0x000fea0003800000 */
[----:B------:R-:W-:Y:S01]  /*a6b0*/  ULDC UR4, c[0x0][0x2f4] ;  /* 0x0000bd0000047ab9 */ /* 0x000fe20000000800 */
[----:B------:R-:W-:Y:S01]  /*a6c0*/  ULDC.64 UR6, c[0x0][0x208] ;  /* 0x0000820000067ab9 */ /* 0x000fe20000000a00 */
        /* <DEDUP_REMOVED lines=34> */
.L_x_2736:
[----:B------:R-:W-:Y:S05]  /*a8f0*/  BSYNC B0 ;  /* 0x0000000000007941 */ /* 0x000fea0003800000 */
.L_x_2700:
        /* <DEDUP_REMOVED lines=17> */
.L_x_2798:
[----:B------:R-:W-:Y:S05]  /*aa10*/  BSYNC B0 ;  /* 0x0000000000007941 */ /* 0x000fea0003800000 */
.L_x_2797:
[----:B------:R-:W3:Y:S01]  /*aa20*/  SYNCS.PHASECHK.TRANS64.TRYWAIT P2, [R87+URZ+0x308b0], R88 ;  /* 0x0308b058570075a7 */ /* 0x000ee2000804017f */
[----:B------:R-:W-:Y:S01]  /*aa30*/  ULDC UR61, c[0x0][0x2f4] ;  /* 0x0000bd00003d7ab9 */ /* 0x000fe20000000800 */
[----:B------:R-:W-:Y:S04]  /*aa40*/  BSSY B0, `(.L_x_2799) ;  /* 0x0000002000007945 */ /* 0x000fe80003800000 */
[----:B---3--:R-:W-:Y:S05]  /*aa50*/  @!P2 BRA `(.L_x_2800) ;  /* 0x000001a40078a947 */ /* 0x008fea0003800000 */
.L_x_3079:
[----:B------:R-:W-:Y:S05]  /*aa60*/  BSYNC B0 ;  /* 0x0000000000007941 */ /* 0x000fea0003800000 */
.L_x_2799:
[----:B------:R-:W-:Y:S01]  /*aa70*/  ULDC.64 UR4, c[0x0][0x328] ;  /* 0x0000ca0000047ab9 */ /* 0x000fe20000000a00 */
[----:B------:R-:W-:Y:S01]  /*aa80*/  IMAD.IADD R86, R86, 0x1, -R204 ;  /* 0x0000000156567824 */ /* 0x000fe200078e0acc */
[----:B------:R-:W-:Y:S01]  /*aa90*/  BSSY B0, `(.L_x_2801) ;  /* 0x0000037000007945 */ /* 0x000fe20003800000 */
[----:B0-----:R-:W-:Y:S02]  /*aaa0*/  IMAD R11, R84, UR4, RZ ;  /* 0x00000004540b7c24 */ /* 0x001fe4000f8e02ff */
[----:B----4-:R-:W-:-:S04]  /*aab0*/  IMAD.WIDE.U32 R12, R28, UR4, RZ ;  /* 0x000000041c0c7c25 */ /* 0x010fc8000f8e00ff */
[----:B------:R-:W-:Y:S01]  /*aac0*/  IMAD R11, R28, UR5, R11 ;  /* 0x000000051c0b7c24 */ /* 0x000fe2000f8e020b */
[----:B------:R-:W-:Y:S02]  /*aad0*/  ULDC.64 UR4, c[0x0][0x338] ;  /* 0x0000ce0000047ab9 */ /* 0x000fe40000000a00 */
[----:B------:R-:W-:Y:S02]  /*aae0*/  IMAD R14, R85, UR4, RZ ;  /* 0x00000004550e7c24 */ /* 0x000fe4000f8e02ff */
        /* <DEDUP_REMOVED lines=16> */
[----:B------:R-:W-:Y:S01]  /*abf0*/  ISETP.GE.AND P5, PT, R16, UR61, PT ;  /* 0x0000003d10007c0c */ /* 0x000fe2000bfa6270 */
[----:B------:R-:W-:Y:S01]  /*ac00*/  ULDC.64 UR4, c[0x0][0x208] ;  /* 0x0000820000047ab9 */ /* 0x000fe20000000a00 */
        /* <DEDUP_REMOVED lines=12> */
[----:B-12---:R-:W-:-:S04]  /*acd0*/  @!P5 IMAD.SHL.U32 R41, R198, 0x8, RZ ;  /* 0x00000008c629d824 */ /* 0x006fc800078e00ff */
[----:B0-----:R-:W-:-:S05]  /*ace0*/  @!P5 IMAD.WIDE R38, R41, 0x2, R36 ;  /* 0x000000022926d825 */ /* 0x001fca00078e0224 */
[----:B----4-:R0:W-:Y:S01]  /*acf0*/  @!P5 ST.E.128 desc[UR4][R38.64], R12 ;  /* 0x0000000c2600d985 */ /* 0x0101e2000c101d04 */
[----:B------:R-:W-:-:S13]  /*ad00*/  ISETP.GE.AND P5, PT, R193, UR61, PT ;  /* 0x0000003dc1007c0c */ /* 0x000fda000bfa6270 */
[----:B------:R-:W1:Y:S01]  /*ad10*/  @!P5 LDS.128 R12, [R29+0x3000] ;  /* 0x003000001d0cd984 */ /* 0x000e620000000c00 */
[----:B------:R-:W-:Y:S02]  /*ad20*/  @!P5 IMAD.SHL.U32 R41, R199, 0x8, RZ ;  /* 0x00000008c729d824 */ /* 0x000fe400078e00ff */
[----:B0-----:R-:W-:Y:S02]  /*ad30*/  @!P5 IMAD.MOV.U32 R38, RZ, RZ, R36 ;  /* 0x000000ffff26d224 */ /* 0x001fe400078e0024 */
[----:B------:R-:W-:Y:S02]  /*ad40*/  @!P5 IMAD.MOV.U32 R39, RZ, RZ, R37 ;  /* 0x000000ffff27d224 */ /* 0x000fe400078e0025 */
[----:B------:R-:W-:-:S05]  /*ad50*/  @!P5 IMAD.WIDE R38, R41, 0x2, R38 ;  /* 0x000000022926d825 */ /* 0x000fca00078e0226 */
[----:B-1----:R-:W-:Y:S01]  /*ad60*/  @!P5 ST.E.128 desc[UR4][R38.64], R12 ;  /* 0x0000000c2600d985 */ /* 0x002fe2000c101d04 */
        /* <DEDUP_REMOVED lines=9> */
.L_x_2802:
[----:B------:R-:W-:Y:S05]  /*ae00*/  BSYNC B0 ;  /* 0x0000000000007941 */ /* 0x000fea0003800000 */
.L_x_2801:
[----:B------:R-:W-:Y:S01]  /*ae10*/  ISETP.GE.AND P2, PT, R86, 0x41, PT ;  /* 0x000000415600780c */ /* 0x000fe20003f46270 */
[----:B0-----:R0:W0:Y:S01]  /*ae20*/  SHFL.IDX PT, R37, R11, 0x1, 0x1c1f ;  /* 0x003c1f000b257f89 */ /* 0x00102200000e0000 */
[----:B------:R-:W-:Y:S03]  /*ae30*/  BSSY B0, `(.L_x_2803) ;  /* 0x0000024000007945 */ /* 0x000fe60003800000 */
[----:B----4-:R4:W0:Y:S08]  /*ae40*/  SHFL.IDX PT, R36, R27, 0x1, 0x1c1f ;  /* 0x003c1f001b247f89 */ /* 0x01083000000e0000 */
[----:B----4-:R-:W-:Y:S05]  /*ae50*/  @!P2 BRA `(.L_x_2804) ;  /* 0x000000000084a947 */ /* 0x010fea0003800000 */
[----:B------:R-:W-:Y:S01]  /*ae60*/  ISETP.GE.AND P5, PT, R16, UR61, PT ;  /* 0x0000003d10007c0c */ /* 0x000fe2000bfa6270 */
[----:B------:R-:W-:Y:S01]  /*ae70*/  ULDC.64 UR4, c[0x0][0x208] ;  /* 0x0000820000047ab9 */ /* 0x000fe20000000a00 */
        /* <DEDUP_REMOVED lines=31> */
.L_x_2804:
[----:B------:R-:W-:Y:S05]  /*b070*/  BSYNC B0 ;  /* 0x0000000000007941 */ /* 0x000fea0003800000 */
.L_x_2803:
        /* <DEDUP_REMOVED lines=19> */
.L_x_2695:
[----:B------:R-:W0:Y:S01]  /*b1b0*/  LDC R0, c[0x0][0x448] ;  /* 0x00011200ff007b82 */ /* 0x000e220000000800 */
[----:B------:R-:W-:Y:S01]  /*b1c0*/  VIADD R3, R218, 0x7f ;  /* 0x0000007fda037836 */ /* 0x000fe20000000000 */
[----:B------:R-:W-:Y:S01]  /*b1d0*/  BSSY B0, `(.L_x_2806) ;  /* 0x0000044000007945 */ /* 0x000fe20003800000 */
[----:B--2---:R-:W-:Y:S02]  /*b1e0*/  CS2R R118, SRZ ;  /* 0x0000000000767805 */ /* 0x004fe4000001ff00 */
        /* <DEDUP_REMOVED lines=8> */
[----:B------:R-:W-:Y:S01]  /*b270*/  IMAD.MOV.U32 R103, RZ, RZ, RZ ;  /* 0x000000ffff677224 */ /* 0x000fe200078e00ff */
[----:B------:R-:W-:Y:S02]  /*b280*/  CS2R R98, SRZ ;  /* 0x0000000000627805 */ /* 0x000fe4000001ff00 */
[----:B------:R-:W-:Y:S02]  /*b290*/  CS2R R100, SRZ ;  /* 0x0000000000647805 */ /* 0x000fe4000001ff00 */
[----:B------:R-:W-:Y:S02]  /*b2a0*/  CS2R R78, SRZ ;  /* 0x00000000004e7805 */ /* 0x000fe4000001ff00 */
        /* <DEDUP_REMOVED lines=8> */
[----:B0-----:R-:W-:-:S02]  /*b330*/  ISETP.NE.AND P0, PT, R0, 0x1, PT ;  /* 0x000000010000780c */ /* 0x001fc40003f05270 */
[----:B------:R-:W-:Y:S02]  /*b340*/  CS2R R122, SRZ ;  /* 0x00000000007a7805 */ /* 0x000fe4000001ff00 */
[----:B------:R-:W-:Y:S02]  /*b350*/  CS2R R80, SRZ ;  /* 0x0000000000507805 */ /* 0x000fe4000001ff00 */
[----:B------:R-:W-:Y:S02]  /*b360*/  CS2R R124, SRZ ;  /* 0x00000000007c7805 */ /* 0x000fe4000001ff00 */
[----:B------:R-:W-:Y:S02]  /*b370*/  CS2R R76, SRZ ;  /* 0x00000000004c7805 */ /* 0x000fe4000001ff00 */
[----:B------:R-:W-:Y:S02]  /*b380*/  MOV R73, RZ ;  /* 0x000000ff00497202 */ /* 0x000fe40000000f00 */
[----:B------:R-:W-:-:S02]  /*b390*/  CS2R R126, SRZ ;  /* 0x00000000007e7805 */ /* 0x000fc4000001ff00 */
[----:B------:R-:W-:Y:S02]  /*b3a0*/  CS2R R68, SRZ ;  /* 0x0000000000447805 */ /* 0x000fe4000001ff00 */
[----:B------:R-:W-:Y:S02]  /*b3b0*/  CS2R R120, SRZ ;  /* 0x0000000000787805 */ /* 0x000fe4000001ff00 */
[----:B------:R-:W-:Y:S02]  /*b3c0*/  CS2R R64, SRZ ;  /* 0x0000000000407805 */ /* 0x000fe4000001ff00 */
[----:B------:R-:W-:Y:S02]  /*b3d0*/  CS2R R128, SRZ ;  /* 0x0000000000807805 */ /* 0x000fe4000001ff00 */
[----:B------:R-:W-:Y:S02]  /*b3e0*/  CS2R R60, SRZ ;  /* 0x00000000003c7805 */ /* 0x000fe4000001ff00 */
[----:B------:R-:W-:Y:S01]  /*b3f0*/  CS2R R56, SRZ ;  /* 0x0000000000387805 */ /* 0x000fe2000001ff00 */
[----:B------:R-:W0:Y:S01]  /*b400*/  @P0 LDC R0, c[0x0][0x44c] ;  /* 0x00011300ff000b82 */ /* 0x000e220000000800 */
[----:B------:R-:W-:-:S02]  /*b410*/  CS2R R130, SRZ ;  /* 0x0000000000827805 */ /* 0x000fc4000001ff00 */
[----:B------:R-:W-:Y:S02]  /*b420*/  CS2R R50, SRZ ;  /* 0x0000000000327805 */ /* 0x000fe4000001ff00 */
[----:B------:R-:W-:Y:S02]  /*b430*/  CS2R R52, SRZ ;  /* 0x0000000000347805 */ /* 0x000fe4000001ff00 */
[----:B------:R-:W-:Y:S02]  /*b440*/  CS2R R48, SRZ ;  /* 0x0000000000307805 */ /* 0x000fe4000001ff00 */
[----:B------:R-:W-:Y:S02]  /*b450*/  CS2R R132, SRZ ;  /* 0x0000000000847805 */ /* 0x000fe4000001ff00 */
[----:B------:R-:W-:Y:S02]  /*b460*/  CS2R R42, SRZ ;  /* 0x00000000002a7805 */ /* 0x000fe4000001ff00 */
[----:B------:R-:W-:Y:S01]  /*b470*/  CS2R R44, SRZ ;  /* 0x00000000002c7805 */ /* 0x000fe2000001ff00 */
[----:B------:R-:W1:Y:S01]  /*b480*/  @P0 LDC R5, c[0x0][0x450] ;  /* 0x00011400ff050b82 */ /* 0x000e620000000800 */
[----:B------:R-:W-:-:S02]  /*b490*/  CS2R R40, SRZ ;  /* 0x0000000000287805 */ /* 0x000fc4000001ff00 */
[----:B------:R-:W-:Y:S02]  /*b4a0*/  CS2R R134, SRZ ;  /* 0x0000000000867805 */ /* 0x000fe4000001ff00 */
[----:B------:R-:W-:Y:S02]  /*b4b0*/  CS2R R34, SRZ ;  /* 0x0000000000227805 */ /* 0x000fe4000001ff00 */
[----:B------:R-:W-:Y:S02]  /*b4c0*/  CS2R R36, SRZ ;  /* 0x0000000000247805 */ /* 0x000fe4000001ff00 */
[----:B------:R-:W-:Y:S01]  /*b4d0*/  CS2R R32, SRZ ;  /* 0x0000000000207805 */ /* 0x000fe2000001ff00 */
[----:B------:R-:W-:Y:S01]  /*b4e0*/  IMAD.MOV.U32 R8, RZ, RZ, RZ ;  /* 0x000000ffff087224 */ /* 0x000fe200078e00ff */
[----:B------:R-:W-:Y:S01]  /*b4f0*/  CS2R R26, SRZ ;  /* 0x00000000001a7805 */ /* 0x000fe2000001ff00 */
[----:B------:R-:W-:Y:S02]  /*b500*/  IMAD.MOV.U32 R136, RZ, RZ, RZ ;  /* 0x000000ffff887224 */ /* 0x000fe400078e00ff */
[----:B0-----:R-:W-:-:S05]  /*b510*/  @P0 IMAD.HI.U32 R0, R3, R0, RZ ;  /* 0x0000000003000227 */ /* 0x001fca00078e00ff */
[----:B-1----:R-:W-:Y:S02]  /*b520*/  @P0 SHF.R.U32.HI R3, RZ, R5, R0 ;  /* 0x00000005ff030219 */ /* 0x002fe40000011600 */
[----:B------:R-:W-:Y:S02]  /*b530*/  CS2R R4, SRZ ;  /* 0x0000000000047805 */ /* 0x000fe4000001ff00 */
[----:B------:R-:W-:Y:S01]  /*b540*/  PLOP3.LUT P0, PT, PT, PT, PT, 0x80, 0x0 ;  /* 0x000000000000781c */ /* 0x000fe20003f0f070 */
[----:B------:R-:W-:Y:S02]  /*b550*/  IMAD.IADD R3, R138, 0x1, R3 ;  /* 0x000000018a037824 */ /* 0x000fe400078e0203 */
[----:B------:R-:W-:Y:S02]  /*b560*/  IMAD.MOV.U32 R138, RZ, RZ, RZ ;  /* 0x000000ffff8a7224 */ /* 0x000fe400078e00ff */
[----:B------:R-:W-:-:S05]  /*b570*/  IMAD.HI R3, R3, 0x2aaaaaab, RZ ;  /* 0x2aaaaaab03037827 */ /* 0x000fca00078e02ff */
[----:B------:R-:W-:-:S04]  /*b580*/  SHF.R.U32.HI R0, RZ, 0x1f, R3 ;  /* 0x0000001fff007819 */ /* 0x000fc80000011603 */
[----:B------:R-:W-:Y:S02]  /*b590*/  LEA.HI.SX32 R0, R3, R0, 0x1c ;  /* 0x0000000003007211 */ /* 0x000fe400078fe2ff */
[----:B------:R-:W-:Y:S02]  /*b5a0*/  CS2R R2, SRZ ;  /* 0x0000000000027805 */ /* 0x000fe4000001ff00 */
[----:B------:R-:W-:Y:S01]  /*b5b0*/  VIMNMX R72, R139, R0, PT ;  /* 0x000000008b487248 */ /* 0x000fe20003fe0100 */
[----:B------:R-:W-:-:S03]  /*b5c0*/  IMAD.MOV.U32 R0, RZ, RZ, RZ ;  /* 0x000000ffff007224 */ /* 0x000fc600078e00ff */
[----:B------:R-:W-:Y:S01]  /*b5d0*/  ISETP.GE.AND P1, PT, R72, 0x1, PT ;  /* 0x000000014800780c */ /* 0x000fe20003f26270 */
[----:B------:R-:W-:-:S12]  /*b5e0*/  @P2 BRA `(.L_x_2807) ;  /* 0x0000000000082947 */ /* 0x000fd80003800000 */
[----:B------:R-:W0:Y:S02]  /*b5f0*/  FENCE.VIEW.ASYNC.G ;  /* 0x00000000000073c6 */ /* 0x000e240000000100 */
[----:B0-----:R-:W-:Y:S06]  /*b600*/  BAR.ARV 0xc, 0x180 ;  /* 0x0306000000007b1d */ /* 0x001fec0000002000 */
.L_x_2807:
[----:B------:R-:W-:Y:S05]  /*b610*/  BSYNC B0 ;  /* 0x0000000000007941 */ /* 0x000fea0003800000 */
.L_x_2806:
[----:B------:R-:W-:Y:S01]  /*b620*/  CS2R R24, SRZ ;  /* 0x0000000000187805 */ /* 0x000fe2000001ff00 */
[----:B------:R-:W-:Y:S06]  /*b630*/  @!P1 BRA `(.L_x_2808) ;  /* 0x000000f400f09947 */ /* 0x000fec0003800000 */
        /* <DEDUP_REMOVED lines=29> */
.L_x_2809:
        /* <DEDUP_REMOVED lines=13> */
.L_x_2813:
[----:B-1----:R1:W2:Y:S02]  /*b8e0*/  SYNCS.PHASECHK.TRANS64.TRYWAIT P0, [R18+URZ+0x30800], R3 ;  /* 0x03080003120075a7 */ /* 0x0022a4000800017f */
[----:B--2---:R-:W-:Y:S05]  /*b8f0*/  @!P0 NANOSLEEP.SYNCS 0x989680 ;  /* 0x009896800000895d */ /* 0x004fea0003900000 */
[----:B------:R-:W2:Y:S02]  /*b900*/  @!P0 SYNCS.PHASECHK.TRANS64 P0, [R18+URZ+0x30800], R3 ;  /* 0x03080003120085a7 */ /* 0x000ea4000800007f */
[----:B--2---:R-:W-:Y:S05]  /*b910*/  @!P0 BRA `(.L_x_2813) ;  /* 0xfffffffc00f08947 */ /* 0x004fea000383ffff */
.L_x_2812:
[----:B------:R-:W-:Y:S05]  /*b920*/  BSYNC B0 ;  /* 0x0000000000007941 */ /* 0x000fea0003800000 */
.L_x_2811:
[----:B------:R-:W-:Y:S05]  /*b930*/  BRA `(.L_x_2814) ;  /* 0x0000007400787947 */ /* 0x000fea0003800000 */
.L_x_2810:
        /* <DEDUP_REMOVED lines=32> */
.L_x_2815:
[----:B------:R-:W-:Y:S01]  /*bb40*/  ULDC.U8 UR4, c[0x0][0x410] ;  /* 0x0001040000047ab9 */ /* 0x000fe20000000000 */
[----:B------:R-:W-:Y:S01]  /*bb50*/  BSSY B0, `(.L_x_2816) ;  /* 0x0000734000007945 */ /* 0x000fe20003800000 */
[----:B------:R-:W-:Y:S01]  /*bb60*/  ISETP.NE.AND P0, PT, RZ, UR4, PT ;  /* 0x00000004ff007c0c */ /* 0x000fe2000bf05270 */
[----:B------:R-:W-:-:S12]  /*bb70*/  IMAD.IADD R62, R204, 0x1, R218 ;  /* 0x00000001cc3e7824 */ /* 0x000fd800078e02da */
        /* <DEDUP_REMOVED lines=41> */
.L_x_3085:
        /* <DEDUP_REMOVED lines=20> */
[----:B------:R-:W-:Y:S01]  /*bf50*/  ISETP.GE.AND P2, PT, R207, UR4, PT ;  /* 0x00000004cf007c0c */ /* 0x000fe2000bf46270 */
[----:B------:R-:W-:Y:S01]  /*bf60*/  ULDC.64 UR6, c[0x0][0x208] ;  /* 0x0000820000067ab9 */ /* 0x000fe20000000a00 */
        /* <DEDUP_REMOVED lines=61> */
.L_x_2820:
[----:B------:R-:W-:Y:S05]  /*c340*/  BSYNC B1 ;  /* 0x0000000000017941 */ /* 0x000fea0003800000 */
.L_x_2819:
        /* <DEDUP_REMOVED lines=55> */
.L_x_3091:
[----:B------:R-:W-:Y:S01]  /*c6c0*/  VIADD R62, R62, 0x40 ;  /* 0x000000403e3e7836 */ /* 0x000fe20000000000 */
[----:B-1----:R-:W-:Y:S01]  /*c6d0*/  LOP3.LUT R7, R213, 0x18, R16, 0xf8, !PT ;  /* 0x00000018d5077812 */ /* 0x002fe200078ef810 */
[----:B------:R-:W-:Y:S01]  /*c6e0*/  BSSY B1, `(.L_x_2822) ;  /* 0x0000054000017945 */ /* 0x000fe20003800000 */
[----:B------:R-:W-:Y:S02]  /*c6f0*/  LOP3.LUT P0, RZ, R221, 0x4, RZ, 0xc0, !PT ;  /* 0x00000004ddff7812 */ /* 0x000fe4000780c0ff */
[----:B------:R-:W-:Y:S02]  /*c700*/  CS2R R12, SRZ ;  /* 0x00000000000c7805 */ /* 0x000fe4000001ff00 */
[----:B------:R-:W-:Y:S02]  /*c710*/  ISETP.GE.AND P1, PT, R62, R85, PT ;  /* 0x000000553e00720c */ /* 0x000fe40003f26270 */
[----:B------:R-:W-:Y:S02]  /*c720*/  CS2R R20, SRZ ;  /* 0x0000000000147805 */ /* 0x000fe4000001ff00 */
[----:B------:R-:W-:-:S02]  /*c730*/  LOP3.LUT R6, R7, R214, RZ, 0x3c, !PT ;  /* 0x000000d607067212 */ /* 0x000fc400078e3cff */
[----:B------:R-:W-:Y:S02]  /*c740*/  CS2R R26, SRZ ;  /* 0x00000000001a7805 */ /* 0x000fe4000001ff00 */
[----:B------:R-:W-:Y:S02]  /*c750*/  CS2R R34, SRZ ;  /* 0x0000000000227805 */ /* 0x000fe4000001ff00 */
[----:B------:R-:W-:Y:S02]  /*c760*/  CS2R R42, SRZ ;  /* 0x00000000002a7805 */ /* 0x000fe4000001ff00 */
[----:B------:R-:W-:Y:S01]  /*c770*/  CS2R R44, SRZ ;  /* 0x00000000002c7805 */ /* 0x000fe2000001ff00 */
[----:B------:R-:W-:Y:S01]  /*c780*/  IMAD.IADD R7, R215, 0x1, R6 ;  /* 0x00000001d7077824 */ /* 0x000fe200078e0206 */
[----:B------:R-:W-:Y:S02]  /*c790*/  CS2R R36, SRZ ;  /* 0x0000000000247805 */ /* 0x000fe4000001ff00 */
[----:B------:R-:W-:-:S02]  /*c7a0*/  CS2R R28, SRZ ;  /* 0x00000000001c7805 */ /* 0x000fc4000001ff00 */
[----:B------:R-:W-:Y:S02]  /*c7b0*/  CS2R R24, SRZ ;  /* 0x0000000000187805 */ /* 0x000fe4000001ff00 */
[----:B----4-:R-:W-:Y:S01]  /*c7c0*/  CS2R R14, SRZ ;  /* 0x00000000000e7805 */ /* 0x010fe2000001ff00 */
[----:B------:R-:W-:Y:S01]  /*c7d0*/  IMAD R62, R7, 0x2, R18 ;  /* 0x00000002073e7824 */ /* 0x000fe200078e0212 */
        /* <DEDUP_REMOVED lines=68> */
.L_x_2823:
[----:B------:R-:W-:Y:S05]  /*cc20*/  BSYNC B1 ;  /* 0x0000000000017941 */ /* 0x000fea0003800000 */
.L_x_2822:
        /* <DEDUP_REMOVED lines=18> */
[----:B------:R-:W-:Y:S02]  /*cd50*/  PRMT R71, R7, 0x7610, R71 ;  /* 0x0000761007477816 */ /* 0x000fe40000000047 */
[----:B------:R-:W-:Y:S02]  /*cd60*/  MOV R7, R35 ;  /* 0x0000002300077202 */ /* 0x000fe40000000f00 */
        /* <DEDUP_REMOVED lines=36> */
[----:B------:R-:W-:Y:S01]  /*cfb0*/  IMAD.MOV.U32 R4, RZ, RZ, R10 ;  /* 0x000000ffff047224 */ /* 0x000fe200078e000a */
[----:B0-----:R-:W-:Y:S06]  /*cfc0*/  @!P0 BRA `(.L_x_2825) ;  /* 0x0000018400148947 */ /* 0x001fec0003800000 */
.L_x_3092:
[----:B------:R-:W-:Y:S05]  /*cfd0*/  BSYNC B1 ;  /* 0x0000000000017941 */ /* 0x000fea0003800000 */
.L_x_2824:
        /* <DEDUP_REMOVED lines=59> */
.L_x_2829:
[----:B------:R-:W-:Y:S05]  /*d390*/  BSYNC B2 ;  /* 0x0000000000027941 */ /* 0x000fea0003800000 */
.L_x_2828:
        /* <DEDUP_REMOVED lines=48> */
.L_x_2831:
[----:B------:R-:W-:Y:S05]  /*d6a0*/  BSYNC B2 ;  /* 0x0000000000027941 */ /* 0x000fea0003800000 */
.L_x_2830:
[----:B------:R-:W-:Y:S04]  /*d6b0*/  BSSY B2, `(.L_x_2832) ;  /* 0x0000030000027945 */ /* 0x000fe80003800000 */
[----:B------:R-:W-:Y:S05]  /*d6c0*/  @P2 BRA `(.L_x_2833) ;  /* 0x0000000000b82947 */ /* 0x000fea0003800000 */
[----:B01----:R-:W0:Y:S01]  /*d6d0*/  LDS.128 R4, [R62+0x16400] ;  /* 0x016400003e047984 */ /* 0x003e220000000c00 */
        /* <DEDUP_REMOVED lines=45> */
.L_x_2833:
[----:B------:R-:W-:Y:S05]  /*d9b0*/  BSYNC B2 ;  /* 0x0000000000027941 */ /* 0x000fea0003800000 */
.L_x_2832:
[----:B------:R-:W-:Y:S04]  /*d9c0*/  BSSY B2, `(.L_x_2834) ;  /* 0x0000030000027945 */ /* 0x000fe80003800000 */
[----:B------:R-:W-:Y:S05]  /*d9d0*/  @P3 BRA `(.L_x_2835) ;  /* 0x0000000000b83947 */ /* 0x000fea0003800000 */
[----:B012---:R-:W0:Y:S01]  /*d9e0*/  LDS.128 R4, [R0+0x4000] ;  /* 0x0040000000047984 */ /* 0x007e220000000c00 */
        /* <DEDUP_REMOVED lines=45> */
.L_x_2835:
[----:B------:R-:W-:Y:S05]  /*dcc0*/  BSYNC B2 ;  /* 0x0000000000027941 */ /* 0x000fea0003800000 */
.L_x_2834:
        /* <DEDUP_REMOVED lines=48> */
.L_x_2837:
[----:B------:R-:W-:Y:S05]  /*dfd0*/  BSYNC B2 ;  /* 0x0000000000027941 */ /* 0x000fea0003800000 */
.L_x_2836:
[----:B------:R-:W-:Y:S05]  /*dfe0*/  @P5 BRA `(.L_x_2827) ;  /* 0x0000000000b85947 */ /* 0x000fea0003800000 */
[----:B01234-:R-:W0:Y:S01]  /*dff0*/  LDS.128 R4, [R0+0x8000] ;  /* 0x0080000000047984 */ /* 0x01fe220000000c00 */
        /* <DEDUP_REMOVED lines=45> */
.L_x_2827:
[----:B------:R-:W-:Y:S05]  /*e2d0*/  BSYNC B1 ;  /* 0x0000000000017941 */ /* 0x000fea0003800000 */
.L_x_2826:
        /* <DEDUP_REMOVED lines=58> */
.L_x_2840:
[----:B------:R-:W-:Y:S05]  /*e680*/  BSYNC B1 ;  /* 0x0000000000017941 */ /* 0x000fea0003800000 */
.L_x_2839:
        /* <DEDUP_REMOVED lines=48> */
.L_x_2842:
[----:B------:R-:W-:Y:S05]  /*e990*/  BSYNC B1 ;  /* 0x0000000000017941 */ /* 0x000fea0003800000 */
.L_x_2841:
        /* <DEDUP_REMOVED lines=48> */
.L_x_2844:
[----:B------:R-:W-:Y:S05]  /*eca0*/  BSYNC B1 ;  /* 0x0000000000017941 */ /* 0x000fea0003800000 */
.L_x_2843:
        /* <DEDUP_REMOVED lines=48> */
.L_x_2846:
[----:B------:R-:W-:Y:S05]  /*efb0*/  BSYNC B1 ;  /* 0x0000000000017941 */ /* 0x000fea0003800000 */
.L_x_2845:
        /* <DEDUP_REMOVED lines=48> */
.L_x_2848:
[----:B------:R-:W-:Y:S05]  /*f2c0*/  BSYNC B1 ;  /* 0x0000000000017941 */ /* 0x000fea0003800000 */
.L_x_2847:
        /* <DEDUP_REMOVED lines=10> */
[----:B------:R-:W-:Y:S02]  /*f370*/  SHF.L.U32 R11, R65, 0x10, RZ ;  /* 0x00000010410b7819 */ /* 0x000fe400000006ff */
[----:B------:R-:W-:Y:S02]  /*f380*/  LOP3.LUT R63, R63, 0xffff0000, RZ, 0xc0, !PT ;  /* 0xffff00003f3f7812 */ /* 0x000fe400078ec0ff */
[----:B------:R-:W-:Y:S02]  /*f390*/  LOP3.LUT R65, R65, 0xffff0000, RZ, 0xc0, !PT ;  /* 0xffff000041417812 */ /* 0x000fe400078ec0ff */
[----:B------:R-:W-:Y:S02]  /*f3a0*/  PRMT R12, R3, 0x5410, R12 ;  /* 0x00005410030c7816 */ /* 0x000fe4000000000c */
[C---:B0-----:R-:W-:Y:S01]  /*f3b0*/  LOP3.LUT R9, R6.reuse, 0xffff0000, RZ, 0xc0, !PT ;  /* 0xffff000006097812 */ /* 0x041fe200078ec0ff */
[C---:B------:R-:W-:Y:S01]  /*f3c0*/  IMAD.U32 R10, R7.reuse, 0x10000, RZ ;  /* 0x00010000070a7824 */ /* 0x040fe200078e00ff */
[----:B------:R-:W-:Y:S01]  /*f3d0*/  LOP3.LUT R7, R7, 0xffff0000, RZ, 0xc0, !PT ;  /* 0xffff000007077812 */ /* 0x000fe200078ec0ff */
[----:B------:R-:W-:-:S02]  /*f3e0*/  IMAD.U32 R8, R6, 0x10000, RZ ;  /* 0x0001000006087824 */ /* 0x000fc400078e00ff */
[C---:B------:R-:W-:Y:S01]  /*f3f0*/  FMUL.FTZ R15, R9.reuse, R13 ;  /* 0x0000000d090f7220 */ /* 0x040fe20000410000 */
[----:B------:R-:W-:Y:S01]  /*f400*/  FMUL.FTZ R14, R9, R11 ;  /* 0x0000000b090e7220 */ /* 0x000fe20000410000 */
[C---:B------:R-:W-:Y:S01]  /*f410*/  FMUL.FTZ R9, R7.reuse, R63 ;  /* 0x0000003f07097220 */ /* 0x040fe20000410000 */
[----:B------:R-:W-:Y:S02]  /*f420*/  IMAD.U32 R3, R4, 0x10000, RZ ;  /* 0x0001000004037824 */ /* 0x000fe400078e00ff */
[C---:B------:R-:W-:Y:S01]  /*f430*/  FFMA.FTZ R15, R8.reuse, R11, -R15 ;  /* 0x0000000b080f7223 */ /* 0x040fe2000001080f */
[----:B------:R-:W-:Y:S01]  /*f440*/  FFMA.FTZ R14, R8, R13, R14 ;  /* 0x0000000d080e7223 */ /* 0x000fe2000001000e */
[-C--:B------:R-:W-:Y:S01]  /*f450*/  FMUL.FTZ R11, R7, R65.reuse ;  /* 0x00000041070b7220 */ /* 0x080fe20000410000 */
        /* <DEDUP_REMOVED lines=23> */
.L_x_2817:
        /* <DEDUP_REMOVED lines=35> */
.L_x_3098:
        /* <DEDUP_REMOVED lines=27> */
[----:B------:R-:W-:Y:S01]  /*f9b0*/  ULDC.64 UR6, c[0x0][0x208] ;  /* 0x0000820000067ab9 */ /* 0x000fe20000000a00 */
        /* <DEDUP_REMOVED lines=26> */
.L_x_2851:
[----:B------:R-:W-:Y:S05]  /*fb60*/  BSYNC B1 ;  /* 0x0000000000017941 */ /* 0x000fea0003800000 */
.L_x_2850:
        /* <DEDUP_REMOVED lines=55> */
.L_x_3104:
        /* <DEDUP_REMOVED lines=27> */
[----:B------:R-:W-:Y:S01]  /*10090*/  ULDC.64 UR6, c[0x0][0x208] ;  /* 0x0000820000067ab9 */ /* 0x000fe20000000a00 */
[----:B------:R-:W-:Y:S02]  /*100a0*/  @!P2 IMAD.SHL.U32 R63, R16, 0x2, RZ ;  /* 0x00000002103fa824 */ /* 0x000fe400078e00ff */
[----:B------:R-:W-:-:S02]  /*100b0*/  @!P3 IMAD.SHL.U32 R71, R198, 0x8, RZ ;  /* 0x00000008c647b824 */ /* 0x000fc400078e00ff */
[----:B------:R-:W-:Y:S01]  /*100c0*/  @!P4 IMAD.SHL.U32 R65, R199, 0x8, RZ ;  /* 0x00000008c741c824 */ /* 0x000fe200078e00ff */
[-C--:B------:R-:W-:Y:S01]  /*100d0*/  @!P2 IADD3 R60, P0, R0, R63.reuse, RZ ;  /* 0x0000003f003ca210 */ /* 0x080fe20007f1e0ff */
[----:B------:R-:W-:Y:S01]  /*100e0*/  @!P3 IMAD.WIDE R66, R71, 0x2, R4 ;  /* 0x000000024742b825 */ /* 0x000fe200078e0204 */
[----:B0-----:R-:W-:Y:S02]  /*100f0*/  @!P2 IADD3 R62, P1, R20, R63, RZ ;  /* 0x0000003f143ea210 */ /* 0x001fe40007f3e0ff */
[----:B------:R-:W-:Y:S01]  /*10100*/  @!P2 SHF.L.U64.HI R0, R16, 0x1, R17 ;  /* 0x000000011000a819 */ /* 0x000fe20000010211 */
[----:B------:R-:W-:Y:S01]  /*10110*/  @!P4 IMAD.WIDE R68, R65, 0x2, R4 ;  /* 0x000000024144c825 */ /* 0x000fe200078e0204 */
[----:B------:R-:W-:Y:S02]  /*10120*/  CS2R R12, SRZ ;  /* 0x00000000000c7805 */ /* 0x000fe4000001ff00 */
[----:B------:R-:W-:Y:S02]  /*10130*/  CS2R R14, SRZ ;  /* 0x00000000000e7805 */ /* 0x000fe4000001ff00 */
[----:B------:R-:W-:-:S02]  /*10140*/  CS2R R48, SRZ ;  /* 0x0000000000307805 */ /* 0x000fc4000001ff00 */
[----:B------:R-:W-:Y:S02]  /*10150*/  CS2R R50, SRZ ;  /* 0x0000000000327805 */ /* 0x000fe4000001ff00 */
[----:B------:R-:W-:Y:S02]  /*10160*/  CS2R R4, SRZ ;  /* 0x0000000000047805 */ /* 0x000fe4000001ff00 */
        /* <DEDUP_REMOVED lines=11> */
.L_x_2854:
[----:B------:R-:W-:Y:S05]  /*10220*/  BSYNC B1 ;  /* 0x0000000000017941 */ /* 0x000fea0003800000 */
.L_x_2853:
[----:B-1----:R-:W3:Y:S01]  /*10230*/  LDL R60, [R1+0x38] ;  /* 0x00003800013c7983 */ /* 0x002ee20000100800 */
[----:B--2--5:R-:W-:Y:S01]  /*10240*/  IMAD.MOV.U32 R3, RZ, RZ, R4 ;  /* 0x000000ffff037224 */ /* 0x024fe200078e0004 */
[----:B------:R-:W-:Y:S01]  /*10250*/  VIADDMNMX R73, R73, -R218, 0x80, PT ;  /* 0x0000008049497446 */ /* 0x000fe200038009da */
[----:B0-----:R-:W-:Y:S01]  /*10260*/  IMAD.MOV.U32 R20, RZ, RZ, R5 ;  /* 0x000000ffff147224 */ /* 0x001fe200078e0005 */
[----:B------:R-:W-:Y:S01]  /*10270*/  BSSY B1, `(.L_x_2855) ;  /* 0x0000033000017945 */ /* 0x000fe20003800000 */
        /* <DEDUP_REMOVED lines=23> */
[----:B------:R-:W-:Y:S01]  /*103f0*/  ISETP.GE.AND P1, PT, R204, R73, PT ;  /* 0x00000049cc00720c */ /* 0x000fe20003f26270 */
[----:B------:R-:W-:-:S02]  /*10400*/  IMAD.MOV.U32 R62, RZ, RZ, R55 ;  /* 0x000000ffff3e7224 */ /* 0x000fc400078e0037 */
[----:B------:R-:W-:Y:S02]  /*10410*/  IMAD.MOV.U32 R63, RZ, RZ, R56 ;  /* 0x000000ffff3f7224 */ /* 0x000fe400078e0038 */
[----:B------:R-:W-:Y:S01]  /*10420*/  IMAD.MOV.U32 R64, RZ, RZ, R57 ;  /* 0x000000ffff407224 */ /* 0x000fe200078e0039 */
[----:B------:R-:W-:Y:S01]  /*10430*/  PRMT R81, R62, 0x7610, R81 ;  /* 0x000076103e517816 */ /* 0x000fe20000000051 */
[----:B------:R-:W-:Y:S01]  /*10440*/  IMAD.MOV.U32 R62, RZ, RZ, R59 ;  /* 0x000000ffff3e7224 */ /* 0x000fe200078e003b */
[----:B------:R-:W-:Y:S02]  /*10450*/  PRMT R68, R63, 0x7610, R68 ;  /* 0x000076103f447816 */ /* 0x000fe40000000044 */
[----:B------:R-:W-:Y:S02]  /*10460*/  PRMT R69, R64, 0x7610, R69 ;  /* 0x0000761040457816 */ /* 0x000fe40000000045 */
[----:B---3--:R-:W-:-:S04]  /*10470*/  LEA.HI R0, R60, R60, RZ, 0x1 ;  /* 0x0000003c3c007211 */ /* 0x008fc800078f08ff */
        /* <DEDUP_REMOVED lines=8> */
[----:B------:R-:W-:Y:S02]  /*10500*/  PRMT R77, R0, 0x7610, R77 ;  /* 0x00007610004d7816 */ /* 0x000fe4000000004d */
[----:B------:R-:W-:Y:S01]  /*10510*/  PRMT R98, R60, 0x7610, R98 ;  /* 0x000076103c627816 */ /* 0x000fe20000000062 */
[----:B------:R-:W-:Y:S01]  /*10520*/  IMAD.MOV.U32 R60, RZ, RZ, R54 ;  /* 0x000000ffff3c7224 */ /* 0x000fe200078e0036 */
[----:B------:R-:W-:-:S02]  /*10530*/  PRMT R0, R3, 0x7610, R0 ;  /* 0x0000761003007816 */ /* 0x000fc40000000000 */
[----:B------:R-:W-:Y:S02]  /*10540*/  PRMT R3, R20, 0x7610, R3 ;  /* 0x0000761014037816 */ /* 0x000fe40000000003 */
[----:B------:R-:W-:Y:S01]  /*10550*/  PRMT R20, R21, 0x7610, R20 ;  /* 0x0000761015147816 */ /* 0x000fe20000000014 */
[----:B------:R-:W-:Y:S01]  /*10560*/  IMAD.MOV.U32 R21, RZ, RZ, R15 ;  /* 0x000000ffff157224 */ /* 0x000fe200078e000f */
[----:B------:R-:W-:Y:S01]  /*10570*/  PRMT R80, R60, 0x7610, R80 ;  /* 0x000076103c507816 */ /* 0x000fe20000000050 */
[----:B------:R-:W-:Y:S01]  /*10580*/  IMAD.MOV.U32 R60, RZ, RZ, R58 ;  /* 0x000000ffff3c7224 */ /* 0x000fe200078e003a */
[----:B0-----:R-:W-:Y:S06]  /*10590*/  @!P0 BRA `(.L_x_2856) ;  /* 0x0000015000988947 */ /* 0x001fec0003800000 */
.L_x_3105:
[----:B------:R-:W-:Y:S05]  /*105a0*/  BSYNC B1 ;  /* 0x0000000000017941 */ /* 0x000fea0003800000 */
.L_x_2855:
        /* <DEDUP_REMOVED lines=12> */
[--C-:B------:R-:W-:Y:S02]  /*10670*/  SHF.R.U64 R114, R32, 0x10, R33.reuse ;  /* 0x0000001020727819 */ /* 0x100fe40000001221 */
[----:B------:R-:W-:Y:S02]  /*10680*/  LOP3.LUT R60, R61, R214, RZ, 0x3c, !PT ;  /* 0x000000d63d3c7212 */ /* 0x000fe400078e3cff */
[----:B------:R-:W-:Y:S02]  /*10690*/  SHF.R.U32.HI R113, RZ, 0x10, R33 ;  /* 0x00000010ff717819 */ /* 0x000fe40000011621 */
[----:B------:R-:W-:Y:S01]  /*106a0*/  SHF.R.U64 R33, R34, 0x10, R35 ;  /* 0x0000001022217819 */ /* 0x000fe20000001223 */
[----:B------:R-:W-:Y:S01]  /*106b0*/  IMAD.IADD R107, R215, 0x1, R60 ;  /* 0x00000001d76b7824 */ /* 0x000fe200078e023c */
[----:B------:R-:W-:-:S02]  /*106c0*/  SHF.R.U64 R34, R44, 0x10, R45 ;  /* 0x000000102c227819 */ /* 0x000fc4000000122d */
[----:B------:R-:W-:Y:S01]  /*106d0*/  SHF.R.U32.HI R119, RZ, 0x10, R45 ;  /* 0x00000010ff777819 */ /* 0x000fe2000001162d */
[----:B------:R-:W-:Y:S01]  /*106e0*/  IMAD R107, R107, 0x2, R18 ;  /* 0x000000026b6b7824 */ /* 0x000fe200078e0212 */
[----:B------:R-:W-:Y:S02]  /*106f0*/  PRMT R117, R109, 0x5410, R34 ;  /* 0x000054106d757816 */ /* 0x000fe40000000022 */
[--C-:B------:R-:W-:Y:S02]  /*10700*/  SHF.R.U64 R45, R46, 0x10, R47.reuse ;  /* 0x000000102e2d7819 */ /* 0x100fe4000000122f */
[----:B------:R-:W-:Y:S01]  /*10710*/  PRMT R115, R111, 0x5410, R114 ;  /* 0x000054106f737816 */ /* 0x000fe20000000072 */
[----:B------:R-:W-:Y:S01]  /*10720*/  IMAD.U32 R120, R117, 0x10000, RZ ;  /* 0x0001000075787824 */ /* 0x000fe200078e00ff */
[----:B------:R-:W-:Y:S02]  /*10730*/  SHF.R.U32.HI R46, RZ, 0x10, R47 ;  /* 0x00000010ff2e7819 */ /* 0x000fe4000001162f */
[----:B------:R-:W-:-:S02]  /*10740*/  PRMT R119, R110, 0x5410, R119 ;  /* 0x000054106e777816 */ /* 0x000fc40000000077 */
[----:B------:R-:W-:Y:S02]  /*10750*/  SHF.R.U32.HI R32, RZ, 0x10, R35 ;  /* 0x00000010ff207819 */ /* 0x000fe40000011623 */
[----:B------:R-:W-:Y:S01]  /*10760*/  PRMT R35, R75, 0x5432, R46 ;  /* 0x000054324b237816 */ /* 0x000fe2000000002e */
[----:B------:R-:W-:Y:S01]  /*10770*/  IMAD.U32 R122, R119, 0x10000, RZ ;  /* 0x00010000777a7824 */ /* 0x000fe200078e00ff */
[----:B------:R-:W-:Y:S02]  /*10780*/  PRMT R116, R112, 0x5410, R113 ;  /* 0x0000541070747816 */ /* 0x000fe40000000071 */
[----:B------:R-:W-:Y:S01]  /*10790*/  PRMT R32, R77, 0x5432, R32 ;  /* 0x000054324d207816 */ /* 0x000fe20000000020 */
[----:B------:R-:W-:Y:S01]  /*107a0*/  IMAD.U32 R121, R35, 0x10000, RZ ;  /* 0x0001000023797824 */ /* 0x000fe200078e00ff */
[----:B------:R-:W-:Y:S02]  /*107b0*/  LOP3.LUT R117, R117, 0xffff0000, RZ, 0xc0, !PT ;  /* 0xffff000075757812 */ /* 0x000fe400078ec0ff */
[----:B------:R-:W-:-:S02]  /*107c0*/  LOP3.LUT R119, R119, 0xffff0000, RZ, 0xc0, !PT ;  /* 0xffff000077777812 */ /* 0x000fc400078ec0ff */
[----:B------:R-:W-:Y:S02]  /*107d0*/  PRMT R45, R74, 0x5432, R45 ;  /* 0x000054324a2d7816 */ /* 0x000fe4000000002d */
        /* <DEDUP_REMOVED lines=15> */
[----:B------:R-:W-:Y:S01]  /*108d0*/  IMAD.U32 R60, R115, 0x10000, RZ ;  /* 0x00010000733c7824 */ /* 0x000fe200078e00ff */
[C---:B------:R-:W-:Y:S01]  /*108e0*/  LOP3.LUT R34, R62.reuse, 0xffff0000, RZ, 0xc0, !PT ;  /* 0xffff00003e227812 */ /* 0x040fe200078ec0ff */
[----:B------:R-:W-:Y:S01]  /*108f0*/  IMAD.U32 R44, R62, 0x10000, RZ ;  /* 0x000100003e2c7824 */ /* 0x000fe200078e00ff */
[C---:B------:R-:W-:Y:S01]  /*10900*/  LOP3.LUT R62, R63.reuse, 0xffff0000, RZ, 0xc0, !PT ;  /* 0xffff00003f3e7812 */ /* 0x040fe200078ec0ff */
        /* <DEDUP_REMOVED lines=8> */
[----:B------:R-:W-:Y:S01]  /*10990*/  IMAD.U32 R114, R67, 0x10000, RZ ;  /* 0x0001000043727824 */ /* 0x000fe200078e00ff */
[C---:B------:R-:W-:Y:S01]  /*109a0*/  LOP3.LUT R46, R66.reuse, 0xffff0000, RZ, 0xc0, !PT ;  /* 0xffff0000422e7812 */ /* 0x040fe200078ec0ff */
[----:B------:R-:W-:-:S02]  /*109b0*/  IMAD.U32 R65, R66, 0x10000, RZ ;  /* 0x0001000042417824 */ /* 0x000fc400078e00ff */
[----:B------:R-:W-:Y:S01]  /*109c0*/  FFMA.FTZ R47, R109, R60, -R118 ;  /* 0x0000003c6d2f7223 */ /* 0x000fe20000010876 */
[----:B------:R-:W-:Y:S01]  /*109d0*/  IMAD.U32 R111, R61, 0x10000, RZ ;  /* 0x000100003d6f7824 */ /* 0x000fe200078e00ff */
[----:B------:R-:W-:Y:S01]  /*109e0*/  LOP3.LUT R66, R67, 0xffff0000, RZ, 0xc0, !PT ;  /* 0xffff000043427812 */ /* 0x000fe200078ec0ff */
[----:B------:R-:W-:Y:S02]  /*109f0*/  IMAD.U32 R118, R116, 0x10000, RZ ;  /* 0x0001000074767824 */ /* 0x000fe400078e00ff */
[----:B------:R-:W-:Y:S01]  /*10a00*/  FMUL.FTZ R126, R113, R122 ;  /* 0x0000007a717e7220 */ /* 0x000fe20000410000 */
[----:B------:R-:W-:Y:S01]  /*10a10*/  FFMA.FTZ R60, R109, R120, R124 ;  /* 0x000000786d3c7223 */ /* 0x000fe2000001007c */
[----:B------:R-:W-:Y:S02]  /*10a20*/  IMAD.U32 R67, R32, 0x10000, RZ ;  /* 0x0001000020437824 */ /* 0x000fe400078e00ff */
[C---:B------:R-:W-:Y:S01]  /*10a30*/  FMUL.FTZ R109, R114.reuse, R121 ;  /* 0x00000079726d7220 */ /* 0x040fe20000410000 */
[-C--:B------:R-:W-:Y:S01]  /*10a40*/  FMUL.FTZ R120, R113, R118.reuse ;  /* 0x0000007671787220 */ /* 0x080fe20000410000 */
[----:B------:R-:W-:Y:S01]  /*10a50*/  FFMA.FTZ R126, R111, R118, -R126 ;  /* 0x000000766f7e7223 */ /* 0x000fe2000001087e */
[-C--:B------:R-:W-:Y:S01]  /*10a60*/  FMUL.FTZ R114, R114, R67.reuse ;  /* 0x0000004372727220 */ /* 0x080fe20000410000 */
[----:B------:R-:W-:Y:S01]  /*10a70*/  FFMA.FTZ R118, R112, R67, -R109 ;  /* 0x0000004370767223 */ /* 0x000fe2000001086d */
[----:B------:R-:W-:Y:S01]  /*10a80*/  FMUL.FTZ R67, R63, R117 ;  /* 0x000000753f437220 */ /* 0x000fe20000410000 */
[----:B------:R-:W-:Y:S01]  /*10a90*/  LOP3.LUT R116, R116, 0xffff0000, RZ, 0xc0, !PT ;  /* 0xffff000074747812 */ /* 0x000fe200078ec0ff */
[----:B------:R-:W-:Y:S01]  /*10aa0*/  FFMA.FTZ R121, R112, R121, R114 ;  /* 0x0000007970797223 */ /* 0x000fe20000010072 */
[----:B------:R-:W-:Y:S01]  /*10ab0*/  LOP3.LUT R61, R61, 0xffff0000, RZ, 0xc0, !PT ;  /* 0xffff00003d3d7812 */ /* 0x000fe200078ec0ff */
[----:B------:R-:W-:Y:S01]  /*10ac0*/  FFMA.FTZ R112, R110, R115, -R67 ;  /* 0x000000736e707223 */ /* 0x000fe20000010843 */
[----:B------:R-:W-:Y:S01]  /*10ad0*/  FMUL.FTZ R114, R64, R119 ;  /* 0x0000007740727220 */ /* 0x000fe20000410000 */
[----:B------:R-:W-:Y:S01]  /*10ae0*/  FMUL.FTZ R109, R63, R115 ;  /* 0x000000733f6d7220 */ /* 0x000fe20000410000 */
[----:B------:R-:W-:-:S02]  /*10af0*/  IMAD.U32 R67, R45, 0x10000, RZ ;  /* 0x000100002d437824 */ /* 0x000fc400078e00ff */
[----:B------:R-:W-:Y:S01]  /*10b00*/  FMUL.FTZ R64, R64, R116 ;  /* 0x0000007440407220 */ /* 0x000fe20000410000 */
[----:B------:R-:W-:Y:S02]  /*10b10*/  IMAD.U32 R63, R33, 0x10000, RZ ;  /* 0x00010000213f7824 */ /* 0x000fe400078e00ff */
[----:B------:R-:W-:Y:S01]  /*10b20*/  FFMA.FTZ R120, R111, R122, R120 ;  /* 0x0000007a6f787223 */ /* 0x000fe20000010078 */
[----:B------:R-:W-:Y:S01]  /*10b30*/  FMUL.FTZ R113, R65, R67 ;  /* 0x0000004341717220 */ /* 0x000fe20000410000 */
        /* <DEDUP_REMOVED lines=11> */
[----:B------:R-:W-:Y:S01]  /*10bf0*/  FFMA.FTZ R109, R110, R117, R109 ;  /* 0x000000756e6d7223 */ /* 0x000fe2000001006d */
        /* <DEDUP_REMOVED lines=16> */
.L_x_2860:
[----:B------:R-:W-:Y:S05]  /*10d00*/  BSYNC B2 ;  /* 0x0000000000027941 */ /* 0x000fea0003800000 */
.L_x_2859:
        /* <DEDUP_REMOVED lines=33> */
[----:B------:R-:W-:Y:S01]  /*10f20*/  IMAD.U32 R42, R45, 0x10000, RZ ;  /* 0x000100002d2a7824 */ /* 0x000fe200078e00ff */
[----:B0-----:R-:W-:Y:S01]  /*10f30*/  SHF.L.U32 R61, R47, 0x10, RZ ;  /* 0x000000102f3d7819 */ /* 0x001fe200000006ff */
[----:B------:R-:W-:Y:S01]  /*10f40*/  IMAD.U32 R43, R46, 0x10000, RZ ;  /* 0x000100002e2b7824 */ /* 0x000fe200078e00ff */
        /* <DEDUP_REMOVED lines=69> */
.L_x_2862:
[----:B------:R-:W-:Y:S05]  /*113a0*/  BSYNC B2 ;  /* 0x0000000000027941 */ /* 0x000fea0003800000 */
.L_x_2861:
        /* <DEDUP_REMOVED lines=104> */
.L_x_2858:
[----:B------:R-:W-:Y:S05]  /*11a30*/  BSYNC B1 ;  /* 0x0000000000017941 */ /* 0x000fea0003800000 */
.L_x_2857:
[----:B---3--:R-:W-:-:S05]  /*11a40*/  VIADD R24, R204, 0x40 ;  /* 0x00000040cc187836 */ /* 0x008fca0000000000 */
[----:B------:R-:W-:-:S13]  /*11a50*/  ISETP.GE.AND P0, PT, R24, R73, PT ;  /* 0x000000491800720c */ /* 0x000fda0003f06270 */
[----:B------:R-:W-:Y:S05]  /*11a60*/  @P0 BRA `(.L_x_2838) ;  /* 0x0000001400080947 */ /* 0x000fea0003800000 */
[----:B-12---:R-:W1:Y:S01]  /*11a70*/  LDC R33, c[0x0][0x3f4] ;  /* 0x0000fd00ff217b82 */ /* 0x006e620000000800 */
[----:B------:R-:W-:Y:S01]  /*11a80*/  BSSY B1, `(.L_x_2863) ;  /* 0x000006e000017945 */ /* 0x000fe20003800000 */
[----:B------:R-:W-:Y:S02]  /*11a90*/  SHF.R.U32.HI R44, RZ, 0x3, R211 ;  /* 0x00000003ff2c7819 */ /* 0x000fe400000116d3 */
[-C--:B-1----:R-:W-:Y:S02]  /*11aa0*/  ISETP.GE.AND P0, PT, R16, R33.reuse, PT ;  /* 0x000000211000720c */ /* 0x082fe40003f06270 */
[-C--:B------:R-:W-:Y:S02]  /*11ab0*/  ISETP.GE.AND P1, PT, R196, R33.reuse, PT ;  /* 0x00000021c400720c */ /* 0x080fe40003f26270 */
[----:B------:R-:W-:-:S09]  /*11ac0*/  ISETP.GE.AND P2, PT, R193, R33, PT ;  /* 0x00000021c100720c */ /* 0x000fd20003f46270 */
[----:B------:R-:W-:Y:S05]  /*11ad0*/  @P0 BRA `(.L_x_2864) ;  /* 0x0000000400a00947 */ /* 0x000fea0003800000 */
        /* <DEDUP_REMOVED lines=104> */
.L_x_2864:
[----:B------:R-:W-:Y:S05]  /*12160*/  BSYNC B1 ;  /* 0x0000000000017941 */ /* 0x000fea0003800000 */
.L_x_2863:
        /* <DEDUP_REMOVED lines=17> */
[----:B------:R-:W-:-:S02]  /*12280*/  IADD3 R25, R5, R6, R216 ;  /* 0x0000000605197210 */ /* 0x000fc40007ffe0d8 */
        /* <DEDUP_REMOVED lines=87> */
.L_x_2866:
[----:B------:R-:W-:Y:S05]  /*12800*/  BSYNC B1 ;  /* 0x0000000000017941 */ /* 0x000fea0003800000 */
.L_x_2865:
[----:B------:R-:W-:Y:S05]  /*12810*/  @P2 BRA `(.L_x_2838) ;  /* 0x00000004009c2947 */ /* 0x000fea0003800000 */
[----:B------:R-:W3:Y:S01]  /*12820*/  LDL R34, [R1+0x4c] ;  /* 0x00004c0001227983 */ /* 0x000ee20000100800 */
[----:B------:R-:W-:Y:S02]  /*12830*/  LEA.HI R33, R33, R199, RZ, 0x1d ;  /* 0x000000c721217211 */ /* 0x000fe400078fe8ff */
[----:B-1----:R-:W-:Y:S02]  /*12840*/  SHF.R.U64 R25, R12, 0x10, R13 ;  /* 0x000000100c197819 */ /* 0x002fe4000000120d */
[----:B--2---:R-:W-:Y:S01]  /*12850*/  SHF.R.S32.HI R6, RZ, 0x1f, R33 ;  /* 0x0000001fff067819 */ /* 0x004fe20000011421 */
[----:B------:R-:W-:Y:S01]  /*12860*/  IMAD.SHL.U32 R4, R33, 0x8, RZ ;  /* 0x0000000821047824 */ /* 0x000fe200078e00ff */
[----:B------:R-:W-:Y:S02]  /*12870*/  SHF.R.U32.HI R28, RZ, 0x10, R13 ;  /* 0x00000010ff1c7819 */ /* 0x000fe4000001160d */
[----:B------:R-:W-:Y:S02]  /*12880*/  LEA.HI R6, R6, R33, RZ, 0x3 ;  /* 0x0000002106067211 */ /* 0x000fe400078f18ff */
[----:B------:R-:W-:-:S02]  /*12890*/  LOP3.LUT R4, R211, 0x38, R4, 0xf8, !PT ;  /* 0x00000038d3047812 */ /* 0x000fc400078ef804 */
[----:B------:R-:W-:Y:S01]  /*128a0*/  SHF.R.U64 R13, R14, 0x10, R15 ;  /* 0x000000100e0d7819 */ /* 0x000fe2000000120f */
[----:B------:R-:W-:Y:S01]  /*128b0*/  IMAD.SHL.U32 R6, R6, 0x400, RZ ;  /* 0x0000040006067824 */ /* 0x000fe200078e00ff */
[----:B------:R-:W-:Y:S02]  /*128c0*/  LOP3.LUT R5, R4, R44, RZ, 0x3c, !PT ;  /* 0x0000002c04057212 */ /* 0x000fe400078e3cff */
[----:B------:R-:W-:Y:S02]  /*128d0*/  SHF.R.U64 R29, R56, 0x10, R57 ;  /* 0x00000010381d7819 */ /* 0x000fe40000001239 */
[----:B------:R-:W-:Y:S02]  /*128e0*/  LOP3.LUT R6, R6, 0x7fffe000, RZ, 0xc0, !PT ;  /* 0x7fffe00006067812 */ /* 0x000fe400078ec0ff */
[----:B------:R-:W-:Y:S02]  /*128f0*/  SHF.R.U64 R27, R58, 0x10, R59 ;  /* 0x000000103a1b7819 */ /* 0x000fe4000000123b */
[----:B------:R-:W-:-:S02]  /*12900*/  IADD3 R9, R5, R6, R216 ;  /* 0x0000000605097210 */ /* 0x000fc40007ffe0d8 */
[----:B------:R-:W-:Y:S02]  /*12910*/  SHF.R.U32.HI R14, RZ, 0x10, R15 ;  /* 0x00000010ff0e7819 */ /* 0x000fe4000001160f */
[----:B------:R-:W-:Y:S01]  /*12920*/  PRMT R26, R0, 0x5410, R25 ;  /* 0x00005410001a7816 */ /* 0x000fe20000000019 */
[----:B------:R-:W-:Y:S01]  /*12930*/  IMAD R24, R9, 0x2, R18 ;  /* 0x0000000209187824 */ /* 0x000fe200078e0212 */
[----:B------:R-:W-:Y:S02]  /*12940*/  PRMT R68, R68, 0x5410, R29 ;  /* 0x0000541044447816 */ /* 0x000fe4000000001d */
[----:B------:R-:W-:Y:S01]  /*12950*/  PRMT R70, R70, 0x5410, R27 ;  /* 0x0000541046467816 */ /* 0x000fe2000000001b */
[----:B------:R-:W-:Y:S01]  /*12960*/  IMAD.U32 R27, R26, 0x10000, RZ ;  /* 0x000100001a1b7824 */ /* 0x000fe200078e00ff */
[----:B------:R-:W1:Y:S01]  /*12970*/  LDS.128 R8, [R24+0x12400] ;  /* 0x0124000018087984 */ /* 0x000e620000000c00 */
[----:B------:R-:W-:Y:S01]  /*12980*/  PRMT R31, R21, 0x5410, R14 ;  /* 0x00005410151f7816 */ /* 0x000fe2000000000e */
[----:B------:R-:W-:Y:S01]  /*12990*/  IMAD.U32 R25, R68, 0x10000, RZ ;  /* 0x0001000044197824 */ /* 0x000fe200078e00ff */
[----:B------:R-:W-:-:S02]  /*129a0*/  SHF.R.U32.HI R56, RZ, 0x10, R57 ;  /* 0x00000010ff387819 */ /* 0x000fc40000011639 */
[----:B------:R-:W-:Y:S01]  /*129b0*/  PRMT R28, R3, 0x5410, R28 ;  /* 0x00005410031c7816 */ /* 0x000fe2000000001c */
[----:B------:R-:W-:Y:S01]  /*129c0*/  IMAD.U32 R32, R31, 0x10000, RZ ;  /* 0x000100001f207824 */ /* 0x000fe200078e00ff */
[----:B------:R-:W-:Y:S02]  /*129d0*/  SHF.R.U32.HI R58, RZ, 0x10, R59 ;  /* 0x00000010ff3a7819 */ /* 0x000fe4000001163b */
[----:B------:R-:W-:Y:S01]  /*129e0*/  PRMT R69, R69, 0x5410, R56 ;  /* 0x0000541045457816 */ /* 0x000fe20000000038 */
[----:B------:R-:W-:Y:S01]  /*129f0*/  IMAD.U32 R29, R28, 0x10000, RZ ;  /* 0x000100001c1d7824 */ /* 0x000fe200078e00ff */
[----:B------:R-:W-:Y:S02]  /*12a00*/  PRMT R71, R71, 0x5410, R58 ;  /* 0x0000541047477816 */ /* 0x000fe4000000003a */
[----:B------:R-:W-:Y:S02]  /*12a10*/  PRMT R30, R20, 0x5410, R13 ;  /* 0x00005410141e7816 */ /* 0x000fe4000000000d */
[----:B------:R-:W-:-:S02]  /*12a20*/  LOP3.LUT R26, R26, 0xffff0000, RZ, 0xc0, !PT ;  /* 0xffff00001a1a7812 */ /* 0x000fc400078ec0ff */
        /* <DEDUP_REMOVED lines=27> */
[----:B------:R-:W-:Y:S01]  /*12be0*/  FMUL.FTZ R27, R21, R0 ;  /* 0x00000000151b7220 */ /* 0x000fe20000410000 */
[----:B------:R-:W-:Y:S01]  /*12bf0*/  FFMA.FTZ R15, R12, R29, R15 ;  /* 0x0000001d0c0f7223 */ /* 0x000fe2000001000f */
[C---:B------:R-:W-:Y:S01]  /*12c00*/  FMUL.FTZ R12, R8.reuse, R68 ;  /* 0x00000044080c7220 */ /* 0x040fe20000410000 */
[C---:B------:R-:W-:Y:S01]  /*12c10*/  FFMA.FTZ R21, R13.reuse, R0, -R14 ;  /* 0x000000000d157223 */ /* 0x040fe2000001080e */
[----:B------:R-:W-:Y:S01]  /*12c20*/  FMUL.FTZ R0, R8, R26 ;  /* 0x0000001a08007220 */ /* 0x000fe20000410000 */
[----:B------:R-:W-:Y:S01]  /*12c30*/  FFMA.FTZ R27, R13, R32, R27 ;  /* 0x000000200d1b7223 */ /* 0x000fe2000001001b */
[----:B------:R-:W-:-:S02]  /*12c40*/  IMAD.U32 R8, R30, 0x10000, RZ ;  /* 0x000100001e087824 */ /* 0x000fc400078e00ff */
[----:B------:R-:W-:Y:S01]  /*12c50*/  FMUL.FTZ R13, R9, R28 ;  /* 0x0000001c090d7220 */ /* 0x000fe20000410000 */
[----:B------:R-:W-:Y:S01]  /*12c60*/  FFMA.FTZ R68, R3, R68, -R0 ;  /* 0x0000004403447223 */ /* 0x000fe20000010800 */
[-C--:B------:R-:W-:Y:S01]  /*12c70*/  FMUL.FTZ R9, R9, R69.reuse ;  /* 0x0000004509097220 */ /* 0x080fe20000410000 */
[----:B------:R-:W-:Y:S02]  /*12c80*/  IMAD.U32 R0, R70, 0x10000, RZ ;  /* 0x0001000046007824 */ /* 0x000fe400078e00ff */
[----:B------:R-:W-:Y:S01]  /*12c90*/  FFMA.FTZ R12, R3, R26, R12 ;  /* 0x0000001a030c7223 */ /* 0x000fe2000001000c */
[----:B------:R-:W-:Y:S02]  /*12ca0*/  IMAD.U32 R5, R6, 0x10000, RZ ;  /* 0x0001000006057824 */ /* 0x000fe400078e00ff */
[----:B------:R-:W-:Y:S01]  /*12cb0*/  FMUL.FTZ R26, R20, R8 ;  /* 0x00000008141a7220 */ /* 0x000fe20000410000 */
[C---:B------:R-:W-:Y:S01]  /*12cc0*/  FFMA.FTZ R28, R4.reuse, R28, R9 ;  /* 0x0000001c041c7223 */ /* 0x040fe20000010009 */
[----:B------:R-:W-:Y:S01]  /*12cd0*/  FFMA.FTZ R14, R4, R69, -R13 ;  /* 0x00000045040e7223 */ /* 0x000fe2000001080d */
[-C--:B------:R-:W-:Y:S01]  /*12ce0*/  FMUL.FTZ R20, R20, R0.reuse ;  /* 0x0000000014147220 */ /* 0x080fe20000410000 */
[----:B------:R-:W-:Y:S01]  /*12cf0*/  LOP3.LUT R9, R30, 0xffff0000, RZ, 0xc0, !PT ;  /* 0xffff00001e097812 */ /* 0x000fe200078ec0ff */
[C---:B------:R-:W-:Y:S01]  /*12d00*/  FFMA.FTZ R26, R5.reuse, R0, -R26 ;  /* 0x00000000051a7223 */ /* 0x040fe2000001081a */
[----:B------:R-:W-:Y:S01]  /*12d10*/  LOP3.LUT R3, R70, 0xffff0000, RZ, 0xc0, !PT ;  /* 0xffff000046037812 */ /* 0x000fe200078ec0ff */
[----:B------:R-:W-:Y:S01]  /*12d20*/  FFMA.FTZ R20, R5, R8, R20 ;  /* 0x0000000805147223 */ /* 0x000fe20000010014 */
[----:B------:R-:W-:Y:S01]  /*12d30*/  LOP3.LUT R4, R31, 0xffff0000, RZ, 0xc0, !PT ;  /* 0xffff00001f047812 */ /* 0x000fe200078ec0ff */
[C---:B------:R-:W-:Y:S01]  /*12d40*/  FMUL.FTZ R5, R10.reuse, R9 ;  /* 0x000000090a057220 */ /* 0x040fe20000410000 */
[----:B------:R-:W-:Y:S01]  /*12d50*/  LOP3.LUT R0, R71, 0xffff0000, RZ, 0xc0, !PT ;  /* 0xffff000047007812 */ /* 0x000fe200078ec0ff */
[----:B------:R-:W-:Y:S01]  /*12d60*/  FMUL.FTZ R10, R10, R3 ;  /* 0x000000030a0a7220 */ /* 0x000fe20000410000 */
[----:B------:R-:W-:Y:S01]  /*12d70*/  LOP3.LUT R6, R6, 0xffff0000, RZ, 0xc0, !PT ;  /* 0xffff000006067812 */ /* 0x000fe200078ec0ff */
[----:B------:R-:W-:Y:S01]  /*12d80*/  FMUL.FTZ R8, R11, R4 ;  /* 0x000000040b087220 */ /* 0x000fe20000410000 */
[----:B------:R-:W-:Y:S01]  /*12d90*/  LOP3.LUT R7, R7, 0xffff0000, RZ, 0xc0, !PT ;  /* 0xffff000007077812 */ /* 0x000fe200078ec0ff */
[----:B------:R-:W-:-:S02]  /*12da0*/  FMUL.FTZ R13, R11, R0 ;  /* 0x000000000b0d7220 */ /* 0x000fc40000410000 */
[C---:B------:R-:W-:Y:S01]  /*12db0*/  FFMA.FTZ R3, R6.reuse, R3, -R5 ;  /* 0x0000000306037223 */ /* 0x040fe20000010805 */
[----:B------:R-:W-:Y:S01]  /*12dc0*/  FFMA.FTZ R11, R6, R9, R10 ;  /* 0x00000009060b7223 */ /* 0x000fe2000001000a */
[C---:B------:R-:W-:Y:S01]  /*12dd0*/  FFMA.FTZ R0, R7.reuse, R0, -R8 ;  /* 0x0000000007007223 */ /* 0x040fe20000010808 */
[----:B------:R-:W-:Y:S01]  /*12de0*/  FFMA.FTZ R30, R7, R4, R13 ;  /* 0x00000004071e7223 */ /* 0x000fe2000001000d */
[----:B------:R-:W-:Y:S02]  /*12df0*/  F2FP.BF16.F32.PACK_AB R4, R68, R33 ;  /* 0x000000214404723e */ /* 0x000fe400000010ff */
[----:B------:R-:W-:Y:S02]  /*12e00*/  F2FP.BF16.F32.PACK_AB R5, R14, R25 ;  /* 0x000000190e05723e */ /* 0x000fe400000010ff */
[----:B------:R-:W-:Y:S02]  /*12e10*/  F2FP.BF16.F32.PACK_AB R6, R3, R26 ;  /* 0x0000001a0306723e */ /* 0x000fe400000010ff */
[----:B------:R-:W-:-:S02]  /*12e20*/  F2FP.BF16.F32.PACK_AB R10, R11, R20 ;  /* 0x000000140b0a723e */ /* 0x000fc400000010ff */
[----:B------:R-:W-:Y:S02]  /*12e30*/  F2FP.BF16.F32.PACK_AB R7, R0, R21 ;  /* 0x000000150007723e */ /* 0x000fe400000010ff */
[----:B------:R-:W-:Y:S02]  /*12e40*/  F2FP.BF16.F32.PACK_AB R8, R12, R35 ;  /* 0x000000230c08723e */ /* 0x000fe400000010ff */
[----:B------:R-:W-:Y:S01]  /*12e50*/  F2FP.BF16.F32.PACK_AB R9, R28, R15 ;  /* 0x0000000f1c09723e */ /* 0x000fe200000010ff */
[----:B------:R3:W-:Y:S01]  /*12e60*/  STS.128 [R34], R4 ;  /* 0x0000000422007388 */ /* 0x0007e20000000c00 */
[----:B------:R-:W-:-:S05]  /*12e70*/  F2FP.BF16.F32.PACK_AB R11, R30, R27 ;  /* 0x0000001b1e0b723e */ /* 0x000fca00000010ff */
[----:B------:R3:W-:Y:S02]  /*12e80*/  STS.128 [R24+0x12400], R8 ;  /* 0x0124000818007388 */ /* 0x0007e40000000c00 */
.L_x_2838:
[----:B------:R-:W-:Y:S05]  /*12e90*/  BSYNC B0 ;  /* 0x0000000000007941 */ /* 0x000fea0003800000 */
.L_x_2816:
        /* <DEDUP_REMOVED lines=8> */
.L_x_2814:
[----:B------:R-:W-:-:S06]  /*12f20*/  ULOP3.LUT UR4, UR60, 0x1, URZ, 0xfc, !UPT ;  /* 0x000000013c047892 */ /* 0x000fcc000f8efc3f */
[----:B01-3--:R-:W-:-:S05]  /*12f30*/  IMAD.U32 R0, RZ, RZ, UR4 ;  /* 0x00000004ff007e24 */ /* 0x00bfca000f8e00ff */
[----:B------:R-:W-:-:S13]  /*12f40*/  ISETP.NE.AND P0, PT, R0, 0x3, PT ;  /* 0x000000030000780c */ /* 0x000fda0003f05270 */
[----:B------:R-:W-:Y:S05]  /*12f50*/  @!P0 BRA `(.L_x_2867) ;  /* 0x0000000000048947 */ /* 0x000fea0003800000 */
[----:B------:R-:W-:Y:S01]  /*12f60*/  BPT.TRAP 0x1 ;  /* 0x000000040000795c */ /* 0x000fe20000300000 */
.L_x_2867:
[----:B------:R-:W-:Y:S01]  /*12f70*/  IMAD R0, R197, 0x8, R18 ;  /* 0x00000008c5007824 */ /* 0x000fe200078e0212 */
[----:B------:R-:W-:-:S04]  /*12f80*/  SHF.L.U32 R3, R200, 0x1f, RZ ;  /* 0x0000001fc8037819 */ /* 0x000fc800000006ff */
[----:B------:R0:W1:Y:S01]  /*12f90*/  SYNCS.PHASECHK.TRANS64.TRYWAIT P1, [R0+URZ+0x30830], R3 ;  /* 0x03083003000075a7 */ /* 0x000062000802017f */
[----:B------:R-:W-:Y:S05]  /*12fa0*/  @!P0 BRA `(.L_x_2868) ;  /* 0x0000000000048947 */ /* 0x000fea0003800000 */
[----:B------:R-:W-:Y:S01]  /*12fb0*/  BPT.TRAP 0x1 ;  /* 0x000000040000795c */ /* 0x000fe20000300000 */
.L_x_2868:
[----:B-1----:R-:W-:Y:S05]  /*12fc0*/  @P1 BRA `(.L_x_2869) ;  /* 0x0000000000081947 */ /* 0x002fea0003800000 */
[----:B------:R-:W1:Y:S02]  /*12fd0*/  SYNCS.PHASECHK.TRANS64.TRYWAIT P1, [R0+URZ+0x30830], R3 ;  /* 0x03083003000075a7 */ /* 0x000e64000802017f */
[----:B-1----:R-:W-:Y:S05]  /*12fe0*/  @!P1 BRA `(.L_x_2870) ;  /* 0x0000012800189947 */ /* 0x002fea0003800000 */
.L_x_2869:
[----:B------:R-:W-:Y:S05]  /*12ff0*/  WARPSYNC.ALL ;  /* 0x0000000000007948 */ /* 0x000fea0003800000 */
[----:B01----:R-:W-:Y:S01]  /*13000*/  VIADD R3, R18, 0x1e400 ;  /* 0x0001e40012037836 */ /* 0x003fe20000000000 */
[----:B------:R-:W-:Y:S01]  /*13010*/  R2UR UR4, R2 ;  /* 0x00000000020472ca */ /* 0x000fe200000e0000 */
[----:B--2-4-:R-:W-:Y:S01]  /*13020*/  WARPGROUP.ARRIVE ;  /* 0x00000000000079c5 */ /* 0x014fe20000000000 */
[----:B------:R-:W-:Y:S01]  /*13030*/  UMOV UR9, 0x40000040 ;  /* 0x4000004000097882 */ /* 0x000fe20000000000 */
[----:B------:R-:W-:Y:S01]  /*13040*/  IMAD.MOV.U32 R5, RZ, RZ, 0x40000040 ;  /* 0x40000040ff057424 */ /* 0x000fe200078e00ff */
[----:B------:R-:W-:Y:S01]  /*13050*/  SHF.R.U32.HI R3, RZ, 0x4, R3 ;  /* 0x00000004ff037819 */ /* 0x000fe20000011603 */
[----:B------:R-:W-:Y:S01]  /*13060*/  IMAD.U32 R7, RZ, RZ, UR9 ;  /* 0x00000009ff077e24 */ /* 0x000fe2000f8e00ff */
[----:B------:R-:W-:Y:S01]  /*13070*/  UMOV UR57, 0x40000040 ;  /* 0x4000004000397882 */ /* 0x000fe20000000000 */
[----:B------:R-:W-:Y:S01]  /*13080*/  UMOV UR53, 0x40000040 ;  /* 0x4000004000357882 */ /* 0x000fe20000000000 */
[----:B------:R-:W-:Y:S01]  /*13090*/  LOP3.LUT R3, R3, 0x3fff, RZ, 0xc0, !PT ;  /* 0x00003fff03037812 */ /* 0x000fe200078ec0ff */
[----:B------:R-:W-:Y:S01]  /*130a0*/  UMOV UR49, 0x40000040 ;  /* 0x4000004000317882 */ /* 0x000fe20000000000 */
[----:B------:R-:W-:Y:S01]  /*130b0*/  UMOV UR45, 0x40000040 ;  /* 0x40000040002d7882 */ /* 0x000fe20000000000 */
[----:B------:R-:W-:Y:S01]  /*130c0*/  UMOV UR41, 0x40000040 ;  /* 0x4000004000297882 */ /* 0x000fe20000000000 */
[----:B------:R-:W-:Y:S01]  /*130d0*/  LOP3.LUT R8, R3, 0x10000, RZ, 0xfc, !PT ;  /* 0x0001000003087812 */ /* 0x000fe200078efcff */
[----:B------:R-:W-:Y:S01]  /*130e0*/  IMAD.MOV.U32 R3, RZ, RZ, 0x40000040 ;  /* 0x40000040ff037424 */ /* 0x000fe200078e00ff */
[----:B------:R-:W-:Y:S01]  /*130f0*/  ULOP3.LUT UR4, UR4, 0x10000, URZ, 0xfc, !UPT ;  /* 0x0001000004047892 */ /* 0x000fe2000f8efc3f */
[----:B------:R-:W-:-:S02]  /*13100*/  UMOV UR37, 0x40000040 ;  /* 0x4000004000257882 */ /* 0x000fc40000000000 */
[----:B------:R-:W-:Y:S01]  /*13110*/  IMAD R2, R197, 0x900, R8 ;  /* 0x00000900c5027824 */ /* 0x000fe200078e0208 */
[----:B------:R-:W-:Y:S01]  /*13120*/  R2UR UR11, R3 ;  /* 0x00000000030b72ca */ /* 0x000fe200000e0000 */
[----:B------:R-:W-:Y:S01]  /*13130*/  UIADD3 UR5, UR4, 0x2, URZ ;  /* 0x0000000204057890 */ /* 0x000fe2000fffe03f */
[----:B------:R-:W-:Y:S01]  /*13140*/  IMAD.MOV.U32 R3, RZ, RZ, 0x40000040 ;  /* 0x40000040ff037424 */ /* 0x000fe200078e00ff */
[----:B------:R-:W-:Y:S01]  /*13150*/  UMOV UR8, UR4 ;  /* 0x0000000400087c82 */ /* 0x000fe20008000000 */
[C---:B------:R-:W-:Y:S01]  /*13160*/  R2UR UR10, R2.reuse ;  /* 0x00000000020a72ca */ /* 0x040fe200000e0000 */
[----:B------:R-:W-:Y:S01]  /*13170*/  VIADD R4, R2, 0x2 ;  /* 0x0000000202047836 */ /* 0x000fe20000000000 */
[----:B------:R-:W-:Y:S01]  /*13180*/  UIADD3 UR56, UR4, 0x404, URZ ;  /* 0x0000040404387890 */ /* 0x000fe2000fffe03f */
[----:B------:R-:W-:Y:S01]  /*13190*/  IMAD.U32 R6, RZ, RZ, UR8 ;  /* 0x00000008ff067e24 */ /* 0x000fe2000f8e00ff */
[----:B------:R-:W-:Y:S01]  /*131a0*/  UIADD3 UR52, UR4, 0x406, URZ ;  /* 0x0000040604347890 */ /* 0x000fe2000fffe03f */
[----:B------:R-:W-:Y:S01]  /*131b0*/  R2UR UR39, R3 ;  /* 0x00000000032772ca */ /* 0x000fe200000e0000 */
[----:B------:R-:W-:-:S02]  /*131c0*/  UIADD3 UR48, UR4, 0x800, URZ ;  /* 0x0000080004307890 */ /* 0x000fc4000fffe03f */
[----:B------:R0:W-:Y:S01]  /*131d0*/  STL.64 [R1+0x30], R6 ;  /* 0x0000300601007387 */ /* 0x0001e20000100a00 */
        /* <DEDUP_REMOVED lines=11> */
[----:B0-----:R-:W-:-:S02]  /*13290*/  IMAD.U32 R6, RZ, RZ, UR8 ;  /* 0x00000008ff067e24 */ /* 0x001fc4000f8e00ff */
        /* <DEDUP_REMOVED lines=36> */
[----:B------:R-:W-:Y:S01]  /*134e0*/  MOV R5, 0x40000040 ;  /* 0x4000004000057802 */ /* 0x000fe20000000f00 */
[----:B------:R-:W-:Y:S01]  /*134f0*/  UIADD3 UR5, UR4, 0x402, URZ ;  /* 0x0000040204057890 */ /* 0x000fe2000fffe03f */
        /* <DEDUP_REMOVED lines=59> */
.L_x_2871:
[----:B------:R-:W0:Y:S01]  /*138b0*/  LDC R2, c[0x0][0x448] ;  /* 0x00011200ff027b82 */ /* 0x000e220000000800 */
[----:B------:R-:W-:Y:S01]  /*138c0*/  IMAD.MOV.U32 R5, RZ, RZ, -0x60 ;  /* 0xffffffa0ff057424 */ /* 0x000fe200078e00ff */
[----:B------:R-:W-:Y:S01]  /*138d0*/  ULDC UR4, c[0x0][0x988] ;  /* 0x0002620000047ab9 */ /* 0x000fe20000000800 */
[----:B------:R-:W-:Y:S01]  /*138e0*/  BSSY B0, `(.L_x_2872) ;  /* 0x000041c000007945 */ /* 0x000fe20003800000 */
[----:B------:R-:W-:Y:S01]  /*138f0*/  CS2R R118, SRZ ;  /* 0x0000000000767805 */ /* 0x000fe2000001ff00 */
[----:B------:R-:W-:Y:S01]  /*13900*/  IMAD R5, R72, R5, 0x61 ;  /* 0x0000006148057424 */ /* 0x000fe200078e0205 */
[----:B------:R-:W-:Y:S02]  /*13910*/  CS2R R116, SRZ ;  /* 0x0000000000747805 */ /* 0x000fe4000001ff00 */
[----:B------:R-:W-:Y:S02]  /*13920*/  CS2R R114, SRZ ;  /* 0x0000000000727805 */ /* 0x000fe4000001ff00 */
[----:B------:R-:W-:Y:S01]  /*13930*/  CS2R R112, SRZ ;  /* 0x0000000000707805 */ /* 0x000fe2000001ff00 */
[----:B------:R-:W-:Y:S01]  /*13940*/  IMAD R5, R222, -0x2, R5 ;  /* 0xfffffffede057824 */ /* 0x000fe200078e0205 */
[----:B------:R-:W-:-:S02]  /*13950*/  CS2R R110, SRZ ;  /* 0x00000000006e7805 */ /* 0x000fc4000001ff00 */
[----:B------:R-:W-:Y:S02]  /*13960*/  CS2R R108, SRZ ;  /* 0x00000000006c7805 */ /* 0x000fe4000001ff00 */
[----:B------:R-:W-:Y:S02]  /*13970*/  CS2R R106, SRZ ;  /* 0x00000000006a7805 */ /* 0x000fe4000001ff00 */
[----:B------:R-:W-:Y:S02]  /*13980*/  CS2R R104, SRZ ;  /* 0x0000000000687805 */ /* 0x000fe4000001ff00 */
[----:B------:R-:W-:Y:S02]  /*13990*/  IADD3 R6, -R219, R5, R220 ;  /* 0x00000005db067210 */ /* 0x000fe40007ffe1dc */
[----:B------:R-:W-:Y:S02]  /*139a0*/  CS2R R102, SRZ ;  /* 0x0000000000667805 */ /* 0x000fe4000001ff00 */
[----:B------:R-:W-:-:S02]  /*139b0*/  CS2R R100, SRZ ;  /* 0x0000000000647805 */ /* 0x000fc4000001ff00 */
[----:B------:R-:W-:Y:S02]  /*139c0*/  CS2R R98, SRZ ;  /* 0x0000000000627805 */ /* 0x000fe4000001ff00 */
[----:B------:R-:W-:Y:S02]  /*139d0*/  CS2R R96, SRZ ;  /* 0x0000000000607805 */ /* 0x000fe4000001ff00 */
[----:B------:R-:W-:Y:S02]  /*139e0*/  CS2R R94, SRZ ;  /* 0x00000000005e7805 */ /* 0x000fe4000001ff00 */
[----:B------:R-:W-:Y:S02]  /*139f0*/  CS2R R92, SRZ ;  /* 0x00000000005c7805 */ /* 0x000fe4000001ff00 */
[----:B------:R-:W-:Y:S02]  /*13a00*/  CS2R R90, SRZ ;  /* 0x00000000005a7805 */ /* 0x000fe4000001ff00 */
[----:B0-----:R-:W-:Y:S01]  /*13a10*/  ISETP.NE.AND P1, PT, R2, 0x1, PT ;  /* 0x000000010200780c */ /* 0x001fe20003f25270 */
[----:B------:R-:W-:-:S12]  /*13a20*/  IMAD.IADD R2, R223, 0x1, R218 ;  /* 0x00000001df027824 */ /* 0x000fd800078e02da */
[----:B------:R-:W0:Y:S08]  /*13a30*/  @P1 LDC R3, c[0x0][0x44c] ;  /* 0x00011300ff031b82 */ /* 0x000e300000000800 */
[----:B------:R-:W1:Y:S01]  /*13a40*/  @P1 LDC R4, c[0x0][0x450] ;  /* 0x00011400ff041b82 */ /* 0x000e620000000800 */
[----:B0-----:R-:W-:-:S05]  /*13a50*/  @P1 IMAD.HI.U32 R3, R2, R3, RZ ;  /* 0x0000000302031227 */ /* 0x001fca00078e00ff */
[----:B-1----:R-:W-:Y:S01]  /*13a60*/  @P1 SHF.R.U32.HI R2, RZ, R4, R3 ;  /* 0x00000004ff021219 */ /* 0x002fe20000011603 */
[----:B------:R-:W-:-:S04]  /*13a70*/  IMAD R3, R72, -0x60, R220 ;  /* 0xffffffa048037824 */ /* 0x000fc800078e02dc */
[----:B------:R-:W0:Y:S01]  /*13a80*/  SHFL.IDX PT, R4, R2, 0x1, 0x1c1f ;  /* 0x003c1f0002047f89 */ /* 0x000e2200000e0000 */
[----:B------:R-:W-:-:S03]  /*13a90*/  VIADD R3, R3, 0x60 ;  /* 0x0000006003037836 */ /* 0x000fc60000000000 */
[----:B------:R-:W-:Y:S01]  /*13aa0*/  SHFL.IDX PT, R2, R2, RZ, 0x1c1f ;  /* 0x001c1fff02027589 */ /* 0x000fe200000e0000 */
[----:B------:R-:W-:-:S05]  /*13ab0*/  IMAD R3, R222, -0x2, R3 ;  /* 0xfffffffede037824 */ /* 0x000fca00078e0203 */
[----:B0-----:R-:W-:-:S04]  /*13ac0*/  VIADDMNMX R5, R4, R6, R3, PT ;  /* 0x0000000604057246 */ /* 0x001fc80003800103 */
        /* <DEDUP_REMOVED lines=69> */
[----:B------:R-:W-:-:S04]  /*13f20*/  FMNMX.FTZ R38, R70, R7, !PT ;  /* 0x0000000746267209 */ /* 0x000fc80007810000 */
[----:B------:R-:W-:-:S05]  /*13f30*/  FMNMX.FTZ R5, R71, R38, !PT ;  /* 0x0000002647057209 */ /* 0x000fca0007810000 */
[----:B------:R-:W0:Y:S02]  /*13f40*/  SHFL.BFLY PT, R38, R5, 0x2, 0x1f ;  /* 0x0c401f0005267f89 */ /* 0x000e2400000e0000 */
[----:B0-----:R-:W-:Y:S02]  /*13f50*/  FMNMX.FTZ R7, R5, R38, !PT ;  /* 0x0000002605077209 */ /* 0x001fe40007810000 */
[----:B------:R-:W-:Y:S01]  /*13f60*/  VIADDMNMX R38, R2, R6, R3, PT ;  /* 0x0000000602267246 */ /* 0x000fe20003800103 */
[----:B------:R-:W-:Y:S02]  /*13f70*/  IMAD.U32 R2, RZ, RZ, UR4 ;  /* 0x00000004ff027e24 */ /* 0x000fe4000f8e00ff */
[----:B------:R-:W0:Y:S01]  /*13f80*/  SHFL.BFLY PT, R88, R7, 0x1, 0x1f ;  /* 0x0c201f0007587f89 */ /* 0x000e2200000e0000 */
[C---:B------:R-:W-:Y:S02]  /*13f90*/  ISETP.GT.AND P2, PT, R38.reuse, RZ, PT ;  /* 0x000000ff2600720c */ /* 0x040fe40003f44270 */
[----:B------:R-:W-:-:S02]  /*13fa0*/  ISETP.GT.AND P3, PT, R38, 0x1, PT ;  /* 0x000000012600780c */ /* 0x000fc40003f64270 */
[----:B------:R-:W-:Y:S02]  /*13fb0*/  ISETP.GT.AND P4, PT, R38, 0x8, PT ;  /* 0x000000082600780c */ /* 0x000fe40003f84270 */
[----:B------:R-:W-:Y:S02]  /*13fc0*/  FSEL R15, R24, -INF , P2 ;  /* 0xff800000180f7808 */ /* 0x000fe40001000000 */
[----:B------:R-:W-:Y:S02]  /*13fd0*/  FSEL R25, R25, -INF , P3 ;  /* 0xff80000019197808 */ /* 0x000fe40001800000 */
[----:B------:R-:W-:Y:S02]  /*13fe0*/  ISETP.GT.AND P2, PT, R38, 0x9, PT ;  /* 0x000000092600780c */ /* 0x000fe40003f44270 */
[----:B------:R-:W-:Y:S02]  /*13ff0*/  FSEL R11, R28, -INF , P4 ;  /* 0xff8000001c0b7808 */ /* 0x000fe40002000000 */
[----:B------:R-:W-:-:S02]  /*14000*/  FMNMX.FTZ R6, R15, R25, !PT ;  /* 0x000000190f067209 */ /* 0x000fc40007810000 */
[C---:B------:R-:W-:Y:S02]  /*14010*/  ISETP.GT.AND P3, PT, R38.reuse, 0x10, PT ;  /* 0x000000102600780c */ /* 0x040fe40003f64270 */
[----:B------:R-:W-:Y:S02]  /*14020*/  FSEL R29, R29, -INF , P2 ;  /* 0xff8000001d1d7808 */ /* 0x000fe40001000000 */
[----:B------:R-:W-:Y:S02]  /*14030*/  FMNMX.FTZ R6, R11, R6, !PT ;  /* 0x000000060b067209 */ /* 0x000fe40007810000 */
[----:B------:R-:W-:Y:S02]  /*14040*/  ISETP.GT.AND P2, PT, R38, 0x11, PT ;  /* 0x000000112600780c */ /* 0x000fe40003f44270 */
[----:B0-----:R-:W-:Y:S02]  /*14050*/  FMNMX.FTZ R3, R7, R88, !PT ;  /* 0x0000005807037209 */ /* 0x001fe40007810000 */
[----:B------:R-:W-:-:S02]  /*14060*/  CS2R R88, SRZ ;  /* 0x0000000000587805 */ /* 0x000fc4000001ff00 */
[----:B------:R-:W-:Y:S02]  /*14070*/  FSEL R7, R32, -INF , P3 ;  /* 0xff80000020077808 */ /* 0x000fe40001800000 */
[----:B------:R-:W-:Y:S01]  /*14080*/  FMNMX.FTZ R6, R29, R6, !PT ;  /* 0x000000061d067209 */ /* 0x000fe20007810000 */
[----:B------:R-:W-:Y:S01]  /*14090*/  FMUL.FTZ R5, R3, R2 ;  /* 0x0000000203057220 */ /* 0x000fe20000410000 */
[----:B------:R-:W-:Y:S02]  /*140a0*/  ISETP.GT.AND P4, PT, R38, 0x18, PT ;  /* 0x000000182600780c */ /* 0x000fe40003f84270 */
[----:B------:R-:W-:Y:S02]  /*140b0*/  FSEL R33, R33, -INF , P2 ;  /* 0xff80000021217808 */ /* 0x000fe40001000000 */
[----:B------:R-:W-:Y:S02]  /*140c0*/  FMNMX.FTZ R6, R7, R6, !PT ;  /* 0x0000000607067209 */ /* 0x000fe40007810000 */
[----:B------:R-:W-:-:S02]  /*140d0*/  FSETP.NEU.FTZ.AND P3, PT, R3, -INF , PT ;  /* 0xff8000000300780b */ /* 0x000fc40003f7d000 */
[----:B------:R-:W-:Y:S02]  /*140e0*/  ISETP.GT.AND P2, PT, R38, 0x19, PT ;  /* 0x000000192600780c */ /* 0x000fe40003f44270 */
[----:B------:R-:W-:Y:S02]  /*140f0*/  FSEL R9, R36, -INF , P4 ;  /* 0xff80000024097808 */ /* 0x000fe40002000000 */
[----:B------:R-:W-:Y:S02]  /*14100*/  FMNMX.FTZ R6, R33, R6, !PT ;  /* 0x0000000621067209 */ /* 0x000fe40007810000 */
[----:B------:R-:W-:Y:S02]  /*14110*/  FSEL R5, R5, RZ, P3 ;  /* 0x000000ff05057208 */ /* 0x000fe40001800000 */
[----:B------:R-:W-:Y:S02]  /*14120*/  ISETP.GT.AND P3, PT, R38, 0x20, PT ;  /* 0x000000202600780c */ /* 0x000fe40003f64270 */
[----:B------:R-:W-:Y:S01]  /*14130*/  FSEL R37, R37, -INF , P2 ;  /* 0xff80000025257808 */ /* 0x000fe20001000000 */
[--C-:B------:R-:W-:Y:S01]  /*14140*/  FFMA.FTZ R36, R4, R2, -R5.reuse ;  /* 0x0000000204247223 */ /* 0x100fe20000010805 */
[----:B------:R-:W-:Y:S01]  /*14150*/  FMNMX.FTZ R6, R9, R6, !PT ;  /* 0x0000000609067209 */ /* 0x000fe20007810000 */
[-CC-:B------:R-:W-:Y:S01]  /*14160*/  FFMA.FTZ R189, R74, R2.reuse, -R5.reuse ;  /* 0x000000024abd7223 */ /* 0x180fe20000010805 */
[----:B------:R-:W-:Y:S01]  /*14170*/  ISETP.GT.AND P2, PT, R38, 0x21, PT ;  /* 0x000000212600780c */ /* 0x000fe20003f44270 */
[-CC-:B------:R-:W-:Y:S01]  /*14180*/  FFMA.FTZ R76, R76, R2.reuse, -R5.reuse ;  /* 0x000000024c4c7223 */ /* 0x180fe20000010805 */
[----:B------:R-:W-:Y:S01]  /*14190*/  FSEL R13, R40, -INF , P3 ;  /* 0xff800000280d7808 */ /* 0x000fe20001800000 */
[--C-:B------:R-:W-:Y:S01]  /*141a0*/  FFMA.FTZ R40, R14, R2, -R5.reuse ;  /* 0x000000020e287223 */ /* 0x100fe20000010805 */
[----:B------:R-:W-:Y:S01]  /*141b0*/  FMNMX.FTZ R6, R37, R6, !PT ;  /* 0x0000000625067209 */ /* 0x000fe20007810000 */
[-CC-:B------:R-:W-:Y:S01]  /*141c0*/  FFMA.FTZ R191, R78, R2.reuse, -R5.reuse ;  /* 0x000000024ebf7223 */ /* 0x180fe20000010805 */
[----:B------:R-:W-:Y:S01]  /*141d0*/  ISETP.GT.AND P3, PT, R38, 0x28, PT ;  /* 0x000000282600780c */ /* 0x000fe20003f64270 */
[----:B------:R-:W-:Y:S01]  /*141e0*/  MUFU.EX2 R189, R189 ;  /* 0x000000bd00bd7308 */ /* 0x000fe20000000800 */
[----:B------:R-:W-:Y:S01]  /*141f0*/  FSEL R41, R41, -INF , P2 ;  /* 0xff80000029297808 */ /* 0x000fe20001000000 */
[--C-:B------:R-:W-:Y:S01]  /*14200*/  FFMA.FTZ R80, R80, R2, -R5.reuse ;  /* 0x0000000250507223 */ /* 0x100fe20000010805 */
[----:B------:R-:W-:Y:S01]  /*14210*/  FMNMX.FTZ R24, R13, R6, !PT ;  /* 0x000000060d187209 */ /* 0x000fe20007810000 */
[-CC-:B------:R-:W-:Y:S01]  /*14220*/  FFMA.FTZ R185, R82, R2.reuse, -R5.reuse ;  /* 0x0000000252b97223 */ /* 0x180fe20000010805 */
[----:B------:R-:W-:Y:S01]  /*14230*/  ISETP.GT.AND P2, PT, R38, 0x29, PT ;  /* 0x000000292600780c */ /* 0x000fe20003f44270 */
[--C-:B------:R-:W-:Y:S01]  /*14240*/  FFMA.FTZ R84, R84, R2, -R5.reuse ;  /* 0x0000000254547223 */ /* 0x100fe20000010805 */
[----:B------:R-:W-:Y:S01]  /*14250*/  FSEL R21, R44, -INF , P3 ;  /* 0xff8000002c157808 */ /* 0x000fe20001800000 */
[----:B------:R-:W0:Y:S01]  /*14260*/  MUFU.EX2 R6, R76 ;  /* 0x0000004c00067308 */ /* 0x000e220000000800 */
[----:B------:R-:W-:Y:S01]  /*14270*/  FMNMX.FTZ R24, R41, R24, !PT ;  /* 0x0000001829187209 */ /* 0x000fe20007810000 */
[-CC-:B------:R-:W-:Y:S01]  /*14280*/  FFMA.FTZ R187, R86, R2.reuse, -R5.reuse ;  /* 0x0000000256bb7223 */ /* 0x180fe20000010805 */
[----:B------:R-:W-:Y:S01]  /*14290*/  ISETP.GT.AND P3, PT, R38, 0x30, PT ;  /* 0x000000302600780c */ /* 0x000fe20003f64270 */
[-CC-:B------:R-:W-:Y:S01]  /*142a0*/  FFMA.FTZ R181, R42, R2.reuse, -R5.reuse ;  /* 0x000000022ab57223 */ /* 0x180fe20000010805 */
[----:B------:R-:W-:Y:S01]  /*142b0*/  FSEL R45, R45, -INF , P2 ;  /* 0xff8000002d2d7808 */ /* 0x000fe20001000000 */
[--C-:B------:R-:W-:Y:S01]  /*142c0*/  FFMA.FTZ R183, R46, R2, -R5.reuse ;  /* 0x000000022eb77223 */ /* 0x100fe20000010805 */
[----:B------:R-:W-:Y:S01]  /*142d0*/  FMNMX.FTZ R24, R21, R24, !PT ;  /* 0x0000001815187209 */ /* 0x000fe20007810000 */
[----:B------:R-:W1:Y:S01]  /*142e0*/  MUFU.EX2 R191, R191 ;  /* 0x000000bf00bf7308 */ /* 0x000e620000000800 */
        /* <DEDUP_REMOVED lines=15> */
[----:B------:R2:W3:Y:S01]  /*143e0*/  MUFU.EX2 R24, R80 ;  /* 0x0000005000187308 */ /* 0x0004e20000000800 */
[----:B------:R-:W-:Y:S01]  /*143f0*/  FMNMX.FTZ R28, R49, R28, !PT ;  /* 0x0000001c311c7209 */ /* 0x000fe20007810000 */
[-CC-:B------:R-:W-:Y:S01]  /*14400*/  FFMA.FTZ R20, R30, R2.reuse, -R5.reuse ;  /* 0x000000021e147223 */ /* 0x180fe20000010805 */
[----:B------:R-:W-:Y:S01]  /*14410*/  ISETP.GT.AND P3, PT, R38, 0x40, PT ;  /* 0x000000402600780c */ /* 0x000fe20003f64270 */
[----:B------:R-:W-:Y:S01]  /*14420*/  FFMA.FTZ R171, R70, R2, -R5 ;  /* 0x0000000246ab7223 */ /* 0x000fe20000010805 */
[----:B------:R-:W-:-:S02]  /*14430*/  FSEL R53, R53, -INF , P2 ;  /* 0xff80000035357808 */ /* 0x000fc40001000000 */
[----:B------:R-:W-:Y:S02]  /*14440*/  CS2R R86, SRZ ;  /* 0x0000000000567805 */ /* 0x000fe4000001ff00 */
[----:B------:R-:W-:Y:S01]  /*14450*/  FMNMX.FTZ R28, R47, R28, !PT ;  /* 0x0000001c2f1c7209 */ /* 0x000fe20007810000 */
[----:B------:R-:W-:Y:S01]  /*14460*/  MUFU.EX2 R187, R187 ;  /* 0x000000bb00bb7308 */ /* 0x000fe20000000800 */
[----:B------:R-:W-:Y:S02]  /*14470*/  ISETP.GT.AND P2, PT, R38, 0x41, PT ;  /* 0x000000412600780c */ /* 0x000fe40003f44270 */
[----:B------:R-:W-:Y:S02]  /*14480*/  CS2R R82, SRZ ;  /* 0x0000000000527805 */ /* 0x000fe4000001ff00 */
[----:B------:R-:W-:Y:S02]  /*14490*/  FSEL R27, R56, -INF , P3 ;  /* 0xff800000381b7808 */ /* 0x000fe40001800000 */
[----:B--2---:R-:W-:-:S02]  /*144a0*/  CS2R R80, SRZ ;  /* 0x0000000000507805 */ /* 0x004fc4000001ff00 */
[----:B------:R-:W-:Y:S02]  /*144b0*/  FMNMX.FTZ R28, R53, R28, !PT ;  /* 0x0000001c351c7209 */ /* 0x000fe40007810000 */
[----:B------:R-:W-:Y:S02]  /*144c0*/  CS2R R78, SRZ ;  /* 0x00000000004e7805 */ /* 0x000fe4000001ff00 */
[----:B------:R-:W-:Y:S01]  /*144d0*/  ISETP.GT.AND P3, PT, R38, 0x48, PT ;  /* 0x000000482600780c */ /* 0x000fe20003f64270 */
[----:B------:R-:W-:Y:S01]  /*144e0*/  MUFU.EX2 R181, R181 ;  /* 0x000000b500b57308 */ /* 0x000fe20000000800 */
[----:B------:R-:W-:Y:S02]  /*144f0*/  FSEL R57, R57, -INF , P2 ;  /* 0xff80000039397808 */ /* 0x000fe40001000000 */
[----:B------:R-:W-:Y:S02]  /*14500*/  CS2R R76, SRZ ;  /* 0x00000000004c7805 */ /* 0x000fe4000001ff00 */
[----:B------:R-:W-:-:S02]  /*14510*/  FMNMX.FTZ R32, R27, R28, !PT ;  /* 0x0000001c1b207209 */ /* 0x000fc40007810000 */
[----:B------:R-:W-:Y:S02]  /*14520*/  CS2R R74, SRZ ;  /* 0x00000000004a7805 */ /* 0x000fe4000001ff00 */
[----:B------:R-:W-:Y:S02]  /*14530*/  ISETP.GT.AND P2, PT, R38, 0x49, PT ;  /* 0x000000492600780c */ /* 0x000fe40003f44270 */
[----:B------:R-:W-:Y:S02]  /*14540*/  CS2R R66, SRZ ;  /* 0x0000000000427805 */ /* 0x000fe4000001ff00 */
[----:B------:R-:W-:Y:S01]  /*14550*/  FSEL R31, R60, -INF , P3 ;  /* 0xff8000003c1f7808 */ /* 0x000fe20001800000 */
[----:B------:R2:W-:Y:S01]  /*14560*/  MUFU.EX2 R28, R84 ;  /* 0x00000054001c7308 */ /* 0x0005e20000000800 */
[----:B------:R-:W-:Y:S02]  /*14570*/  FMNMX.FTZ R32, R57, R32, !PT ;  /* 0x0000002039207209 */ /* 0x000fe40007810000 */
[----:B------:R-:W-:-:S02]  /*14580*/  CS2R R62, SRZ ;  /* 0x00000000003e7805 */ /* 0x000fc4000001ff00 */
[C---:B------:R-:W-:Y:S02]  /*14590*/  ISETP.GT.AND P3, PT, R38.reuse, 0x50, PT ;  /* 0x000000502600780c */ /* 0x040fe40003f64270 */
[----:B------:R-:W-:Y:S02]  /*145a0*/  CS2R R58, SRZ ;  /* 0x00000000003a7805 */ /* 0x000fe4000001ff00 */
[----:B------:R-:W-:Y:S02]  /*145b0*/  FSEL R61, R61, -INF , P2 ;  /* 0xff8000003d3d7808 */ /* 0x000fe40001000000 */
[----:B------:R-:W-:Y:S02]  /*145c0*/  CS2R R54, SRZ ;  /* 0x0000000000367805 */ /* 0x000fe4000001ff00 */
[----:B------:R-:W-:Y:S01]  /*145d0*/  FMNMX.FTZ R32, R31, R32, !PT ;  /* 0x000000201f207209 */ /* 0x000fe20007810000 */
[----:B------:R-:W-:Y:S01]  /*145e0*/  MUFU.EX2 R36, R36 ;  /* 0x0000002400247308 */ /* 0x000fe20000000800 */
[----:B------:R-:W-:-:S02]  /*145f0*/  ISETP.GT.AND P2, PT, R38, 0x51, PT ;  /* 0x000000512600780c */ /* 0x000fc40003f44270 */
[----:B--2---:R-:W-:Y:S02]  /*14600*/  CS2R R84, SRZ ;  /* 0x0000000000547805 */ /* 0x004fe4000001ff00 */
[----:B------:R-:W-:Y:S02]  /*14610*/  FSEL R35, R64, -INF , P3 ;  /* 0xff80000040237808 */ /* 0x000fe40001800000 */
[----:B------:R-:W-:Y:S02]  /*14620*/  FMNMX.FTZ R32, R61, R32, !PT ;  /* 0x000000203d207209 */ /* 0x000fe40007810000 */
[----:B------:R-:W-:Y:S01]  /*14630*/  ISETP.GT.AND P3, PT, R38, 0x58, PT ;  /* 0x000000582600780c */ /* 0x000fe20003f64270 */
[----:B------:R-:W-:Y:S01]  /*14640*/  MUFU.EX2 R183, R183 ;  /* 0x000000b700b77308 */ /* 0x000fe20000000800 */
[----:B------:R-:W-:Y:S02]  /*14650*/  FSEL R65, R65, -INF , P2 ;  /* 0xff80000041417808 */ /* 0x000fe40001000000 */
[----:B------:R-:W-:-:S02]  /*14660*/  FMNMX.FTZ R14, R35, R32, !PT ;  /* 0x00000020230e7209 */ /* 0x000fc40007810000 */
[----:B------:R-:W-:Y:S01]  /*14670*/  ISETP.GT.AND P2, PT, R38, 0x59, PT ;  /* 0x000000592600780c */ /* 0x000fe20003f44270 */
[-CC-:B------:R-:W-:Y:S01]  /*14680*/  FFMA.FTZ R38, R10, R2.reuse, -R5.reuse ;  /* 0x000000020a267223 */ /* 0x180fe20000010805 */
[----:B------:R-:W-:Y:S01]  /*14690*/  FSEL R39, R68, -INF , P3 ;  /* 0xff80000044277808 */ /* 0x000fe20001800000 */
[----:B------:R-:W-:Y:S01]  /*146a0*/  FFMA.FTZ R10, R26, R2, -R5 ;  /* 0x000000021a0a7223 */ /* 0x000fe20000010805 */
[----:B------:R-:W-:Y:S01]  /*146b0*/  FMNMX.FTZ R14, R65, R14, !PT ;  /* 0x0000000e410e7209 */ /* 0x000fe20007810000 */
[----:B0-----:R-:W-:Y:S01]  /*146c0*/  FADD.FTZ R26, R189, R6 ;  /* 0x00000006bd1a7221 */ /* 0x001fe20000010000 */
[----:B------:R-:W-:Y:S01]  /*146d0*/  FSEL R69, R69, -INF , P2 ;  /* 0xff80000045457808 */ /* 0x000fe20001000000 */
[----:B------:R0:W-:Y:S01]  /*146e0*/  MUFU.EX2 R32, R40 ;  /* 0x0000002800207308 */ /* 0x0001e20000000800 */
[----:B------:R-:W-:Y:S02]  /*146f0*/  FMNMX.FTZ R14, R39, R14, !PT ;  /* 0x0000000e270e7209 */ /* 0x000fe40007810000 */
[----:B------:R-:W-:-:S02]  /*14700*/  F2FP.BF16.F32.PACK_AB R189, R6, R189 ;  /* 0x000000bd06bd723e */ /* 0x000fc400000010ff */
[----:B------:R-:W-:-:S03]  /*14710*/  FMNMX.FTZ R14, R69, R14, !PT ;  /* 0x0000000e450e7209 */ /* 0x000fc60007810000 */
[----:B------:R-:W-:Y:S01]  /*14720*/  MUFU.EX2 R38, R38 ;  /* 0x0000002600267308 */ /* 0x000fe20000000800 */
[-CC-:B0-----:R-:W-:Y:S01]  /*14730*/  FFMA.FTZ R40, R12, R2.reuse, -R5.reuse ;  /* 0x000000020c287223 */ /* 0x181fe20000010805 */
[----:B------:R-:W0:Y:S01]  /*14740*/  SHFL.BFLY PT, R51, R14, 0x2, 0x1f ;  /* 0x0c401f000e337f89 */ /* 0x000e2200000e0000 */
[-CC-:B------:R-:W-:Y:S01]  /*14750*/  FFMA.FTZ R12, R34, R2.reuse, -R5.reuse ;  /* 0x00000002220c7223 */ /* 0x180fe20000010805 */
[----:B------:R-:W-:Y:S01]  /*14760*/  FFMA.FTZ R5, R71, R2, -R5 ;  /* 0x0000000247057223 */ /* 0x000fe20000010805 */
[----:B------:R-:W-:-:S03]  /*14770*/  CS2R R70, SRZ ;  /* 0x0000000000467805 */ /* 0x000fc6000001ff00 */
        /* <DEDUP_REMOVED lines=8> */
[----:B0-----:R-:W-:-:S07]  /*14800*/  FMNMX.FTZ R4, R51, R4, !PT ;  /* 0x0000000433047209 */ /* 0x001fce0007810000 */
[----:B------:R-:W-:Y:S01]  /*14810*/  MUFU.EX2 R175, R175 ;  /* 0x000000af00af7308 */ /* 0x000fe20000000800 */
[----:B------:R-:W0:Y:S01]  /*14820*/  @P1 LDC R51, c[0x0][0x450] ;  /* 0x00011400ff331b82 */ /* 0x000e220000000800 */
[C---:B------:R-:W-:Y:S01]  /*14830*/  FSETP.NEU.FTZ.AND P2, PT, R4.reuse, -INF , PT ;  /* 0xff8000000400780b */ /* 0x040fe20003f5d000 */
[----:B------:R-:W-:-:S05]  /*14840*/  FMUL.FTZ R14, R4, R2 ;  /* 0x00000002040e7220 */ /* 0x000fca0000410000 */
[----:B------:R-:W-:Y:S01]  /*14850*/  MUFU.EX2 R12, R12 ;  /* 0x0000000c000c7308 */ /* 0x000fe20000000800 */
[----:B------:R-:W-:-:S05]  /*14860*/  FSEL R14, R14, RZ, P2 ;  /* 0x000000ff0e0e7208 */ /* 0x000fca0001000000 */
        /* <DEDUP_REMOVED lines=8> */
[-CC-:B------:R-:W-:Y:S01]  /*148f0*/  FFMA.FTZ R37, R37, R2.reuse, -R14.reuse ;  /* 0x0000000225257223 */ /* 0x180fe2000001080e */
[-CC-:B------:R-:W-:Y:S01]  /*14900*/  FFMA.FTZ R13, R13, R2.reuse, -R14.reuse ;  /* 0x000000020d0d7223 */ /* 0x180fe2000001080e */
[-CC-:B------:R-:W-:Y:S01]  /*14910*/  FFMA.FTZ R41, R41, R2.reuse, -R14.reuse ;  /* 0x0000000229297223 */ /* 0x180fe2000001080e */
[-CC-:B------:R-:W-:Y:S01]  /*14920*/  FFMA.FTZ R21, R21, R2.reuse, -R14.reuse ;  /* 0x0000000215157223 */ /* 0x180fe2000001080e */
[----:B------:R-:W4:Y:S01]  /*14930*/  MUFU.EX2 R15, R15 ;  /* 0x0000000f000f7308 */ /* 0x000f220000000800 */
[----:B--2---:R-:W2:Y:S01]  /*14940*/  @P1 LDC R25, c[0x0][0x44c] ;  /* 0x00011300ff191b82 */ /* 0x004ea20000000800 */
[-CC-:B------:R-:W-:Y:S01]  /*14950*/  FFMA.FTZ R45, R45, R2.reuse, -R14.reuse ;  /* 0x000000022d2d7223 */ /* 0x180fe2000001080e */
[-CC-:B------:R-:W-:Y:S01]  /*14960*/  FFMA.FTZ R43, R43, R2.reuse, -R14.reuse ;  /* 0x000000022b2b7223 */ /* 0x180fe2000001080e */
[-CC-:B------:R-:W-:Y:S01]  /*14970*/  FFMA.FTZ R49, R49, R2.reuse, -R14.reuse ;  /* 0x0000000231317223 */ /* 0x180fe2000001080e */
[-CC-:B------:R-:W-:Y:S01]  /*14980*/  FFMA.FTZ R47, R47, R2.reuse, -R14.reuse ;  /* 0x000000022f2f7223 */ /* 0x180fe2000001080e */
[-CC-:B------:R-:W-:Y:S01]  /*14990*/  FFMA.FTZ R53, R53, R2.reuse, -R14.reuse ;  /* 0x0000000235357223 */ /* 0x180fe2000001080e */
[-CC-:B------:R-:W-:Y:S01]  /*149a0*/  FFMA.FTZ R27, R27, R2.reuse, -R14.reuse ;  /* 0x000000021b1b7223 */ /* 0x180fe2000001080e */
[----:B------:R-:W4:Y:S01]  /*149b0*/  MUFU.EX2 R11, R11 ;  /* 0x0000000b000b7308 */ /* 0x000f220000000800 */
[-CC-:B------:R-:W-:Y:S01]  /*149c0*/  FFMA.FTZ R57, R57, R2.reuse, -R14.reuse ;  /* 0x0000000239397223 */ /* 0x180fe2000001080e */
[-CC-:B------:R-:W-:Y:S01]  /*149d0*/  FFMA.FTZ R31, R31, R2.reuse, -R14.reuse ;  /* 0x000000021f1f7223 */ /* 0x180fe2000001080e */
[-CC-:B------:R-:W-:Y:S01]  /*149e0*/  FFMA.FTZ R61, R61, R2.reuse, -R14.reuse ;  /* 0x000000023d3d7223 */ /* 0x180fe2000001080e */
[-CC-:B------:R-:W-:Y:S01]  /*149f0*/  FFMA.FTZ R35, R35, R2.reuse, -R14.reuse ;  /* 0x0000000223237223 */ /* 0x180fe2000001080e */
[-CC-:B------:R-:W-:Y:S01]  /*14a00*/  FFMA.FTZ R65, R65, R2.reuse, -R14.reuse ;  /* 0x0000000241417223 */ /* 0x180fe2000001080e */
[-CC-:B------:R-:W-:Y:S01]  /*14a10*/  FFMA.FTZ R39, R39, R2.reuse, -R14.reuse ;  /* 0x0000000227277223 */ /* 0x180fe2000001080e */
[----:B------:R-:W-:Y:S01]  /*14a20*/  FFMA.FTZ R69, R69, R2, -R14 ;  /* 0x0000000245457223 */ /* 0x000fe2000001080e */
[----:B------:R1:W4:Y:S08]  /*14a30*/  MUFU.EX2 R190, R29 ;  /* 0x0000001d00be7308 */ /* 0x0003300000000800 */
[----:B------:R3:W4:Y:S01]  /*14a40*/  MUFU.EX2 R184, R7 ;  /* 0x0000000700b87308 */ /* 0x0007220000000800 */
[----:B-1----:R-:W-:-:S07]  /*14a50*/  IMAD.MOV.U32 R29, RZ, RZ, R218 ;  /* 0x000000ffff1d7224 */ /* 0x002fce00078e00da */
[----:B------:R-:W1:Y:S01]  /*14a60*/  MUFU.EX2 R33, R33 ;  /* 0x0000002100217308 */ /* 0x000e620000000800 */
[----:B---3--:R-:W-:Y:S02]  /*14a70*/  VIADD R7, R0, 0x30840 ;  /* 0x0003084000077836 */ /* 0x008fe40000000000 */
[----:B--2---:R-:W-:-:S04]  /*14a80*/  @P1 IMAD.HI.U32 R0, R218, R25, RZ ;  /* 0x00000019da001227 */ /* 0x004fc800078e00ff */
[----:B------:R-:W-:Y:S01]  /*14a90*/  FADD.FTZ R25, R191, R26 ;  /* 0x0000001abf197221 */ /* 0x000fe20000010000 */
[----:B------:R-:W-:Y:S02]  /*14aa0*/  F2FP.BF16.F32.PACK_AB R191, R24, R191 ;  /* 0x000000bf18bf723e */ /* 0x000fe400000010ff */
[----:B------:R-:W-:Y:S01]  /*14ab0*/  PRMT R7, R212, 0x654, R7 ;  /* 0x00000654d4077816 */ /* 0x000fe20000000007 */
[----:B------:R-:W2:Y:S01]  /*14ac0*/  MUFU.EX2 R9, R9 ;  /* 0x0000000900097308 */ /* 0x000ea20000000800 */
[----:B0-----:R-:W-:Y:S01]  /*14ad0*/  @P1 SHF.R.U32.HI R29, RZ, R51, R0 ;  /* 0x00000033ff1d1219 */ /* 0x001fe20000011600 */
[----:B----4-:R-:W-:Y:S01]  /*14ae0*/  FADD.FTZ R0, R15, R188 ;  /* 0x000000bc0f007221 */ /* 0x010fe20000010000 */
[----:B------:R0:W-:Y:S01]  /*14af0*/  SYNCS.ARRIVE.TRANS64.RED.A1T0 RZ, [R7+URZ], RZ ;  /* 0x000000ff07ff79a7 */ /* 0x0001e2000810043f */
[----:B------:R-:W-:Y:S02]  /*14b00*/  F2FP.BF16.F32.PACK_AB R188, R188, R15 ;  /* 0x0000000fbcbc723e */ /* 0x000fe400000010ff */
[----:B------:R-:W-:-:S02]  /*14b10*/  CS2R R50, SRZ ;  /* 0x0000000000327805 */ /* 0x000fc4000001ff00 */
[----:B------:R-:W-:Y:S01]  /*14b20*/  IADD3 R26, R29, R220, -R219 ;  /* 0x000000dc1d1a7210 */ /* 0x000fe20007ffe8db */
[----:B------:R-:W3:Y:S01]  /*14b30*/  MUFU.EX2 R186, R37 ;  /* 0x0000002500ba7308 */ /* 0x000ee20000000800 */
[----:B0-----:R-:W-:Y:S01]  /*14b40*/  FADD.FTZ R7, R11, R0 ;  /* 0x000000000b077221 */ /* 0x001fe20000010000 */
[----:B------:R-:W-:Y:S02]  /*14b50*/  FADD.FTZ R0, R24, R25 ;  /* 0x0000001918007221 */ /* 0x000fe40000010000 */
[----:B------:R-:W-:-:S04]  /*14b60*/  IMAD.HI R29, R26, 0x2aaaaaab, RZ ;  /* 0x2aaaaaab1a1d7827 */ /* 0x000fc800078e02ff */
[C---:B------:R-:W-:Y:S01]  /*14b70*/  FADD.FTZ R7, R190.reuse, R7 ;  /* 0x00000007be077221 */ /* 0x040fe20000010000 */
[----:B------:R-:W0:Y:S01]  /*14b80*/  MUFU.EX2 R13, R13 ;  /* 0x0000000d000d7308 */ /* 0x000e220000000800 */
[----:B------:R-:W-:Y:S01]  /*14b90*/  FADD.FTZ R25, R185, R0 ;  /* 0x00000000b9197221 */ /* 0x000fe20000010000 */
[----:B------:R-:W-:Y:S01]  /*14ba0*/  F2FP.BF16.F32.PACK_AB R190, R190, R11 ;  /* 0x0000000bbebe723e */ /* 0x000fe200000010ff */
[----:B------:R-:W-:Y:S01]  /*14bb0*/  FADD.FTZ R0, R184, R7 ;  /* 0x00000007b8007221 */ /* 0x000fe20000010000 */
[C---:B------:R-:W-:Y:S01]  /*14bc0*/  F2FP.BF16.F32.PACK_AB R185, R28.reuse, R185 ;  /* 0x000000b91cb9723e */ /* 0x040fe200000010ff */
[----:B------:R-:W-:Y:S01]  /*14bd0*/  FADD.FTZ R26, R28, R25 ;  /* 0x000000191c1a7221 */ /* 0x000fe20000010000 */
[C---:B-1----:R-:W-:Y:S01]  /*14be0*/  F2FP.BF16.F32.PACK_AB R184, R33.reuse, R184 ;  /* 0x000000b821b8723e */ /* 0x042fe200000010ff */
[----:B------:R-:W-:Y:S01]  /*14bf0*/  FADD.FTZ R0, R33, R0 ;  /* 0x0000000021007221 */ /* 0x000fe20000010000 */
[----:B------:R-:W1:Y:S01]  /*14c00*/  MUFU.EX2 R180, R41 ;  /* 0x0000002900b47308 */ /* 0x000e620000000800 */
[----:B------:R-:W-:Y:S01]  /*14c10*/  FADD.FTZ R25, R187, R26 ;  /* 0x0000001abb197221 */ /* 0x000fe20000010000 */
[----:B------:R-:W-:Y:S01]  /*14c20*/  F2FP.BF16.F32.PACK_AB R187, R32, R187 ;  /* 0x000000bb20bb723e */ /* 0x000fe200000010ff */
[----:B--2---:R-:W-:-:S02]  /*14c30*/  FADD.FTZ R7, R9, R0 ;  /* 0x0000000009077221 */ /* 0x004fc40000010000 */
[----:B------:R-:W-:Y:S01]  /*14c40*/  FADD.FTZ R26, R32, R25 ;  /* 0x00000019201a7221 */ /* 0x000fe20000010000 */
[----:B------:R-:W-:Y:S01]  /*14c50*/  CS2R R32, SRZ ;  /* 0x0000000000207805 */ /* 0x000fe2000001ff00 */
[C---:B---3--:R-:W-:Y:S01]  /*14c60*/  FADD.FTZ R0, R186.reuse, R7 ;  /* 0x00000007ba007221 */ /* 0x048fe20000010000 */
[----:B------:R-:W2:Y:S01]  /*14c70*/  MUFU.EX2 R21, R21 ;  /* 0x0000001500157308 */ /* 0x000ea20000000800 */
[----:B------:R-:W-:Y:S01]  /*14c80*/  FADD.FTZ R25, R181, R26 ;  /* 0x0000001ab5197221 */ /* 0x000fe20000010000 */
[----:B------:R-:W-:Y:S01]  /*14c90*/  SHF.R.U32.HI R26, RZ, 0x1f, R29 ;  /* 0x0000001fff1a7819 */ /* 0x000fe2000001161d */
[----:B0-----:R-:W-:Y:S01]  /*14ca0*/  FADD.FTZ R7, R13, R0 ;  /* 0x000000000d077221 */ /* 0x001fe20000010000 */
[----:B------:R-:W-:Y:S01]  /*14cb0*/  F2FP.BF16.F32.PACK_AB R186, R186, R9 ;  /* 0x00000009baba723e */ /* 0x000fe200000010ff */
[C---:B------:R-:W-:Y:S01]  /*14cc0*/  FADD.FTZ R14, R36.reuse, R25 ;  /* 0x00000019240e7221 */ /* 0x040fe20000010000 */
[----:B------:R-:W-:Y:S02]  /*14cd0*/  F2FP.BF16.F32.PACK_AB R181, R36, R181 ;  /* 0x000000b524b5723e */ /* 0x000fe400000010ff */
[----:B------:R-:W-:Y:S01]  /*14ce0*/  CS2R R36, SRZ ;  /* 0x0000000000247805 */ /* 0x000fe2000001ff00 */
[----:B------:R0:W3:Y:S01]  /*14cf0*/  MUFU.EX2 R182, R45 ;  /* 0x0000002d00b67308 */ /* 0x0000e20000000800 */
[----:B-1----:R-:W-:Y:S01]  /*14d00*/  FADD.FTZ R0, R180, R7 ;  /* 0x00000007b4007221 */ /* 0x002fe20000010000 */
[----:B------:R-:W-:Y:S01]  /*14d10*/  FADD.FTZ R25, R183, R14 ;  /* 0x0000000eb7197221 */ /* 0x000fe20000010000 */
[----:B------:R-:W-:-:S02]  /*14d20*/  LEA.HI.SX32 R14, R29, R26, 0x1c ;  /* 0x0000001a1d0e7211 */ /* 0x000fc400078fe2ff */
[----:B------:R-:W-:Y:S02]  /*14d30*/  CS2R R28, SRZ ;  /* 0x00000000001c7805 */ /* 0x000fe4000001ff00 */
[C---:B------:R-:W-:Y:S01]  /*14d40*/  F2FP.BF16.F32.PACK_AB R183, R38.reuse, R183 ;  /* 0x000000b726b7723e */ /* 0x040fe200000010ff */
[----:B------:R-:W-:Y:S01]  /*14d50*/  FADD.FTZ R6, R38, R25 ;  /* 0x0000001926067221 */ /* 0x000fe20000010000 */
[----:B------:R-:W-:Y:S01]  /*14d60*/  VIMNMX R14, RZ, R14, !PT ;  /* 0x0000000eff0e7248 */ /* 0x000fe20007fe0100 */
[----:B------:R-:W1:Y:S01]  /*14d70*/  MUFU.EX2 R43, R43 ;  /* 0x0000002b002b7308 */ /* 0x000e620000000800 */
[----:B--2---:R-:W-:Y:S01]  /*14d80*/  FADD.FTZ R7, R21, R0 ;  /* 0x0000000015077221 */ /* 0x004fe20000010000 */
[----:B------:R-:W-:Y:S01]  /*14d90*/  FADD.FTZ R25, R177, R6 ;  /* 0x00000006b1197221 */ /* 0x000fe20000010000 */
[----:B------:R-:W-:Y:S02]  /*14da0*/  F2FP.BF16.F32.PACK_AB R177, R40, R177 ;  /* 0x000000b128b1723e */ /* 0x000fe400000010ff */
[----:B0-----:R-:W-:-:S02]  /*14db0*/  CS2R R44, SRZ ;  /* 0x00000000002c7805 */ /* 0x001fc4000001ff00 */
[----:B------:R-:W-:Y:S01]  /*14dc0*/  F2FP.BF16.F32.PACK_AB R180, R180, R13 ;  /* 0x0000000db4b4723e */ /* 0x000fe200000010ff */
[----:B------:R-:W-:Y:S01]  /*14dd0*/  FADD.FTZ R6, R40, R25 ;  /* 0x0000001928067221 */ /* 0x000fe20000010000 */
[----:B------:R-:W-:Y:S01]  /*14de0*/  CS2R R40, SRZ ;  /* 0x0000000000287805 */ /* 0x000fe2000001ff00 */
[----:B------:R0:W2:Y:S01]  /*14df0*/  MUFU.EX2 R176, R49 ;  /* 0x0000003100b07308 */ /* 0x0000a20000000800 */
[----:B---3--:R-:W-:Y:S01]  /*14e00*/  FADD.FTZ R0, R182, R7 ;  /* 0x00000007b6007221 */ /* 0x008fe20000010000 */
[----:B------:R-:W-:Y:S01]  /*14e10*/  FADD.FTZ R25, R179, R6 ;  /* 0x00000006b3197221 */ /* 0x000fe20000010000 */
[----:B------:R-:W-:Y:S02]  /*14e20*/  F2FP.BF16.F32.PACK_AB R179, R42, R179 ;  /* 0x000000b32ab3723e */ /* 0x000fe400000010ff */
[----:B------:R-:W-:Y:S01]  /*14e30*/  F2FP.BF16.F32.PACK_AB R182, R182, R21 ;  /* 0x00000015b6b6723e */ /* 0x000fe200000010ff */
[----:B------:R-:W-:Y:S02]  /*14e40*/  FADD.FTZ R6, R42, R25 ;  /* 0x000000192a067221 */ /* 0x000fe40000010000 */
[----:B------:R-:W3:Y:S01]  /*14e50*/  MUFU.EX2 R47, R47 ;  /* 0x0000002f002f7308 */ /* 0x000ee20000000800 */
[----:B-1----:R-:W-:Y:S01]  /*14e60*/  FADD.FTZ R7, R43, R0 ;  /* 0x000000002b077221 */ /* 0x002fe20000010000 */
[----:B------:R-:W-:Y:S01]  /*14e70*/  FADD.FTZ R11, R173, R6 ;  /* 0x00000006ad0b7221 */ /* 0x000fe20000010000 */
[----:B------:R-:W-:-:S02]  /*14e80*/  F2FP.BF16.F32.PACK_AB R173, R10, R173 ;  /* 0x000000ad0aad723e */ /* 0x000fc400000010ff */
[----:B0-----:R-:W-:Y:S01]  /*14e90*/  CS2R R48, SRZ ;  /* 0x0000000000307805 */ /* 0x001fe2000001ff00 */
[----:B------:R-:W-:Y:S01]  /*14ea0*/  FADD.FTZ R6, R10, R11 ;  /* 0x0000000b0a067221 */ /* 0x000fe20000010000 */
[----:B------:R-:W-:Y:S01]  /*14eb0*/  VIADD R11, R72, 0xfffffffe ;  /* 0xfffffffe480b7836 */ /* 0x000fe20000000000 */
[----:B------:R0:W1:Y:S01]  /*14ec0*/  MUFU.EX2 R178, R53 ;  /* 0x0000003500b27308 */ /* 0x0000620000000800 */
[C---:B--2---:R-:W-:Y:S01]  /*14ed0*/  FADD.FTZ R0, R176.reuse, R7 ;  /* 0x00000007b0007221 */ /* 0x044fe20000010000 */
[----:B------:R-:W-:Y:S01]  /*14ee0*/  FADD.FTZ R9, R175, R6 ;  /* 0x00000006af097221 */ /* 0x000fe20000010000 */
[----:B------:R-:W-:Y:S02]  /*14ef0*/  F2FP.BF16.F32.PACK_AB R176, R176, R43 ;  /* 0x0000002bb0b0723e */ /* 0x000fe400000010ff */
[----:B------:R-:W-:Y:S02]  /*14f00*/  CS2R R72, SRZ ;  /* 0x0000000000487805 */ /* 0x000fe4000001ff00 */
[----:B------:R-:W-:Y:S01]  /*14f10*/  ISETP.GE.AND P2, PT, R11, R14, PT ;  /* 0x0000000e0b00720c */ /* 0x000fe20003f46270 */
[C---:B------:R-:W-:Y:S01]  /*14f20*/  FADD.FTZ R24, R12.reuse, R9 ;  /* 0x000000090c187221 */ /* 0x040fe20000010000 */
[----:B------:R-:W-:Y:S01]  /*14f30*/  F2FP.BF16.F32.PACK_AB R175, R12, R175 ;  /* 0x000000af0caf723e */ /* 0x000fe200000010ff */
[----:B------:R-:W2:Y:S01]  /*14f40*/  MUFU.EX2 R27, R27 ;  /* 0x0000001b001b7308 */ /* 0x000ea20000000800 */
[----:B---3--:R-:W-:Y:S01]  /*14f50*/  FADD.FTZ R7, R47, R0 ;  /* 0x000000002f077221 */ /* 0x008fe20000010000 */
[----:B0-----:R-:W-:-:S02]  /*14f60*/  CS2R R52, SRZ ;  /* 0x0000000000347805 */ /* 0x001fc4000001ff00 */
[----:B------:R-:W-:-:S04]  /*14f70*/  CS2R R42, SRZ ;  /* 0x00000000002a7805 */ /* 0x000fc8000001ff00 */
[----:B------:R0:W3:Y:S01]  /*14f80*/  MUFU.EX2 R172, R57 ;  /* 0x0000003900ac7308 */ /* 0x0000e20000000800 */
[C---:B-1----:R-:W-:Y:S01]  /*14f90*/  FADD.FTZ R0, R178.reuse, R7 ;  /* 0x00000007b2007221 */ /* 0x042fe20000010000 */
[----:B------:R-:W-:Y:S02]  /*14fa0*/  F2FP.BF16.F32.PACK_AB R178, R178, R47 ;  /* 0x0000002fb2b2723e */ /* 0x000fe400000010ff */
[----:B------:R-:W-:-:S04]  /*14fb0*/  CS2R R46, SRZ ;  /* 0x00000000002e7805 */ /* 0x000fc8000001ff00 */
[----:B------:R-:W1:Y:S01]  /*14fc0*/  MUFU.EX2 R31, R31 ;  /* 0x0000001f001f7308 */ /* 0x000e620000000800 */
[----:B--2---:R-:W-:Y:S01]  /*14fd0*/  FADD.FTZ R7, R27, R0 ;  /* 0x000000001b077221 */ /* 0x004fe20000010000 */
[----:B0-----:R-:W-:-:S06]  /*14fe0*/  CS2R R56, SRZ ;  /* 0x0000000000387805 */ /* 0x001fcc000001ff00 */
[----:B------:R0:W2:Y:S01]  /*14ff0*/  MUFU.EX2 R174, R61 ;  /* 0x0000003d00ae7308 */ /* 0x0000a20000000800 */
[C---:B---3--:R-:W-:Y:S01]  /*15000*/  FADD.FTZ R0, R172.reuse, R7 ;  /* 0x00000007ac007221 */ /* 0x048fe20000010000 */
[----:B------:R-:W-:Y:S02]  /*15010*/  F2FP.BF16.F32.PACK_AB R172, R172, R27 ;  /* 0x0000001bacac723e */ /* 0x000fe400000010ff */
[----:B------:R-:W-:-:S04]  /*15020*/  CS2R R26, SRZ ;  /* 0x00000000001a7805 */ /* 0x000fc8000001ff00 */
[----:B------:R-:W3:Y:S01]  /*15030*/  MUFU.EX2 R35, R35 ;  /* 0x0000002300237308 */ /* 0x000ee20000000800 */
[----:B-1----:R-:W-:Y:S01]  /*15040*/  FADD.FTZ R7, R31, R0 ;  /* 0x000000001f077221 */ /* 0x002fe20000010000 */
[----:B0-----:R-:W-:-:S06]  /*15050*/  CS2R R60, SRZ ;  /* 0x00000000003c7805 */ /* 0x001fcc000001ff00 */
[----:B------:R-:W0:Y:S01]  /*15060*/  MUFU.EX2 R169, R169 ;  /* 0x000000a900a97308 */ /* 0x000e220000000800 */
[C---:B--2---:R-:W-:Y:S01]  /*15070*/  FADD.FTZ R6, R174.reuse, R7 ;  /* 0x00000007ae067221 */ /* 0x044fe20000010000 */
[----:B------:R-:W-:Y:S02]  /*15080*/  F2FP.BF16.F32.PACK_AB R174, R174, R31 ;  /* 0x0000001faeae723e */ /* 0x000fe400000010ff */
[----:B------:R-:W-:-:S04]  /*15090*/  CS2R R30, SRZ ;  /* 0x00000000001e7805 */ /* 0x000fc8000001ff00 */
[----:B------:R1:W2:Y:S01]  /*150a0*/  MUFU.EX2 R168, R65 ;  /* 0x0000004100a87308 */ /* 0x0002a20000000800 */
[----:B---3--:R-:W-:-:S07]  /*150b0*/  FADD.FTZ R7, R35, R6 ;  /* 0x0000000623077221 */ /* 0x008fce0000010000 */
[----:B------:R-:W3:Y:S01]  /*150c0*/  MUFU.EX2 R20, R20 ;  /* 0x0000001400147308 */ /* 0x000ee20000000800 */
[----:B0-----:R-:W-:Y:S01]  /*150d0*/  FADD.FTZ R9, R169, R24 ;  /* 0x00000018a9097221 */ /* 0x001fe20000010000 */
[----:B-1----:R-:W-:Y:S02]  /*150e0*/  CS2R R64, SRZ ;  /* 0x0000000000407805 */ /* 0x002fe4000001ff00 */
[----:B------:R-:W-:-:S04]  /*150f0*/  CS2R R24, SRZ ;  /* 0x0000000000187805 */ /* 0x000fc8000001ff00 */
[----:B------:R-:W0:Y:S01]  /*15100*/  MUFU.EX2 R39, R39 ;  /* 0x0000002700277308 */ /* 0x000e220000000800 */
[C---:B--2---:R-:W-:Y:S01]  /*15110*/  FADD.FTZ R6, R168.reuse, R7 ;  /* 0x00000007a8067221 */ /* 0x044fe20000010000 */
[----:B------:R-:W-:Y:S02]  /*15120*/  F2FP.BF16.F32.PACK_AB R168, R168, R35 ;  /* 0x00000023a8a8723e */ /* 0x000fe400000010ff */
[----:B------:R-:W-:-:S04]  /*15130*/  CS2R R34, SRZ ;  /* 0x0000000000227805 */ /* 0x000fc8000001ff00 */
[----:B------:R-:W1:Y:S01]  /*15140*/  MUFU.EX2 R171, R171 ;  /* 0x000000ab00ab7308 */ /* 0x000e620000000800 */
[C---:B---3--:R-:W-:Y:S01]  /*15150*/  FADD.FTZ R10, R20.reuse, R9 ;  /* 0x00000009140a7221 */ /* 0x048fe20000010000 */
[----:B------:R-:W-:-:S06]  /*15160*/  F2FP.BF16.F32.PACK_AB R169, R20, R169 ;  /* 0x000000a914a9723e */ /* 0x000fcc00000010ff */
[----:B------:R2:W3:Y:S01]  /*15170*/  MUFU.EX2 R170, R69 ;  /* 0x0000004500aa7308 */ /* 0x0004e20000000800 */
[----:B0-----:R-:W-:-:S07]  /*15180*/  FADD.FTZ R7, R39, R6 ;  /* 0x0000000627077221 */ /* 0x001fce0000010000 */
[----:B------:R1:W0:Y:S01]  /*15190*/  MUFU.EX2 R0, R5 ;  /* 0x0000000500007308 */ /* 0x0002220000000800 */
[----:B--2---:R-:W-:Y:S01]  /*151a0*/  CS2R R68, SRZ ;  /* 0x0000000000447805 */ /* 0x004fe2000001ff00 */
[----:B-1----:R-:W-:Y:S01]  /*151b0*/  FADD.FTZ R5, R171, R10 ;  /* 0x0000000aab057221 */ /* 0x002fe20000010000 */
[C---:B---3--:R-:W-:Y:S01]  /*151c0*/  FADD.FTZ R7, R170.reuse, R7 ;  /* 0x00000007aa077221 */ /* 0x048fe20000010000 */
[----:B------:R-:W-:Y:S02]  /*151d0*/  F2FP.BF16.F32.PACK_AB R170, R170, R39 ;  /* 0x00000027aaaa723e */ /* 0x000fe400000010ff */
[----:B------:R-:W-:Y:S01]  /*151e0*/  CS2R R38, SRZ ;  /* 0x0000000000267805 */ /* 0x000fe2000001ff00 */
[C---:B0-----:R-:W-:Y:S01]  /*151f0*/  FADD.FTZ R6, R0.reuse, R5 ;  /* 0x0000000500067221 */ /* 0x041fe20000010000 */
[----:B------:R-:W-:Y:S01]  /*15200*/  F2FP.BF16.F32.PACK_AB R171, R0, R171 ;  /* 0x000000ab00ab723e */ /* 0x000fe200000010ff */
[----:B------:R-:W-:Y:S02]  /*15210*/  IMAD.MOV.U32 R0, RZ, RZ, 0x3f800000 ;  /* 0x3f800000ff007424 */ /* 0x000fe400078e00ff */
[----:B------:R-:W-:Y:S01]  /*15220*/  IMAD.MOV.U32 R5, RZ, RZ, 0x3f800000 ;  /* 0x3f800000ff057424 */ /* 0x000fe200078e00ff */
[----:B------:R-:W-:Y:S06]  /*15230*/  @!P2 BRA `(.L_x_2873) ;  /* 0x000000280018a947 */ /* 0x000fec0003800000 */
[----:B------:R-:W-:Y:S01]  /*15240*/  BSSY B1, `(.L_x_2873) ;  /* 0x0000285000017945 */ /* 0x000fe20003800000 */
[----:B------:R-:W-:Y:S02]  /*15250*/  IMAD.MOV.U32 R9, RZ, RZ, R3 ;  /* 0x000000ffff097224 */ /* 0x000fe400078e0003 */
[----:B------:R-:W-:Y:S02]  /*15260*/  IMAD.MOV.U32 R10, RZ, RZ, R4 ;  /* 0x000000ffff0a7224 */ /* 0x000fe400078e0004 */
[----:B------:R-:W-:Y:S02]  /*15270*/  IMAD.MOV.U32 R13, RZ, RZ, R200 ;  /* 0x000000ffff0d7224 */ /* 0x000fe400078e00c8 */
[----:B------:R-:W-:Y:S02]  /*15280*/  IMAD.MOV.U32 R15, RZ, RZ, R197 ;  /* 0x000000ffff0f7224 */ /* 0x000fe400078e00c5 */
[----:B------:R-:W-:Y:S02]  /*15290*/  IMAD.MOV.U32 R0, RZ, RZ, 0x3f800000 ;  /* 0x3f800000ff007424 */ /* 0x000fe400078e00ff */
[----:B------:R-:W-:-:S07]  /*152a0*/  IMAD.MOV.U32 R119, RZ, RZ, RZ ;  /* 0x000000ffff777224 */ /* 0x000fce00078e00ff */
.L_x_2886:
[----:B------:R-:W-:-:S04]  /*152b0*/  ISETP.NE.AND P2, PT, R15, 0x1, PT ;  /* 0x000000010f00780c */ /* 0x000fc80003f45270 */
[----:B------:R-:W-:-:S04]  /*152c0*/  SEL R200, RZ, 0x1, P2 ;  /* 0x00000001ffc87807 */ /* 0x000fc80001000000 */
[----:B------:R-:W-:Y:S01]  /*152d0*/  LOP3.LUT R200, R13, R200, RZ, 0x3c, !PT ;  /* 0x000000c80dc87212 */ /* 0x000fe200078e3cff */
[----:B------:R-:W-:Y:S06]  /*152e0*/  @!P0 BRA `(.L_x_2874) ;  /* 0x0000000000048947 */ /* 0x000fec0003800000 */
[----:B------:R-:W-:Y:S01]  /*152f0*/  BPT.TRAP 0x1 ;  /* 0x000000040000795c */ /* 0x000fe20000300000 */
.L_x_2874:
        /* <DEDUP_REMOVED lines=8> */
.L_x_2875:
[----:B------:R-:W-:Y:S01]  /*15380*/  IMAD R4, R197, 0x900, R8 ;  /* 0x00000900c5047824 */ /* 0x000fe200078e0208 */
[----:B------:R-:W-:Y:S03]  /*15390*/  BSSY B2, `(.L_x_2876) ;  /* 0x0000006000027945 */ /* 0x000fe60003800000 */
[C---:B------:R-:W-:Y:S02]  /*153a0*/  VIADD R21, R4.reuse, 0x2 ;  /* 0x0000000204157836 */ /* 0x040fe40000000000 */
[----:B------:R-:W-:Y:S01]  /*153b0*/  VIADD R120, R4, 0x4 ;  /* 0x0000000404787836 */ /* 0x000fe20000000000 */
[----:B-1----:R-:W-:Y:S06]  /*153c0*/  @P2 BRA `(.L_x_2877) ;  /* 0x0000000000082947 */ /* 0x002fec0003800000 */
[----:B------:R-:W1:Y:S02]  /*153d0*/  SYNCS.PHASECHK.TRANS64.TRYWAIT P2, [R12+URZ+0x30830], R3 ;  /* 0x030830030c0075a7 */ /* 0x000e64000804017f */
[----:B-1----:R-:W-:Y:S05]  /*153e0*/  @!P2 BRA `(.L_x_2878) ;  /* 0x00000104002ca947 */ /* 0x002fea0003800000 */
.L_x_2877:
[----:B------:R-:W-:Y:S05]  /*153f0*/  BSYNC B2 ;  /* 0x0000000000027941 */ /* 0x000fea0003800000 */
.L_x_2876:
[----:B------:R-:W2:Y:S04]  /*15400*/  LDL.64 R122, [R1+0x30] ;  /* 0x00003000017a7983 */ /* 0x000ea80000100a00 */
[----:B------:R3:W-:Y:S04]  /*15410*/  STL.64 [R1+0x80], R8 ;  /* 0x0000800801007387 */ /* 0x0007e80000100a00 */
[----:B---3--:R-:W3:Y:S04]  /*15420*/  LDL.64 R8, [R1+0x28] ;  /* 0x0000280001087983 */ /* 0x008ee80000100a00 */
[----:B------:R4:W-:Y:S04]  /*15430*/  STL.64 [R1+0x78], R6 ;  /* 0x0000780601007387 */ /* 0x0009e80000100a00 */
[----:B----4-:R-:W4:Y:S01]  /*15440*/  LDL.64 R6, [R1+0x20] ;  /* 0x0000200001067983 */ /* 0x010f220000100a00 */
[----:B------:R-:W-:-:S02]  /*15450*/  IMAD.MOV.U32 R2, RZ, RZ, R4 ;  /* 0x000000ffff027224 */ /* 0x000fc400078e0004 */
[----:B------:R-:W-:Y:S02]  /*15460*/  VIADD R20, R4, 0x6 ;  /* 0x0000000604147836 */ /* 0x000fe40000000000 */
[----:B01----:R-:W-:Y:S01]  /*15470*/  IMAD.MOV.U32 R3, RZ, RZ, 0x40000040 ;  /* 0x40000040ff037424 */ /* 0x003fe200078e00ff */
[----:B------:R-:W-:Y:S01]  /*15480*/  R2UR UR26, R2 ;  /* 0x00000000021a72ca */ /* 0x000fe200000e0000 */
[----:B------:R-:W-:Y:S01]  /*15490*/  IMAD.MOV.U32 R2, RZ, RZ, R21 ;  /* 0x000000ffff027224 */ /* 0x000fe200078e0015 */
[----:B------:R-:W-:Y:S01]  /*154a0*/  R2UR UR14, R20 ;  /* 0x00000000140e72ca */ /* 0x000fe200000e0000 */
[----:B------:R-:W-:Y:S02]  /*154b0*/  VIADD R20, R4, 0x302 ;  /* 0x0000030204147836 */ /* 0x000fe40000000000 */
[-C--:B------:R-:W-:Y:S01]  /*154c0*/  FMUL.FTZ R24, R24, R5.reuse ;  /* 0x0000000518187220 */ /* 0x080fe20000410000 */
[----:B------:R-:W-:Y:S01]  /*154d0*/  FMUL.FTZ R25, R25, R5 ;  /* 0x0000000519197220 */ /* 0x000fe20000410000 */
[----:B------:R-:W-:Y:S01]  /*154e0*/  R2UR UR22, R2 ;  /* 0x00000000021672ca */ /* 0x000fe200000e0000 */
[----:B------:R-:W-:Y:S01]  /*154f0*/  IMAD.MOV.U32 R2, RZ, RZ, R120 ;  /* 0x000000ffff027224 */ /* 0x000fe200078e0078 */
[----:B------:R-:W-:Y:S01]  /*15500*/  R2UR UR6, R20 ;  /* 0x00000000140672ca */ /* 0x000fe200000e0000 */
[----:B------:R-:W-:-:S02]  /*15510*/  VIADD R120, R4, 0x304 ;  /* 0x0000030404787836 */ /* 0x000fc40000000000 */
[-C--:B------:R-:W-:Y:S01]  /*15520*/  FMUL.FTZ R28, R28, R5.reuse ;  /* 0x000000051c1c7220 */ /* 0x080fe20000410000 */
[----:B------:R-:W-:Y:S01]  /*15530*/  VIADD R20, R4, 0x600 ;  /* 0x0000060004147836 */ /* 0x000fe20000000000 */
[----:B------:R-:W-:Y:S01]  /*15540*/  R2UR UR18, R2 ;  /* 0x00000000021272ca */ /* 0x000fe200000e0000 */
[----:B------:R-:W-:Y:S01]  /*15550*/  VIADD R2, R4, 0x300 ;  /* 0x0000030004027836 */ /* 0x000fe20000000000 */
[----:B------:R-:W-:Y:S01]  /*15560*/  R2UR UR58, R120 ;  /* 0x00000000783a72ca */ /* 0x000fe200000e0000 */
[----:B------:R-:W-:Y:S01]  /*15570*/  VIADD R120, R4, 0x602 ;  /* 0x0000060204787836 */ /* 0x000fe20000000000 */
[----:B------:R-:W-:Y:S01]  /*15580*/  R2UR UR50, R20 ;  /* 0x00000000143272ca */ /* 0x000fe200000e0000 */
[----:B------:R-:W-:Y:S01]  /*15590*/  VIADD R20, R4, 0x606 ;  /* 0x0000060604147836 */ /* 0x000fe20000000000 */
[----:B------:R-:W-:Y:S01]  /*155a0*/  R2UR UR10, R2 ;  /* 0x00000000020a72ca */ /* 0x000fe200000e0000 */
[----:B------:R-:W-:Y:S02]  /*155b0*/  VIADD R2, R4, 0x306 ;  /* 0x0000030604027836 */ /* 0x000fe40000000000 */
[-C--:B------:R-:W-:Y:S01]  /*155c0*/  FMUL.FTZ R29, R29, R5.reuse ;  /* 0x000000051d1d7220 */ /* 0x080fe20000410000 */
[-C--:B------:R-:W-:Y:S01]  /*155d0*/  FMUL.FTZ R32, R32, R5.reuse ;  /* 0x0000000520207220 */ /* 0x080fe20000410000 */
[-C--:B------:R-:W-:Y:S01]  /*155e0*/  FMUL.FTZ R33, R33, R5.reuse ;  /* 0x0000000521217220 */ /* 0x080fe20000410000 */
[----:B------:R-:W-:Y:S01]  /*155f0*/  FMUL.FTZ R36, R36, R5 ;  /* 0x0000000524247220 */ /* 0x000fe20000410000 */
[----:B------:R-:W-:Y:S01]  /*15600*/  R2UR UR54, R2 ;  /* 0x00000000023672ca */ /* 0x000fe200000e0000 */
[----:B------:R-:W-:-:S02]  /*15610*/  VIADD R2, R4, 0x604 ;  /* 0x0000060404027836 */ /* 0x000fc40000000000 */
        /* <DEDUP_REMOVED lines=41> */
[----:B------:R-:W-:Y:S01]  /*158b0*/  R2UR UR27, R3 ;  /* 0x00000000031b72ca */ /* 0x000fe200000e0000 */
[----:B------:R-:W4:Y:S01]  /*158c0*/  LDL.64 R4, [R1+0x18] ;  /* 0x0000180001047983 */ /* 0x000f220000100a00 */
[----:B------:R-:W-:Y:S01]  /*158d0*/  IMAD.MOV.U32 R121, RZ, RZ, 0x40000040 ;  /* 0x40000040ff797424 */ /* 0x000fe200078e00ff */
[----:B------:R-:W-:Y:S01]  /*158e0*/  R2UR UR46, R120 ;  /* 0x00000000782e72ca */ /* 0x000fe200000e0000 */
[----:B------:R-:W-:Y:S01]  /*158f0*/  IMAD.MOV.U32 R21, RZ, RZ, 0x40000040 ;  /* 0x40000040ff157424 */ /* 0x000fe200078e00ff */
[----:B------:R-:W-:-:S02]  /*15900*/  R2UR UR38, R20 ;  /* 0x00000000142672ca */ /* 0x000fc400000e0000 */
[C---:B------:R-:W-:Y:S02]  /*15910*/  R2UR UR59, R121.reuse ;  /* 0x00000000793b72ca */ /* 0x040fe400000e0000 */
[----:B------:R-:W-:Y:S02]  /*15920*/  R2UR UR47, R121 ;  /* 0x00000000792f72ca */ /* 0x000fe400000e0000 */
[C---:B------:R-:W-:Y:S02]  /*15930*/  R2UR UR15, R21.reuse ;  /* 0x00000000150f72ca */ /* 0x040fe400000e0000 */
[C---:B------:R-:W-:Y:S02]  /*15940*/  R2UR UR7, R21.reuse ;  /* 0x00000000150772ca */ /* 0x040fe400000e0000 */
[C---:B------:R-:W-:Y:S02]  /*15950*/  R2UR UR51, R21.reuse ;  /* 0x00000000153372ca */ /* 0x040fe400000e0000 */
[----:B------:R-:W-:-:S02]  /*15960*/  R2UR UR39, R21 ;  /* 0x00000000152772ca */ /* 0x000fc400000e0000 */
[----:B------:R-:W4:Y:S01]  /*15970*/  LDL.64 R20, [R1+0x10] ;  /* 0x0000100001147983 */ /* 0x000f220000100a00 */
[C---:B------:R-:W-:Y:S02]  /*15980*/  R2UR UR23, R3.reuse ;  /* 0x00000000031772ca */ /* 0x040fe400000e0000 */
[C---:B------:R-:W-:Y:S02]  /*15990*/  R2UR UR19, R3.reuse ;  /* 0x00000000031372ca */ /* 0x040fe400000e0000 */
[C---:B------:R-:W-:Y:S02]  /*159a0*/  R2UR UR11, R3.reuse ;  /* 0x00000000030b72ca */ /* 0x040fe400000e0000 */
[C---:B------:R-:W-:Y:S02]  /*159b0*/  R2UR UR55, R3.reuse ;  /* 0x00000000033772ca */ /* 0x040fe400000e0000 */
[----:B------:R-:W-:Y:S02]  /*159c0*/  R2UR UR42, R2 ;  /* 0x00000000022a72ca */ /* 0x000fe400000e0000 */
[----:B------:R-:W-:-:S02]  /*159d0*/  R2UR UR43, R3 ;  /* 0x00000000032b72ca */ /* 0x000fc400000e0000 */
[----:B------:R-:W4:Y:S01]  /*159e0*/  LDL.64 R2, [R1+0x8] ;  /* 0x0000080001027983 */ /* 0x000f220000100a00 */
        /* <DEDUP_REMOVED lines=10> */
[----:B----4-:R-:W-:Y:S02]  /*15a90*/  R2UR UR16, R6 ;  /* 0x00000000061072ca */ /* 0x010fe400000e0000 */
[----:B------:R-:W-:Y:S02]  /*15aa0*/  R2UR UR17, R7 ;  /* 0x00000000071172ca */ /* 0x000fe400000e0000 */
[----:B------:R-:W-:Y:S01]  /*15ab0*/  R2UR UR12, R4 ;  /* 0x00000000040c72ca */ /* 0x000fe200000e0000 */
[----:B------:R0:W5:Y:S01]  /*15ac0*/  LDL.LU.64 R6, [R1+0x78] ;  /* 0x0000780001067983 */ /* 0x0001620000300a00 */
[----:B------:R-:W-:Y:S01]  /*15ad0*/  R2UR UR13, R5 ;  /* 0x00000000050d72ca */ /* 0x000fe200000e0000 */
[----:B------:R-:W-:Y:S02]  /*15ae0*/  WARPGROUP.DEPBAR.LE gsb0, 0x0 ;  /* 0x00008000000079c5 */ /* 0x000fe40000010000 */
[----:B------:R-:W-:-:S06]  /*15af0*/  WARPGROUP.ARRIVE ;  /* 0x00000000000079c5 */ /* 0x000fcc0000000000 */
[----:B------:R-:W-:Y:S01]  /*15b00*/  HGMMA.64x96x16.F32.BF16 R120, gdesc[UR16], R120, gsb0 ;  /* 0x01600000107879f0 */ /* 0x000fe20008001878 */
[----:B------:R-:W-:Y:S02]  /*15b10*/  R2UR UR8, R20 ;  /* 0x00000000140872ca */ /* 0x000fe400000e0000 */
        /* <DEDUP_REMOVED lines=79> */
[----:B0-----:R-:W-:Y:S05]  /*16010*/  @!P0 BRA `(.L_x_2879) ;  /* 0x0000000000048947 */ /* 0x001fea0003800000 */
[----:B------:R-:W-:Y:S01]  /*16020*/  BPT.TRAP 0x1 ;  /* 0x000000040000795c */ /* 0x000fe20000300000 */
.L_x_2879:
[----:B------:R-:W-:Y:S01]  /*16030*/  SHF.L.U32 R0, R13, 0x1f, RZ ;  /* 0x0000001f0d007819 */ /* 0x000fe200000006ff */
[----:B------:R-:W-:-:S04]  /*16040*/  IMAD R13, R15, 0x8, R18 ;  /* 0x000000080f0d7824 */ /* 0x000fc800078e0212 */
[----:B------:R0:W1:Y:S01]  /*16050*/  SYNCS.PHASECHK.TRANS64.TRYWAIT P2, [R13+URZ+0x30850], R0 ;  /* 0x030850000d0075a7 */ /* 0x000062000804017f */
[----:B------:R-:W-:Y:S05]  /*16060*/  @!P0 BRA `(.L_x_2880) ;  /* 0x0000000000048947 */ /* 0x000fea0003800000 */
[----:B------:R-:W-:Y:S01]  /*16070*/  BPT.TRAP 0x1 ;  /* 0x000000040000795c */ /* 0x000fe20000300000 */
.L_x_2880:
[----:B------:R-:W-:Y:S04]  /*16080*/  BSSY B2, `(.L_x_2881) ;  /* 0x0000004000027945 */ /* 0x000fe80003800000 */
[----:B-1----:R-:W-:Y:S05]  /*16090*/  @P2 BRA `(.L_x_2882) ;  /* 0x0000000000082947 */ /* 0x002fea0003800000 */
[----:B------:R-:W1:Y:S02]  /*160a0*/  SYNCS.PHASECHK.TRANS64.TRYWAIT P2, [R13+URZ+0x30850], R0 ;  /* 0x030850000d0075a7 */ /* 0x000e64000804017f */
[----:B-1----:R-:W-:Y:S05]  /*160b0*/  @!P2 BRA `(.L_x_2883) ;  /* 0x000000f8000ca947 */ /* 0x002fea0003800000 */
.L_x_2882:
[----:B------:R-:W-:Y:S05]  /*160c0*/  BSYNC B2 ;  /* 0x0000000000027941 */ /* 0x000fea0003800000 */
.L_x_2881:
        /* <DEDUP_REMOVED lines=48> */
.L_x_2884:
[----:B------:R-:W0:Y:S01]  /*163d0*/  @P1 LDC R3, c[0x0][0x44c] ;  /* 0x00011300ff031b82 */ /* 0x000e220000000800 */
[----:B------:R-:W-:Y:S01]  /*163e0*/  IMAD.IADD R2, R223, 0x1, R218 ;  /* 0x00000001df027824 */ /* 0x000fe200078e02da */
[----:B------:R-:W-:Y:S01]  /*163f0*/  ULDC UR4, c[0x0][0x988] ;  /* 0x0002620000047ab9 */ /* 0x000fe20000000800 */
[----:B------:R-:W-:-:S05]  /*16400*/  VIADD R12, R12, 0x30840 ;  /* 0x000308400c0c7836 */ /* 0x000fca0000000000 */
[----:B------:R-:W1:Y:S01]  /*16410*/  @P1 LDC R0, c[0x0][0x450] ;  /* 0x00011400ff001b82 */ /* 0x000e620000000800 */
[----:B------:R-:W-:-:S04]  /*16420*/  PRMT R12, R212, 0x654, R12 ;  /* 0x00000654d40c7816 */ /* 0x000fc8000000000c */
[----:B------:R2:W-:Y:S01]  /*16430*/  SYNCS.ARRIVE.TRANS64.RED.A1T0 RZ, [R12+URZ], RZ ;  /* 0x000000ff0cff79a7 */ /* 0x0005e2000810043f */
[----:B0-----:R-:W-:-:S05]  /*16440*/  @P1 IMAD.HI.U32 R3, R2, R3, RZ ;  /* 0x0000000302031227 */ /* 0x001fca00078e00ff */
[----:B-1----:R-:W-:Y:S01]  /*16450*/  @P1 SHF.R.U32.HI R2, RZ, R0, R3 ;  /* 0x00000000ff021219 */ /* 0x002fe20000011603 */
[----:B------:R-:W-:-:S04]  /*16460*/  IMAD.MOV.U32 R0, RZ, RZ, -0x60 ;  /* 0xffffffa0ff007424 */ /* 0x000fc800078e00ff */
[----:B------:R-:W0:Y:S01]  /*16470*/  SHFL.IDX PT, R3, R2, RZ, 0x1c1f ;  /* 0x001c1fff02037589 */ /* 0x000e2200000e0000 */
[----:B------:R-:W-:-:S04]  /*16480*/  IMAD R0, R11, R0, 0x1 ;  /* 0x000000010b007424 */ /* 0x000fc800078e0200 */
[----:B------:R-:W-:-:S05]  /*16490*/  IMAD R0, R222, -0x2, R0 ;  /* 0xfffffffede007824 */ /* 0x000fca00078e0200 */
[----:B------:R-:W-:-:S05]  /*164a0*/  IADD3 R0, -R219, R0, R220 ;  /* 0x00000000db007210 */ /* 0x000fca0007ffe1dc */
[----:B0-----:R-:W-:-:S05]  /*164b0*/  IMAD.IADD R3, R0, 0x1, R3 ;  /* 0x0000000100037824 */ /* 0x001fca00078e0203 */
[C---:B------:R-:W-:Y:S02]  /*164c0*/  ISETP.GT.AND P2, PT, R3.reuse, RZ, PT ;  /* 0x000000ff0300720c */ /* 0x040fe40003f44270 */
[C---:B------:R-:W-:Y:S02]  /*164d0*/  ISETP.GT.AND P3, PT, R3.reuse, 0x1, PT ;  /* 0x000000010300780c */ /* 0x040fe40003f64270 */
        /* <DEDUP_REMOVED lines=68> */
[----:B------:R-:W-:-:S04]  /*16920*/  FMNMX.FTZ R4, R164, R4, !PT ;  /* 0x00000004a4047209 */ /* 0x000fc80007810000 */
[----:B------:R-:W-:-:S05]  /*16930*/  FMNMX.FTZ R4, R165, R4, !PT ;  /* 0x00000004a5047209 */ /* 0x000fca0007810000 */
[----:B------:R-:W0:Y:S02]  /*16940*/  SHFL.BFLY PT, R3, R4, 0x2, 0x1f ;  /* 0x0c401f0004037f89 */ /* 0x000e2400000e0000 */
[----:B0-----:R-:W-:Y:S02]  /*16950*/  FMNMX.FTZ R4, R4, R3, !PT ;  /* 0x0000000304047209 */ /* 0x001fe40007810000 */
[----:B------:R-:W0:Y:S04]  /*16960*/  SHFL.IDX PT, R3, R2, 0x1, 0x1c1f ;  /* 0x003c1f0002037f89 */ /* 0x000e2800000e0000 */
[----:B------:R-:W1:Y:S01]  /*16970*/  SHFL.BFLY PT, R2, R4, 0x1, 0x1f ;  /* 0x0c201f0004027f89 */ /* 0x000e6200000e0000 */
[----:B0-----:R-:W-:Y:S01]  /*16980*/  IMAD.IADD R0, R0, 0x1, R3 ;  /* 0x0000000100007824 */ /* 0x001fe200078e0203 */
[----:B-1----:R-:W-:Y:S01]  /*16990*/  FMNMX.FTZ R4, R4, R2, !PT ;  /* 0x0000000204047209 */ /* 0x002fe20007810000 */
[----:B------:R-:W-:-:S03]  /*169a0*/  IMAD.U32 R2, RZ, RZ, UR4 ;  /* 0x00000004ff027e24 */ /* 0x000fc6000f8e00ff */
[C---:B------:R-:W-:Y:S02]  /*169b0*/  ISETP.GT.AND P5, PT, R0.reuse, RZ, PT ;  /* 0x000000ff0000720c */ /* 0x040fe40003fa4270 */
[----:B------:R-:W-:Y:S01]  /*169c0*/  ISETP.GT.AND P4, PT, R0, 0x8, PT ;  /* 0x000000080000780c */ /* 0x000fe20003f84270 */
[----:B------:R-:W-:Y:S01]  /*169d0*/  FMUL.FTZ R5, R4, R2 ;  /* 0x0000000204057220 */ /* 0x000fe20000410000 */
[C---:B------:R-:W-:Y:S02]  /*169e0*/  ISETP.GT.AND P2, PT, R0.reuse, 0x9, PT ;  /* 0x000000090000780c */ /* 0x040fe40003f44270 */
[----:B------:R-:W-:Y:S02]  /*169f0*/  ISETP.GT.AND P6, PT, R0, 0x10, PT ;  /* 0x000000100000780c */ /* 0x000fe40003fc4270 */
[----:B------:R-:W-:Y:S02]  /*16a00*/  FSEL R122, R122, -INF , P5 ;  /* 0xff8000007a7a7808 */ /* 0x000fe40002800000 */
[----:B------:R-:W-:-:S02]  /*16a10*/  FSEL R126, R126, -INF , P4 ;  /* 0xff8000007e7e7808 */ /* 0x000fc40002000000 */
[----:B------:R-:W-:Y:S02]  /*16a20*/  FSEL R127, R127, -INF , P2 ;  /* 0xff8000007f7f7808 */ /* 0x000fe40001000000 */
[----:B------:R-:W-:Y:S02]  /*16a30*/  FSEL R130, R130, -INF , P6 ;  /* 0xff80000082827808 */ /* 0x000fe40003000000 */
[C---:B------:R-:W-:Y:S02]  /*16a40*/  ISETP.GT.AND P3, PT, R0.reuse, 0x1, PT ;  /* 0x000000010000780c */ /* 0x040fe40003f64270 */
[C---:B------:R-:W-:Y:S02]  /*16a50*/  ISETP.GT.AND P5, PT, R0.reuse, 0x11, PT ;  /* 0x000000110000780c */ /* 0x040fe40003fa4270 */
[C---:B------:R-:W-:Y:S02]  /*16a60*/  ISETP.GT.AND P4, PT, R0.reuse, 0x19, PT ;  /* 0x000000190000780c */ /* 0x040fe40003f84270 */
[----:B------:R-:W-:-:S02]  /*16a70*/  ISETP.GT.AND P2, PT, R0, 0x20, PT ;  /* 0x000000200000780c */ /* 0x000fc40003f44270 */
[----:B------:R-:W-:Y:S02]  /*16a80*/  ISETP.GT.AND P6, PT, R0, 0x21, PT ;  /* 0x000000210000780c */ /* 0x000fe40003fc4270 */
[----:B------:R-:W-:Y:S02]  /*16a90*/  FSEL R123, R123, -INF , P3 ;  /* 0xff8000007b7b7808 */ /* 0x000fe40001800000 */
[----:B------:R-:W-:Y:S02]  /*16aa0*/  FSEL R131, R131, -INF , P5 ;  /* 0xff80000083837808 */ /* 0x000fe40002800000 */
[----:B------:R-:W-:Y:S02]  /*16ab0*/  FSEL R135, R135, -INF , P4 ;  /* 0xff80000087877808 */ /* 0x000fe40002000000 */
[----:B------:R-:W-:Y:S02]  /*16ac0*/  FSEL R138, R138, -INF , P2 ;  /* 0xff8000008a8a7808 */ /* 0x000fe40001000000 */
[----:B------:R-:W-:-:S02]  /*16ad0*/  FSEL R139, R139, -INF , P6 ;  /* 0xff8000008b8b7808 */ /* 0x000fc40003000000 */
[C---:B------:R-:W-:Y:S02]  /*16ae0*/  ISETP.GT.AND P3, PT, R0.reuse, 0x18, PT ;  /* 0x000000180000780c */ /* 0x040fe40003f64270 */
[C---:B------:R-:W-:Y:S02]  /*16af0*/  ISETP.GT.AND P5, PT, R0.reuse, 0x28, PT ;  /* 0x000000280000780c */ /* 0x040fe40003fa4270 */
[C---:B------:R-:W-:Y:S02]  /*16b00*/  ISETP.GT.AND P4, PT, R0.reuse, 0x30, PT ;  /* 0x000000300000780c */ /* 0x040fe40003f84270 */
[C---:B------:R-:W-:Y:S02]  /*16b10*/  ISETP.GT.AND P2, PT, R0.reuse, 0x31, PT ;  /* 0x000000310000780c */ /* 0x040fe40003f44270 */
[----:B------:R-:W-:Y:S02]  /*16b20*/  ISETP.GT.AND P6, PT, R0, 0x38, PT ;  /* 0x000000380000780c */ /* 0x000fe40003fc4270 */
[----:B------:R-:W-:-:S02]  /*16b30*/  FSEL R134, R134, -INF , P3 ;  /* 0xff80000086867808 */ /* 0x000fc40001800000 */
[----:B------:R-:W-:Y:S02]  /*16b40*/  FSEL R142, R142, -INF , P5 ;  /* 0xff8000008e8e7808 */ /* 0x000fe40002800000 */
[----:B------:R-:W-:Y:S02]  /*16b50*/  FSEL R146, R146, -INF , P4 ;  /* 0xff80000092927808 */ /* 0x000fe40002000000 */
[----:B------:R-:W-:Y:S02]  /*16b60*/  FSEL R147, R147, -INF , P2 ;  /* 0xff80000093937808 */ /* 0x000fe40001000000 */
[----:B------:R-:W-:Y:S02]  /*16b70*/  FSEL R150, R150, -INF , P6 ;  /* 0xff80000096967808 */ /* 0x000fe40003000000 */
[C---:B------:R-:W-:Y:S02]  /*16b80*/  ISETP.GT.AND P3, PT, R0.reuse, 0x29, PT ;  /* 0x000000290000780c */ /* 0x040fe40003f64270 */
[----:B------:R-:W-:-:S02]  /*16b90*/  ISETP.GT.AND P5, PT, R0, 0x39, PT ;  /* 0x000000390000780c */ /* 0x000fc40003fa4270 */
[C---:B------:R-:W-:Y:S02]  /*16ba0*/  ISETP.GT.AND P4, PT, R0.reuse, 0x41, PT ;  /* 0x000000410000780c */ /* 0x040fe40003f84270 */
[C---:B------:R-:W-:Y:S02]  /*16bb0*/  ISETP.GT.AND P2, PT, R0.reuse, 0x48, PT ;  /* 0x000000480000780c */ /* 0x040fe40003f44270 */
[----:B------:R-:W-:Y:S02]  /*16bc0*/  ISETP.GT.AND P6, PT, R0, 0x49, PT ;  /* 0x000000490000780c */ /* 0x000fe40003fc4270 */
[----:B------:R-:W-:Y:S02]  /*16bd0*/  FSEL R143, R143, -INF , P3 ;  /* 0xff8000008f8f7808 */ /* 0x000fe40001800000 */
        /* <DEDUP_REMOVED lines=9> */
[----:B-----5:R-:W-:Y:S02]  /*16c70*/  FMNMX.FTZ R0, R122, R9, !PT ;  /* 0x000000097a007209 */ /* 0x020fe40007810000 */
[----:B------:R-:W-:Y:S02]  /*16c80*/  FSEL R154, R154, -INF , P3 ;  /* 0xff8000009a9a7808 */ /* 0x000fe40001800000 */
[----:B------:R-:W-:Y:S02]  /*16c90*/  FMNMX.FTZ R0, R123, R0, !PT ;  /* 0x000000007b007209 */ /* 0x000fe40007810000 */
[----:B------:R-:W-:Y:S02]  /*16ca0*/  FSEL R162, R162, -INF , P5 ;  /* 0xff800000a2a27808 */ /* 0x000fe40002800000 */
[----:B------:R-:W-:-:S02]  /*16cb0*/  FMNMX.FTZ R0, R126, R0, !PT ;  /* 0x000000007e007209 */ /* 0x000fc40007810000 */
[----:B------:R-:W-:Y:S02]  /*16cc0*/  FSEL R163, R163, -INF , P4 ;  /* 0xff800000a3a37808 */ /* 0x000fe40002000000 */
[----:B------:R-:W-:Y:S02]  /*16cd0*/  FMNMX.FTZ R0, R127, R0, !PT ;  /* 0x000000007f007209 */ /* 0x000fe40007810000 */
[----:B------:R-:W-:Y:S02]  /*16ce0*/  FSEL R166, R166, -INF , P2 ;  /* 0xff800000a6a67808 */ /* 0x000fe40001000000 */
[----:B------:R-:W-:Y:S02]  /*16cf0*/  FMNMX.FTZ R0, R130, R0, !PT ;  /* 0x0000000082007209 */ /* 0x000fe40007810000 */
[----:B------:R-:W-:Y:S02]  /*16d00*/  FSEL R167, R167, -INF , P6 ;  /* 0xff800000a7a77808 */ /* 0x000fe40003000000 */
[----:B------:R-:W-:-:S02]  /*16d10*/  FMNMX.FTZ R0, R131, R0, !PT ;  /* 0x0000000083007209 */ /* 0x000fc40007810000 */
        /* <DEDUP_REMOVED lines=60> */
[----:B------:R-:W-:Y:S02]  /*170e0*/  FSEL R0, R4, RZ, P3 ;  /* 0x000000ff04007208 */ /* 0x000fe40001800000 */
[C---:B------:R-:W-:Y:S01]  /*170f0*/  FSETP.NEU.FTZ.AND P2, PT, R3.reuse, -INF , PT ;  /* 0xff8000000300780b */ /* 0x040fe20003f5d000 */
[CC--:B------:R-:W-:Y:S02]  /*17100*/  FMUL.FTZ R137, R3.reuse, R2.reuse ;  /* 0x0000000203897220 */ /* 0x0c0fe40000410000 */
[----:B------:R-:W-:Y:S01]  /*17110*/  FADD.FTZ R0, -R0, R10 ;  /* 0x0000000a00007221 */ /* 0x000fe20000010100 */
[----:B------:R-:W-:Y:S01]  /*17120*/  FSEL R5, R3, RZ, P2 ;  /* 0x000000ff03057208 */ /* 0x000fe20001000000 */
[----:B------:R-:W-:Y:S01]  /*17130*/  MUFU.EX2 R176, R176 ;  /* 0x000000b000b07308 */ /* 0x000fe20000000800 */
[----:B------:R-:W-:Y:S01]  /*17140*/  FSEL R137, R137, RZ, P2 ;  /* 0x000000ff89897208 */ /* 0x000fe20001000000 */
[----:B------:R-:W-:-:S02]  /*17150*/  FMUL.FTZ R0, R0, R2 ;  /* 0x0000000200007220 */ /* 0x000fc40000410000 */
[----:B------:R-:W-:Y:S02]  /*17160*/  FADD.FTZ R9, -R5, R9 ;  /* 0x0000000905097221 */ /* 0x000fe40000010100 */
[-CC-:B------:R-:W-:Y:S01]  /*17170*/  FFMA.FTZ R189, R122, R2.reuse, -R137.reuse ;  /* 0x000000027abd7223 */ /* 0x180fe20000010889 */
[-CC-:B------:R-:W-:Y:S01]  /*17180*/  FFMA.FTZ R140, R123, R2.reuse, -R137.reuse ;  /* 0x000000027b8c7223 */ /* 0x180fe20000010889 */
[-C--:B------:R-:W-:Y:S01]  /*17190*/  FMUL.FTZ R9, R9, R2.reuse ;  /* 0x0000000209097220 */ /* 0x080fe20000410000 */
[----:B------:R-:W0:Y:S01]  /*171a0*/  MUFU.EX2 R5, R0 ;  /* 0x0000000000057308 */ /* 0x000e220000000800 */
        /* <DEDUP_REMOVED lines=15> */
[----:B------:R1:W3:Y:S01]  /*172a0*/  MUFU.EX2 R0, R9 ;  /* 0x0000000900007308 */ /* 0x0002e20000000800 */
[----:B0-----:R-:W-:Y:S01]  /*172b0*/  FFMA.FTZ R7, R5, R7, R188 ;  /* 0x0000000705077223 */ /* 0x001fe200000100bc */
[-CC-:B------:R-:W-:Y:S01]  /*172c0*/  FFMA.FTZ R173, R154, R2.reuse, -R137.reuse ;  /* 0x000000029aad7223 */ /* 0x180fe20000010889 */
[-CC-:B------:R-:W-:Y:S01]  /*172d0*/  FFMA.FTZ R134, R155, R2.reuse, -R137.reuse ;  /* 0x000000029b867223 */ /* 0x180fe20000010889 */
[-CC-:B------:R-:W-:Y:S01]  /*172e0*/  FFMA.FTZ R175, R158, R2.reuse, -R137.reuse ;  /* 0x000000029eaf7223 */ /* 0x180fe20000010889 */
[-CC-:B------:R-:W-:Y:S01]  /*172f0*/  FFMA.FTZ R130, R159, R2.reuse, -R137.reuse ;  /* 0x000000029f827223 */ /* 0x180fe20000010889 */
[-CC-:B------:R-:W-:Y:S01]  /*17300*/  FFMA.FTZ R169, R162, R2.reuse, -R137.reuse ;  /* 0x00000002a2a97223 */ /* 0x180fe20000010889 */
[-CC-:B--2---:R-:W-:Y:S01]  /*17310*/  FFMA.FTZ R12, R163, R2.reuse, -R137.reuse ;  /* 0x00000002a30c7223 */ /* 0x184fe20000010889 */
[----:B------:R-:W0:Y:S01]  /*17320*/  MUFU.EX2 R140, R140 ;  /* 0x0000008c008c7308 */ /* 0x000e220000000800 */
[-CC-:B------:R-:W-:Y:S01]  /*17330*/  FFMA.FTZ R171, R166, R2.reuse, -R137.reuse ;  /* 0x00000002a6ab7223 */ /* 0x180fe20000010889 */
[----:B-1----:R-:W-:Y:S01]  /*17340*/  FFMA.FTZ R9, R167, R2, -R137 ;  /* 0x00000002a7097223 */ /* 0x002fe20000010889 */
[----:B------:R-:W-:-:S05]  /*17350*/  FADD.FTZ R7, R120, R7 ;  /* 0x0000000778077221 */ /* 0x000fca0000010000 */
[----:B------:R-:W1:Y:S01]  /*17360*/  MUFU.EX2 R191, R191 ;  /* 0x000000bf00bf7308 */ /* 0x000e620000000800 */
[----:B---3--:R-:W-:-:S07]  /*17370*/  FFMA.FTZ R6, R0, R6, R189 ;  /* 0x0000000600067223 */ /* 0x008fce00000100bd */
        /* <DEDUP_REMOVED lines=22> */
[----:B------:R-:W-:-:S06]  /*174e0*/  FADD.FTZ R6, R176, R6 ;  /* 0x00000006b0067221 */ /* 0x000fcc0000010000 */
        /* <DEDUP_REMOVED lines=56> */
.L_x_2885:
        /* <DEDUP_REMOVED lines=34> */
[----:B------:R-:W-:Y:S05]  /*17a90*/  BSYNC B1 ;  /* 0x0000000000017941 */ /* 0x000fea0003800000 */
.L_x_2873:
[----:B------:R-:W-:Y:S05]  /*17aa0*/  BSYNC B0 ;  /* 0x0000000000007941 */ /* 0x000fea0003800000 */
.L_x_2872:
[----:B------:R-:W-:Y:S01]  /*17ab0*/  ISETP.GE.AND P1, PT, R11, RZ, PT ;  /* 0x000000ff0b00720c */ /* 0x000fe20003f26270 */
[----:B------:R-:W-:-:S12]  /*17ac0*/  BSSY B0, `(.L_x_2887) ;  /* 0x0000212000007945 */ /* 0x000fd80003800000 */
[----:B------:R-:W-:Y:S05]  /*17ad0*/  @!P1 BRA `(.L_x_2888) ;  /* 0x0000002000409947 */ /* 0x000fea0003800000 */
[----:B------:R-:W-:Y:S02]  /*17ae0*/  IMAD.MOV.U32 R10, RZ, RZ, R3 ;  /* 0x000000ffff0a7224 */ /* 0x000fe400078e0003 */
[----:B------:R-:W-:Y:S02]  /*17af0*/  IMAD.MOV.U32 R9, RZ, RZ, R4 ;  /* 0x000000ffff097224 */ /* 0x000fe400078e0004 */
[----:B------:R-:W-:Y:S02]  /*17b00*/  IMAD.MOV.U32 R12, RZ, RZ, R200 ;  /* 0x000000ffff0c7224 */ /* 0x000fe400078e00c8 */
[----:B------:R-:W-:-:S07]  /*17b10*/  IMAD.MOV.U32 R14, RZ, RZ, R197 ;  /* 0x000000ffff0e7224 */ /* 0x000fce00078e00c5 */
.L_x_2901:
[----:B------:R-:W-:-:S05]  /*17b20*/  VIADD R13, R14, 0x1 ;  /* 0x000000010e0d7836 */ /* 0x000fca0000000000 */
[----:B------:R-:W-:-:S04]  /*17b30*/  ISETP.NE.AND P1, PT, R13, 0x2, PT ;  /* 0x000000020d00780c */ /* 0x000fc80003f25270 */
[----:B------:R-:W-:Y:S02]  /*17b40*/  SEL R13, R13, RZ, P1 ;  /* 0x000000ff0d0d7207 */ /* 0x000fe40000800000 */
[----:B------:R-:W-:-:S03]  /*17b50*/  SEL R3, RZ, 0x1, P1 ;  /* 0x00000001ff037807 */ /* 0x000fc60000800000 */
[----:B------:R-:W-:Y:S01]  /*17b60*/  IMAD.MOV.U32 R197, RZ, RZ, R13 ;  /* 0x000000ffffc57224 */ /* 0x000fe200078e000d */
[----:B------:R-:W-:Y:S01]  /*17b70*/  LOP3.LUT R200, R12, R3, RZ, 0x3c, !PT ;  /* 0x000000030cc87212 */ /* 0x000fe200078e3cff */
[----:B------:R-:W-:Y:S06]  /*17b80*/  @!P0 BRA `(.L_x_2889) ;  /* 0x0000000000048947 */ /* 0x000fec0003800000 */
[----:B------:R-:W-:Y:S01]  /*17b90*/  BPT.TRAP 0x1 ;  /* 0x000000040000795c */ /* 0x000fe20000300000 */
.L_x_2889:
[----:B------:R-:W-:Y:S01]  /*17ba0*/  IMAD R2, R197, 0x8, R18 ;  /* 0x00000008c5027824 */ /* 0x000fe200078e0212 */
[----:B------:R-:W-:-:S04]  /*17bb0*/  SHF.L.U32 R3, R200, 0x1f, RZ ;  /* 0x0000001fc8037819 */ /* 0x000fc800000006ff */
[----:B------:R0:W1:Y:S01]  /*17bc0*/  SYNCS.PHASECHK.TRANS64.TRYWAIT P1, [R2+URZ+0x30830], R3 ;  /* 0x03083003020075a7 */ /* 0x000062000802017f */
[----:B------:R-:W-:Y:S05]  /*17bd0*/  @!P0 BRA `(.L_x_2890) ;  /* 0x0000000000048947 */ /* 0x000fea0003800000 */
[----:B------:R-:W-:Y:S01]  /*17be0*/  BPT.TRAP 0x1 ;  /* 0x000000040000795c */ /* 0x000fe20000300000 */
.L_x_2890:
[----:B------:R-:W-:Y:S01]  /*17bf0*/  IMAD R4, R197, 0x900, R8 ;  /* 0x00000900c5047824 */ /* 0x000fe200078e0208 */
[----:B------:R-:W-:Y:S03]  /*17c00*/  BSSY B1, `(.L_x_2891) ;  /* 0x0000006000017945 */ /* 0x000fe60003800000 */
[C---:B------:R-:W-:Y:S02]  /*17c10*/  VIADD R15, R4.reuse, 0x2 ;  /* 0x00000002040f7836 */ /* 0x040fe40000000000 */
[----:B------:R-:W-:Y:S01]  /*17c20*/  VIADD R21, R4, 0x4 ;  /* 0x0000000404157836 */ /* 0x000fe20000000000 */
[----:B-1----:R-:W-:Y:S06]  /*17c30*/  @P1 BRA `(.L_x_2892) ;  /* 0x0000000000081947 */ /* 0x002fec0003800000 */
[----:B------:R-:W1:Y:S02]  /*17c40*/  SYNCS.PHASECHK.TRANS64.TRYWAIT P1, [R2+URZ+0x30830], R3 ;  /* 0x03083003020075a7 */ /* 0x000e64000802017f */
[----:B-1----:R-:W-:Y:S05]  /*17c50*/  @!P1 BRA `(.L_x_2893) ;  /* 0x000000dc00389947 */ /* 0x002fea0003800000 */
.L_x_2892:
[----:B------:R-:W-:Y:S05]  /*17c60*/  BSYNC B1 ;  /* 0x0000000000017941 */ /* 0x000fea0003800000 */
.L_x_2891:
[----:B------:R-:W2:Y:S04]  /*17c70*/  LDL.64 R122, [R1+0x30] ;  /* 0x00003000017a7983 */ /* 0x000ea80000100a00 */
[----:B------:R3:W-:Y:S04]  /*17c80*/  STL.64 [R1+0x80], R8 ;  /* 0x0000800801007387 */ /* 0x0007e80000100a00 */
[----:B---3--:R-:W3:Y:S04]  /*17c90*/  LDL.64 R8, [R1+0x28] ;  /* 0x0000280001087983 */ /* 0x008ee80000100a00 */
[----:B------:R4:W-:Y:S04]  /*17ca0*/  STL.64 [R1+0x78], R6 ;  /* 0x0000780601007387 */ /* 0x0009e80000100a00 */
[----:B----4-:R-:W4:Y:S01]  /*17cb0*/  LDL.64 R6, [R1+0x20] ;  /* 0x0000200001067983 */ /* 0x010f220000100a00 */
[----:B01----:R-:W-:-:S02]  /*17cc0*/  IMAD.MOV.U32 R2, RZ, RZ, R4 ;  /* 0x000000ffff027224 */ /* 0x003fc400078e0004 */
[C---:B------:R-:W-:Y:S02]  /*17cd0*/  VIADD R20, R4.reuse, 0x6 ;  /* 0x0000000604147836 */ /* 0x040fe40000000000 */
[----:B------:R-:W-:Y:S01]  /*17ce0*/  VIADD R120, R4, 0x304 ;  /* 0x0000030404787836 */ /* 0x000fe20000000000 */
[----:B------:R-:W-:Y:S01]  /*17cf0*/  R2UR UR26, R2 ;  /* 0x00000000021a72ca */ /* 0x000fe200000e0000 */
[----:B------:R-:W-:Y:S01]  /*17d00*/  IMAD.MOV.U32 R2, RZ, RZ, R15 ;  /* 0x000000ffff027224 */ /* 0x000fe200078e000f */
[----:B------:R-:W-:Y:S01]  /*17d10*/  R2UR UR14, R20 ;  /* 0x00000000140e72ca */ /* 0x000fe200000e0000 */
[----:B------:R-:W-:Y:S01]  /*17d20*/  VIADD R20, R4, 0x302 ;  /* 0x0000030204147836 */ /* 0x000fe20000000000 */
[----:B------:R-:W-:Y:S01]  /*17d30*/  R2UR UR58, R120 ;  /* 0x00000000783a72ca */ /* 0x000fe200000e0000 */
[----:B------:R-:W-:Y:S01]  /*17d40*/  IMAD.MOV.U32 R3, RZ, RZ, 0x40000040 ;  /* 0x40000040ff037424 */ /* 0x000fe200078e00ff */
        /* <DEDUP_REMOVED lines=9> */
[----:B------:R-:W-:Y:S02]  /*17de0*/  VIADD R20, R4, 0x606 ;  /* 0x0000060604147836 */ /* 0x000fe40000000000 */
        /* <DEDUP_REMOVED lines=8> */
[----:B------:R-:W-:Y:S01]  /*17e70*/  R2UR UR54, R2 ;  /* 0x00000000023672ca */ /* 0x000fe200000e0000 */
[----:B------:R-:W-:Y:S02]  /*17e80*/  VIADD R2, R4, 0x604 ;  /* 0x0000060404027836 */ /* 0x000fe40000000000 */
        /* <DEDUP_REMOVED lines=161> */
.L_x_2894:
[----:B------:R-:W-:Y:S01]  /*188a0*/  SHF.L.U32 R0, R12, 0x1f, RZ ;  /* 0x0000001f0c007819 */ /* 0x000fe200000006ff */
[----:B------:R-:W-:-:S04]  /*188b0*/  IMAD R12, R14, 0x8, R18 ;  /* 0x000000080e0c7824 */ /* 0x000fc800078e0212 */
[----:B------:R0:W1:Y:S01]  /*188c0*/  SYNCS.PHASECHK.TRANS64.TRYWAIT P1, [R12+URZ+0x30850], R0 ;  /* 0x030850000c0075a7 */ /* 0x000062000802017f */
[----:B------:R-:W-:Y:S05]  /*188d0*/  @!P0 BRA `(.L_x_2895) ;  /* 0x0000000000048947 */ /* 0x000fea0003800000 */
[----:B------:R-:W-:Y:S01]  /*188e0*/  BPT.TRAP 0x1 ;  /* 0x000000040000795c */ /* 0x000fe20000300000 */
.L_x_2895:
[----:B------:R-:W-:Y:S04]  /*188f0*/  BSSY B1, `(.L_x_2896) ;  /* 0x0000004000017945 */ /* 0x000fe80003800000 */
[----:B-1----:R-:W-:Y:S05]  /*18900*/  @P1 BRA `(.L_x_2897) ;  /* 0x0000000000081947 */ /* 0x002fea0003800000 */
[----:B------:R-:W1:Y:S02]  /*18910*/  SYNCS.PHASECHK.TRANS64.TRYWAIT P1, [R12+URZ+0x30850], R0 ;  /* 0x030850000c0075a7 */ /* 0x000e64000802017f */
[----:B-1----:R-:W-:Y:S05]  /*18920*/  @!P1 BRA `(.L_x_2898) ;  /* 0x000000d000189947 */ /* 0x002fea0003800000 */
.L_x_2897:
[----:B------:R-:W-:Y:S05]  /*18930*/  BSYNC B1 ;  /* 0x0000000000017941 */ /* 0x000fea0003800000 */
.L_x_2896:
        /* <DEDUP_REMOVED lines=30> */
[----:B------:R-:W-:Y:S01]  /*18b20*/  VIADD R2, R2, 0x280 ;  /* 0x0000028002027836 */ /* 0x000fe20000000000 */
[----:B------:R-:W-:Y:S01]  /*18b30*/  MOV R5, 0x40000040 ;  /* 0x4000004000057802 */ /* 0x000fe20000000f00 */
[----:B------:R-:W-:Y:S02]  /*18b40*/  WARPGROUP.DEPBAR.LE gsb0, 0x0 ;  /* 0x00008000000079c5 */ /* 0x000fe40000010000 */
[----:B------:R-:W-:-:S12]  /*18b50*/  WARPGROUP.ARRIVE ;  /* 0x00000000000079c5 */ /* 0x000fd80000000000 */
        /* <DEDUP_REMOVED lines=14> */
.L_x_2899:
[----:B-----5:R-:W-:Y:S01]  /*18c40*/  FMNMX.FTZ R0, R120, R9, !PT ;  /* 0x0000000978007209 */ /* 0x020fe20007810000 */
[----:B------:R-:W-:Y:S01]  /*18c50*/  ULDC UR4, c[0x0][0x988] ;  /* 0x0002620000047ab9 */ /* 0x000fe20000000800 */
[----:B------:R-:W-:Y:S02]  /*18c60*/  IMAD R13, R13, 0x8, R18 ;  /* 0x000000080d0d7824 */ /* 0x000fe400078e0212 */
        /* <DEDUP_REMOVED lines=46> */
[----:B------:R-:W0:Y:S01]  /*18f50*/  SHFL.BFLY PT, R2, R4, 0x2, 0x1f ;  /* 0x0c401f0004027f89 */ /* 0x000e2200000e0000 */
[----:B------:R-:W-:-:S05]  /*18f60*/  FMNMX.FTZ R3, R167, R0, !PT ;  /* 0x00000000a7037209 */ /* 0x000fca0007810000 */
[----:B------:R-:W1:Y:S01]  /*18f70*/  SHFL.BFLY PT, R0, R3, 0x2, 0x1f ;  /* 0x0c401f0003007f89 */ /* 0x000e6200000e0000 */
[----:B0-----:R-:W-:-:S05]  /*18f80*/  FMNMX.FTZ R4, R4, R2, !PT ;  /* 0x0000000204047209 */ /* 0x001fca0007810000 */
[----:B------:R-:W0:Y:S01]  /*18f90*/  SHFL.BFLY PT, R2, R4, 0x1, 0x1f ;  /* 0x0c201f0004027f89 */ /* 0x000e2200000e0000 */
[----:B-1----:R-:W-:-:S05]  /*18fa0*/  FMNMX.FTZ R3, R3, R0, !PT ;  /* 0x0000000003037209 */ /* 0x002fca0007810000 */
[----:B------:R-:W1:Y:S01]  /*18fb0*/  SHFL.BFLY PT, R0, R3, 0x1, 0x1f ;  /* 0x0c201f0003007f89 */ /* 0x000e6200000e0000 */
[----:B0-----:R-:W-:Y:S01]  /*18fc0*/  FMNMX.FTZ R4, R4, R2, !PT ;  /* 0x0000000204047209 */ /* 0x001fe20007810000 */
[----:B------:R-:W-:-:S04]  /*18fd0*/  IMAD.U32 R2, RZ, RZ, UR4 ;  /* 0x00000004ff027e24 */ /* 0x000fc8000f8e00ff */
[C---:B------:R-:W-:Y:S01]  /*18fe0*/  FADD.FTZ R5, -R4.reuse, R9 ;  /* 0x0000000904057221 */ /* 0x040fe20000010100 */
[----:B------:R-:W-:Y:S01]  /*18ff0*/  FMUL.FTZ R9, R4, R2 ;  /* 0x0000000204097220 */ /* 0x000fe20000410000 */
[----:B-1----:R-:W-:Y:S02]  /*19000*/  FMNMX.FTZ R3, R3, R0, !PT ;  /* 0x0000000003037209 */ /* 0x002fe40007810000 */
[-C--:B------:R-:W-:Y:S01]  /*19010*/  FMUL.FTZ R5, R5, R2.reuse ;  /* 0x0000000205057220 */ /* 0x080fe20000410000 */
[-CC-:B------:R-:W-:Y:S01]  /*19020*/  FFMA.FTZ R169, R125, R2.reuse, -R9.reuse ;  /* 0x000000027da97223 */ /* 0x180fe20000010809 */
[-CC-:B------:R-:W-:Y:S01]  /*19030*/  FFMA.FTZ R125, R129, R2.reuse, -R9.reuse ;  /* 0x00000002817d7223 */ /* 0x180fe20000010809 */
[C---:B------:R-:W-:Y:S01]  /*19040*/  FADD.FTZ R0, -R3.reuse, R10 ;  /* 0x0000000a03007221 */ /* 0x040fe20000010100 */
[-C--:B------:R-:W-:Y:S01]  /*19050*/  FMUL.FTZ R129, R3, R2.reuse ;  /* 0x0000000203817220 */ /* 0x080fe20000410000 */
[-CC-:B------:R-:W-:Y:S01]  /*19060*/  FFMA.FTZ R188, R120, R2.reuse, -R9.reuse ;  /* 0x0000000278bc7223 */ /* 0x180fe20000010809 */
[-C--:B------:R-:W-:Y:S01]  /*19070*/  FFMA.FTZ R171, R121, R2.reuse, -R9 ;  /* 0x0000000279ab7223 */ /* 0x080fe20000010809 */
[-C--:B------:R-:W-:Y:S01]  /*19080*/  FMUL.FTZ R0, R0, R2.reuse ;  /* 0x0000000200007220 */ /* 0x080fe20000410000 */
[-C--:B------:R-:W-:Y:S01]  /*19090*/  FFMA.FTZ R189, R122, R2.reuse, -R129 ;  /* 0x000000027abd7223 */ /* 0x080fe20000010881 */
[-C--:B------:R-:W-:Y:S01]  /*190a0*/  FFMA.FTZ R184, R128, R2.reuse, -R9 ;  /* 0x0000000280b87223 */ /* 0x080fe20000010809 */
[-C--:B------:R-:W-:Y:S01]  /*190b0*/  FFMA.FTZ R128, R123, R2.reuse, -R129 ;  /* 0x000000027b807223 */ /* 0x080fe20000010881 */
[----:B------:R-:W-:Y:S01]  /*190c0*/  MUFU.EX2 R5, R5 ;  /* 0x0000000500057308 */ /* 0x000fe20000000800 */
[-C--:B------:R-:W-:Y:S01]  /*190d0*/  FFMA.FTZ R190, R124, R2.reuse, -R9 ;  /* 0x000000027cbe7223 */ /* 0x080fe20000010809 */
[-CC-:B------:R-:W-:Y:S01]  /*190e0*/  FFMA.FTZ R191, R126, R2.reuse, -R129.reuse ;  /* 0x000000027ebf7223 */ /* 0x180fe20000010881 */
[-CC-:B------:R-:W-:Y:S01]  /*190f0*/  FFMA.FTZ R127, R127, R2.reuse, -R129.reuse ;  /* 0x000000027f7f7223 */ /* 0x180fe20000010881 */
[----:B------:R-:W-:Y:S01]  /*19100*/  FFMA.FTZ R185, R130, R2, -R129 ;  /* 0x0000000282b97223 */ /* 0x000fe20000010881 */
[----:B------:R-:W-:-:S02]  /*19110*/  VIADD R130, R13, 0x30840 ;  /* 0x000308400d827836 */ /* 0x000fc40000000000 */
[-C--:B------:R-:W-:Y:S01]  /*19120*/  FFMA.FTZ R126, R131, R2.reuse, -R129 ;  /* 0x00000002837e7223 */ /* 0x080fe20000010881 */
[-C--:B------:R-:W-:Y:S01]  /*19130*/  FFMA.FTZ R186, R132, R2.reuse, -R9 ;  /* 0x0000000284ba7223 */ /* 0x080fe20000010809 */
[----:B------:R-:W0:Y:S01]  /*19140*/  MUFU.EX2 R188, R188 ;  /* 0x000000bc00bc7308 */ /* 0x000e220000000800 */
[-C--:B------:R-:W-:Y:S01]  /*19150*/  FFMA.FTZ R187, R134, R2.reuse, -R129 ;  /* 0x0000000286bb7223 */ /* 0x080fe20000010881 */
[----:B------:R-:W-:Y:S01]  /*19160*/  PRMT R130, R212, 0x654, R130 ;  /* 0x00000654d4827816 */ /* 0x000fe20000000082 */
[-CC-:B------:R-:W-:Y:S01]  /*19170*/  FFMA.FTZ R124, R133, R2.reuse, -R9.reuse ;  /* 0x00000002857c7223 */ /* 0x180fe20000010809 */
[-C--:B------:R-:W-:Y:S01]  /*19180*/  FFMA.FTZ R180, R136, R2.reuse, -R9 ;  /* 0x0000000288b47223 */ /* 0x080fe20000010809 */
[-CC-:B------:R-:W-:Y:S01]  /*19190*/  FFMA.FTZ R123, R135, R2.reuse, -R129.reuse ;  /* 0x00000002877b7223 */ /* 0x180fe20000010881 */
[----:B------:R1:W-:Y:S01]  /*191a0*/  SYNCS.ARRIVE.TRANS64.RED.A1T0 RZ, [R130+URZ], RZ ;  /* 0x000000ff82ff79a7 */ /* 0x0003e2000810043f */
        /* <DEDUP_REMOVED lines=9> */
[----:B------:R-:W2:Y:S01]  /*19240*/  MUFU.EX2 R189, R189 ;  /* 0x000000bd00bd7308 */ /* 0x000ea20000000800 */
[----:B0-----:R-:W-:Y:S01]  /*19250*/  FFMA.FTZ R7, R5, R7, R188 ;  /* 0x0000000705077223 */ /* 0x001fe200000100bc */
        /* <DEDUP_REMOVED lines=8> */
[-C--:B-1----:R-:W-:Y:S01]  /*192e0*/  FFMA.FTZ R130, R167, R2.reuse, -R129 ;  /* 0x00000002a7827223 */ /* 0x082fe20000010881 */
[-CC-:B------:R-:W-:Y:S01]  /*192f0*/  FFMA.FTZ R121, R137, R2.reuse, -R9.reuse ;  /* 0x0000000289797223 */ /* 0x180fe20000010809 */
[-CC-:B------:R-:W-:Y:S01]  /*19300*/  FFMA.FTZ R182, R140, R2.reuse, -R9.reuse ;  /* 0x000000028cb67223 */ /* 0x180fe20000010809 */
[-CC-:B------:R-:W-:Y:S01]  /*19310*/  FFMA.FTZ R120, R141, R2.reuse, -R9.reuse ;  /* 0x000000028d787223 */ /* 0x180fe20000010809 */
[-CC-:B------:R-:W-:Y:S01]  /*19320*/  FFMA.FTZ R176, R144, R2.reuse, -R9.reuse ;  /* 0x0000000290b07223 */ /* 0x180fe20000010809 */
[----:B------:R-:W-:Y:S01]  /*19330*/  FFMA.FTZ R21, R145, R2, -R9 ;  /* 0x0000000291157223 */ /* 0x000fe20000010809 */
[----:B------:R-:W1:Y:S01]  /*19340*/  MUFU.EX2 R128, R128 ;  /* 0x0000008000807308 */ /* 0x000e620000000800 */
[----:B--2---:R-:W-:Y:S01]  /*19350*/  FFMA.FTZ R6, R0, R6, R189 ;  /* 0x0000000600067223 */ /* 0x004fe200000100bd */
[-CC-:B------:R-:W-:Y:S01]  /*19360*/  FFMA.FTZ R178, R148, R2.reuse, -R9.reuse ;  /* 0x0000000294b27223 */ /* 0x180fe20000010809 */
[-CC-:B------:R-:W-:Y:S01]  /*19370*/  FFMA.FTZ R20, R149, R2.reuse, -R9.reuse ;  /* 0x0000000295147223 */ /* 0x180fe20000010809 */
[-CC-:B------:R-:W-:Y:S01]  /*19380*/  FFMA.FTZ R172, R152, R2.reuse, -R9.reuse ;  /* 0x0000000298ac7223 */ /* 0x180fe20000010809 */
[-CC-:B------:R-:W-:Y:S01]  /*19390*/  FFMA.FTZ R15, R153, R2.reuse, -R9.reuse ;  /* 0x00000002990f7223 */ /* 0x180fe20000010809 */
[-CC-:B------:R-:W-:Y:S01]  /*193a0*/  FFMA.FTZ R174, R156, R2.reuse, -R9.reuse ;  /* 0x000000029cae7223 */ /* 0x180fe20000010809 */
[-C--:B------:R-:W-:Y:S01]  /*193b0*/  FFMA.FTZ R14, R157, R2.reuse, -R9 ;  /* 0x000000029d0e7223 */ /* 0x080fe20000010809 */
[----:B------:R-:W2:Y:S01]  /*193c0*/  MUFU.EX2 R190, R190 ;  /* 0x000000be00be7308 */ /* 0x000ea20000000800 */
[----:B0-----:R-:W-:Y:S01]  /*193d0*/  FADD.FTZ R7, R171, R7 ;  /* 0x00000007ab077221 */ /* 0x001fe20000010000 */
[-CC-:B------:R-:W-:Y:S01]  /*193e0*/  FFMA.FTZ R168, R160, R2.reuse, -R9.reuse ;  /* 0x00000002a0a87223 */ /* 0x180fe20000010809 */
[-CC-:B------:R-:W-:Y:S01]  /*193f0*/  FFMA.FTZ R10, R161, R2.reuse, -R9.reuse ;  /* 0x00000002a10a7223 */ /* 0x180fe20000010809 */
[-CC-:B------:R-:W-:Y:S01]  /*19400*/  FFMA.FTZ R170, R164, R2.reuse, -R9.reuse ;  /* 0x00000002a4aa7223 */ /* 0x180fe20000010809 */
[----:B------:R-:W-:-:S03]  /*19410*/  FFMA.FTZ R9, R165, R2, -R9 ;  /* 0x00000002a5097223 */ /* 0x000fc60000010809 */
        /* <DEDUP_REMOVED lines=90> */
.L_x_2900:
[----:B------:R-:W-:Y:S01]  /*199c0*/  ISETP.GT.AND P1, PT, R11, RZ, PT ;  /* 0x000000ff0b00720c */ /* 0x000fe20003f24270 */
[----:B------:R-:W-:Y:S01]  /*199d0*/  VIADD R12, R12, 0x30860 ;  /* 0x000308600c0c7836 */ /* 0x000fe20000000000 */
[----:B------:R-:W-:Y:S01]  /*199e0*/  F2FP.BF16.F32.PACK_AB R188, R171, R188 ;  /* 0x000000bcabbc723e */ /* 0x000fe200000010ff */
[----:B------:R-:W-:Y:S01]  /*199f0*/  VIADD R11, R11, 0xffffffff ;  /* 0xffffffff0b0b7836 */ /* 0x000fe20000000000 */
[----:B------:R-:W-:Y:S02]  /*19a00*/  F2FP.BF16.F32.PACK_AB R190, R169, R190 ;  /* 0x000000bea9be723e */ /* 0x000fe400000010ff */
        /* <DEDUP_REMOVED lines=9> */
[----:B------:R-:W-:Y:S01]  /*19aa0*/  F2FP.BF16.F32.PACK_AB R191, R127, R191 ;  /* 0x000000bf7fbf723e */ /* 0x000fe200000010ff */
[----:B0-----:R-:W-:Y:S01]  /*19ab0*/  IMAD.MOV.U32 R12, RZ, RZ, R200 ;  /* 0x000000ffff0c7224 */ /* 0x001fe200078e00c8 */
        /* <DEDUP_REMOVED lines=18> */
.L_x_2888:
[----:B------:R-:W-:Y:S05]  /*19be0*/  BSYNC B0 ;  /* 0x0000000000007941 */ /* 0x000fea0003800000 */
.L_x_2887:
        /* <DEDUP_REMOVED lines=99> */
.L_x_2902:
[----:B------:R-:W-:Y:S01]  /*1a220*/  IMAD R10, R197, 0x8, R18 ;  /* 0x00000008c50a7824 */ /* 0x000fe200078e0212 */
[----:B------:R-:W-:-:S04]  /*1a230*/  SHF.L.U32 R5, R200, 0x1f, RZ ;  /* 0x0000001fc8057819 */ /* 0x000fc800000006ff */
[----:B------:R0:W1:Y:S01]  /*1a240*/  SYNCS.PHASECHK.TRANS64.TRYWAIT P1, [R10+URZ+0x30850], R5 ;  /* 0x030850050a0075a7 */ /* 0x000062000802017f */
[----:B------:R-:W-:Y:S05]  /*1a250*/  @!P0 BRA `(.L_x_2903) ;  /* 0x0000000000048947 */ /* 0x000fea0003800000 */
[----:B------:R-:W-:Y:S01]  /*1a260*/  BPT.TRAP 0x1 ;  /* 0x000000040000795c */ /* 0x000fe20000300000 */
.L_x_2903:
        /* <DEDUP_REMOVED lines=9> */
.L_x_2905:
[----:B------:R-:W-:Y:S05]  /*1a300*/  BSYNC B0 ;  /* 0x0000000000007941 */ /* 0x000fea0003800000 */
.L_x_2904:
[----:B------:R-:W-:Y:S01]  /*1a310*/  IMAD.MOV.U32 R8, RZ, RZ, R0 ;  /* 0x000000ffff087224 */ /* 0x000fe200078e0000 */
[----:B------:R-:W-:Y:S01]  /*1a320*/  WARPGROUP.ARRIVE ;  /* 0x00000000000079c5 */ /* 0x000fe20000000000 */
[----:B------:R-:W-:Y:S01]  /*1a330*/  IMAD.MOV.U32 R9, RZ, RZ, 0x40000040 ;  /* 0x40000040ff097424 */ /* 0x000fe200078e00ff */
[----:B01----:R-:W-:Y:S02]  /*1a340*/  SHFL.BFLY PT, R5, R6, 0x2, 0x1f ;  /* 0x0c401f0006057f89 */ /* 0x003fe400000e0000 */
        /* <DEDUP_REMOVED lines=32> */
[----:B------:R-:W-:Y:S02]  /*1a550*/  WARPGROUP.DEPBAR.LE gsb0, 0x0 ;  /* 0x00008000000079c5 */ /* 0x000fe40000010000 */
[----:B------:R-:W-:-:S10]  /*1a560*/  WARPGROUP.ARRIVE ;  /* 0x00000000000079c5 */ /* 0x000fd40000000000 */
[----:B------:R-:W-:Y:S01]  /*1a570*/  HGMMA.64x192x16.F32.BF16 R24, R172, gdesc[UR4].tnspB, R24, gsb0 ;  /* 0x42e00004ac187df0 */ /* 0x000fe20008001818 */
[----:B------:R-:W-:Y:S01]  /*1a580*/  R2UR UR6, R8 ;  /* 0x00000000080672ca */ /* 0x000fe200000e0000 */
[----:B------:R-:W-:Y:S01]  /*1a590*/  FADD.FTZ R8, R5, R6 ;  /* 0x0000000605087221 */ /* 0x000fe20000010000 */
[----:B------:R-:W-:Y:S01]  /*1a5a0*/  R2UR UR7, R9 ;  /* 0x00000000090772ca */ /* 0x000fe200000e0000 */
[----:B------:R-:W0:Y:S01]  /*1a5b0*/  SHFL.BFLY PT, R5, R0, 0x1, 0x1f ;  /* 0x0c201f0000057f89 */ /* 0x000e2200000e0000 */
[----:B------:R-:W-:-:S03]  /*1a5c0*/  CS2R R6, SRZ ;  /* 0x0000000000067805 */ /* 0x000fc6000001ff00 */
        /* <DEDUP_REMOVED lines=19> */
[----:B------:R-:W-:Y:S03]  /*1a700*/  HGMMA.64x192x16.F32.BF16 R24, R168, gdesc[UR4].tnspB, R24, gsb0 ;  /* 0x42e00004a8187df0 */ /* 0x000fe60008001818 */
[----:B------:R-:W-:Y:S02]  /*1a710*/  WARPGROUP.DEPBAR.LE gsb0, 0x0 ;  /* 0x00008000000079c5 */ /* 0x000fe40000010000 */
[----:B--23--:R-:W-:Y:S05]  /*1a720*/  @!P0 BRA `(.L_x_2907) ;  /* 0x0000000000048947 */ /* 0x00cfea0003800000 */
[----:B------:R-:W-:Y:S01]  /*1a730*/  BPT.TRAP 0x1 ;  /* 0x000000040000795c */ /* 0x000fe20000300000 */
.L_x_2907:
        /* <DEDUP_REMOVED lines=54> */
[----:B------:R-:W-:Y:S01]  /*1aaa0*/  SEL R7, RZ, 0x1, P1 ;  /* 0x00000001ff077807 */ /* 0x000fe20000800000 */
[-C--:B0-----:R-:W-:Y:S01]  /*1aab0*/  FMUL.FTZ R123, R83, R6.reuse ;  /* 0x00000006537b7220 */ /* 0x081fe20000410000 */
        /* <DEDUP_REMOVED lines=52> */
.L_x_2808:
[----:B------:R-:W1:Y:S08]  /*1ae00*/  S2UR UR4, SR_CgaCtaId ;  /* 0x00000000000479c3 */ /* 0x000e700000008800 */
[----:B------:R-:W-:Y:S01]  /*1ae10*/  BAR.SYNC.DEFER_BLOCKING 0x5, 0x180 ;  /* 0x0146000000007b1d */ /* 0x000fe20000010000 */
[----:B------:R-:W-:-:S05]  /*1ae20*/  MOV R7, 0x400 ;  /* 0x0000040000077802 */ /* 0x000fca0000000f00 */
[----:B------:R-:W-:Y:S01]  /*1ae30*/  BSSY B0, `(.L_x_2908) ;  /* 0x0000274000007945 */ /* 0x000fe20003800000 */
[----:B-1----:R-:W-:-:S05]  /*1ae40*/  IMAD.U32 R212, RZ, RZ, UR4 ;  /* 0x00000004ffd47e24 */ /* 0x002fca000f8e00ff */
[----:B------:R-:W-:-:S05]  /*1ae50*/  LEA R18, R212, R7, 0x18 ;  /* 0x00000007d4127211 */ /* 0x000fca00078ec0ff */
[----:B------:R0:W1:Y:S01]  /*1ae60*/  LDS.128 R28, [R18+0x308d0] ;  /* 0x0308d000121c7984 */ /* 0x0000620000000c00 */
[----:B------:R-:W-:Y:S06]  /*1ae70*/  BAR.ARV 0x4, 0x180 ;  /* 0x0106000000007b1d */ /* 0x000fec0000002000 */
[----:B------:R-:W-:Y:S05]  /*1ae80*/  @P0 BRA `(.L_x_2909) ;  /* 0x0000001800940947 */ /* 0x000fea0003800000 */
[----:B------:R-:W2:Y:S01]  /*1ae90*/  LDL R10, [R1+0x6c] ;  /* 0x00006c00010a7983 */ /* 0x000ea20000100800 */
[----:B------:R-:W-:Y:S01]  /*1aea0*/  F2FP.BF16.F32.PACK_AB R24, R25, R24 ;  /* 0x000000181918723e */ /* 0x000fe200000010ff */
[----:B------:R-:W-:Y:S01]  /*1aeb0*/  ULDC.64 UR4, c[0x0][0xc00] ;  /* 0x0003000000047ab9 */ /* 0x000fe20000000a00 */
[----:B------:R-:W-:Y:S01]  /*1aec0*/  F2FP.BF16.F32.PACK_AB R25, R136, R26 ;  /* 0x0000001a8819723e */ /* 0x000fe200000010ff */
[----:B------:R-:W3:Y:S01]  /*1aed0*/  S2R R9, SR_SWINHI ;  /* 0x0000000000097919 */ /* 0x000ee20000002f00 */
[----:B------:R-:W-:Y:S01]  /*1aee0*/  F2FP.BF16.F32.PACK_AB R32, R33, R32 ;  /* 0x000000202120723e */ /* 0x000fe200000010ff */
[----:B------:R-:W-:Y:S01]  /*1aef0*/  ULDC.64 UR6, c[0x0][0x208] ;  /* 0x0000820000067ab9 */ /* 0x000fe20000000a00 */
        /* <DEDUP_REMOVED lines=16> */
[----:B---3--:R-:W-:Y:S02]  /*1b000*/  MOV R7, R9 ;  /* 0x0000000900077202 */ /* 0x008fe40000000f00 */
        /* <DEDUP_REMOVED lines=18> */
[----:B------:R-:W-:Y:S01]  /*1b130*/  BAR.SYNC.DEFER_BLOCKING 0x1, 0x100 ;  /* 0x0044000000007b1d */ /* 0x000fe20000010000 */
[----:B--2---:R-:W-:-:S03]  /*1b140*/  IMAD.WIDE R70, R10, 0x2, R6 ;  /* 0x000000020a467825 */ /* 0x004fc600078e0206 */
[C---:B------:R-:W-:Y:S02]  /*1b150*/  IADD3 R141, P5, R70.reuse, 0x4000, RZ ;  /* 0x00004000468d7810 */ /* 0x040fe40007fbe0ff */
[C---:B------:R-:W-:Y:S02]  /*1b160*/  IADD3 R111, P2, R70.reuse, 0x20, RZ ;  /* 0x00000020466f7810 */ /* 0x040fe40007f5e0ff */
[----:B------:R-:W-:Y:S01]  /*1b170*/  LOP3.LUT R20, R141, 0x380, RZ, 0xc0, !PT ;  /* 0x000003808d147812 */ /* 0x000fe200078ec0ff */
[--C-:B------:R-:W-:Y:S01]  /*1b180*/  IMAD.X R21, RZ, RZ, R71.reuse, P5 ;  /* 0x000000ffff157224 */ /* 0x100fe200028e0647 */
[----:B-----5:R-:W-:Y:S01]  /*1b190*/  IADD3 R137, P1, R70, 0x40, RZ ;  /* 0x0000004046897810 */ /* 0x020fe20007f3e0ff */
[--C-:B------:R-:W-:Y:S01]  /*1b1a0*/  IMAD.X R11, RZ, RZ, R71.reuse, P2 ;  /* 0x000000ffff0b7224 */ /* 0x100fe200010e0647 */
[----:B------:R-:W-:Y:S02]  /*1b1b0*/  SHF.R.U64 R20, R20, 0x3, RZ ;  /* 0x0000000314147819 */ /* 0x000fe400000012ff */
[C---:B------:R-:W-:Y:S01]  /*1b1c0*/  IADD3 R139, P6, R70.reuse, 0x60, RZ ;  /* 0x00000060468b7810 */ /* 0x040fe20007fde0ff */
[----:B------:R-:W-:Y:S01]  /*1b1d0*/  IMAD.X R13, RZ, RZ, R71, P1 ;  /* 0x000000ffff0d7224 */ /* 0x000fe200008e0647 */
[----:B------:R-:W-:-:S02]  /*1b1e0*/  IADD3 R58, P2, R70, 0x8000, RZ ;  /* 0x00008000463a7810 */ /* 0x000fc40007f5e0ff */
[----:B------:R-:W-:Y:S01]  /*1b1f0*/  LOP3.LUT R9, R70, 0x380, RZ, 0xc0, !PT ;  /* 0x0000038046097812 */ /* 0x000fe200078ec0ff */
[--C-:B------:R-:W-:Y:S01]  /*1b200*/  IMAD.X R15, RZ, RZ, R71.reuse, P6 ;  /* 0x000000ffff0f7224 */ /* 0x100fe200030e0647 */
[----:B------:R-:W-:Y:S01]  /*1b210*/  LOP3.LUT R10, R111, 0x380, RZ, 0xc0, !PT ;  /* 0x000003806f0a7812 */ /* 0x000fe200078ec0ff */
[----:B------:R-:W-:Y:S01]  /*1b220*/  IMAD.X R59, RZ, RZ, R71, P2 ;  /* 0x000000ffff3b7224 */ /* 0x000fe200010e0647 */
[----:B------:R-:W-:Y:S02]  /*1b230*/  LOP3.LUT R12, R137, 0x380, RZ, 0xc0, !PT ;  /* 0x00000380890c7812 */ /* 0x000fe400078ec0ff */
[----:B------:R-:W-:Y:S02]  /*1b240*/  LOP3.LUT R20, R20, R141, RZ, 0x3c, !PT ;  /* 0x0000008d14147212 */ /* 0x000fe400078e3cff */
[----:B------:R-:W-:Y:S02]  /*1b250*/  LOP3.LUT R14, R139, 0x380, RZ, 0xc0, !PT ;  /* 0x000003808b0e7812 */ /* 0x000fe400078ec0ff */
[----:B------:R-:W-:-:S02]  /*1b260*/  LOP3.LUT R141, R58, 0x380, RZ, 0xc0, !PT ;  /* 0x000003803a8d7812 */ /* 0x000fc400078ec0ff */
[----:B------:R-:W-:Y:S02]  /*1b270*/  SHF.R.U64 R9, R9, 0x3, RZ ;  /* 0x0000000309097819 */ /* 0x000fe400000012ff */
[----:B------:R-:W-:Y:S02]  /*1b280*/  SHF.R.U64 R10, R10, 0x3, RZ ;  /* 0x000000030a0a7819 */ /* 0x000fe400000012ff */
[----:B------:R-:W-:Y:S02]  /*1b290*/  SHF.R.U64 R12, R12, 0x3, RZ ;  /* 0x000000030c0c7819 */ /* 0x000fe400000012ff */
[C---:B------:R-:W-:Y:S02]  /*1b2a0*/  IADD3 R38, P0, R70.reuse, 0x4020, RZ ;  /* 0x0000402046267810 */ /* 0x040fe40007f1e0ff */
[C---:B------:R-:W-:Y:S02]  /*1b2b0*/  IADD3 R46, P4, R70.reuse, 0x4040, RZ ;  /* 0x00004040462e7810 */ /* 0x040fe40007f9e0ff */
[C---:B------:R-:W-:Y:S01]  /*1b2c0*/  IADD3 R54, P3, R70.reuse, 0x4060, RZ ;  /* 0x0000406046367810 */ /* 0x040fe20007f7e0ff */
[--C-:B------:R-:W-:Y:S01]  /*1b2d0*/  IMAD.X R39, RZ, RZ, R71.reuse, P0 ;  /* 0x000000ffff277224 */ /* 0x100fe200000e0647 */
[C---:B-1----:R-:W-:Y:S01]  /*1b2e0*/  IADD3 R28, P1, R70.reuse, 0x8020, RZ ;  /* 0x00008020461c7810 */ /* 0x042fe20007f3e0ff */
[--C-:B------:R-:W-:Y:S01]  /*1b2f0*/  IMAD.X R47, RZ, RZ, R71.reuse, P4 ;  /* 0x000000ffff2f7224 */ /* 0x100fe200020e0647 */
[C---:B------:R-:W-:Y:S01]  /*1b300*/  IADD3 R66, P6, R70.reuse, 0x8040, RZ ;  /* 0x0000804046427810 */ /* 0x040fe20007fde0ff */
[--C-:B------:R-:W-:Y:S01]  /*1b310*/  IMAD.X R55, RZ, RZ, R71.reuse, P3 ;  /* 0x000000ffff377224 */ /* 0x100fe200018e0647 */
[----:B------:R-:W-:Y:S01]  /*1b320*/  IADD3 R72, P5, R70, 0x8060, RZ ;  /* 0x0000806046487810 */ /* 0x000fe20007fbe0ff */
[--C-:B------:R-:W-:Y:S01]  /*1b330*/  IMAD.X R63, RZ, RZ, R71.reuse, P1 ;  /* 0x000000ffff3f7224 */ /* 0x100fe200008e0647 */
[----:B------:R-:W-:Y:S01]  /*1b340*/  SHF.R.U64 R14, R14, 0x3, RZ ;  /* 0x000000030e0e7819 */ /* 0x000fe200000012ff */
[----:B------:R-:W-:Y:S01]  /*1b350*/  IMAD.X R67, RZ, RZ, R71, P6 ;  /* 0x000000ffff437224 */ /* 0x000fe200030e0647 */
[----:B------:R-:W-:-:S02]  /*1b360*/  SHF.R.U64 R141, R141, 0x3, RZ ;  /* 0x000000038d8d7819 */ /* 0x000fc400000012ff */
[----:B------:R-:W-:Y:S01]  /*1b370*/  LOP3.LUT R70, R9, R70, RZ, 0x3c, !PT ;  /* 0x0000004609467212 */ /* 0x000fe200078e3cff */
[----:B------:R-:W-:Y:S01]  /*1b380*/  IMAD.X R9, RZ, RZ, R71, P5 ;  /* 0x000000ffff097224 */ /* 0x000fe200028e0647 */
[----:B------:R-:W-:Y:S02]  /*1b390*/  LOP3.LUT R10, R10, R111, RZ, 0x3c, !PT ;  /* 0x0000006f0a0a7212 */ /* 0x000fe400078e3cff */
[----:B------:R-:W-:Y:S02]  /*1b3a0*/  LOP3.LUT R12, R12, R137, RZ, 0x3c, !PT ;  /* 0x000000890c0c7212 */ /* 0x000fe400078e3cff */
[----:B------:R-:W-:Y:S02]  /*1b3b0*/  LOP3.LUT R14, R14, R139, RZ, 0x3c, !PT ;  /* 0x0000008b0e0e7212 */ /* 0x000fe400078e3cff */
[----:B------:R-:W-:Y:S02]  /*1b3c0*/  LOP3.LUT R111, R38, 0x380, RZ, 0xc0, !PT ;  /* 0x00000380266f7812 */ /* 0x000fe400078ec0ff */
[----:B------:R-:W-:-:S02]  /*1b3d0*/  LOP3.LUT R58, R141, R58, RZ, 0x3c, !PT ;  /* 0x0000003a8d3a7212 */ /* 0x000fc400078e3cff */
[----:B------:R-:W-:Y:S02]  /*1b3e0*/  MOV R70, R70 ;  /* 0x0000004600467202 */ /* 0x000fe40000000f00 */
[----:B------:R-:W-:Y:S02]  /*1b3f0*/  MOV R10, R10 ;  /* 0x0000000a000a7202 */ /* 0x000fe40000000f00 */
[----:B------:R-:W-:Y:S01]  /*1b400*/  MOV R13, R12 ;  /* 0x0000000c000d7202 */ /* 0x000fe20000000f00 */
[----:B------:R-:W-:Y:S01]  /*1b410*/  STSM.16.M88.4 [R70], R24 ;  /* 0x0000001846007844 */ /* 0x000fe20000000200 */
[----:B------:R-:W-:Y:S02]  /*1b420*/  SHF.R.U64 R111, R111, 0x3, RZ ;  /* 0x000000036f6f7819 */ /* 0x000fe400000012ff */
[----:B------:R-:W-:Y:S01]  /*1b430*/  MOV R14, R14 ;  /* 0x0000000e000e7202 */ /* 0x000fe20000000f00 */
[----:B------:R-:W-:Y:S01]  /*1b440*/  STSM.16.M88.4 [R10], R32 ;  /* 0x000000200a007844 */ /* 0x000fe20000000200 */
[----:B------:R-:W-:-:S02]  /*1b450*/  MOV R12, R58 ;  /* 0x0000003a000c7202 */ /* 0x000fc40000000f00 */
[----:B------:R-:W-:Y:S01]  /*1b460*/  MOV R20, R20 ;  /* 0x0000001400147202 */ /* 0x000fe20000000f00 */
[----:B------:R-:W-:Y:S01]  /*1b470*/  STSM.16.M88.4 [R13], R40 ;  /* 0x000000280d007844 */ /* 0x000fe20000000200 */
[----:B------:R-:W-:Y:S01]  /*1b480*/  F2FP.BF16.F32.PACK_AB R58, R61, R60 ;  /* 0x0000003c3d3a723e */ /* 0x000fe200000010ff */
[----:B------:R-:W-:Y:S01]  /*1b490*/  IMAD.MOV.U32 R21, RZ, RZ, RZ ;  /* 0x000000ffff157224 */ /* 0x000fe200078e00ff */
[----:B------:R-:W-:Y:S01]  /*1b4a0*/  F2FP.BF16.F32.PACK_AB R59, R128, R120 ;  /* 0x00000078803b723e */ /* 0x000fe200000010ff */
[----:B------:R-:W-:Y:S01]  /*1b4b0*/  STSM.16.M88.4 [R14], R48 ;  /* 0x000000300e007844 */ /* 0x000fe20000000200 */
[----:B------:R-:W-:Y:S02]  /*1b4c0*/  LOP3.LUT R38, R111, R38, RZ, 0x3c, !PT ;  /* 0x000000266f267212 */ /* 0x000fe400078e3cff */
[----:B------:R-:W-:Y:S01]  /*1b4d0*/  LOP3.LUT R71, R66, 0x380, RZ, 0xc0, !PT ;  /* 0x0000038042477812 */ /* 0x000fe200078ec0ff */
[----:B------:R1:W-:Y:S01]  /*1b4e0*/  STSM.16.M88.4 [R20], R56 ;  /* 0x0000003814007844 */ /* 0x0003e20000000200 */
[----:B------:R-:W-:-:S02]  /*1b4f0*/  LOP3.LUT R111, R72, 0x380, RZ, 0xc0, !PT ;  /* 0x00000380486f7812 */ /* 0x000fc400078ec0ff */
[----:B------:R-:W-:Y:S02]  /*1b500*/  LOP3.LUT R137, R46, 0x380, RZ, 0xc0, !PT ;  /* 0x000003802e897812 */ /* 0x000fe400078ec0ff */
[----:B------:R-:W-:Y:S02]  /*1b510*/  LOP3.LUT R139, R54, 0x380, RZ, 0xc0, !PT ;  /* 0x00000380368b7812 */ /* 0x000fe400078ec0ff */
[----:B------:R-:W-:Y:S02]  /*1b520*/  LOP3.LUT R62, R28, 0x380, RZ, 0xc0, !PT ;  /* 0x000003801c3e7812 */ /* 0x000fe400078ec0ff */
[----:B------:R-:W-:Y:S02]  /*1b530*/  SHF.R.U64 R71, R71, 0x3, RZ ;  /* 0x0000000347477819 */ /* 0x000fe400000012ff */
[----:B------:R-:W-:Y:S02]  /*1b540*/  SHF.R.U64 R111, R111, 0x3, RZ ;  /* 0x000000036f6f7819 */ /* 0x000fe400000012ff */
[----:B------:R-:W-:-:S02]  /*1b550*/  SHF.R.U64 R137, R137, 0x3, RZ ;  /* 0x0000000389897819 */ /* 0x000fc400000012ff */
[----:B------:R-:W-:Y:S01]  /*1b560*/  SHF.R.U64 R139, R139, 0x3, RZ ;  /* 0x000000038b8b7819 */ /* 0x000fe200000012ff */
[----:B-1----:R-:W1:Y:S01]  /*1b570*/  LDC R20, c[0x0][0xbe8] ;  /* 0x0002fa00ff147b82 */ /* 0x002e620000000800 */
[----:B------:R-:W-:Y:S02]  /*1b580*/  SHF.R.U64 R3, R62, 0x3, RZ ;  /* 0x000000033e037819 */ /* 0x000fe400000012ff */
[----:B------:R-:W-:Y:S02]  /*1b590*/  LOP3.LUT R66, R71, R66, RZ, 0x3c, !PT ;  /* 0x0000004247427212 */ /* 0x000fe400078e3cff */
[----:B------:R-:W-:Y:S02]  /*1b5a0*/  LOP3.LUT R8, R111, R72, RZ, 0x3c, !PT ;  /* 0x000000486f087212 */ /* 0x000fe400078e3cff */
[----:B------:R-:W-:Y:S02]  /*1b5b0*/  LOP3.LUT R46, R137, R46, RZ, 0x3c, !PT ;  /* 0x0000002e892e7212 */ /* 0x000fe400078e3cff */
[----:B------:R-:W-:-:S02]  /*1b5c0*/  LOP3.LUT R54, R139, R54, RZ, 0x3c, !PT ;  /* 0x000000368b367212 */ /* 0x000fc400078e3cff */
[----:B------:R-:W-:Y:S02]  /*1b5d0*/  LOP3.LUT R62, R3, R28, RZ, 0x3c, !PT ;  /* 0x0000001c033e7212 */ /* 0x000fe400078e3cff */
[----:B------:R-:W-:Y:S02]  /*1b5e0*/  MOV R2, R66 ;  /* 0x0000004200027202 */ /* 0x000fe40000000f00 */
[----:B------:R-:W-:Y:S02]  /*1b5f0*/  MOV R38, R38 ;  /* 0x0000002600267202 */ /* 0x000fe40000000f00 */
[----:B------:R-:W-:Y:S02]  /*1b600*/  MOV R3, R8 ;  /* 0x0000000800037202 */ /* 0x000fe40000000f00 */
        /* <DEDUP_REMOVED lines=9> */
[----:B------:R-:W-:Y:S01]  /*1b6a0*/  ISETP.NE.U32.AND P0, PT, RZ, UR4, PT ;  /* 0x00000004ff007c0c */ /* 0x000fe2000bf05070 */
[----:B------:R2:W-:Y:S01]  /*1b6b0*/  STSM.16.M88.4 [R46], R8 ;  /* 0x000000082e007844 */ /* 0x0005e20000000200 */
[----:B------:R-:W-:Y:S02]  /*1b6c0*/  MOV R62, R62 ;  /* 0x0000003e003e7202 */ /* 0x000fe40000000f00 */
[----:B------:R-:W-:Y:S01]  /*1b6d0*/  ISETP.NE.AND.EX P0, PT, RZ, UR5, PT, P0 ;  /* 0x00000005ff007c0c */ /* 0x000fe2000bf05300 */
[----:B------:R-:W-:Y:S04]  /*1b6e0*/  STSM.16.M88.4 [R54], R80 ;  /* 0x0000005036007844 */ /* 0x000fe80000000200 */
[----:B------:R3:W-:Y:S04]  /*1b6f0*/  STSM.16.M88.4 [R12], R88 ;  /* 0x000000580c007844 */ /* 0x0007e80000000200 */
[----:B------:R4:W-:Y:S01]  /*1b700*/  STSM.16.M88.4 [R62], R96 ;  /* 0x000000603e007844 */ /* 0x0009e20000000200 */
[----:B--2---:R-:W-:-:S03]  /*1b710*/  F2FP.BF16.F32.PACK_AB R8, R113, R138 ;  /* 0x0000008a7108723e */ /* 0x004fc600000010ff */
[----:B------:R4:W-:Y:S01]  /*1b720*/  STSM.16.M88.4 [R2], R104 ;  /* 0x0000006802007844 */ /* 0x0009e20000000200 */
[----:B------:R-:W-:Y:S02]  /*1b730*/  F2FP.BF16.F32.PACK_AB R9, R115, R114 ;  /* 0x000000727309723e */ /* 0x000fe400000010ff */
[----:B------:R-:W-:Y:S02]  /*1b740*/  F2FP.BF16.F32.PACK_AB R10, R117, R116 ;  /* 0x00000074750a723e */ /* 0x000fe400000010ff */
[----:B------:R-:W-:Y:S02]  /*1b750*/  F2FP.BF16.F32.PACK_AB R11, R119, R118 ;  /* 0x00000076770b723e */ /* 0x000fe400000010ff */
[----:B---3--:R-:W-:-:S03]  /*1b760*/  IADD3 R12, P1, R228, UR4, RZ ;  /* 0x00000004e40c7c10 */ /* 0x008fc6000ff3e0ff */
[----:B------:R4:W-:Y:S01]  /*1b770*/  STSM.16.M88.4 [R3], R8 ;  /* 0x0000000803007844 */ /* 0x0009e20000000200 */
[----:B------:R-:W-:Y:S01]  /*1b780*/  IADD3.X R13, R229, UR5, RZ, P1, !PT ;  /* 0x00000005e50d7c10 */ /* 0x000fe20008ffe4ff */
[----:B------:R-:W-:Y:S01]  /*1b790*/  ULDC.64 UR4, c[0x0][0xc08] ;  /* 0x0003020000047ab9 */ /* 0x000fe20000000a00 */
[----:B------:R-:W-:Y:S01]  /*1b7a0*/  BAR.SYNC.DEFER_BLOCKING 0x1, 0x100 ;  /* 0x0044000000007b1d */ /* 0x000fe20000010000 */
[----:B-1----:R-:W-:Y:S02]  /*1b7b0*/  ISETP.NE.AND P1, PT, R20, 0x1, PT ;  /* 0x000000011400780c */ /* 0x002fe40003f25270 */
[----:B------:R-:W-:-:S04]  /*1b7c0*/  ISETP.NE.U32.AND P2, PT, RZ, UR4, PT ;  /* 0x00000004ff007c0c */ /* 0x000fc8000bf45070 */
[----:B------:R-:W-:-:S07]  /*1b7d0*/  ISETP.NE.AND.EX P2, PT, RZ, UR5, PT, P2 ;  /* 0x00000005ff007c0c */ /* 0x000fce000bf45320 */
[----:B------:R-:W1:Y:S08]  /*1b7e0*/  @P1 LDC R4, c[0x0][0xbec] ;  /* 0x0002fb00ff041b82 */ /* 0x000e700000000800 */
[----:B------:R-:W2:Y:S01]  /*1b7f0*/  @P1 LDC R25, c[0x0][0xbf0] ;  /* 0x0002fc00ff191b82 */ /* 0x000ea20000000800 */
[----:B------:R-:W-:Y:S01]  /*1b800*/  @P2 IADD3 R228, P3, R228, UR4, RZ ;  /* 0x00000004e4e42c10 */ /* 0x000fe2000ff7e0ff */
[----:B------:R-:W-:Y:S01]  /*1b810*/  ULDC UR4, c[0x0][0xa88] ;  /* 0x0002a20000047ab9 */ /* 0x000fe20000000800 */
[----:B------:R4:W5:Y:S01]  /*1b820*/  @P0 LDG.E R21, desc[UR6][R12.64] ;  /* 0x000000060c150981 */ /* 0x000962000c1e1900 */
[----:B------:R-:W-:Y:S01]  /*1b830*/  IMAD.U32 R65, RZ, RZ, UR4 ;  /* 0x00000004ff417e24 */ /* 0x000fe2000f8e00ff */
[----:B------:R-:W-:-:S05]  /*1b840*/  @P2 IADD3.X R229, R229, UR5, RZ, P3, !PT ;  /* 0x00000005e5e52c10 */ /* 0x000fca0009ffe4ff */
[----:B------:R4:W5:Y:S01]  /*1b850*/  @P2 LDG.E R65, desc[UR6][R228.64] ;  /* 0x00000006e4412981 */ /* 0x000962000c1e1900 */
[----:B------:R-:W-:Y:S05]  /*1b860*/  @P2 BRA `(.L_x_2910) ;  /* 0x0000000000142947 */ /* 0x000fea0003800000 */
[----:B------:R-:W-:Y:S05]  /*1b870*/  @!P0 BRA `(.L_x_2910) ;  /* 0x0000000000108947 */ /* 0x000fea0003800000 */
[----:B------:R-:W-:Y:S02]  /*1b880*/  ULDC.64 UR4, c[0x0][0x208] ;  /* 0x0000820000047ab9 */ /* 0x000fe40000000a00 */
[----:B----4-:R-:W3:Y:S04]  /*1b890*/  LDG.E R2, desc[UR4][R12.64] ;  /* 0x000000040c027981 */ /* 0x010ee8000c1e1900 */
[----:B-----5:R-:W3:Y:S02]  /*1b8a0*/  LDG.E R65, desc[UR4][R12.64+0x4] ;  /* 0x000004040c417981 */ /* 0x020ee4000c1e1900 */
[----:B---3--:R-:W-:-:S07]  /*1b8b0*/  IMAD.IADD R65, R65, 0x1, -R2 ;  /* 0x0000000141417824 */ /* 0x008fce00078e0a02 */
.L_x_2910:
[----:B----4-:R-:W3:Y:S01]  /*1b8c0*/  LDL.LU R12, [R1+0x40] ;  /* 0x00004000010c7983 */ /* 0x010ee20000300800 */
[----:B------:R-:W-:Y:S01]  /*1b8d0*/  SHF.R.S32.HI R64, RZ, 0x1f, R227 ;  /* 0x0000001fff407819 */ /* 0x000fe200000114e3 */
[----:B------:R-:W-:Y:S01]  /*1b8e0*/  IMAD.IADD R27, R223, 0x1, R218 ;  /* 0x00000001df1b7824 */ /* 0x000fe200078e02da */
[----:B------:R-:W-:Y:S01]  /*1b8f0*/  ULDC.64 UR4, c[0x0][0xb90] ;  /* 0x0002e40000047ab9 */ /* 0x000fe20000000a00 */
[----:B------:R-:W4:Y:S01]  /*1b900*/  LDL.LU R10, [R1+0x4] ;  /* 0x00000400010a7983 */ /* 0x000f220000300800 */
[--C-:B-----5:R-:W-:Y:S01]  /*1b910*/  SHF.R.S32.HI R3, RZ, 0x1f, R21.reuse ;  /* 0x0000001fff037819 */ /* 0x120fe20000011415 */
[----:B------:R-:W-:Y:S01]  /*1b920*/  IMAD.MOV.U32 R2, RZ, RZ, R21 ;  /* 0x000000ffff027224 */ /* 0x000fe200078e0015 */
[----:B------:R-:W0:Y:S01]  /*1b930*/  @P1 LDC R69, c[0x0][0xbec] ;  /* 0x0002fb00ff451b82 */ /* 0x000e220000000800 */
[----:B------:R-:W4:Y:S01]  /*1b940*/  LDL R70, [R1+0x44] ;  /* 0x0000440001467983 */ /* 0x000f220000100800 */
[----:B-1----:R-:W-:-:S03]  /*1b950*/  @P1 IMAD.HI.U32 R4, R27, R4, RZ ;  /* 0x000000041b041227 */ /* 0x002fc600078e00ff */
[----:B------:R-:W4:Y:S01]  /*1b960*/  LDL R26, [R1+0x68] ;  /* 0x00006800011a7983 */ /* 0x000f220000100800 */
[----:B------:R-:W-:Y:S02]  /*1b970*/  IMAD R8, R64, UR4, RZ ;  /* 0x0000000440087c24 */ /* 0x000fe4000f8e02ff */
[----:B------:R-:W-:Y:S01]  /*1b980*/  IMAD.MOV.U32 R11, RZ, RZ, R27 ;  /* 0x000000ffff0b7224 */ /* 0x000fe200078e001b */
[----:B------:R-:W4:Y:S01]  /*1b990*/  LDL R34, [R1+0x48] ;  /* 0x0000480001227983 */ /* 0x000f220000100800 */
[C---:B------:R-:W-:Y:S01]  /*1b9a0*/  IMAD R15, R227.reuse, UR5, R8 ;  /* 0x00000005e30f7c24 */ /* 0x040fe2000f8e0208 */
[----:B--2---:R-:W-:Y:S01]  /*1b9b0*/  @P1 SHF.R.U32.HI R11, RZ, R25, R4 ;  /* 0x00000019ff0b1219 */ /* 0x004fe20000011604 */
[----:B------:R-:W-:Y:S01]  /*1b9c0*/  IMAD.WIDE.U32 R8, R227, UR4, R2 ;  /* 0x00000004e3087c25 */ /* 0x000fe2000f8e0002 */
[----:B------:R-:W-:-:S03]  /*1b9d0*/  ULDC.64 UR4, c[0x0][0xb98] ;  /* 0x0002e60000047ab9 */ /* 0x000fc60000000a00 */
[----:B------:R-:W-:Y:S01]  /*1b9e0*/  IMAD R65, R65, R20, RZ ;  /* 0x0000001441417224 */ /* 0x000fe200078e02ff */
[----:B------:R-:W-:Y:S01]  /*1b9f0*/  ULDC.64 UR6, c[0x0][0x208] ;  /* 0x0000820000067ab9 */ /* 0x000fe20000000a00 */
[----:B------:R-:W-:Y:S01]  /*1ba00*/  IMAD.IADD R9, R9, 0x1, R15 ;  /* 0x0000000109097824 */ /* 0x000fe200078e020f */
[----:B------:R-:W1:Y:S01]  /*1ba10*/  @P1 LDC R71, c[0x0][0xbf0] ;  /* 0x0002fc00ff471b82 */ /* 0x000e620000000800 */
[----:B------:R-:W-:Y:S01]  /*1ba20*/  IMAD.MOV R25, RZ, RZ, -R11 ;  /* 0x000000ffff197224 */ /* 0x000fe200078e0a0b */
[----:B------:R-:W-:Y:S01]  /*1ba30*/  BSSY B1, `(.L_x_2911) ;  /* 0x00000ae000017945 */ /* 0x000fe20003800000 */
[----:B---3--:R-:W-:Y:S02]  /*1ba40*/  SEL R2, R12, RZ, !P0 ;  /* 0x000000ff0c027207 */ /* 0x008fe40004000000 */
[----:B----4-:R-:W-:Y:S01]  /*1ba50*/  SEL R28, R10, RZ, !P0 ;  /* 0x000000ff0a1c7207 */ /* 0x010fe20004000000 */
[----:B------:R-:W-:Y:S02]  /*1ba60*/  IMAD R13, R70, 0x40, R217 ;  /* 0x00000040460d7824 */ /* 0x000fe400078e02d9 */
[----:B------:R-:W-:-:S02]  /*1ba70*/  IMAD R15, R2, UR4, RZ ;  /* 0x00000004020f7c24 */ /* 0x000fc4000f8e02ff */
[----:B------:R-:W-:-:S04]  /*1ba80*/  IMAD.WIDE R6, R13, 0x2, R6 ;  /* 0x000000020d067825 */ /* 0x000fc800078e0206 */
        /* <DEDUP_REMOVED lines=16> */
[----:B------:R-:W-:Y:S02]  /*1bb90*/  IADD3 R25, P2, R6, 0x1000, RZ ;  /* 0x0000100006197810 */ /* 0x000fe40007f5e0ff */
[----:B------:R-:W-:Y:S02]  /*1bba0*/  SHF.R.U64 R12, R12, 0x3, RZ ;  /* 0x000000030c0c7819 */ /* 0x000fe400000012ff */
[----:B------:R-:W-:Y:S01]  /*1bbb0*/  LEA.HI.X R10, R10, UR5, R11, 0x2, P0 ;  /* 0x000000050a0a7c11 */ /* 0x000fe200080f140b */
[----:B------:R-:W-:Y:S01]  /*1bbc0*/  SHFL.IDX PT, R54, R14, RZ, 0x1c1f ;  /* 0x001c1fff0e367589 */ /* 0x000fe200000e0000 */
[----:B------:R-:W-:Y:S01]  /*1bbd0*/  IADD3 R37, P0, R6, 0x5000, RZ ;  /* 0x0000500006257810 */ /* 0x000fe20007f1e0ff */
[----:B------:R-:W-:Y:S01]  /*1bbe0*/  IMAD.IADD R26, R26, 0x1, R218 ;  /* 0x000000011a1a7824 */ /* 0x000fe200078e02da */
[----:B------:R-:W-:Y:S01]  /*1bbf0*/  LOP3.LUT R12, R12, R9, RZ, 0x3c, !PT ;  /* 0x000000090c0c7212 */ /* 0x000fe200078e3cff */
[----:B------:R-:W-:Y:S01]  /*1bc00*/  IMAD.X R9, RZ, RZ, R7, P2 ;  /* 0x000000ffff097224 */ /* 0x000fe200010e0607 */
[----:B------:R-:W-:Y:S01]  /*1bc10*/  LOP3.LUT R36, R37, 0x380, RZ, 0xc0, !PT ;  /* 0x0000038025247812 */ /* 0x000fe200078ec0ff */
[----:B------:R-:W-:Y:S01]  /*1bc20*/  ULDC.64 UR4, c[0x0][0xaa0] ;  /* 0x0002a80000047ab9 */ /* 0x000fe20000000a00 */
[----:B------:R-:W-:Y:S01]  /*1bc30*/  IADD3 R45, P2, R6, 0x7000, RZ ;  /* 0x00007000062d7810 */ /* 0x000fe20007f5e0ff */
[----:B------:R-:W2:Y:S01]  /*1bc40*/  SHFL.IDX PT, R55, R10, RZ, 0x1c1f ;  /* 0x001c1fff0a377589 */ /* 0x000ea200000e0000 */
[----:B------:R-:W-:-:S02]  /*1bc50*/  SHF.R.U64 R36, R36, 0x3, RZ ;  /* 0x0000000324247819 */ /* 0x000fc400000012ff */
[----:B------:R-:W-:Y:S02]  /*1bc60*/  LOP3.LUT R44, R45, 0x380, RZ, 0xc0, !PT ;  /* 0x000003802d2c7812 */ /* 0x000fe400078ec0ff */
[----:B------:R-:W-:Y:S01]  /*1bc70*/  LOP3.LUT R36, R36, R37, RZ, 0x3c, !PT ;  /* 0x0000002524247212 */ /* 0x000fe200078e3cff */
[--C-:B------:R-:W-:Y:S01]  /*1bc80*/  IMAD.X R37, RZ, RZ, R7.reuse, P0 ;  /* 0x000000ffff257224 */ /* 0x100fe200000e0607 */
[----:B------:R-:W-:Y:S02]  /*1bc90*/  SHF.R.U64 R44, R44, 0x3, RZ ;  /* 0x000000032c2c7819 */ /* 0x000fe400000012ff */
[----:B------:R-:W-:Y:S02]  /*1bca0*/  LOP3.LUT P0, RZ, R34, 0x3, RZ, 0xc0, !PT ;  /* 0x0000000322ff7812 */ /* 0x000fe4000780c0ff */
[----:B------:R-:W-:Y:S01]  /*1bcb0*/  LOP3.LUT R44, R44, R45, RZ, 0x3c, !PT ;  /* 0x0000002d2c2c7212 */ /* 0x000fe200078e3cff */
[----:B------:R-:W-:Y:S01]  /*1bcc0*/  IMAD.X R45, RZ, RZ, R7, P2 ;  /* 0x000000ffff2d7224 */ /* 0x000fe200010e0607 */
[----:B------:R-:W-:-:S02]  /*1bcd0*/  ISETP.GE.OR P2, PT, R26, R65, P0 ;  /* 0x000000411a00720c */ /* 0x000fc40000746670 */
[----:B------:R-:W-:-:S04]  /*1bce0*/  LOP3.LUT R8, R25, 0x380, RZ, 0xc0, !PT ;  /* 0x0000038019087812 */ /* 0x000fc800078ec0ff */
[----:B------:R-:W-:Y:S02]  /*1bcf0*/  SHF.R.U64 R8, R8, 0x3, RZ ;  /* 0x0000000308087819 */ /* 0x000fe400000012ff */
[----:B------:R-:W-:Y:S02]  /*1bd00*/  IADD3 R33, P4, R6, 0x4000, RZ ;  /* 0x0000400006217810 */ /* 0x000fe40007f9e0ff */
[----:B------:R-:W-:Y:S02]  /*1bd10*/  LOP3.LUT R8, R8, R25, RZ, 0x3c, !PT ;  /* 0x0000001908087212 */ /* 0x000fe400078e3cff */
[C---:B------:R-:W-:Y:S01]  /*1bd20*/  IADD3 R25, P5, R6.reuse, 0x3000, RZ ;  /* 0x0000300006197810 */ /* 0x040fe20007fbe0ff */
[----:B--2---:R2:W-:Y:S01]  /*1bd30*/  @!P2 ST.E desc[UR6][R54.64], R0 ;  /* 0x000000003600a985 */ /* 0x0045e2000c101906 */
[----:B------:R-:W-:Y:S01]  /*1bd40*/  IADD3 R41, P3, R6, 0x6000, RZ ;  /* 0x0000600006297810 */ /* 0x000fe20007f7e0ff */
[----:B------:R-:W-:Y:S01]  /*1bd50*/  IMAD.WIDE.U32 R66, R21, UR4, RZ ;  /* 0x0000000415427c25 */ /* 0x000fe2000f8e00ff */
[----:B------:R-:W-:-:S02]  /*1bd60*/  LOP3.LUT R24, R25, 0x380, RZ, 0xc0, !PT ;  /* 0x0000038019187812 */ /* 0x000fc400078ec0ff */
[----:B------:R-:W-:Y:S02]  /*1bd70*/  LOP3.LUT R32, R33, 0x380, RZ, 0xc0, !PT ;  /* 0x0000038021207812 */ /* 0x000fe400078ec0ff */
[----:B------:R-:W-:Y:S01]  /*1bd80*/  LOP3.LUT R40, R41, 0x380, RZ, 0xc0, !PT ;  /* 0x0000038029287812 */ /* 0x000fe200078ec0ff */
[----:B--2---:R-:W-:-:S04]  /*1bd90*/  IMAD R0, R3, UR4, RZ ;  /* 0x0000000403007c24 */ /* 0x004fc8000f8e02ff */
[----:B------:R-:W-:Y:S01]  /*1bda0*/  IMAD R3, R21, UR5, R0 ;  /* 0x0000000515037c24 */ /* 0x000fe2000f8e0200 */
[----:B------:R-:W-:Y:S01]  /*1bdb0*/  SHF.R.U64 R24, R24, 0x3, RZ ;  /* 0x0000000318187819 */ /* 0x000fe200000012ff */
[----:B------:R-:W-:Y:S01]  /*1bdc0*/  SHFL.IDX PT, R58, R14, 0x1, 0x1c1f ;  /* 0x003c1f000e3a7f89 */ /* 0x000fe200000e0000 */
[----:B------:R-:W-:Y:S01]  /*1bdd0*/  SHF.R.U64 R32, R32, 0x3, RZ ;  /* 0x0000000320207819 */ /* 0x000fe200000012ff */
[----:B------:R-:W-:Y:S01]  /*1bde0*/  IMAD.IADD R67, R67, 0x1, R3 ;  /* 0x0000000143437824 */ /* 0x000fe200078e0203 */
[----:B------:R-:W-:Y:S01]  /*1bdf0*/  SHF.R.U64 R40, R40, 0x3, RZ ;  /* 0x0000000328287819 */ /* 0x000fe200000012ff */
[----:B------:R-:W2:Y:S01]  /*1be00*/  SHFL.IDX PT, R59, R10, 0x1, 0x1c1f ;  /* 0x003c1f000a3b7f89 */ /* 0x000ea200000e0000 */
[----:B------:R-:W-:Y:S01]  /*1be10*/  IMAD R3, R226, 0x20, R70 ;  /* 0x00000020e2037824 */ /* 0x000fe200078e0246 */
[----:B------:R-:W-:Y:S01]  /*1be20*/  ULDC.64 UR4, c[0x0][0xae8] ;  /* 0x0002ba0000047ab9 */ /* 0x000fe20000000a00 */
[----:B------:R-:W-:Y:S01]  /*1be30*/  LOP3.LUT R24, R24, R25, RZ, 0x3c, !PT ;  /* 0x0000001918187212 */ /* 0x000fe200078e3cff */
[----:B------:R-:W-:Y:S01]  /*1be40*/  IMAD R64, R64, UR4, RZ ;  /* 0x0000000440407c24 */ /* 0x000fe2000f8e02ff */
[----:B------:R-:W-:Y:S01]  /*1be50*/  LOP3.LUT R32, R32, R33, RZ, 0x3c, !PT ;  /* 0x0000002120207212 */ /* 0x000fe200078e3cff */
[--C-:B------:R-:W-:Y:S01]  /*1be60*/  IMAD.X R13, RZ, RZ, R7.reuse, P6 ;  /* 0x000000ffff0d7224 */ /* 0x100fe200030e0607 */
[----:B------:R-:W-:Y:S01]  /*1be70*/  LOP3.LUT R40, R40, R41, RZ, 0x3c, !PT ;  /* 0x0000002928287212 */ /* 0x000fe200078e3cff */
[--C-:B------:R-:W-:Y:S01]  /*1be80*/  IMAD.X R25, RZ, RZ, R7.reuse, P5 ;  /* 0x000000ffff197224 */ /* 0x100fe200028e0607 */
[C---:B------:R-:W-:Y:S01]  /*1be90*/  IADD3 R49, P6, R6.reuse, 0x8000, RZ ;  /* 0x0000800006317810 */ /* 0x040fe20007fde0ff */
[----:B------:R-:W-:Y:S01]  /*1bea0*/  IMAD.X R33, RZ, RZ, R7, P4 ;  /* 0x000000ffff217224 */ /* 0x000fe200020e0607 */
[----:B------:R-:W-:Y:S01]  /*1beb0*/  IADD3 R53, P5, R6, 0x9000, RZ ;  /* 0x0000900006357810 */ /* 0x000fe20007fbe0ff */
[----:B------:R-:W-:Y:S01]  /*1bec0*/  VIADD R4, R26, 0x8 ;  /* 0x000000081a047836 */ /* 0x000fe20000000000 */
[----:B------:R-:W-:Y:S01]  /*1bed0*/  IADD3 R57, P4, R6, 0xa000, RZ ;  /* 0x0000a00006397810 */ /* 0x000fe20007f9e0ff */
[----:B------:R-:W-:-:S02]  /*1bee0*/  IMAD.IADD R68, R218, 0x1, R3 ;  /* 0x00000001da447824 */ /* 0x000fc400078e0203 */
[----:B------:R-:W-:Y:S01]  /*1bef0*/  IMAD.X R41, RZ, RZ, R7, P3 ;  /* 0x000000ffff297224 */ /* 0x000fe200018e0607 */
[----:B------:R-:W-:Y:S01]  /*1bf00*/  IADD3 R11, P3, R6, 0xb000, RZ ;  /* 0x0000b000060b7810 */ /* 0x000fe20007f7e0ff */
[C---:B------:R-:W-:Y:S02]  /*1bf10*/  IMAD R3, R227.reuse, UR5, R64 ;  /* 0x00000005e3037c24 */ /* 0x040fe4000f8e0240 */
[----:B------:R-:W-:Y:S01]  /*1bf20*/  IMAD.WIDE.U32 R66, R227, UR4, R66 ;  /* 0x00000004e3427c25 */ /* 0x000fe2000f8e0042 */
[----:B------:R-:W-:Y:S01]  /*1bf30*/  LOP3.LUT R48, R49, 0x380, RZ, 0xc0, !PT ;  /* 0x0000038031307812 */ /* 0x000fe200078ec0ff */
[----:B------:R-:W-:Y:S01]  /*1bf40*/  ULDC.64 UR4, c[0x0][0xaf0] ;  /* 0x0002bc0000047ab9 */ /* 0x000fe20000000a00 */
[----:B------:R-:W-:Y:S01]  /*1bf50*/  LOP3.LUT R52, R53, 0x380, RZ, 0xc0, !PT ;  /* 0x0000038035347812 */ /* 0x000fe200078ec0ff */
[----:B0-----:R-:W-:Y:S01]  /*1bf60*/  @P1 IMAD.HI.U32 R0, R68, R69, RZ ;  /* 0x0000004544001227 */ /* 0x001fe200078e00ff */
[----:B------:R-:W-:Y:S02]  /*1bf70*/  LOP3.LUT R56, R57, 0x380, RZ, 0xc0, !PT ;  /* 0x0000038039387812 */ /* 0x000fe400078ec0ff */
[----:B------:R-:W-:Y:S01]  /*1bf80*/  ISETP.GE.OR P0, PT, R4, R65, P0 ;  /* 0x000000410400720c */ /* 0x000fe20000706670 */
[----:B------:R-:W-:Y:S01]  /*1bf90*/  IMAD.IADD R67, R67, 0x1, R3 ;  /* 0x0000000143437824 */ /* 0x000fe200078e0203 */
[----:B------:R-:W-:-:S02]  /*1bfa0*/  LOP3.LUT R15, R6, 0x380, RZ, 0xc0, !PT ;  /* 0x00000380060f7812 */ /* 0x000fc400078ec0ff */
[----:B------:R-:W-:Y:S01]  /*1bfb0*/  LOP3.LUT R4, R11, 0x380, RZ, 0xc0, !PT ;  /* 0x000003800b047812 */ /* 0x000fe200078ec0ff */
[----:B------:R-:W-:Y:S01]  /*1bfc0*/  IMAD.MOV.U32 R21, RZ, RZ, R68 ;  /* 0x000000ffff157224 */ /* 0x000fe200078e0044 */
[----:B------:R-:W-:Y:S01]  /*1bfd0*/  SHF.R.U64 R48, R48, 0x3, RZ ;  /* 0x0000000330307819 */ /* 0x000fe200000012ff */
[----:B------:R-:W-:Y:S01]  /*1bfe0*/  IMAD R3, R2, UR4, RZ ;  /* 0x0000000402037c24 */ /* 0x000fe2000f8e02ff */
[----:B------:R-:W-:Y:S02]  /*1bff0*/  SHF.R.U64 R52, R52, 0x3, RZ ;  /* 0x0000000334347819 */ /* 0x000fe400000012ff */
[----:B------:R-:W-:Y:S02]  /*1c000*/  SHF.R.U64 R56, R56, 0x3, RZ ;  /* 0x0000000338387819 */ /* 0x000fe400000012ff */
[----:B-1----:R-:W-:Y:S02]  /*1c010*/  @P1 SHF.R.U32.HI R21, RZ, R71, R0 ;  /* 0x00000047ff151219 */ /* 0x002fe40000011600 */
[----:B------:R-:W-:-:S02]  /*1c020*/  SHF.R.U64 R15, R15, 0x3, RZ ;  /* 0x000000030f0f7819 */ /* 0x000fc400000012ff */
[----:B------:R-:W-:Y:S01]  /*1c030*/  SHF.R.U64 R4, R4, 0x3, RZ ;  /* 0x0000000304047819 */ /* 0x000fe200000012ff */
[----:B------:R-:W-:Y:S01]  /*1c040*/  IMAD R69, R28, UR5, R3 ;  /* 0x000000051c457c24 */ /* 0x000fe2000f8e0203 */
[----:B------:R-:W-:Y:S01]  /*1c050*/  LOP3.LUT R48, R48, R49, RZ, 0x3c, !PT ;  /* 0x0000003130307212 */ /* 0x000fe200078e3cff */
[----:B------:R-:W-:Y:S01]  /*1c060*/  IMAD.WIDE.U32 R2, R28, UR4, R66 ;  /* 0x000000041c027c25 */ /* 0x000fe2000f8e0042 */
[----:B------:R-:W-:Y:S01]  /*1c070*/  LOP3.LUT R52, R52, R53, RZ, 0x3c, !PT ;  /* 0x0000003534347212 */ /* 0x000fe200078e3cff */
[----:B------:R-:W-:Y:S01]  /*1c080*/  ULDC.64 UR4, c[0x0][0xae0] ;  /* 0x0002b80000047ab9 */ /* 0x000fe20000000a00 */
[----:B------:R-:W-:Y:S01]  /*1c090*/  LOP3.LUT R56, R56, R57, RZ, 0x3c, !PT ;  /* 0x0000003938387212 */ /* 0x000fe200078e3cff */
[----:B------:R-:W-:Y:S01]  /*1c0a0*/  IMAD.X R49, RZ, RZ, R7, P6 ;  /* 0x000000ffff317224 */ /* 0x000fe200030e0607 */
[----:B------:R-:W-:Y:S01]  /*1c0b0*/  SHF.R.S32.HI R0, RZ, 0x1f, R21 ;  /* 0x0000001fff007819 */ /* 0x000fe20000011415 */
[--C-:B------:R-:W-:Y:S01]  /*1c0c0*/  IMAD.X R53, RZ, RZ, R7.reuse, P5 ;  /* 0x000000ffff357224 */ /* 0x100fe200028e0607 */
[----:B------:R-:W-:Y:S01]  /*1c0d0*/  LOP3.LUT R6, R15, R6, RZ, 0x3c, !PT ;  /* 0x000000060f067212 */ /* 0x000fe200078e3cff */
[--C-:B------:R-:W-:Y:S01]  /*1c0e0*/  IMAD.X R57, RZ, RZ, R7.reuse, P4 ;  /* 0x000000ffff397224 */ /* 0x100fe200020e0607 */
[----:B------:R-:W-:Y:S01]  /*1c0f0*/  LOP3.LUT R60, R4, R11, RZ, 0x3c, !PT ;  /* 0x0000000b043c7212 */ /* 0x000fe200078e3cff */
[----:B------:R-:W-:-:S02]  /*1c100*/  IMAD.X R61, RZ, RZ, R7, P3 ;  /* 0x000000ffff3d7224 */ /* 0x000fc400018e0607 */
[----:B------:R-:W-:Y:S01]  /*1c110*/  IMAD.MOV R67, RZ, RZ, -R21 ;  /* 0x000000ffff437224 */ /* 0x000fe200078e0a15 */
[----:B--2---:R0:W-:Y:S01]  /*1c120*/  @!P0 ST.E desc[UR6][R58.64], R5 ;  /* 0x000000053a008985 */ /* 0x0041e2000c101906 */
[----:B------:R-:W-:Y:S02]  /*1c130*/  IMAD R0, R0, UR4, RZ ;  /* 0x0000000400007c24 */ /* 0x000fe4000f8e02ff */
[----:B------:R-:W-:Y:S01]  /*1c140*/  IMAD R67, R20, R67, R68 ;  /* 0x0000004314437224 */ /* 0x000fe200078e0244 */
[----:B------:R-:W5:Y:S01]  /*1c150*/  LD.E.128 R8, desc[UR6][R8.64] ;  /* 0x0000000608087980 */ /* 0x000f62000c101d00 */
[----:B------:R-:W-:-:S03]  /*1c160*/  IMAD.IADD R3, R3, 0x1, R69 ;  /* 0x0000000103037824 */ /* 0x000fc600078e0245 */
[----:B------:R-:W5:Y:S01]  /*1c170*/  LD.E.128 R12, desc[UR6][R12.64] ;  /* 0x000000060c0c7980 */ /* 0x000f62000c101d00 */
[----:B------:R-:W-:-:S03]  /*1c180*/  IMAD R69, R21, UR5, R0 ;  /* 0x0000000515457c24 */ /* 0x000fc6000f8e0200 */
[----:B0-----:R-:W5:Y:S01]  /*1c190*/  LD.E.128 R4, desc[UR6][R6.64] ;  /* 0x0000000606047980 */ /* 0x001f62000c101d00 */
[----:B------:R-:W-:-:S03]  /*1c1a0*/  SHF.R.S32.HI R0, RZ, 0x1f, R67 ;  /* 0x0000001fff007819 */ /* 0x000fc60000011443 */
[----:B------:R-:W5:Y:S04]  /*1c1b0*/  LD.E.128 R24, desc[UR6][R24.64] ;  /* 0x0000000618187980 */ /* 0x000f68000c101d00 */
        /* <DEDUP_REMOVED lines=8> */
[----:B------:R-:W-:Y:S01]  /*1c240*/  IMAD.WIDE.U32 R2, R21, UR4, R2 ;  /* 0x0000000415027c25 */ /* 0x000fe2000f8e0002 */
[----:B------:R-:W-:Y:S01]  /*1c250*/  ULDC.64 UR4, c[0x0][0xad8] ;  /* 0x0002b60000047ab9 */ /* 0x000fe20000000a00 */
[----:B------:R-:W-:Y:S01]  /*1c260*/  @!PT LDS RZ, [RZ] ;  /* 0x00000000fffff984 */ /* 0x000fe20000000800 */
[----:B------:R-:W-:Y:S01]  /*1c270*/  @!PT LDS RZ, [RZ] ;  /* 0x00000000fffff984 */ /* 0x000fe20000000800 */
[----:B------:R-:W-:Y:S01]  /*1c280*/  @!PT LDS RZ, [RZ] ;  /* 0x00000000fffff984 */ /* 0x000fe20000000800 */
[----:B------:R-:W-:Y:S01]  /*1c290*/  @!PT LDS RZ, [RZ] ;  /* 0x00000000fffff984 */ /* 0x000fe20000000800 */
[----:B------:R0:W-:Y:S06]  /*1c2a0*/  MEMBAR.ALL.CTA ;  /* 0x0000000000007992 */ /* 0x0001ec0000008000 */
[----:B0-----:R-:W0:Y:S01]  /*1c2b0*/  FENCE.VIEW.ASYNC.S ;  /* 0x00000000000073c6 */ /* 0x001e220000000000 */
[----:B------:R-:W-:-:S02]  /*1c2c0*/  IMAD.IADD R218, R70, 0x1, R218 ;  /* 0x0000000146da7824 */ /* 0x000fc400078e02da */
[----:B------:R-:W-:Y:S02]  /*1c2d0*/  IMAD.IADD R3, R3, 0x1, R69 ;  /* 0x0000000103037824 */ /* 0x000fe400078e0245 */
[----:B------:R-:W-:Y:S02]  /*1c2e0*/  IMAD R20, R0, UR4, RZ ;  /* 0x0000000400147c24 */ /* 0x000fe4000f8e02ff */
[----:B------:R-:W-:Y:S02]  /*1c2f0*/  VIADD R0, R218, 0x20 ;  /* 0x00000020da007836 */ /* 0x000fe40000000000 */
[C---:B------:R-:W-:Y:S02]  /*1c300*/  IMAD R21, R67.reuse, UR5, R20 ;  /* 0x0000000543157c24 */ /* 0x040fe4000f8e0214 */
[----:B------:R-:W-:Y:S01]  /*1c310*/  IMAD.WIDE.U32 R2, R67, UR4, R2 ;  /* 0x0000000443027c25 */ /* 0x000fe2000f8e0002 */
[-C--:B------:R-:W-:Y:S01]  /*1c320*/  ISETP.GE.AND P1, PT, R0, R65.reuse, PT ;  /* 0x000000410000720c */ /* 0x080fe20003f26270 */
[----:B------:R-:W-:Y:S01]  /*1c330*/  ULDC.64 UR4, c[0x0][0xa80] ;  /* 0x0002a00000047ab9 */ /* 0x000fe20000000a00 */
[----:B------:R-:W-:Y:S01]  /*1c340*/  ISETP.GE.AND P2, PT, R218, R65, PT ;  /* 0x00000041da00720c */ /* 0x000fe20003f46270 */
[----:B------:R-:W-:Y:S01]  /*1c350*/  VIADD R0, R18, 0x30820 ;  /* 0x0003082012007836 */ /* 0x000fe20000000000 */
[----:B------:R-:W-:Y:S01]  /*1c360*/  LEA R28, P3, R2, UR4, 0x1 ;  /* 0x00000004021c7c11 */ /* 0x000fe2000f8608ff */
[----:B------:R-:W-:-:S03]  /*1c370*/  IMAD.IADD R3, R3, 0x1, R21 ;  /* 0x0000000103037824 */ /* 0x000fc600078e0215 */
[----:B------:R-:W-:Y:S02]  /*1c380*/  PRMT R0, RZ, 0x654, R0 ;  /* 0x00000654ff007816 */ /* 0x000fe40000000000 */
[----:B------:R-:W-:Y:S01]  /*1c390*/  LEA.HI.X R64, R2, UR5, R3, 0x1, P3 ;  /* 0x0000000502407c11 */ /* 0x000fe200098f0c03 */
[----:B------:R-:W-:Y:S01]  /*1c3a0*/  VIADD R20, R218, 0x40 ;  /* 0x00000040da147836 */ /* 0x000fe20000000000 */
[----:B0-----:R0:W-:Y:S01]  /*1c3b0*/  SYNCS.ARRIVE.TRANS64.RED.A1T0 RZ, [R0+URZ], RZ ;  /* 0x000000ff00ff79a7 */ /* 0x0011e2000810043f */
[----:B------:R1:W2:Y:S01]  /*1c3c0*/  SHFL.IDX PT, R66, R28, RZ, 0x181f ;  /* 0x00181fff1c427589 */ /* 0x0002a200000e0000 */
[----:B------:R-:W-:Y:S02]  /*1c3d0*/  SHF.R.S32.HI R68, RZ, 0x1f, R217 ;  /* 0x0000001fff447819 */ /* 0x000fe400000114d9 */
[----:B------:R-:W-:Y:S01]  /*1c3e0*/  ISETP.GE.AND P0, PT, R20, R65, PT ;  /* 0x000000411400720c */ /* 0x000fe20003f06270 */
[----:B0-----:R1:W0:Y:S01]  /*1c3f0*/  SHFL.IDX PT, R0, R64, RZ, 0x181f ;  /* 0x00181fff40007589 */ /* 0x00122200000e0000 */
[----:B------:R-:W-:-:S02]  /*1c400*/  SHF.R.S32.HI R69, RZ, 0x1f, R224 ;  /* 0x0000001fff457819 */ /* 0x000fc400000114e0 */
[----:B------:R-:W-:Y:S01]  /*1c410*/  SHF.R.S32.HI R70, RZ, 0x1f, R225 ;  /* 0x0000001fff467819 */ /* 0x000fe200000114e1 */
[----:B------:R-:W-:Y:S08]  /*1c420*/  @P2 BRA `(.L_x_2912) ;  /* 0x0000000000382947 */ /* 0x000ff00003800000 */
[----:B------:R-:W-:Y:S01]  /*1c430*/  ULDC UR4, c[0x0][0xac8] ;  /* 0x0002b20000047ab9 */ /* 0x000fe20000000800 */
[----:B------:R-:W-:Y:S01]  /*1c440*/  ULDC.64 UR6, c[0x0][0x208] ;  /* 0x0000820000067ab9 */ /* 0x000fe20000000a00 */
[----:B------:R-:W-:Y:S02]  /*1c450*/  ISETP.GE.AND P4, PT, R217, UR4, PT ;  /* 0x00000004d9007c0c */ /* 0x000fe4000bf86270 */
[----:B------:R-:W-:Y:S02]  /*1c460*/  ISETP.GE.AND P3, PT, R224, UR4, PT ;  /* 0x00000004e0007c0c */ /* 0x000fe4000bf66270 */
[----:B------:R-:W-:-:S09]  /*1c470*/  ISETP.GE.AND P2, PT, R225, UR4, PT ;  /* 0x00000004e1007c0c */ /* 0x000fd2000bf46270 */
[CC--:B--2---:R-:W-:Y:S02]  /*1c480*/  @!P4 LEA R2, P6, R217.reuse, R66.reuse, 0x1 ;  /* 0x00000042d902c211 */ /* 0x0c4fe400078c08ff */
        /* <DEDUP_REMOVED lines=8> */
.L_x_2912:
[----:B------:R-:W-:Y:S05]  /*1c510*/  BSYNC B1 ;  /* 0x0000000000017941 */ /* 0x000fea0003800000 */
.L_x_2911:
[----:B0-----:R0:W4:Y:S01]  /*1c520*/  SHFL.IDX PT, R0, R64, 0x1, 0x181f ;  /* 0x00381f0040007f89 */ /* 0x00112200000e0000 */
[----:B------:R-:W-:Y:S03]  /*1c530*/  BSSY B1, `(.L_x_2913) ;  /* 0x0000011000017945 */ /* 0x000fe60003800000 */
[----:B---3-5:R0:W3:Y:S01]  /*1c540*/  SHFL.IDX PT, R6, R28, 0x1, 0x181f ;  /* 0x00381f001c067f89 */ /* 0x0280e200000e0000 */
[----:B------:R-:W-:Y:S05]  /*1c550*/  @P1 BRA `(.L_x_2914) ;  /* 0x0000000000381947 */ /* 0x000fea0003800000 */
[----:B------:R-:W-:Y:S01]  /*1c560*/  ULDC UR4, c[0x0][0xac8] ;  /* 0x0002b20000047ab9 */ /* 0x000fe20000000800 */
[----:B------:R-:W-:Y:S01]  /*1c570*/  ULDC.64 UR6, c[0x0][0x208] ;  /* 0x0000820000067ab9 */ /* 0x000fe20000000a00 */
        /* <DEDUP_REMOVED lines=12> */
.L_x_2914:
[----:B------:R-:W-:Y:S05]  /*1c640*/  BSYNC B1 ;  /* 0x0000000000017941 */ /* 0x000fea0003800000 */
.L_x_2913:
[----:B----4-:R4:W0:Y:S01]  /*1c650*/  SHFL.IDX PT, R0, R64, 0x2, 0x181f ;  /* 0x00581f0040007f89 */ /* 0x01082200000e0000 */
[----:B------:R-:W-:Y:S03]  /*1c660*/  BSSY B1, `(.L_x_2915) ;  /* 0x0000011000017945 */ /* 0x000fe60003800000 */
[----:B---3--:R4:W3:Y:S01]  /*1c670*/  SHFL.IDX PT, R6, R28, 0x2, 0x181f ;  /* 0x00581f001c067f89 */ /* 0x0088e200000e0000 */
        /* <DEDUP_REMOVED lines=15> */
.L_x_2916:
[----:B------:R-:W-:Y:S05]  /*1c770*/  BSYNC B1 ;  /* 0x0000000000017941 */ /* 0x000fea0003800000 */
.L_x_2915:
[----:B0-----:R-:W-:Y:S01]  /*1c780*/  VIADD R0, R218, 0x60 ;  /* 0x00000060da007836 */ /* 0x001fe20000000000 */
[----:B-1--4-:R-:W0:Y:S04]  /*1c790*/  SHFL.IDX PT, R64, R64, 0x3, 0x181f ;  /* 0x00781f0040407f89 */ /* 0x012e2800000e0000 */
[----:B------:R-:W-:Y:S01]  /*1c7a0*/  ISETP.GE.AND P0, PT, R0, R65, PT ;  /* 0x000000410000720c */ /* 0x000fe20003f06270 */
[----:B------:R-:W1:-:S12]  /*1c7b0*/  SHFL.IDX PT, R28, R28, 0x3, 0x181f ;  /* 0x00781f001c1c7f89 */ /* 0x000e5800000e0000 */
[----:B------:R-:W-:Y:S05]  /*1c7c0*/  @P0 BRA `(.L_x_2917) ;  /* 0x0000000c00680947 */ /* 0x000fea0003800000 */
[----:B------:R-:W-:Y:S01]  /*1c7d0*/  ULDC UR4, c[0x0][0xac8] ;  /* 0x0002b20000047ab9 */ /* 0x000fe20000000800 */
[----:B------:R-:W-:Y:S01]  /*1c7e0*/  ULDC.64 UR6, c[0x0][0x208] ;  /* 0x0000820000067ab9 */ /* 0x000fe20000000a00 */
[----:B------:R-:W-:Y:S02]  /*1c7f0*/  ISETP.GE.AND P2, PT, R217, UR4, PT ;  /* 0x00000004d9007c0c */ /* 0x000fe4000bf46270 */
[----:B------:R-:W-:-:S11]  /*1c800*/  ISETP.GE.AND P3, PT, R224, UR4, PT ;  /* 0x00000004e0007c0c */ /* 0x000fd6000bf66270 */
[CC--:B-1----:R-:W-:Y:S02]  /*1c810*/  @!P2 LEA R2, P0, R217.reuse, R28.reuse, 0x1 ;  /* 0x0000001cd902a211 */ /* 0x0c2fe400078008ff */
[C---:B------:R-:W-:Y:S02]  /*1c820*/  @!P3 LEA R4, P1, R224.reuse, R28, 0x1 ;  /* 0x0000001ce004b211 */ /* 0x040fe400078208ff */
[-C--:B0-----:R-:W-:Y:S02]  /*1c830*/  @!P2 LEA.HI.X R3, R217, R64.reuse, R68, 0x1, P0 ;  /* 0x00000040d903a211 */ /* 0x081fe400000f0c44 */
[----:B------:R-:W-:Y:S02]  /*1c840*/  ISETP.GE.AND P0, PT, R225, UR4, PT ;  /* 0x00000004e1007c0c */ /* 0x000fe4000bf06270 */
[----:B------:R-:W-:Y:S01]  /*1c850*/  @!P3 LEA.HI.X R5, R224, R64, R69, 0x1, P1 ;  /* 0x00000040e005b211 */ /* 0x000fe200008f0c45 */
[----:B------:R4:W-:Y:S04]  /*1c860*/  @!P2 ST.E.128 desc[UR6][R2.64], R24 ;  /* 0x000000180200a985 */ /* 0x0009e8000c101d06 */
[----:B------:R4:W-:Y:S06]  /*1c870*/  @!P3 ST.E.128 desc[UR6][R4.64], R44 ;  /* 0x0000002c0400b985 */ /* 0x0009ec000c101d06 */
[----:B------:R-:W-:Y:S05]  /*1c880*/  @P0 BRA `(.L_x_2917) ;  /* 0x0000000c00380947 */ /* 0x000fea0003800000 */
[----:B----4-:R-:W-:Y:S01]  /*1c890*/  LEA R2, P0, R225, R28, 0x1 ;  /* 0x0000001ce1027211 */ /* 0x010fe200078008ff */
[----:B------:R-:W-:-:S03]  /*1c8a0*/  ULDC.64 UR4, c[0x0][0x208] ;  /* 0x0000820000047ab9 */ /* 0x000fc60000000a00 */
[----:B------:R-:W-:-:S05]  /*1c8b0*/  LEA.HI.X R3, R225, R64, R70, 0x1, P0 ;  /* 0x00000040e1037211 */ /* 0x000fca00000f0c46 */
[----:B------:R0:W-:Y:S01]  /*1c8c0*/  ST.E.128 desc[UR4][R2.64], R60 ;  /* 0x0000003c02007985 */ /* 0x0001e2000c101d04 */
[----:B------:R-:W-:Y:S05]  /*1c8d0*/  BRA `(.L_x_2917) ;  /* 0x0000000c00247947 */ /* 0x000fea0003800000 */
.L_x_2909:
[----:B------:R-:W-:Y:S01]  /*1c8e0*/  ULDC.64 UR4, c[0x0][0xc00] ;  /* 0x0003000000047ab9 */ /* 0x000fe20000000a00 */
[----:B------:R-:W2:Y:S01]  /*1c8f0*/  LDC R21, c[0x0][0xbe8] ;  /* 0x0002fa00ff157b82 */ /* 0x000ea20000000800 */
[----:B------:R-:W-:Y:S01]  /*1c900*/  ISETP.NE.U32.AND P0, PT, RZ, UR4, PT ;  /* 0x00000004ff007c0c */ /* 0x000fe2000bf05070 */
[----:B------:R-:W-:Y:S01]  /*1c910*/  IMAD.MOV.U32 R6, RZ, RZ, RZ ;  /* 0x000000ffff067224 */ /* 0x000fe200078e00ff */
[----:B------:R-:W-:Y:S01]  /*1c920*/  IADD3 R2, P1, R228, UR4, RZ ;  /* 0x00000004e4027c10 */ /* 0x000fe2000ff3e0ff */
[----:B------:R-:W-:Y:S01]  /*1c930*/  ULDC.64 UR6, c[0x0][0x208] ;  /* 0x0000820000067ab9 */ /* 0x000fe20000000a00 */
[----:B------:R-:W-:Y:S02]  /*1c940*/  ISETP.NE.AND.EX P0, PT, RZ, UR5, PT, P0 ;  /* 0x00000005ff007c0c */ /* 0x000fe4000bf05300 */
[----:B------:R-:W-:Y:S01]  /*1c950*/  IADD3.X R3, R229, UR5, RZ, P1, !PT ;  /* 0x00000005e5037c10 */ /* 0x000fe20008ffe4ff */
[----:B------:R-:W-:Y:S02]  /*1c960*/  ULDC.64 UR4, c[0x0][0xc08] ;  /* 0x0003020000047ab9 */ /* 0x000fe40000000a00 */
[----:B------:R-:W-:-:S04]  /*1c970*/  ISETP.NE.U32.AND P1, PT, RZ, UR4, PT ;  /* 0x00000004ff007c0c */ /* 0x000fc8000bf25070 */
[----:B------:R-:W-:Y:S01]  /*1c980*/  ISETP.NE.AND.EX P1, PT, RZ, UR5, PT, P1 ;  /* 0x00000005ff007c0c */ /* 0x000fe2000bf25310 */
[----:B------:R-:W3:Y:S03]  /*1c990*/  S2R R9, SR_TID.X ;  /* 0x0000000000097919 */ /* 0x000ee60000002100 */
[----:B------:R4:W5:Y:S09]  /*1c9a0*/  @P0 LDG.E R6, desc[UR6][R2.64] ;  /* 0x0000000602060981 */ /* 0x000972000c1e1900 */
[----:B------:R-:W-:Y:S01]  /*1c9b0*/  @P1 IADD3 R228, P2, R228, UR4, RZ ;  /* 0x00000004e4e41c10 */ /* 0x000fe2000ff5e0ff */
[----:B------:R-:W-:-:S02]  /*1c9c0*/  ULDC UR4, c[0x0][0xa88] ;  /* 0x0002a20000047ab9 */ /* 0x000fc40000000800 */
[----:B------:R-:W-:Y:S01]  /*1c9d0*/  IMAD.U32 R0, RZ, RZ, UR4 ;  /* 0x00000004ff007e24 */ /* 0x000fe2000f8e00ff */
[----:B------:R-:W-:Y:S02]  /*1c9e0*/  @P1 IADD3.X R229, R229, UR5, RZ, P2, !PT ;  /* 0x00000005e5e51c10 */ /* 0x000fe400097fe4ff */
[----:B--2---:R-:W-:-:S03]  /*1c9f0*/  ISETP.NE.AND P2, PT, R21, 0x1, PT ;  /* 0x000000011500780c */ /* 0x004fc60003f45270 */
[----:B------:R4:W5:Y:S10]  /*1ca00*/  @P1 LDG.E R0, desc[UR6][R228.64] ;  /* 0x00000006e4001981 */ /* 0x000974000c1e1900 */
[----:B------:R-:W2:Y:S01]  /*1ca10*/  @P2 LDC R20, c[0x0][0xbec] ;  /* 0x0002fb00ff142b82 */ /* 0x000ea20000000800 */
[----:B---3--:R-:W-:-:S05]  /*1ca20*/  VIADD R4, R9, 0xffffff80 ;  /* 0xffffff8009047836 */ /* 0x008fca0000000000 */
[----:B------:R-:W-:Y:S02]  /*1ca30*/  ISETP.GE.AND P3, PT, R4, 0x80, PT ;  /* 0x000000800400780c */ /* 0x000fe40003f66270 */
[----:B------:R-:W3:Y:S01]  /*1ca40*/  @P2 LDC R25, c[0x0][0xbf0] ;  /* 0x0002fc00ff192b82 */ /* 0x000ee20000000800 */
[----:B----4-:R-:W-:Y:S10]  /*1ca50*/  @P1 BRA `(.L_x_2918) ;  /* 0x0000000000141947 */ /* 0x010ff40003800000 */
[----:B------:R-:W-:Y:S05]  /*1ca60*/  @!P0 BRA `(.L_x_2918) ;  /* 0x0000000000108947 */ /* 0x000fea0003800000 */
[----:B------:R-:W-:Y:S02]  /*1ca70*/  ULDC.64 UR4, c[0x0][0x208] ;  /* 0x0000820000047ab9 */ /* 0x000fe40000000a00 */
[----:B------:R-:W4:Y:S04]  /*1ca80*/  LDG.E R5, desc[UR4][R2.64] ;  /* 0x0000000402057981 */ /* 0x000f28000c1e1900 */
[----:B-----5:R-:W4:Y:S02]  /*1ca90*/  LDG.E R0, desc[UR4][R2.64+0x4] ;  /* 0x0000040402007981 */ /* 0x020f24000c1e1900 */
[----:B----4-:R-:W-:-:S07]  /*1caa0*/  IMAD.IADD R0, R0, 0x1, -R5 ;  /* 0x0000000100007824 */ /* 0x010fce00078e0a05 */
.L_x_2918:
[----:B------:R-:W4:Y:S04]  /*1cab0*/  LDL.LU R3, [R1+0x4] ;  /* 0x0000040001037983 */ /* 0x000f280000300800 */
[----:B------:R-:W2:Y:S01]  /*1cac0*/  LDL.LU R2, [R1+0x40] ;  /* 0x0000400001027983 */ /* 0x000ea20000300800 */
[----:B------:R-:W-:Y:S01]  /*1cad0*/  BSSY B1, `(.L_x_2919) ;  /* 0x000002d000017945 */ /* 0x000fe20003800000 */
[----:B------:R-:W-:Y:S02]  /*1cae0*/  SHF.R.S32.HI R10, RZ, 0x1f, R227 ;  /* 0x0000001fff0a7819 */ /* 0x000fe400000114e3 */
[----:B-----5:R-:W-:Y:S02]  /*1caf0*/  SHF.R.S32.HI R11, RZ, 0x1f, R6 ;  /* 0x0000001fff0b7819 */ /* 0x020fe40000011406 */
[----:B----4-:R-:W-:-:S02]  /*1cb00*/  SEL R13, R3, RZ, !P0 ;  /* 0x000000ff030d7207 */ /* 0x010fc40004000000 */
[----:B--2---:R-:W-:Y:S01]  /*1cb10*/  SEL R12, R2, RZ, !P0 ;  /* 0x000000ff020c7207 */ /* 0x004fe20004000000 */
[----:B------:R-:W-:Y:S06]  /*1cb20*/  @P3 BRA `(.L_x_2920) ;  /* 0x00000000009c3947 */ /* 0x000fec0003800000 */
[----:B------:R-:W2:Y:S01]  /*1cb30*/  LDC R14, c[0x0][0xbe8] ;  /* 0x0002fa00ff0e7b82 */ /* 0x000ea20000000800 */
[----:B------:R-:W-:Y:S01]  /*1cb40*/  IADD3 R9, R218, -0x80, R9 ;  /* 0xffffff80da097810 */ /* 0x000fe20007ffe009 */
[----:B--2---:R-:W-:-:S05]  /*1cb50*/  IMAD R2, R0, R14, RZ ;  /* 0x0000000e00027224 */ /* 0x004fca00078e02ff */
[----:B------:R-:W-:-:S13]  /*1cb60*/  ISETP.GE.AND P0, PT, R9, R2, PT ;  /* 0x000000020900720c */ /* 0x000fda0003f06270 */
[----:B------:R-:W-:Y:S05]  /*1cb70*/  @P0 BRA `(.L_x_2920) ;  /* 0x0000000000880947 */ /* 0x000fea0003800000 */
[----:B------:R-:W-:Y:S01]  /*1cb80*/  ISETP.NE.AND P0, PT, R14, 0x1, PT ;  /* 0x000000010e00780c */ /* 0x000fe20003f05270 */
[----:B------:R-:W-:Y:S01]  /*1cb90*/  ULDC.64 UR4, c[0x0][0xb90] ;  /* 0x0002e40000047ab9 */ /* 0x000fe20000000a00 */
[----:B------:R-:W-:Y:S01]  /*1cba0*/  IMAD.MOV.U32 R2, RZ, RZ, R6 ;  /* 0x000000ffff027224 */ /* 0x000fe200078e0006 */
[----:B------:R-:W-:Y:S01]  /*1cbb0*/  ULDC.64 UR6, c[0x0][0x208] ;  /* 0x0000820000067ab9 */ /* 0x000fe20000000a00 */
        /* <DEDUP_REMOVED lines=14> */
[----:B------:R-:W-:Y:S02]  /*1cca0*/  IMAD.MOV R7, RZ, RZ, -R5 ;  /* 0x000000ffff077224 */ /* 0x000fe400078e0a05 */
[----:B------:R-:W-:Y:S01]  /*1ccb0*/  IMAD R8, R13, UR5, R4 ;  /* 0x000000050d087c24 */ /* 0x000fe2000f8e0204 */
[----:B------:R-:W-:Y:S01]  /*1ccc0*/  ULDC.64 UR4, c[0x0][0xb88] ;  /* 0x0002e20000047ab9 */ /* 0x000fe20000000a00 */
[----:B------:R-:W-:Y:S01]  /*1ccd0*/  IMAD R7, R14, R7, R9 ;  /* 0x000000070e077224 */ /* 0x000fe200078e0209 */
[----:B------:R-:W-:-:S04]  /*1cce0*/  SHF.R.S32.HI R9, RZ, 0x1f, R5 ;  /* 0x0000001fff097819 */ /* 0x000fc80000011405 */
        /* <DEDUP_REMOVED lines=11> */
.L_x_2920:
[----:B------:R-:W-:Y:S05]  /*1cda0*/  BSYNC B1 ;  /* 0x0000000000017941 */ /* 0x000fea0003800000 */
.L_x_2919:
[----:B------:R-:W4:Y:S01]  /*1cdb0*/  LDL R8, [R1+0x44] ;  /* 0x0000440001087983 */ /* 0x000f220000100800 */
[----:B------:R-:W-:Y:S01]  /*1cdc0*/  ULDC.64 UR4, c[0x0][0xaa0] ;  /* 0x0002a80000047ab9 */ /* 0x000fe20000000a00 */
[----:B------:R-:W-:Y:S01]  /*1cdd0*/  BSSY B1, `(.L_x_2921) ;  /* 0x0000040000017945 */ /* 0x000fe20003800000 */
[----:B--2---:R-:W-:Y:S01]  /*1cde0*/  IMAD R3, R11, UR4, RZ ;  /* 0x000000040b037c24 */ /* 0x004fe2000f8e02ff */
[----:B------:R-:W-:-:S03]  /*1cdf0*/  SHF.R.S32.HI R14, RZ, 0x1f, R225 ;  /* 0x0000001fff0e7819 */ /* 0x000fc600000114e1 */
[C---:B------:R-:W-:Y:S02]  /*1ce00*/  IMAD R5, R6.reuse, UR5, R3 ;  /* 0x0000000506057c24 */ /* 0x040fe4000f8e0203 */
[----:B------:R-:W-:Y:S01]  /*1ce10*/  IMAD.WIDE.U32 R2, R6, UR4, RZ ;  /* 0x0000000406027c25 */ /* 0x000fe2000f8e00ff */
[----:B------:R-:W-:-:S03]  /*1ce20*/  ULDC.64 UR4, c[0x0][0xae8] ;  /* 0x0002ba0000047ab9 */ /* 0x000fc60000000a00 */
[----:B------:R-:W-:Y:S02]  /*1ce30*/  IMAD.IADD R3, R3, 0x1, R5 ;  /* 0x0000000103037824 */ /* 0x000fe400078e0205 */
[----:B------:R-:W-:Y:S02]  /*1ce40*/  IMAD R6, R10, UR4, RZ ;  /* 0x000000040a067c24 */ /* 0x000fe4000f8e02ff */
[----:B------:R-:W-:-:S04]  /*1ce50*/  IMAD.WIDE.U32 R2, R227, UR4, R2 ;  /* 0x00000004e3027c25 */ /* 0x000fc8000f8e0002 */
[----:B----4-:R-:W-:-:S04]  /*1ce60*/  IMAD R7, R226, 0x20, R8 ;  /* 0x00000020e2077824 */ /* 0x010fc800078e0208 */
[----:B------:R-:W-:Y:S02]  /*1ce70*/  IMAD.IADD R9, R218, 0x1, R7 ;  /* 0x00000001da097824 */ /* 0x000fe400078e0207 */
[----:B------:R-:W-:Y:S01]  /*1ce80*/  IMAD R7, R227, UR5, R6 ;  /* 0x00000005e3077c24 */ /* 0x000fe2000f8e0206 */
[----:B------:R-:W-:Y:S01]  /*1ce90*/  ULDC.64 UR4, c[0x0][0xaf0] ;  /* 0x0002bc0000047ab9 */ /* 0x000fe20000000a00 */
[----:B------:R-:W-:-:S04]  /*1cea0*/  @P2 IMAD.HI.U32 R4, R9, R20, RZ ;  /* 0x0000001409042227 */ /* 0x000fc800078e00ff */
[----:B------:R-:W-:Y:S01]  /*1ceb0*/  IMAD.MOV.U32 R5, RZ, RZ, R9 ;  /* 0x000000ffff057224 */ /* 0x000fe200078e0009 */
[----:B---3--:R-:W-:Y:S01]  /*1cec0*/  @P2 SHF.R.U32.HI R5, RZ, R25, R4 ;  /* 0x00000019ff052219 */ /* 0x008fe20000011604 */
        /* <DEDUP_REMOVED lines=16> */
[----:B------:R-:W-:Y:S01]  /*1cfd0*/  IMAD.IADD R218, R8, 0x1, R218 ;  /* 0x0000000108da7824 */ /* 0x000fe200078e02da */
[----:B------:R-:W-:Y:S01]  /*1cfe0*/  SHF.R.S32.HI R8, RZ, 0x1f, R217 ;  /* 0x0000001fff087819 */ /* 0x000fe200000114d9 */
[----:B------:R-:W-:Y:S02]  /*1cff0*/  IMAD R21, R0, R21, RZ ;  /* 0x0000001500157224 */ /* 0x000fe400078e02ff */
[C---:B------:R-:W-:Y:S02]  /*1d000*/  IMAD R5, R7.reuse, UR5, R4 ;  /* 0x0000000507057c24 */ /* 0x040fe4000f8e0204 */
[----:B------:R-:W-:Y:S01]  /*1d010*/  IMAD.WIDE.U32 R2, R7, UR4, R2 ;  /* 0x0000000407027c25 */ /* 0x000fe2000f8e0002 */
[C---:B------:R-:W-:Y:S01]  /*1d020*/  ISETP.GE.AND P2, PT, R218.reuse, R21, PT ;  /* 0x00000015da00720c */ /* 0x040fe20003f46270 */
[----:B------:R-:W-:Y:S01]  /*1d030*/  ULDC.64 UR4, c[0x0][0xa80] ;  /* 0x0002a00000047ab9 */ /* 0x000fe20000000a00 */
[----:B------:R-:W-:Y:S01]  /*1d040*/  SHF.R.S32.HI R7, RZ, 0x1f, R224 ;  /* 0x0000001fff077819 */ /* 0x000fe200000114e0 */
        /* <DEDUP_REMOVED lines=10> */
[----:B------:R-:W-:Y:S01]  /*1d0f0*/  ULDC UR4, c[0x0][0xac8] ;  /* 0x0002b20000047ab9 */ /* 0x000fe20000000800 */
[----:B------:R-:W-:Y:S01]  /*1d100*/  ULDC.64 UR6, c[0x0][0x208] ;  /* 0x0000820000067ab9 */ /* 0x000fe20000000a00 */
[----:B------:R-:W-:Y:S02]  /*1d110*/  ISETP.GE.AND P4, PT, R217, UR4, PT ;  /* 0x00000004d9007c0c */ /* 0x000fe4000bf86270 */
[----:B------:R-:W-:Y:S02]  /*1d120*/  ISETP.GE.AND P3, PT, R224, UR4, PT ;  /* 0x00000004e0007c0c */ /* 0x000fe4000bf66270 */
[----:B------:R-:W-:-:S09]  /*1d130*/  ISETP.GE.AND P2, PT, R225, UR4, PT ;  /* 0x00000004e1007c0c */ /* 0x000fd2000bf46270 */
[CC--:B---3--:R-:W-:Y:S02]  /*1d140*/  @!P4 LEA R10, P6, R217.reuse, R2.reuse, 0x1 ;  /* 0x00000002d90ac211 */ /* 0x0c8fe400078c08ff */
[C---:B------:R-:W-:Y:S02]  /*1d150*/  @!P3 LEA R12, P5, R224.reuse, R2, 0x1 ;  /* 0x00000002e00cb211 */ /* 0x040fe400078a08ff */
[----:B----4-:R-:W-:Y:S02]  /*1d160*/  @!P4 LEA.HI.X R11, R217, R0, R8, 0x1, P6 ;  /* 0x00000000d90bc211 */ /* 0x010fe400030f0c08 */
[C---:B------:R-:W-:Y:S02]  /*1d170*/  @!P2 LEA R2, P6, R225.reuse, R2, 0x1 ;  /* 0x00000002e102a211 */ /* 0x040fe400078c08ff */
[-C--:B------:R-:W-:Y:S01]  /*1d180*/  @!P3 LEA.HI.X R13, R224, R0.reuse, R7, 0x1, P5 ;  /* 0x00000000e00db211 */ /* 0x080fe200028f0c07 */
[----:B------:R3:W-:Y:S01]  /*1d190*/  @!P4 ST.E.128 desc[UR6][R10.64], RZ ;  /* 0x000000ff0a00c985 */ /* 0x0007e2000c101d06 */
[----:B------:R-:W-:-:S03]  /*1d1a0*/  @!P2 LEA.HI.X R3, R225, R0, R14, 0x1, P6 ;  /* 0x00000000e103a211 */ /* 0x000fc600030f0c0e */
[----:B------:R3:W-:Y:S04]  /*1d1b0*/  @!P3 ST.E.128 desc[UR6][R12.64], RZ ;  /* 0x000000ff0c00b985 */ /* 0x0007e8000c101d06 */
[----:B------:R3:W-:Y:S02]  /*1d1c0*/  @!P2 ST.E.128 desc[UR6][R2.64], RZ ;  /* 0x000000ff0200a985 */ /* 0x0007e4000c101d06 */
.L_x_2922:
[----:B------:R-:W-:Y:S05]  /*1d1d0*/  BSYNC B1 ;  /* 0x0000000000017941 */ /* 0x000fea0003800000 */
.L_x_2921:
        /* <DEDUP_REMOVED lines=18> */
.L_x_2924:
[----:B------:R-:W-:Y:S05]  /*1d300*/  BSYNC B1 ;  /* 0x0000000000017941 */ /* 0x000fea0003800000 */
.L_x_2923:
[----:B0-----:R0:W0:Y:S01]  /*1d310*/  SHFL.IDX PT, R0, R5, 0x2, 0x181f ;  /* 0x00581f0005007f89 */ /* 0x00102200000e0000 */
[----:B------:R-:W-:Y:S03]  /*1d320*/  BSSY B1, `(.L_x_2925) ;  /* 0x0000011000017945 */ /* 0x000fe60003800000 */
[----:B---3--:R3:W0:Y:S01]  /*1d330*/  SHFL.IDX PT, R2, R4, 0x2, 0x181f ;  /* 0x00581f0004027f89 */ /* 0x00862200000e0000 */
[----:B------:R-:W-:Y:S05]  /*1d340*/  @P0 BRA `(.L_x_2926) ;  /* 0x0000000000380947 */ /* 0x000fea0003800000 */
[----:B------:R-:W-:Y:S01]  /*1d350*/  ULDC UR4, c[0x0][0xac8] ;  /* 0x0002b20000047ab9 */ /* 0x000fe20000000800 */
[----:B------:R-:W-:Y:S01]  /*1d360*/  ULDC.64 UR6, c[0x0][0x208] ;  /* 0x0000820000067ab9 */ /* 0x000fe20000000a00 */
        /* <DEDUP_REMOVED lines=9> */
[----:B------:R0:W-:Y:S04]  /*1d400*/  @!P3 ST.E.128 desc[UR6][R10.64], RZ ;  /* 0x000000ff0a00b985 */ /* 0x0001e8000c101d06 */
[----:B------:R0:W-:Y:S04]  /*1d410*/  @!P4 ST.E.128 desc[UR6][R12.64], RZ ;  /* 0x000000ff0c00c985 */ /* 0x0001e8000c101d06 */
[----:B------:R0:W-:Y:S02]  /*1d420*/  @!P5 ST.E.128 desc[UR6][R2.64], RZ ;  /* 0x000000ff0200d985 */ /* 0x0001e4000c101d06 */
.L_x_2926:
[----:B------:R-:W-:Y:S05]  /*1d430*/  BSYNC B1 ;  /* 0x0000000000017941 */ /* 0x000fea0003800000 */
.L_x_2925:
[----:B0-----:R-:W-:Y:S01]  /*1d440*/  VIADD R0, R218, 0x60 ;  /* 0x00000060da007836 */ /* 0x001fe20000000000 */
[----:B------:R0:W0:Y:S04]  /*1d450*/  SHFL.IDX PT, R6, R5, 0x3, 0x181f ;  /* 0x00781f0005067f89 */ /* 0x00002800000e0000 */
[----:B------:R-:W-:Y:S01]  /*1d460*/  ISETP.GE.AND P0, PT, R0, R21, PT ;  /* 0x000000150000720c */ /* 0x000fe20003f06270 */
[----:B------:R0:W0:-:S12]  /*1d470*/  SHFL.IDX PT, R2, R4, 0x3, 0x181f ;  /* 0x00781f0004027f89 */ /* 0x00001800000e0000 */
[----:B------:R-:W-:Y:S05]  /*1d480*/  @P0 BRA `(.L_x_2917) ;  /* 0x0000000000380947 */ /* 0x000fea0003800000 */
[----:B------:R-:W-:Y:S01]  /*1d490*/  ULDC UR4, c[0x0][0xac8] ;  /* 0x0002b20000047ab9 */ /* 0x000fe20000000800 */
[----:B------:R-:W-:Y:S01]  /*1d4a0*/  ULDC.64 UR6, c[0x0][0x208] ;  /* 0x0000820000067ab9 */ /* 0x000fe20000000a00 */
[----:B------:R-:W-:Y:S02]  /*1d4b0*/  ISETP.GE.AND P3, PT, R217, UR4, PT ;  /* 0x00000004d9007c0c */ /* 0x000fe4000bf66270 */
[----:B------:R-:W-:Y:S02]  /*1d4c0*/  ISETP.GE.AND P4, PT, R224, UR4, PT ;  /* 0x00000004e0007c0c */ /* 0x000fe4000bf86270 */
[----:B------:R-:W-:-:S09]  /*1d4d0*/  ISETP.GE.AND P5, PT, R225, UR4, PT ;  /* 0x00000004e1007c0c */ /* 0x000fd2000bfa6270 */
[-C--:B0-234-:R-:W-:Y:S02]  /*1d4e0*/  @!P3 LEA R4, P0, R217, R2.reuse, 0x1 ;  /* 0x00000002d904b211 */ /* 0x09dfe400078008ff */
        /* <DEDUP_REMOVED lines=8> */
.L_x_2917:
[----:B------:R-:W-:Y:S05]  /*1d570*/  BSYNC B0 ;  /* 0x0000000000007941 */ /* 0x000fea0003800000 */
.L_x_2908:
[----:B------:R-:W-:Y:S02]  /*1d580*/  ULDC UR4, c[0x0][0xc3c] ;  /* 0x00030f0000047ab9 */ /* 0x000fe40000000800 */
[----:B-1----:R-:W-:-:S13]  /*1d590*/  ISETP.GE.AND P0, PT, R31, UR4, PT ;  /* 0x000000041f007c0c */ /* 0x002fda000bf06270 */
[----:B------:R-:W-:Y:S05]  /*1d5a0*/  @!P0 BRA `(.L_x_2927) ;  /* 0xfffffe3c00488947 */ /* 0x000fea000383ffff */
[----:B------:R-:W-:Y:S05]  /*1d5b0*/  BRA `(.L_x_2691) ;  /* 0x0000007000947947 */ /* 0x000fea0003800000 */
.L_x_2689:
        /* <DEDUP_REMOVED lines=18> */
.L_x_2928:
[----:B------:R-:W-:Y:S01]  /*1d6e0*/  LOP3.LUT R5, R0, 0x1f, RZ, 0xc0, !PT ;  /* 0x0000001f00057812 */ /* 0x000fe200078ec0ff */
[----:B------:R-:W-:Y:S01]  /*1d6f0*/  ULDC UR4, c[0x0][0xc3c] ;  /* 0x00030f0000047ab9 */ /* 0x000fe20000000800 */
[----:B------:R-:W-:Y:S01]  /*1d700*/  ULDC.64 UR6, c[0x0][0x208] ;  /* 0x0000820000067ab9 */ /* 0x000fe20000000a00 */
[----:B------:R-:W-:Y:S01]  /*1d710*/  ULDC UR5, c[0x0][0xc38] ;  /* 0x00030e0000057ab9 */ /* 0x000fe20000000800 */
[----:B------:R-:W-:-:S04]  /*1d720*/  ISETP.NE.AND P0, PT, R5, 0x1f, PT ;  /* 0x0000001f0500780c */ /* 0x000fc80003f05270 */
[----:B------:R-:W-:-:S13]  /*1d730*/  ISETP.GE.OR P1, PT, R5, UR4, !P0 ;  /* 0x0000000405007c0c */ /* 0x000fda000c726670 */
[----:B0-----:R-:W0:Y:S02]  /*1d740*/  @!P1 LDC.64 R2, c[0x0][0xc80] ;  /* 0x00032000ff029b82 */ /* 0x001e240000000a00 */
[----:B0-----:R-:W-:-:S05]  /*1d750*/  @!P1 IMAD.WIDE.U32 R2, R5, 0x4, R2 ;  /* 0x0000000405029825 */ /* 0x001fca00078e0002 */
[----:B------:R-:W2:Y:S01]  /*1d760*/  @!P1 LDG.E R4, desc[UR6][R2.64] ;  /* 0x0000000602049981 */ /* 0x000ea2000c1e1900 */
[C---:B------:R-:W-:Y:S01]  /*1d770*/  ISETP.NE.AND P1, PT, R5.reuse, RZ, PT ;  /* 0x000000ff0500720c */ /* 0x040fe20003f25270 */
[----:B------:R-:W0:Y:S01]  /*1d780*/  S2UR UR6, SR_CTAID.X ;  /* 0x00000000000679c3 */ /* 0x000e220000002500 */
[C---:B------:R-:W-:Y:S01]  /*1d790*/  ISETP.GE.U32.AND P2, PT, R5.reuse, 0x2, PT ;  /* 0x000000020500780c */ /* 0x040fe20003f46070 */
[----:B------:R-:W-:Y:S01]  /*1d7a0*/  UMOV UR4, URZ ;  /* 0x0000003f00047c82 */ /* 0x000fe20008000000 */
[C---:B------:R-:W-:Y:S01]  /*1d7b0*/  ISETP.GE.U32.AND P3, PT, R5.reuse, 0x4, PT ;  /* 0x000000040500780c */ /* 0x040fe20003f66070 */
[----:B------:R-:W-:Y:S01]  /*1d7c0*/  IMAD.MOV.U32 R16, RZ, RZ, RZ ;  /* 0x000000ffff107224 */ /* 0x000fe200078e00ff */
        /* <DEDUP_REMOVED lines=12> */
[----:B-1----:R-:W-:-:S04]  /*1d890*/  SEL R2, R2, RZ, P4 ;  /* 0x000000ff02027207 */ /* 0x002fc80002000000 */
[----:B------:R-:W-:-:S05]  /*1d8a0*/  IADD3 R2, R3, R2, RZ ;  /* 0x0000000203027210 */ /* 0x000fca0007ffe0ff */
        /* <DEDUP_REMOVED lines=13> */
.L_x_2934:
        /* <DEDUP_REMOVED lines=9> */
[----:B------:R-:W0:Y:S01]  /*1da10*/  LDC.64 R2, c[0x0][0xc80] ;  /* 0x00032000ff027b82 */ /* 0x000e220000000a00 */
[----:B------:R-:W-:Y:S01]  /*1da20*/  ULDC.64 UR8, c[0x0][0x208] ;  /* 0x0000820000087ab9 */ /* 0x000fe20000000a00 */
[----:B0-----:R-:W-:-:S05]  /*1da30*/  IMAD.WIDE R2, R7, 0x4, R2 ;  /* 0x0000000407027825 */ /* 0x001fca00078e0202 */
[----:B------:R0:W5:Y:S02]  /*1da40*/  LDG.E R4, desc[UR8][R2.64] ;  /* 0x0000000802047981 */ /* 0x000164000c1e1900 */
.L_x_2933:
[----:B------:R-:W-:Y:S05]  /*1da50*/  BSYNC B0 ;  /* 0x0000000000007941 */ /* 0x000fea0003800000 */
.L_x_2932:
        /* <DEDUP_REMOVED lines=20> */
.L_x_2930:
[----:B------:R-:W-:Y:S01]  /*1dba0*/  IMAD.IADD R13, R6, 0x1, -R3 ;  /* 0x00000001060d7824 */ /* 0x000fe200078e0a03 */
[----:B------:R-:W-:-:S03]  /*1dbb0*/  ULDC.64 UR8, c[0x0][0x208] ;  /* 0x0000820000087ab9 */ /* 0x000fc60000000a00 */
        /* <DEDUP_REMOVED lines=19> */
.L_x_2935:
        /* <DEDUP_REMOVED lines=59> */
.L_x_2931:
[----:B------:R-:W-:Y:S02]  /*1e0a0*/  IMAD.MOV.U32 R17, RZ, RZ, RZ ;  /* 0x000000ffff117224 */ /* 0x000fe400078e00ff */
[----:B------:R-:W-:Y:S02]  /*1e0b0*/  IMAD.U32 R16, RZ, RZ, UR6 ;  /* 0x00000006ff107e24 */ /* 0x000fe4000f8e00ff */
[----:B------:R-:W-:-:S07]  /*1e0c0*/  IMAD.MOV.U32 R18, RZ, RZ, RZ ;  /* 0x000000ffff127224 */ /* 0x000fce00078e00ff */
.L_x_2936:
[----:B------:R-:W-:-:S13]  /*1e0d0*/  ISETP.NE.AND P0, PT, R5, RZ, PT ;  /* 0x000000ff0500720c */ /* 0x000fda0003f05270 */
[----:B------:R-:W0:Y:S01]  /*1e0e0*/  @!P0 S2R R3, SR_CgaCtaId ;  /* 0x0000000000038919 */ /* 0x000e220000008800 */
[----:B------:R-:W-:-:S04]  /*1e0f0*/  @!P0 MOV R2, 0x400 ;  /* 0x0000040000028802 */ /* 0x000fc80000000f00 */
[----:B0-----:R-:W-:-:S05]  /*1e100*/  @!P0 LEA R2, R3, R2, 0x18 ;  /* 0x0000000203028211 */ /* 0x001fca00078ec0ff */
[----:B------:R0:W-:Y:S01]  /*1e110*/  @!P0 STS.128 [R2+0x308d0], R16 ;  /* 0x0308d01002008388 */ /* 0x0001e20000000c00 */
[----:B------:R-:W-:Y:S06]  /*1e120*/  BAR.ARV 0x5, 0x180 ;  /* 0x0146000000007b1d */ /* 0x000fec0000002000 */
.L_x_2929:
[----:B------:R2:W-:Y:S01]  /*1e130*/  STL [R1+0x28], RZ ;  /* 0x000028ff01007387 */ /* 0x0005e20000100800 */
[----:B------:R-:W-:Y:S01]  /*1e140*/  ULDC UR4, c[0x0][0xc3c] ;  /* 0x00030f0000047ab9 */ /* 0x000fe20000000800 */
[----:B------:R-:W-:Y:S01]  /*1e150*/  IMAD.MOV.U32 R28, RZ, RZ, 0x1 ;  /* 0x00000001ff1c7424 */ /* 0x000fe200078e00ff */
[----:B-1----:R-:W-:Y:S01]  /*1e160*/  ISETP.GE.AND P0, PT, R19, UR4, PT ;  /* 0x0000000413007c0c */ /* 0x002fe2000bf06270 */
[----:B------:R-:W-:-:S12]  /*1e170*/  IMAD.MOV.U32 R26, RZ, RZ, RZ ;  /* 0x000000ffff1a7224 */ /* 0x000fd800078e00ff */
[----:B--2---:R-:W-:Y:S05]  /*1e180*/  @P0 BRA `(.L_x_2937) ;  /* 0x0000006000c40947 */ /* 0x004fea0003800000 */
        /* <DEDUP_REMOVED lines=10> */
[----:B------:R-:W-:Y:S01]  /*1e230*/  LOP3.LUT R2, R3, 0x38, R0, 0x78, !PT ;  /* 0x0000003803027812 */ /* 0x000fe200078e7800 */
        /* <DEDUP_REMOVED lines=15> */
.L_x_3040:
[----:B0-----:R-:W0:Y:S01]  /*1e330*/  LDC.64 R30, c[0x0][0xc88] ;  /* 0x00032200ff1e7b82 */ /* 0x001e220000000a00 */
[----:B------:R-:W-:Y:S01]  /*1e340*/  ULDC.64 UR4, c[0x0][0x208] ;  /* 0x0000820000047ab9 */ /* 0x000fe20000000a00 */
[----:B0-----:R-:W-:-:S06]  /*1e350*/  IMAD.WIDE R30, R19, 0x4, R30 ;  /* 0x00000004131e7825 */ /* 0x001fcc00078e021e */
[----:B--2---:R-:W2:Y:S01]  /*1e360*/  LDG.E R30, desc[UR4][R30.64] ;  /* 0x000000041e1e7981 */ /* 0x004ea2000c1e1900 */
[----:B------:R-:W-:Y:S05]  /*1e370*/  YIELD ;  /* 0x0000000000007946 */ /* 0x000fea0003800000 */
[----:B------:R-:W-:Y:S01]  /*1e380*/  ULDC.64 UR4, c[0x0][0xa28] ;  /* 0x00028a0000047ab9 */ /* 0x000fe20000000a00 */
[----:B------:R-:W-:Y:S01]  /*1e390*/  ULDC.64 UR8, c[0x0][0xa18] ;  /* 0x0002860000087ab9 */ /* 0x000fe20000000a00 */
[----:B------:R-:W-:Y:S01]  /*1e3a0*/  ISETP.NE.U32.AND P0, PT, RZ, UR4, PT ;  /* 0x00000004ff007c0c */ /* 0x000fe2000bf05070 */
[----:B-1----:R-:W-:Y:S01]  /*1e3b0*/  IMAD.MOV.U32 R12, RZ, RZ, RZ ;  /* 0x000000ffff0c7224 */ /* 0x002fe200078e00ff */
[----:B------:R-:W-:Y:S01]  /*1e3c0*/  ULDC.64 UR10, c[0x0][0x208] ;  /* 0x00008200000a7ab9 */ /* 0x000fe20000000a00 */
[----:B------:R-:W-:Y:S01]  /*1e3d0*/  ULDC.64 UR6, c[0x0][0xa10] ;  /* 0x0002840000067ab9 */ /* 0x000fe20000000a00 */
[----:B------:R-:W-:-:S02]  /*1e3e0*/  ISETP.NE.AND.EX P0, PT, RZ, UR5, PT, P0 ;  /* 0x00000005ff007c0c */ /* 0x000fc4000bf05300 */
[----:B------:R-:W-:-:S04]  /*1e3f0*/  ISETP.NE.U32.AND P2, PT, RZ, UR8, PT ;  /* 0x00000008ff007c0c */ /* 0x000fc8000bf45070 */
[----:B------:R-:W-:Y:S02]  /*1e400*/  ISETP.NE.AND.EX P2, PT, RZ, UR9, PT, P2 ;  /* 0x00000009ff007c0c */ /* 0x000fe4000bf45320 */
[----:B--2---:R-:W-:-:S05]  /*1e410*/  SHF.R.S32.HI R0, RZ, 0x1f, R30 ;  /* 0x0000001fff007819 */ /* 0x004fca000001141e */
[C---:B------:R-:W-:Y:S01]  /*1e420*/  @P0 LEA R2, P1, R30.reuse, UR4, 0x2 ;  /* 0x000000041e020c11 */ /* 0x040fe2000f8210ff */
[C---:B------:R-:W-:Y:S01]  /*1e430*/  IMAD.SHL.U32 R23, R30.reuse, 0x4, RZ ;  /* 0x000000041e177824 */ /* 0x040fe200078e00ff */
[C-C-:B------:R-:W-:Y:S01]  /*1e440*/  SHF.L.U64.HI R24, R30.reuse, 0x2, R0.reuse ;  /* 0x000000021e187819 */ /* 0x140fe20000010200 */
[----:B------:R0:W-:Y:S01]  /*1e450*/  STL [R1+0x20], R0 ;  /* 0x0000200001007387 */ /* 0x0001e20000100800 */
[----:B------:R-:W-:Y:S01]  /*1e460*/  @P0 LEA.HI.X R3, R30, UR5, R0, 0x2, P1 ;  /* 0x000000051e030c11 */ /* 0x000fe200088f1400 */
[----:B------:R-:W-:-:S04]  /*1e470*/  ULDC.64 UR4, c[0x0][0xa00] ;  /* 0x0002800000047ab9 */ /* 0x000fc80000000a00 */
[----:B------:R1:W2:Y:S01]  /*1e480*/  @P0 LDG.E R12, desc[UR10][R2.64] ;  /* 0x0000000a020c0981 */ /* 0x0002a2000c1e1900 */
[----:B------:R-:W-:Y:S01]  /*1e490*/  ISETP.NE.U32.AND P0, PT, RZ, UR4, PT ;  /* 0x00000004ff007c0c */ /* 0x000fe2000bf05070 */
[----:B------:R-:W-:Y:S01]  /*1e4a0*/  IMAD.MOV.U32 R34, RZ, RZ, RZ ;  /* 0x000000ffff227224 */ /* 0x000fe200078e00ff */
        /* <DEDUP_REMOVED lines=9> */
[----:B------:R-:W-:Y:S01]  /*1e540*/  @P2 IADD3 R6, P3, R23, UR8, RZ ;  /* 0x0000000817062c10 */ /* 0x000fe2000ff7e0ff */
[----:B------:R-:W-:Y:S01]  /*1e550*/  IMAD.U32 R8, RZ, RZ, UR4 ;  /* 0x00000004ff087e24 */ /* 0x000fe2000f8e00ff */
[----:B------:R-:W-:Y:S01]  /*1e560*/  ULDC.64 UR4, c[0x0][0x418] ;  /* 0x0001060000047ab9 */ /* 0x000fe20000000a00 */
[----:B------:R-:W5:Y:S01]  /*1e570*/  @P0 LDG.E R34, desc[UR10][R2.64] ;  /* 0x0000000a02220981 */ /* 0x000f62000c1e1900 */
[----:B------:R-:W-:-:S03]  /*1e580*/  @P2 IADD3.X R7, R24, UR9, RZ, P3, !PT ;  /* 0x0000000918072c10 */ /* 0x000fc60009ffe4ff */
        /* <DEDUP_REMOVED lines=10> */
[----:B---3--:R0:W-:Y:S01]  /*1e630*/  STL [R1+0x18], R8 ;  /* 0x0000180801007387 */ /* 0x0081e20000100800 */
[----:B------:R-:W-:-:S03]  /*1e640*/  IMAD.MOV.U32 R11, RZ, RZ, R8 ;  /* 0x000000ffff0b7224 */ /* 0x000fc600078e0008 */
[----:B--2---:R1:W-:Y:S01]  /*1e650*/  STL [R1+0xc], R12 ;  /* 0x00000c0c01007387 */ /* 0x0043e20000100800 */
[----:B0-----:R-:W-:Y:S01]  /*1e660*/  IMAD.U32 R8, RZ, RZ, UR4 ;  /* 0x00000004ff087e24 */ /* 0x001fe2000f8e00ff */
[----:B----4-:R-:W-:Y:S06]  /*1e670*/  @P2 BRA `(.L_x_2938) ;  /* 0x0000000000182947 */ /* 0x010fec0003800000 */
[----:B------:R-:W-:Y:S05]  /*1e680*/  @!P0 BRA `(.L_x_2938) ;  /* 0x0000000000148947 */ /* 0x000fea0003800000 */
[----:B------:R-:W-:Y:S02]  /*1e690*/  ULDC.64 UR4, c[0x0][0x208] ;  /* 0x0000820000047ab9 */ /* 0x000fe40000000a00 */
[----:B------:R-:W2:Y:S04]  /*1e6a0*/  LDG.E R10, desc[UR4][R2.64] ;  /* 0x00000004020a7981 */ /* 0x000ea8000c1e1900 */
[----:B------:R-:W2:Y:S02]  /*1e6b0*/  LDG.E R7, desc[UR4][R2.64+0x4] ;  /* 0x0000040402077981 */ /* 0x000ea4000c1e1900 */
[----:B--2---:R-:W-:-:S05]  /*1e6c0*/  IMAD.IADD R11, R7, 0x1, -R10 ;  /* 0x00000001070b7824 */ /* 0x004fca00078e0a0a */
[----:B------:R0:W-:Y:S02]  /*1e6d0*/  STL [R1+0x18], R11 ;  /* 0x0000180b01007387 */ /* 0x0001e40000100800 */
.L_x_2938:
[----:B------:R-:W-:Y:S01]  /*1e6e0*/  ULDC.64 UR4, c[0x0][0xa20] ;  /* 0x0002880000047ab9 */ /* 0x000fe20000000a00 */
[----:B------:R-:W-:Y:S01]  /*1e6f0*/  IMAD.MOV.U32 R32, RZ, RZ, R30 ;  /* 0x000000ffff207224 */ /* 0x000fe200078e001e */
[----:B------:R-:W-:-:S04]  /*1e700*/  ISETP.NE.U32.AND P0, PT, RZ, UR4, PT ;  /* 0x00000004ff007c0c */ /* 0x000fc8000bf05070 */
[----:B------:R-:W-:-:S13]  /*1e710*/  ISETP.NE.AND.EX P0, PT, RZ, UR5, PT, P0 ;  /* 0x00000005ff007c0c */ /* 0x000fda000bf05300 */
[----:B------:R-:W-:Y:S05]  /*1e720*/  @!P0 BRA `(.L_x_2939) ;  /* 0x0000000000148947 */ /* 0x000fea0003800000 */
[----:B------:R-:W-:Y:S01]  /*1e730*/  IADD3 R2, P0, R23, UR4, RZ ;  /* 0x0000000417027c10 */ /* 0x000fe2000ff1e0ff */
[----:B------:R-:W-:-:S03]  /*1e740*/  ULDC.64 UR6, c[0x0][0x208] ;  /* 0x0000820000067ab9 */ /* 0x000fc60000000a00 */
[----:B------:R-:W-:-:S05]  /*1e750*/  IADD3.X R3, R24, UR5, RZ, P0, !PT ;  /* 0x0000000518037c10 */ /* 0x000fca00087fe4ff */
[----:B------:R2:W5:Y:S01]  /*1e760*/  LDG.E R8, desc[UR6][R2.64] ;  /* 0x0000000602087981 */ /* 0x000562000c1e1900 */
[----:B------:R-:W-:Y:S05]  /*1e770*/  BRA `(.L_x_2940) ;  /* 0x0000000000287947 */ /* 0x000fea0003800000 */
.L_x_2939:
[----:B------:R-:W-:Y:S02]  /*1e780*/  ULDC.64 UR4, c[0x0][0xa08] ;  /* 0x0002820000047ab9 */ /* 0x000fe40000000a00 */
[----:B------:R-:W-:-:S04]  /*1e790*/  ISETP.NE.U32.AND P0, PT, RZ, UR4, PT ;  /* 0x00000004ff007c0c */ /* 0x000fc8000bf05070 */
[----:B------:R-:W-:-:S13]  /*1e7a0*/  ISETP.NE.AND.EX P0, PT, RZ, UR5, PT, P0 ;  /* 0x00000005ff007c0c */ /* 0x000fda000bf05300 */
[----:B------:R-:W-:Y:S05]  /*1e7b0*/  @!P0 BRA `(.L_x_2940) ;  /* 0x0000000000188947 */ /* 0x000fea0003800000 */
[----:B------:R-:W2:Y:S01]  /*1e7c0*/  LDC.64 R2, c[0x0][0xa08] ;  /* 0x00028200ff027b82 */ /* 0x000ea20000000a00 */
[----:B------:R-:W-:Y:S01]  /*1e7d0*/  ULDC.64 UR4, c[0x0][0x208] ;  /* 0x0000820000047ab9 */ /* 0x000fe20000000a00 */
[----:B--2---:R-:W-:-:S05]  /*1e7e0*/  IMAD.WIDE R2, R32, 0x4, R2 ;  /* 0x0000000420027825 */ /* 0x004fca00078e0202 */
[----:B------:R-:W2:Y:S04]  /*1e7f0*/  LDG.E R8, desc[UR4][R2.64] ;  /* 0x0000000402087981 */ /* 0x000ea8000c1e1900 */
[----:B------:R-:W2:Y:S02]  /*1e800*/  LDG.E R7, desc[UR4][R2.64+0x4] ;  /* 0x0000040402077981 */ /* 0x000ea4000c1e1900 */
[----:B--2---:R-:W-:-:S07]  /*1e810*/  IMAD.IADD R8, R7, 0x1, -R8 ;  /* 0x0000000107087824 */ /* 0x004fce00078e0a08 */
.L_x_2940:
[----:B------:R-:W-:Y:S01]  /*1e820*/  ULDC.64 UR4, c[0x0][0x208] ;  /* 0x0000820000047ab9 */ /* 0x000fe20000000a00 */
[----:B--2---:R-:W2:Y:S01]  /*1e830*/  LDC R3, c[0x0][0x448] ;  /* 0x00011200ff037b82 */ /* 0x004ea20000000800 */
[----:B------:R-:W3:Y:S04]  /*1e840*/  @P1 LDG.E R2, desc[UR4][R4.64] ;  /* 0x0000000404021981 */ /* 0x000ee8000c1e1900 */
[----:B------:R4:W3:Y:S01]  /*1e850*/  @P1 LDG.E R9, desc[UR4][R4.64+0x4] ;  /* 0x0000040404091981 */ /* 0x0008e2000c1e1900 */
[----:B------:R-:W-:Y:S01]  /*1e860*/  BSSY B0, `(.L_x_2941) ;  /* 0x0000166000007945 */ /* 0x000fe20003800000 */
[----:B----45:R-:W-:Y:S01]  /*1e870*/  IMAD.IADD R5, R8, 0x1, -R12 ;  /* 0x0000000108057824 */ /* 0x030fe200078e0a0c */
[----:B--2---:R-:W-:-:S13]  /*1e880*/  ISETP.NE.AND P0, PT, R3, 0x1, PT ;  /* 0x000000010300780c */ /* 0x004fda0003f05270 */
[----:B------:R-:W2:Y:S08]  /*1e890*/  @P0 LDC R7, c[0x0][0x44c] ;  /* 0x00011300ff070b82 */ /* 0x000eb00000000800 */
[----:B------:R-:W4:Y:S01]  /*1e8a0*/  @P0 LDC R3, c[0x0][0x450] ;  /* 0x00011400ff030b82 */ /* 0x000f220000000800 */
[----:B---3--:R-:W-:Y:S02]  /*1e8b0*/  @P1 IMAD.IADD R6, R9, 0x1, -R2 ;  /* 0x0000000109061824 */ /* 0x008fe400078e0a02 */
[----:B------:R-:W-:-:S02]  /*1e8c0*/  IMAD.SHL.U32 R2, R17, 0x80, RZ ;  /* 0x0000008011027824 */ /* 0x000fc400078e00ff */
[----:B------:R-:W-:Y:S02]  /*1e8d0*/  IMAD.IADD R4, R5, 0x1, R6 ;  /* 0x0000000105047824 */ /* 0x000fe400078e0206 */
[----:B------:R-:W-:-:S03]  /*1e8e0*/  VIADD R2, R2, 0x7f ;  /* 0x0000007f02027836 */ /* 0x000fc60000000000 */
[----:B------:R3:W-:Y:S01]  /*1e8f0*/  STL [R1+0x8], R4 ;  /* 0x0000080401007387 */ /* 0x0007e20000100800 */
[----:B--2---:R-:W-:-:S04]  /*1e900*/  @P0 IMAD.HI.U32 R10, R2, R7, RZ ;  /* 0x00000007020a0227 */ /* 0x004fc800078e00ff */
[----:B------:R-:W-:Y:S01]  /*1e910*/  IMAD.MOV.U32 R7, RZ, RZ, R2 ;  /* 0x000000ffff077224 */ /* 0x000fe200078e0002 */
[----:B----4-:R-:W-:Y:S01]  /*1e920*/  @P0 SHF.R.U32.HI R7, RZ, R3, R10 ;  /* 0x00000003ff070219 */ /* 0x010fe2000001160a */
[----:B------:R-:W-:-:S04]  /*1e930*/  VIADD R2, R4, 0x5f ;  /* 0x0000005f04027836 */ /* 0x000fc80000000000 */
[----:B------:R-:W-:-:S05]  /*1e940*/  IMAD.HI R2, R2, 0x2aaaaaab, RZ ;  /* 0x2aaaaaab02027827 */ /* 0x000fca00078e02ff */
[----:B------:R-:W-:-:S04]  /*1e950*/  SHF.R.U32.HI R3, RZ, 0x1f, R2 ;  /* 0x0000001fff037819 */ /* 0x000fc80000011602 */
[----:B------:R-:W-:Y:S02]  /*1e960*/  LEA.HI.SX32 R3, R2, R3, 0x1c ;  /* 0x0000000302037211 */ /* 0x000fe400078fe2ff */
[----:B------:R-:W-:-:S05]  /*1e970*/  IADD3 R2, R4, 0x60, -R11 ;  /* 0x0000006004027810 */ /* 0x000fca0007ffe80b */
[----:B------:R-:W-:-:S04]  /*1e980*/  IMAD.IADD R7, R2, 0x1, R7 ;  /* 0x0000000102077824 */ /* 0x000fc800078e0207 */
[----:B------:R-:W-:-:S05]  /*1e990*/  IMAD.HI R7, R7, 0x2aaaaaab, RZ ;  /* 0x2aaaaaab07077827 */ /* 0x000fca00078e02ff */
[----:B---3--:R-:W-:-:S04]  /*1e9a0*/  SHF.R.U32.HI R4, RZ, 0x1f, R7 ;  /* 0x0000001fff047819 */ /* 0x008fc80000011607 */
[----:B------:R-:W-:-:S04]  /*1e9b0*/  LEA.HI.SX32 R4, R7, R4, 0x1c ;  /* 0x0000000407047211 */ /* 0x000fc800078fe2ff */
[----:B------:R-:W-:-:S05]  /*1e9c0*/  VIMNMX R4, R3, R4, PT ;  /* 0x0000000403047248 */ /* 0x000fca0003fe0100 */
[--C-:B------:R-:W-:Y:S02]  /*1e9d0*/  IMAD R7, R4, 0x60, -R5.reuse ;  /* 0x0000006004077824 */ /* 0x100fe400078e0a05 */
[----:B------:R-:W-:-:S03]  /*1e9e0*/  IMAD.MOV R5, RZ, RZ, -R5 ;  /* 0x000000ffff057224 */ /* 0x000fc600078e0a05 */
[----:B------:R-:W-:Y:S02]  /*1e9f0*/  VIMNMX R7, R7, R6, PT ;  /* 0x0000000607077248 */ /* 0x000fe40003fe0100 */
[----:B------:R-:W-:-:S04]  /*1ea00*/  VIMNMX R6, RZ, R5, !PT ;  /* 0x00000005ff067248 */ /* 0x000fc80007fe0100 */
[----:B------:R-:W-:-:S13]  /*1ea10*/  ISETP.GT.AND P0, PT, R7, R6, PT ;  /* 0x000000060700720c */ /* 0x000fda0003f04270 */
[----:B------:R-:W-:Y:S02]  /*1ea20*/  @P0 VIADD R4, R7, 0x5f ;  /* 0x0000005f07040836 */ /* 0x000fe40000000000 */
[----:B------:R-:W-:-:S04]  /*1ea30*/  IMAD.WIDE.U32 R6, R6, -0x55555555, RZ ;  /* 0xaaaaaaab06067825 */ /* 0x000fc800078e00ff */
[----:B------:R-:W-:Y:S01]  /*1ea40*/  @P0 IMAD.HI R4, R4, 0x2aaaaaab, RZ ;  /* 0x2aaaaaab04040827 */ /* 0x000fe200078e02ff */
[----:B------:R-:W-:-:S04]  /*1ea50*/  SHF.R.U32.HI R6, RZ, 0x6, R7 ;  /* 0x00000006ff067819 */ /* 0x000fc80000011607 */
[----:B------:R-:W-:Y:S01]  /*1ea60*/  @P0 SHF.R.U32.HI R7, RZ, 0x1f, R4 ;  /* 0x0000001fff070819 */ /* 0x000fe20000011604 */
[----:B------:R-:W-:-:S03]  /*1ea70*/  IMAD.MOV.U32 R5, RZ, RZ, R6 ;  /* 0x000000ffff057224 */ /* 0x000fc600078e0006 */
[----:B------:R-:W-:Y:S02]  /*1ea80*/  @P0 LEA.HI.SX32 R5, R4, R7, 0x1c ;  /* 0x0000000704050211 */ /* 0x000fe400078fe2ff */
[----:B------:R-:W-:Y:S02]  /*1ea90*/  PLOP3.LUT P0, PT, PT, PT, PT, 0x80, 0x0 ;  /* 0x000000000000781c */ /* 0x000fe40003f0f070 */
[----:B------:R-:W-:-:S13]  /*1eaa0*/  ISETP.GT.AND P2, PT, R5, R6, PT ;  /* 0x000000060500720c */ /* 0x000fda0003f44270 */
[----:B------:R-:W-:Y:S05]  /*1eab0*/  @!P2 BRA `(.L_x_2942) ;  /* 0x000000140000a947 */ /* 0x000fea0003800000 */
[----:B------:R-:W-:Y:S01]  /*1eac0*/  UMOV UR4, 0xffffffff ;  /* 0xffffffff00047882 */ /* 0x000fe20000000000 */
[----:B------:R-:W-:Y:S02]  /*1ead0*/  SEL R4, R32, RZ, !P1 ;  /* 0x000000ff20047207 */ /* 0x000fe40004800000 */
[----:B------:R-:W-:Y:S05]  /*1eae0*/  BRA.DIV UR4, `(.L_x_2943) ;  /* 0x0000006e04d07947 */ /* 0x000fea000b800000 */
[----:B------:R-:W2:Y:S02]  /*1eaf0*/  S2R R7, SR_TID.X ;  /* 0x0000000000077919 */ /* 0x000ea40000002100 */
[----:B--2---:R-:W-:-:S04]  /*1eb00*/  SHF.R.U32.HI R7, RZ, 0x5, R7 ;  /* 0x00000005ff077819 */ /* 0x004fc80000011607 */
[----:B------:R-:W-:-:S05]  /*1eb10*/  LOP3.LUT R7, R7, 0x3, RZ, 0xc0, !PT ;  /* 0x0000000307077812 */ /* 0x000fca00078ec0ff */
[----:B------:R2:W3:Y:S02]  /*1eb20*/  SHFL.IDX PT, R14, R7, RZ, 0x1f ;  /* 0x00001fff070e7589 */ /* 0x0004e400000e0000 */
.L_x_3108:
[----:B---3--:R-:W-:Y:S02]  /*1eb30*/  ISETP.NE.AND P0, PT, R14, RZ, PT ;  /* 0x000000ff0e00720c */ /* 0x008fe40003f05270 */
[----:B------:R-:W-:-:S11]  /*1eb40*/  PLOP3.LUT P6, PT, PT, PT, PT, 0x8, 0x0 ;  /* 0x000000000000781c */ /* 0x000fd60003fce170 */
[----:B------:R-:W-:Y:S05]  /*1eb50*/  @P0 BRA `(.L_x_2944) ;  /* 0x00000000000c0947 */ /* 0x000fea0003800000 */
[----:B------:R-:W-:-:S03]  /*1eb60*/  UMOV UR4, 0xffffffff ;  /* 0xffffffff00047882 */ /* 0x000fc60000000000 */
[----:B------:R-:W-:Y:S05]  /*1eb70*/  BRA.DIV UR4, `(.L_x_2945) ;  /* 0x0000006e04e07947 */ /* 0x000fea000b800000 */
[----:B------:R-:W-:-:S13]  /*1eb80*/  ELECT P6, URZ, PT ;  /* 0x00000000003f782f */ /* 0x000fda00038c0000 */
.L_x_2944:
[----:B--2---:R-:W2:Y:S01]  /*1eb90*/  LDL R7, [R1+0x28] ;  /* 0x0000280001077983 */ /* 0x004ea20000100800 */
[----:B------:R-:W-:Y:S01]  /*1eba0*/  BSSY B1, `(.L_x_2946) ;  /* 0x0000008000017945 */ /* 0x000fe20003800000 */
[----:B--2---:R-:W-:-:S05]  /*1ebb0*/  VIADD R7, R7, 0x1 ;  /* 0x0000000107077836 */ /* 0x004fca0000000000 */
[----:B------:R-:W-:-:S04]  /*1ebc0*/  LEA.HI R8, R7, R7, RZ, 0x1 ;  /* 0x0000000707087211 */ /* 0x000fc800078f08ff */
[----:B------:R-:W-:-:S05]  /*1ebd0*/  LOP3.LUT R8, R8, 0xfffffffe, RZ, 0xc0, !PT ;  /* 0xfffffffe08087812 */ /* 0x000fca00078ec0ff */
[----:B------:R-:W-:-:S05]  /*1ebe0*/  IMAD.IADD R7, R7, 0x1, -R8 ;  /* 0x0000000107077824 */ /* 0x000fca00078e0a08 */
[----:B------:R-:W-:-:S04]  /*1ebf0*/  SHF.L.U32 R7, R7, 0x1f, RZ ;  /* 0x0000001f07077819 */ /* 0x000fc800000006ff */
[----:B------:R-:W2:Y:S02]  /*1ec00*/  SYNCS.PHASECHK.TRANS64.TRYWAIT P0, [R22+URZ+0x30820], R7 ;  /* 0x03082007160075a7 */ /* 0x000ea4000800017f */
[----:B--2---:R-:W-:Y:S05]  /*1ec10*/  @!P0 BRA `(.L_x_2947) ;  /* 0x0000006c00d88947 */ /* 0x004fea0003800000 */
.L_x_3111:
[----:B------:R-:W-:Y:S05]  /*1ec20*/  BSYNC B1 ;  /* 0x0000000000017941 */ /* 0x000fea0003800000 */
.L_x_2946:
[----:B------:R-:W-:Y:S04]  /*1ec30*/  BSSY B1, `(.L_x_2948) ;  /* 0x000008b000017945 */ /* 0x000fe80003800000 */
[----:B------:R-:W-:Y:S05]  /*1ec40*/  @!P6 BRA `(.L_x_2949) ;  /* 0x000000080024e947 */ /* 0x000fea0003800000 */
[----:B0-----:R-:W-:Y:S01]  /*1ec50*/  IMAD R11, R27, 0x8, R22 ;  /* 0x000000081b0b7824 */ /* 0x001fe200078e0216 */
[----:B------:R-:W-:Y:S01]  /*1ec60*/  SHF.L.U32 R10, R29, 0x1f, RZ ;  /* 0x0000001f1d0a7819 */ /* 0x000fe200000006ff */
[----:B------:R-:W0:Y:S01]  /*1ec70*/  S2R R8, SR_TID.X ;  /* 0x0000000000087919 */ /* 0x000e220000002100 */
[----:B------:R-:W-:Y:S02]  /*1ec80*/  BSSY B2, `(.L_x_2950) ;  /* 0x0000005000027945 */ /* 0x000fe40003800000 */
[----:B------:R-:W3:Y:S01]  /*1ec90*/  SYNCS.PHASECHK.TRANS64.TRYWAIT P0, [R11+URZ+0x308a0], R10 ;  /* 0x0308a00a0b0075a7 */ /* 0x000ee2000800017f */
[----:B0-----:R-:W-:-:S04]  /*1eca0*/  LOP3.LUT R8, R8, 0x7f, RZ, 0xc0, !PT ;  /* 0x0000007f08087812 */ /* 0x001fc800078ec0ff */
[----:B------:R-:W-:Y:S01]  /*1ecb0*/  ISETP.NE.AND P1, PT, R8, RZ, PT ;  /* 0x000000ff0800720c */ /* 0x000fe20003f25270 */
[----:B---3--:R-:W-:-:S12]  /*1ecc0*/  @!P0 BRA `(.L_x_2951) ;  /* 0x0000006c00c08947 */ /* 0x008fd80003800000 */
.L_x_3112:
[----:B------:R-:W-:Y:S05]  /*1ecd0*/  BSYNC B2 ;  /* 0x0000000000027941 */ /* 0x000fea0003800000 */
.L_x_2950:
[----:B------:R-:W-:Y:S04]  /*1ece0*/  BSSY B2, `(.L_x_2952) ;  /* 0x0000009000027945 */ /* 0x000fe80003800000 */
[----:B------:R-:W-:Y:S05]  /*1ecf0*/  @P1 BRA `(.L_x_2953) ;  /* 0x00000000001c1947 */ /* 0x000fea0003800000 */
[----:B------:R-:W3:Y:S01]  /*1ed00*/  S2R R8, SR_TID.X ;  /* 0x0000000000087919 */ /* 0x000ee20000002100 */
[----:B--2---:R-:W-:-:S04]  /*1ed10*/  IMAD.MOV.U32 R7, RZ, RZ, 0x9000 ;  /* 0x00009000ff077424 */ /* 0x004fc800078e00ff */
[----:B------:R4:W-:Y:S01]  /*1ed20*/  SYNCS.ARRIVE.TRANS64 RZ, [R11+URZ+0x30890], R7 ;  /* 0x030890070bff79a7 */ /* 0x0009e2000800003f */
[----:B---3--:R-:W-:-:S04]  /*1ed30*/  LOP3.LUT R8, R8, 0x1f, RZ, 0xc0, !PT ;  /* 0x0000001f08087812 */ /* 0x008fc800078ec0ff */
[----:B------:R-:W-:-:S13]  /*1ed40*/  ISETP.NE.AND P0, PT, R8, RZ, PT ;  /* 0x000000ff0800720c */ /* 0x000fda0003f05270 */
[----:B----4-:R-:W-:Y:S05]  /*1ed50*/  @!P0 BRA `(.L_x_2953) ;  /* 0x0000000000048947 */ /* 0x010fea0003800000 */
[----:B------:R-:W-:Y:S01]  /*1ed60*/  BPT.TRAP 0x1 ;  /* 0x000000040000795c */ /* 0x000fe20000300000 */
.L_x_2953:
[----:B------:R-:W-:Y:S05]  /*1ed70*/  BSYNC B2 ;  /* 0x0000000000027941 */ /* 0x000fea0003800000 */
.L_x_2952:
        /* <DEDUP_REMOVED lines=8> */
[----:B--2---:R-:W-:Y:S01]  /*1ee00*/  VIADD R7, R11, 0x30890 ;  /* 0x000308900b077836 */ /* 0x004fe20000000000 */
[----:B------:R-:W-:Y:S01]  /*1ee10*/  UMOV UR6, 0x0 ;  /* 0x0000000000067882 */ /* 0x000fe20000000000 */
[----:B-1----:R-:W-:Y:S01]  /*1ee20*/  VIADD R12, R9, 0x1e400 ;  /* 0x0001e400090c7836 */ /* 0x002fe20000000000 */
[----:B------:R-:W-:-:S09]  /*1ee30*/  UMOV UR7, 0x12f00000 ;  /* 0x12f0000000077882 */ /* 0x000fd20000000000 */
.L_x_2954:
        /* <DEDUP_REMOVED lines=10> */
[----:B------:R-:W-:Y:S01]  /*1eee0*/  IMAD.MOV.U32 R15, RZ, RZ, 0x40 ;  /* 0x00000040ff0f7424 */ /* 0x000fe200078e00ff */
[----:B------:R-:W-:Y:S01]  /*1eef0*/  PLOP3.LUT P0, PT, PT, PT, PT, 0x80, 0x0 ;  /* 0x000000000000781c */ /* 0x000fe20003f0f070 */
[----:B------:R-:W-:Y:S01]  /*1ef00*/  VIADD R12, R9, 0x21400 ;  /* 0x00021400090c7836 */ /* 0x000fe20000000000 */
[----:B------:R-:W-:Y:S01]  /*1ef10*/  UMOV UR6, 0x0 ;  /* 0x0000000000067882 */ /* 0x000fe20000000000 */
[----:B------:R-:W-:Y:S01]  /*1ef20*/  UMOV UR7, 0x12f00000 ;  /* 0x12f0000000077882 */ /* 0x000fe20000000000 */
[----:B------:R-:W-:-:S15]  /*1ef30*/  R2UR UR10, R15 ;  /* 0x000000000f0a72ca */ /* 0x000fde00000e0000 */
.L_x_2955:
        /* <DEDUP_REMOVED lines=16> */
.L_x_2956:
        /* <DEDUP_REMOVED lines=10> */
[----:B------:R-:W1:Y:S01]  /*1f0e0*/  SYNCS.PHASECHK.TRANS64.TRYWAIT P0, [R11+URZ+0x308c0], R10 ;  /* 0x0308c00a0b0075a7 */ /* 0x000e62000800017f */
[----:B------:R-:W-:Y:S04]  /*1f0f0*/  BSSY B2, `(.L_x_2957) ;  /* 0x0000002000027945 */ /* 0x000fe80003800000 */
[----:B-1----:R-:W-:Y:S05]  /*1f100*/  @!P0 BRA `(.L_x_2958) ;  /* 0x0000006800c48947 */ /* 0x002fea0003800000 */
.L_x_3113:
[----:B------:R-:W-:Y:S05]  /*1f110*/  BSYNC B2 ;  /* 0x0000000000027941 */ /* 0x000fea0003800000 */
.L_x_2957:
        /* <DEDUP_REMOVED lines=11> */
.L_x_2960:
[----:B------:R-:W-:Y:S05]  /*1f1d0*/  BSYNC B2 ;  /* 0x0000000000027941 */ /* 0x000fea0003800000 */
.L_x_2959:
        /* <DEDUP_REMOVED lines=8> */
.L_x_2961:
        /* <DEDUP_REMOVED lines=15> */
.L_x_2962:
        /* <DEDUP_REMOVED lines=15> */
.L_x_2963:
        /* <DEDUP_REMOVED lines=9> */
[----:B---3--:R-:W-:Y:S05]  /*1f4d0*/  @P0 BRA.U.ANY `(.L_x_2963) ;  /* 0xfffffffd00d80947 */ /* 0x008fea000393ffff */
.L_x_2949:
[----:B------:R-:W-:Y:S05]  /*1f4e0*/  BSYNC B1 ;  /* 0x0000000000017941 */ /* 0x000fea0003800000 */
.L_x_2948:
[----:B0-----:R-:W-:Y:S01]  /*1f4f0*/  VIADD R11, R5, 0xfffffffe ;  /* 0xfffffffe050b7836 */ /* 0x001fe20000000000 */
        /* <DEDUP_REMOVED lines=8> */
.L_x_2980:
[----:B------:R-:W-:Y:S05]  /*1f580*/  YIELD ;  /* 0x0000000000007946 */ /* 0x000fea0003800000 */
[----:B------:R-:W-:Y:S04]  /*1f590*/  BSSY B1, `(.L_x_2964) ;  /* 0x000008a000017945 */ /* 0x000fe80003800000 */
[----:B------:R-:W-:Y:S05]  /*1f5a0*/  @!P6 BRA `(.L_x_2965) ;  /* 0x000000080020e947 */ /* 0x000fea0003800000 */
[----:B------:R-:W-:Y:S01]  /*1f5b0*/  IMAD R10, R27, 0x8, R22 ;  /* 0x000000081b0a7824 */ /* 0x000fe200078e0216 */
[----:B------:R-:W-:Y:S01]  /*1f5c0*/  SHF.L.U32 R9, R29, 0x1f, RZ ;  /* 0x0000001f1d097819 */ /* 0x000fe200000006ff */
[----:B------:R-:W0:Y:S01]  /*1f5d0*/  S2R R5, SR_TID.X ;  /* 0x0000000000057919 */ /* 0x000e220000002100 */
[----:B------:R-:W-:Y:S02]  /*1f5e0*/  BSSY B2, `(.L_x_2966) ;  /* 0x0000005000027945 */ /* 0x000fe40003800000 */
[----:B------:R-:W3:Y:S01]  /*1f5f0*/  SYNCS.PHASECHK.TRANS64.TRYWAIT P1, [R10+URZ+0x308a0], R9 ;  /* 0x0308a0090a0075a7 */ /* 0x000ee2000802017f */
[----:B0-----:R-:W-:-:S04]  /*1f600*/  LOP3.LUT R5, R5, 0x7f, RZ, 0xc0, !PT ;  /* 0x0000007f05057812 */ /* 0x001fc800078ec0ff */
[----:B------:R-:W-:Y:S01]  /*1f610*/  ISETP.NE.AND P2, PT, R5, RZ, PT ;  /* 0x000000ff0500720c */ /* 0x000fe20003f45270 */
[----:B---3--:R-:W-:-:S12]  /*1f620*/  @!P1 BRA `(.L_x_2967) ;  /* 0x0000006400909947 */ /* 0x008fd80003800000 */
.L_x_3114:
[----:B------:R-:W-:Y:S05]  /*1f630*/  BSYNC B2 ;  /* 0x0000000000027941 */ /* 0x000fea0003800000 */
.L_x_2966:
[----:B------:R-:W-:Y:S04]  /*1f640*/  BSSY B2, `(.L_x_2968) ;  /* 0x0000009000027945 */ /* 0x000fe80003800000 */
[----:B------:R-:W-:Y:S05]  /*1f650*/  @P2 BRA `(.L_x_2969) ;  /* 0x00000000001c2947 */ /* 0x000fea0003800000 */
[----:B--2---:R-:W2:Y:S01]  /*1f660*/  S2R R7, SR_TID.X ;  /* 0x0000000000077919 */ /* 0x004ea20000002100 */
[----:B------:R-:W-:-:S04]  /*1f670*/  IMAD.MOV.U32 R5, RZ, RZ, 0x9000 ;  /* 0x00009000ff057424 */ /* 0x000fc800078e00ff */
[----:B------:R3:W-:Y:S01]  /*1f680*/  SYNCS.ARRIVE.TRANS64 RZ, [R10+URZ+0x30890], R5 ;  /* 0x030890050aff79a7 */ /* 0x0007e2000800003f */
[----:B--2---:R-:W-:-:S04]  /*1f690*/  LOP3.LUT R7, R7, 0x1f, RZ, 0xc0, !PT ;  /* 0x0000001f07077812 */ /* 0x004fc800078ec0ff */
[----:B------:R-:W-:-:S13]  /*1f6a0*/  ISETP.NE.AND P1, PT, R7, RZ, PT ;  /* 0x000000ff0700720c */ /* 0x000fda0003f25270 */
[----:B---3--:R-:W-:Y:S05]  /*1f6b0*/  @!P1 BRA `(.L_x_2969) ;  /* 0x0000000000049947 */ /* 0x008fea0003800000 */
[----:B------:R-:W-:Y:S01]  /*1f6c0*/  BPT.TRAP 0x1 ;  /* 0x000000040000795c */ /* 0x000fe20000300000 */
.L_x_2969:
[----:B------:R-:W-:Y:S05]  /*1f6d0*/  BSYNC B2 ;  /* 0x0000000000027941 */ /* 0x000fea0003800000 */
.L_x_2968:
[----:B------:R-:W-:Y:S01]  /*1f6e0*/  IMAD.MOV.U32 R14, RZ, RZ, RZ ;  /* 0x000000ffff0e7224 */ /* 0x000fe200078e00ff */
[----:B------:R-:W-:Y:S01]  /*1f6f0*/  UIADD3 UR4, UP0, UR38, 0x570, URZ ;  /* 0x0000057026047890 */ /* 0x000fe2000ff1e03f */
[----:B------:R-:W-:Y:S01]  /*1f700*/  IMAD R8, R27, 0x9000, R22 ;  /* 0x000090001b087824 */ /* 0x000fe200078e0216 */
[----:B------:R-:W-:Y:S01]  /*1f710*/  PLOP3.LUT P1, PT, PT, PT, PT, 0x80, 0x0 ;  /* 0x000000000000781c */ /* 0x000fe20003f2f070 */
[----:B--2---:R-:W-:Y:S01]  /*1f720*/  IMAD R7, R11, 0x60, R0 ;  /* 0x000000600b077824 */ /* 0x004fe200078e0200 */
[----:B------:R-:W-:Y:S01]  /*1f730*/  R2UR UR10, R14 ;  /* 0x000000000e0a72ca */ /* 0x000fe200000e0000 */
[----:B------:R-:W-:Y:S01]  /*1f740*/  VIADD R5, R10, 0x30890 ;  /* 0x000308900a057836 */ /* 0x000fe20000000000 */
[----:B------:R-:W-:Y:S01]  /*1f750*/  UIADD3.X UR5, URZ, UR39, URZ, UP0, !UPT ;  /* 0x000000273f057290 */ /* 0x000fe200087fe43f */
[----:B-1----:R-:W-:Y:S01]  /*1f760*/  VIADD R12, R8, 0x1e400 ;  /* 0x0001e400080c7836 */ /* 0x002fe20000000000 */
[----:B------:R-:W-:Y:S01]  /*1f770*/  UMOV UR6, 0x0 ;  /* 0x0000000000067882 */ /* 0x000fe20000000000 */
[----:B------:R-:W-:-:S10]  /*1f780*/  UMOV UR7, 0x12f00000 ;  /* 0x12f0000000077882 */ /* 0x000fd40000000000 */
.L_x_2970:
        /* <DEDUP_REMOVED lines=16> */
.L_x_2971:
        /* <DEDUP_REMOVED lines=16> */
.L_x_2972:
        /* <DEDUP_REMOVED lines=13> */
.L_x_3115:
[----:B------:R-:W-:Y:S05]  /*1fa60*/  BSYNC B2 ;  /* 0x0000000000027941 */ /* 0x000fea0003800000 */
.L_x_2973:
        /* <DEDUP_REMOVED lines=11> */
.L_x_2976:
[----:B------:R-:W-:Y:S05]  /*1fb20*/  BSYNC B2 ;  /* 0x0000000000027941 */ /* 0x000fea0003800000 */
.L_x_2975:
        /* <DEDUP_REMOVED lines=8> */
.L_x_2977:
        /* <DEDUP_REMOVED lines=15> */
.L_x_2978:
        /* <DEDUP_REMOVED lines=15> */
.L_x_2979:
        /* <DEDUP_REMOVED lines=10> */
.L_x_2965:
[----:B------:R-:W-:Y:S05]  /*1fe30*/  BSYNC B1 ;  /* 0x0000000000017941 */ /* 0x000fea0003800000 */
.L_x_2964:
        /* <DEDUP_REMOVED lines=8> */
.L_x_2942:
[----:B------:R-:W-:Y:S05]  /*1fec0*/  BSYNC B0 ;  /* 0x0000000000007941 */ /* 0x000fea0003800000 */
.L_x_2941:
[----:B------:R-:W3:Y:S01]  /*1fed0*/  LDC R0, c[0x0][0x448] ;  /* 0x00011200ff007b82 */ /* 0x000ee20000000800 */
[----:B------:R-:W-:Y:S01]  /*1fee0*/  LEA R5, R17, 0x7f, 0x7 ;  /* 0x0000007f11057811 */ /* 0x000fe200078e38ff */
[----:B------:R-:W-:Y:S05]  /*1fef0*/  @!P0 WARPSYNC.ALL ;  /* 0x0000000000008948 */ /* 0x000fea0003800000 */
[----:B------:R-:W-:Y:S01]  /*1ff00*/  BSSY B7, `(.L_x_2981) ;  /* 0x0000393000077945 */ /* 0x000fe20003800000 */
[----:B------:R-:W-:Y:S01]  /*1ff10*/  @!P0 BAR.SYNC.DEFER_BLOCKING 0xc, 0x180 ;  /* 0x0306000000008b1d */ /* 0x000fe20000010000 */
[----:B---3--:R-:W-:-:S13]  /*1ff20*/  ISETP.NE.AND P1, PT, R0, 0x1, PT ;  /* 0x000000010000780c */ /* 0x008fda0003f25270 */
[----:B------:R-:W3:Y:S08]  /*1ff30*/  @P1 LDC R0, c[0x0][0x44c] ;  /* 0x00011300ff001b82 */ /* 0x000ef00000000800 */
[----:B--2---:R-:W2:Y:S01]  /*1ff40*/  @P1 LDC R7, c[0x0][0x450] ;  /* 0x00011400ff071b82 */ /* 0x004ea20000000800 */
[----:B---3--:R-:W-:-:S05]  /*1ff50*/  @P1 IMAD.HI.U32 R0, R5, R0, RZ ;  /* 0x0000000005001227 */ /* 0x008fca00078e00ff */
[----:B--2---:R-:W-:-:S05]  /*1ff60*/  @P1 SHF.R.U32.HI R5, RZ, R7, R0 ;  /* 0x00000007ff051219 */ /* 0x004fca0000011600 */
[----:B------:R-:W-:-:S04]  /*1ff70*/  IMAD.IADD R5, R2, 0x1, R5 ;  /* 0x0000000102057824 */ /* 0x000fc800078e0205 */
[----:B------:R-:W-:-:S05]  /*1ff80*/  IMAD.HI R5, R5, 0x2aaaaaab, RZ ;  /* 0x2aaaaaab05057827 */ /* 0x000fca00078e02ff */
[----:B------:R-:W-:-:S04]  /*1ff90*/  SHF.R.U32.HI R0, RZ, 0x1f, R5 ;  /* 0x0000001fff007819 */ /* 0x000fc80000011605 */
[----:B------:R-:W-:-:S04]  /*1ffa0*/  LEA.HI.SX32 R0, R5, R0, 0x1c ;  /* 0x0000000005007211 */ /* 0x000fc800078fe2ff */
[----:B------:R-:W-:-:S04]  /*1ffb0*/  VIMNMX R31, R3, R0, PT ;  /* 0x00000000031f7248 */ /* 0x000fc80003fe0100 */
[----:B------:R-:W-:Y:S01]  /*1ffc0*/  ISETP.GT.AND P0, PT, R31, RZ, PT ;  /* 0x000000ff1f00720c */ /* 0x000fe20003f04270 */
        /* <DEDUP_REMOVED lines=9> */
[----:B------:R-:W2:Y:S01]  /*20060*/  FLO.U32 R0, UR4 ;  /* 0x0000000400007d00 */ /* 0x000ea200080e0000 */
[----:B------:R-:W-:Y:S01]  /*20070*/  ULDC.64 UR6, c[0x0][0x208] ;  /* 0x0000820000067ab9 */ /* 0x000fe20000000a00 */
        /* <DEDUP_REMOVED lines=9> */
.L_x_2982:
        /* <DEDUP_REMOVED lines=11> */
[----:B------:R-:W-:Y:S02]  /*201c0*/  IMAD.U32 R6, RZ, RZ, UR8 ;  /* 0x00000008ff067e24 */ /* 0x000fe4000f8e00ff */
[----:B------:R-:W-:-:S02]  /*201d0*/  IMAD.U32 R7, RZ, RZ, UR9 ;  /* 0x00000009ff077e24 */ /* 0x000fc4000f8e00ff */
[----:B------:R-:W-:Y:S02]  /*201e0*/  IMAD.U32 R10, RZ, RZ, UR4 ;  /* 0x00000004ff0a7e24 */ /* 0x000fe4000f8e00ff */
[----:B0-----:R-:W-:Y:S02]  /*201f0*/  IMAD.U32 R11, RZ, RZ, UR5 ;  /* 0x00000005ff0b7e24 */ /* 0x001fe4000f8e00ff */
[----:B------:R-:W-:Y:S02]  /*20200*/  IMAD.MOV.U32 R8, RZ, RZ, 0x70 ;  /* 0x00000070ff087424 */ /* 0x000fe400078e00ff */
[----:B-1----:R-:W-:Y:S02]  /*20210*/  IMAD.MOV.U32 R12, RZ, RZ, 0x1 ;  /* 0x00000001ff0c7424 */ /* 0x002fe400078e00ff */
[----:B------:R-:W-:-:S07]  /*20220*/  IMAD.MOV.U32 R13, RZ, RZ, RZ ;  /* 0x000000ffff0d7224 */ /* 0x000fce00078e00ff */
[----:B------:R-:W-:-:S07]  /*20230*/  LEPC R20, `(.L_x_2985) ;  /* 0x000000001014794e */ /* 0x000fce0000000000 */
[----:B--2---:R-:W-:Y:S05]  /*20240*/  CALL.ABS.NOINC R2 ;  /* 0x0000000002007343 */ /* 0x004fea0003c00000 */
.L_x_2985:
[----:B------:R-:W-:Y:S05]  /*20250*/  BSYNC B6 ;  /* 0x0000000000067941 */ /* 0x000fea0003800000 */
.L_x_2984:
        /* <DEDUP_REMOVED lines=11> */
[----:B------:R-:W-:Y:S02]  /*20310*/  IMAD.U32 R6, RZ, RZ, UR8 ;  /* 0x00000008ff067e24 */ /* 0x000fe4000f8e00ff */
[----:B------:R-:W-:-:S02]  /*20320*/  IMAD.U32 R7, RZ, RZ, UR9 ;  /* 0x00000009ff077e24 */ /* 0x000fc4000f8e00ff */
[----:B------:R-:W-:Y:S02]  /*20330*/  IMAD.U32 R10, RZ, RZ, UR4 ;  /* 0x00000004ff0a7e24 */ /* 0x000fe4000f8e00ff */
[----:B0-----:R-:W-:Y:S02]  /*20340*/  IMAD.U32 R11, RZ, RZ, UR5 ;  /* 0x00000005ff0b7e24 */ /* 0x001fe4000f8e00ff */
[----:B------:R-:W-:Y:S02]  /*20350*/  IMAD.MOV.U32 R8, RZ, RZ, 0x70 ;  /* 0x00000070ff087424 */ /* 0x000fe400078e00ff */
[----:B-1----:R-:W-:Y:S02]  /*20360*/  IMAD.MOV.U32 R12, RZ, RZ, 0x1 ;  /* 0x00000001ff0c7424 */ /* 0x002fe400078e00ff */
[----:B--2---:R-:W-:-:S07]  /*20370*/  IMAD.MOV.U32 R13, RZ, RZ, RZ ;  /* 0x000000ffff0d7224 */ /* 0x004fce00078e00ff */
[----:B------:R-:W-:-:S07]  /*20380*/  LEPC R20, `(.L_x_2988) ;  /* 0x000000001014794e */ /* 0x000fce0000000000 */
[----:B---3--:R-:W-:Y:S05]  /*20390*/  CALL.ABS.NOINC R2 ;  /* 0x0000000002007343 */ /* 0x008fea0003c00000 */
.L_x_2988:
        /* <DEDUP_REMOVED lines=15> */
.L_x_2987:
[----:B------:R-:W-:Y:S05]  /*20490*/  BSYNC B6 ;  /* 0x0000000000067941 */ /* 0x000fea0003800000 */
.L_x_2986:
[----:B------:R-:W-:Y:S01]  /*204a0*/  IMAD.MOV.U32 R25, RZ, RZ, R31 ;  /* 0x000000ffff197224 */ /* 0x000fe200078e001f */
[----:B------:R-:W-:Y:S01]  /*204b0*/  ULDC.64 UR4, c[0x0][0x9f8] ;  /* 0x00027e0000047ab9 */ /* 0x000fe20000000a00 */
[----:B------:R-:W2:Y:S01]  /*204c0*/  LDL R31, [R1+0x8] ;  /* 0x00000800011f7983 */ /* 0x000ea20000100800 */
[----:B------:R-:W-:-:S03]  /*204d0*/  ISETP.NE.U32.AND P0, PT, RZ, UR4, PT ;  /* 0x00000004ff007c0c */ /* 0x000fc6000bf05070 */
[----:B------:R-:W3:Y:S01]  /*204e0*/  LDL R21, [R1+0xc] ;  /* 0x00000c0001157983 */ /* 0x000ee20000100800 */
[----:B------:R-:W-:Y:S01]  /*204f0*/  ISETP.NE.AND.EX P0, PT, RZ, UR5, PT, P0 ;  /* 0x00000005ff007c0c */ /* 0x000fe2000bf05300 */
[----:B------:R-:W-:Y:S01]  /*20500*/  ULDC.64 UR6, c[0x0][0x208] ;  /* 0x0000820000067ab9 */ /* 0x000fe20000000a00 */
[----:B------:R-:W4:Y:S01]  /*20510*/  LDC R0, c[0x0][0x430] ;  /* 0x00010c00ff007b82 */ /* 0x000f220000000800 */
[----:B------:R-:W3:Y:S01]  /*20520*/  LDL.LU R8, [R1] ;  /* 0x0000000001087983 */ /* 0x000ee20000300800 */
[----:B------:R-:W0:Y:S09]  /*20530*/  S2R R20, SR_TID.X ;  /* 0x0000000000147919 */ /* 0x000e320000002100 */
[----:B------:R-:W-:Y:S01]  /*20540*/  @P0 IADD3 R2, P1, R23, UR4, RZ ;  /* 0x0000000417020c10 */ /* 0x000fe2000ff3e0ff */
[----:B------:R-:W-:Y:S01]  /*20550*/  VIADD R25, R25, 0xffffffff ;  /* 0xffffffff19197836 */ /* 0x000fe20000000000 */
[----:B------:R-:W-:-:S02]  /*20560*/  ULDC UR4, c[0x0][0x2f4] ;  /* 0x0000bd0000047ab9 */ /* 0x000fc40000000800 */
[----:B------:R-:W-:-:S05]  /*20570*/  @P0 IADD3.X R3, R24, UR5, RZ, P1, !PT ;  /* 0x0000000518030c10 */ /* 0x000fca0008ffe4ff */
[----:B------:R1:W3:Y:S01]  /*20580*/  @P0 LDG.E R32, desc[UR6][R2.64] ;  /* 0x0000000602200981 */ /* 0x0002e2000c1e1900 */
[----:B0-----:R-:W-:-:S04]  /*20590*/  LOP3.LUT R20, R20, 0x7f, RZ, 0xc0, !PT ;  /* 0x0000007f14147812 */ /* 0x001fc800078ec0ff */
[----:B------:R-:W-:Y:S02]  /*205a0*/  SHF.R.U32.HI R4, RZ, 0x3, R20 ;  /* 0x00000003ff047819 */ /* 0x000fe40000011614 */
[----:B------:R-:W0:Y:S01]  /*205b0*/  S2R R20, SR_TID.X ;  /* 0x0000000000147919 */ /* 0x000e220000002100 */
[----:B----4-:R-:W-:-:S13]  /*205c0*/  ISETP.NE.AND P1, PT, R0, 0x1, PT ;  /* 0x000000010000780c */ /* 0x010fda0003f25270 */
[----:B------:R-:W4:Y:S01]  /*205d0*/  @P1 LDC R6, c[0x0][0x438] ;  /* 0x00010e00ff061b82 */ /* 0x000f220000000800 */
[----:B0-----:R-:W-:-:S05]  /*205e0*/  IMAD.SHL.U32 R20, R20, 0x10, RZ ;  /* 0x0000001014147824 */ /* 0x001fca00078e00ff */
[----:B------:R-:W-:Y:S02]  /*205f0*/  LOP3.LUT R20, R4, 0x70, R20, 0xf8, !PT ;  /* 0x0000007004147812 */ /* 0x000fe400078ef814 */
[----:B------:R-:W0:Y:S03]  /*20600*/  @P1 LDC R4, c[0x0][0x434] ;  /* 0x00010d00ff041b82 */ /* 0x000e260000000800 */
[----:B------:R-:W-:Y:S01]  /*20610*/  IMAD R5, R25, 0x60, R20 ;  /* 0x0000006019057824 */ /* 0x000fe200078e0214 */
[----:B------:R-:W-:Y:S01]  /*20620*/  ISETP.GE.AND P3, PT, R33, UR4, PT ;  /* 0x0000000421007c0c */ /* 0x000fe2000bf66270 */
[----:B------:R-:W-:-:S03]  /*20630*/  UMOV UR5, 0xffffffff ;  /* 0xffffffff00057882 */ /* 0x000fc60000000000 */
[----:B--2---:R-:W-:-:S04]  /*20640*/  ISETP.GE.AND P0, PT, R5, R31, PT ;  /* 0x0000001f0500720c */ /* 0x004fc80003f06270 */
[----:B------:R-:W-:Y:S01]  /*20650*/  ISETP.GT.U32.OR P0, PT, R20, 0x5f, P0 ;  /* 0x0000005f1400780c */ /* 0x000fe20000704470 */
[----:B---3--:R-:W-:-:S04]  /*20660*/  IMAD.IADD R5, R5, 0x1, R21 ;  /* 0x0000000105057824 */ /* 0x008fc800078e0215 */
[----:B0-----:R-:W-:-:S08]  /*20670*/  @P1 IMAD.HI.U32 R7, R5, R4, RZ ;  /* 0x0000000405071227 */ /* 0x001fd000078e00ff */
[----:B-1----:R-:W0:Y:S01]  /*20680*/  @!P0 LDC.64 R2, c[0x0][0x428] ;  /* 0x00010a00ff028b82 */ /* 0x002e220000000a00 */
[----:B------:R-:W-:Y:S01]  /*20690*/  IMAD.MOV.U32 R4, RZ, RZ, R5 ;  /* 0x000000ffff047224 */ /* 0x000fe200078e0005 */
[----:B----4-:R-:W-:-:S05]  /*206a0*/  @P1 SHF.R.U32.HI R4, RZ, R6, R7 ;  /* 0x00000006ff041219 */ /* 0x010fca0000011607 */
[----:B------:R-:W-:Y:S01]  /*206b0*/  IMAD.MOV R6, RZ, RZ, -R4 ;  /* 0x000000ffff067224 */ /* 0x000fe200078e0a04 */
[----:B------:R-:W-:-:S03]  /*206c0*/  SHF.R.S32.HI R9, RZ, 0x1f, R32 ;  /* 0x0000001fff097819 */ /* 0x000fc60000011420 */
        /* <DEDUP_REMOVED lines=24> */
[----:B------:R-:W-:-:S04]  /*20850*/  @P1 LOP3.LUT R8, R8, 0x2, RZ, 0xfc, !PT ;  /* 0x0000000208081812 */ /* 0x000fc800078efcff */
[----:B------:R-:W-:Y:S01]  /*20860*/  @P0 LOP3.LUT R8, R8, 0x1, RZ, 0xfc, !PT ;  /* 0x0000000108080812 */ /* 0x000fe200078efcff */
[----:B------:R0:W-:Y:S04]  /*20870*/  STL [R1+0x10], R9 ;  /* 0x0000100901007387 */ /* 0x0001e80000100800 */
[----:B------:R0:W-:Y:S01]  /*20880*/  STL [R1], R8 ;  /* 0x0000000801007387 */ /* 0x0001e20000100800 */
[----:B------:R-:W-:Y:S05]  /*20890*/  BRA.DIV UR5, `(.L_x_2989) ;  /* 0x00000056051c7947 */ /* 0x000fea000b800000 */
.L_x_3118:
[----:B------:R-:W-:Y:S01]  /*208a0*/  SHF.R.S32.HI R31, RZ, 0x1f, R18 ;  /* 0x0000001fff1f7819 */ /* 0x000fe20000011412 */
[----:B------:R-:W-:Y:S06]  /*208b0*/  @!P2 BRA `(.L_x_2990) ;  /* 0x000000000004a947 */ /* 0x000fec0003800000 */
[----:B------:R-:W-:Y:S01]  /*208c0*/  BPT.TRAP 0x1 ;  /* 0x000000040000795c */ /* 0x000fe20000300000 */
.L_x_2990:
        /* <DEDUP_REMOVED lines=25> */
.L_x_3119:
[----:B------:R-:W-:Y:S05]  /*20a60*/  BSYNC B0 ;  /* 0x0000000000007941 */ /* 0x000fea0003800000 */
.L_x_2991:
        /* <DEDUP_REMOVED lines=33> */
[----:B------:R-:W-:Y:S01]  /*20c80*/  @P0 IMAD R8, R5, 0x2, R22 ;  /* 0x0000000205080824 */ /* 0x000fe200078e0216 */
[----:B------:R-:W-:Y:S02]  /*20c90*/  ULDC.64 UR4, c[0x0][0x208] ;  /* 0x0000820000047ab9 */ /* 0x000fe40000000a00 */
        /* <DEDUP_REMOVED lines=60> */
.L_x_3133:
[----:B------:R-:W-:Y:S01]  /*21060*/  ISETP.GE.AND P0, PT, R6, 0x51, PT ;  /* 0x000000510600780c */ /* 0x000fe20003f06270 */
[----:B------:R-:W-:-:S12]  /*21070*/  ULDC.64 UR4, c[0x0][0x208] ;  /* 0x0000820000047ab9 */ /* 0x000fd80000000a00 */
        /* <DEDUP_REMOVED lines=11> */
.L_x_2994:
[----:B------:R-:W-:Y:S02]  /*21130*/  PLOP3.LUT P1, PT, P1, P0, PT, 0xa2, 0x0 ;  /* 0x000000000000781c */ /* 0x000fe40000f21472 */
[----:B------:R-:W-:-:S08]  /*21140*/  @P0 R2UR P1, UR4, R7 ;  /* 0x00000000070402ca */ /* 0x000fd00000020000 */
[----:B------:R-:W-:-:S05]  /*21150*/  @P0 PLOP3.LUT P0, PT, P1, PT, PT, 0x80, 0x0 ;  /* 0x000000000000081c */ /* 0x000fca0000f0f070 */
[----:B------:R-:W-:Y:S01]  /*21160*/  @!P1 SYNCS.ARRIVE.TRANS64.RED.A0T1 RZ, [UR4+0x30830], RZ ;  /* 0x030830ffffff99a7 */ /* 0x000fe20008200404 */
[----:B------:R-:W-:Y:S07]  /*21170*/  @!P1 ARRIVES.LDGSTSBAR.64.TRANSCNT [UR4+0x30830] ;  /* 0x03083000ff0099b0 */ /* 0x000fee0008000a84 */
[----:B------:R-:W-:Y:S05]  /*21180*/  @P0 BRA.U.ANY `(.L_x_2994) ;  /* 0xfffffffd00e80947 */ /* 0x000fea000393ffff */
[----:B------:R-:W-:Y:S01]  /*21190*/  NOP ;  /* 0x0000000000007918 */ /* 0x000fe20000000000 */
[----:B------:R-:W-:-:S05]  /*211a0*/  IMAD.U32 R0, RZ, RZ, UR37 ;  /* 0x00000025ff007e24 */ /* 0x000fca000f8e00ff */
[----:B------:R-:W-:-:S13]  /*211b0*/  ISETP.NE.AND P2, PT, R0, 0x3, PT ;  /* 0x000000030000780c */ /* 0x000fda0003f45270 */
[----:B------:R-:W-:Y:S05]  /*211c0*/  @!P2 BRA `(.L_x_2995) ;  /* 0x000000000004a947 */ /* 0x000fea0003800000 */
[----:B------:R-:W-:Y:S01]  /*211d0*/  BPT.TRAP 0x1 ;  /* 0x000000040000795c */ /* 0x000fe20000300000 */
.L_x_2995:
        /* <DEDUP_REMOVED lines=37> */
.L_x_2997:
[----:B------:R-:W-:Y:S05]  /*21430*/  BSYNC B6 ;  /* 0x0000000000067941 */ /* 0x000fea0003800000 */
.L_x_2996:
[----:B------:R-:W2:Y:S01]  /*21440*/  LDL.LU R20, [R1+0x2c] ;  /* 0x00002c0001147983 */ /* 0x000ea20000300800 */
[----:B------:R-:W-:Y:S01]  /*21450*/  ULDC.64 UR4, c[0x0][0x2d8] ;  /* 0x0000b60000047ab9 */ /* 0x000fe20000000a00 */
[----:B-1----:R-:W1:Y:S02]  /*21460*/  LDC R7, c[0x0][0x448] ;  /* 0x00011200ff077b82 */ /* 0x002e640000000800 */
[----:B0-----:R-:W3:Y:S01]  /*21470*/  LDL.LU.64 R2, [R1+0x20] ;  /* 0x0000200001027983 */ /* 0x001ee20000300a00 */
[----:B------:R-:W-:-:S03]  /*21480*/  IMAD R0, R31, UR4, RZ ;  /* 0x000000041f007c24 */ /* 0x000fc6000f8e02ff */
[----:B------:R0:W5:Y:S01]  /*21490*/  LDL R10, [R1+0x18] ;  /* 0x00001800010a7983 */ /* 0x0001620000100800 */
[----:B------:R-:W-:-:S03]  /*214a0*/  IMAD R5, R18, UR5, R0 ;  /* 0x0000000512057c24 */ /* 0x000fc6000f8e0200 */
[----:B------:R0:W5:Y:S01]  /*214b0*/  LDL R8, [R1+0x4] ;  /* 0x0000040001087983 */ /* 0x0001620000100800 */
[----:B-1----:R-:W-:-:S13]  /*214c0*/  ISETP.NE.AND P0, PT, R7, 0x1, PT ;  /* 0x000000010700780c */ /* 0x002fda0003f05270 */
[----:B------:R-:W1:Y:S01]  /*214d0*/  @P0 LDC R6, c[0x0][0x44c] ;  /* 0x00011300ff060b82 */ /* 0x000e620000000800 */
[----:B---3--:R-:W-:Y:S02]  /*214e0*/  IMAD.MOV.U32 R3, RZ, RZ, R34 ;  /* 0x000000ffff037224 */ /* 0x008fe400078e0022 */
[----:B------:R-:W-:Y:S01]  /*214f0*/  IMAD.WIDE.U32 R2, R18, UR4, R2 ;  /* 0x0000000412027c25 */ /* 0x000fe2000f8e0002 */
[----:B------:R-:W-:-:S03]  /*21500*/  ULDC.64 UR4, c[0x0][0x2e0] ;  /* 0x0000b80000047ab9 */ /* 0x000fc60000000a00 */
[----:B------:R-:W-:Y:S02]  /*21510*/  IMAD.IADD R3, R3, 0x1, R5 ;  /* 0x0000000103037824 */ /* 0x000fe400078e0205 */
[----:B--2---:R-:W-:Y:S02]  /*21520*/  IMAD R5, R20, UR4, RZ ;  /* 0x0000000414057c24 */ /* 0x004fe4000f8e02ff */
[----:B------:R-:W2:Y:S01]  /*21530*/  S2R R20, SR_TID.X ;  /* 0x0000000000147919 */ /* 0x000ea20000002100 */
[----:B------:R-:W-:-:S04]  /*21540*/  IMAD.WIDE.U32 R2, R30, UR4, R2 ;  /* 0x000000041e027c25 */ /* 0x000fc8000f8e0002 */
[----:B------:R-:W-:Y:S01]  /*21550*/  IMAD R0, R30, UR5, R5 ;  /* 0x000000051e007c24 */ /* 0x000fe2000f8e0205 */
[----:B------:R-:W-:-:S03]  /*21560*/  ULDC.64 UR4, c[0x0][0x2d0] ;  /* 0x0000b40000047ab9 */ /* 0x000fc60000000a00 */
[----:B------:R-:W-:Y:S02]  /*21570*/  IMAD.IADD R3, R3, 0x1, R0 ;  /* 0x0000000103037824 */ /* 0x000fe400078e0200 */
[----:B------:R-:W3:Y:S01]  /*21580*/  @P0 LDC R0, c[0x0][0x450] ;  /* 0x00011400ff000b82 */ /* 0x000ee20000000800 */
[----:B--2---:R-:W-:-:S04]  /*21590*/  LOP3.LUT R20, R20, 0x7f, RZ, 0xc0, !PT ;  /* 0x0000007f14147812 */ /* 0x004fc800078ec0ff */
[----:B------:R-:W-:Y:S02]  /*215a0*/  SHF.R.U32.HI R21, RZ, 0x3, R20 ;  /* 0x00000003ff157819 */ /* 0x000fe40000011614 */
[----:B------:R-:W2:Y:S02]  /*215b0*/  S2R R20, SR_TID.X ;  /* 0x0000000000147919 */ /* 0x000ea40000002100 */
[----:B--2---:R-:W-:-:S05]  /*215c0*/  IMAD.SHL.U32 R20, R20, 0x10, RZ ;  /* 0x0000001014147824 */ /* 0x004fca00078e00ff */
[----:B------:R-:W-:-:S05]  /*215d0*/  LOP3.LUT R20, R21, 0x70, R20, 0xf8, !PT ;  /* 0x0000007015147812 */ /* 0x000fca00078ef814 */
[----:B------:R-:W-:-:S04]  /*215e0*/  IMAD R5, R17, 0x80, R20 ;  /* 0x0000008011057824 */ /* 0x000fc800078e0214 */
[----:B-1----:R-:W-:-:S04]  /*215f0*/  @P0 IMAD.HI.U32 R6, R5, R6, RZ ;  /* 0x0000000605060227 */ /* 0x002fc800078e00ff */
[----:B------:R-:W-:Y:S01]  /*21600*/  IMAD.MOV.U32 R4, RZ, RZ, R5 ;  /* 0x000000ffff047224 */ /* 0x000fe200078e0005 */
[----:B---3--:R-:W-:Y:S01]  /*21610*/  @P0 SHF.R.U32.HI R4, RZ, R0, R6 ;  /* 0x00000000ff040219 */ /* 0x008fe20000011606 */
[----:B------:R-:W1:Y:S04]  /*21620*/  S2R R20, SR_TID.X ;  /* 0x0000000000147919 */ /* 0x000e680000002100 */
        /* <DEDUP_REMOVED lines=25> */
[----:B-----5:R-:W-:Y:S01]  /*217c0*/  IMAD R5, R10, R7, RZ ;  /* 0x000000070a057224 */ /* 0x020fe200078e02ff */
[----:B------:R-:W-:Y:S01]  /*217d0*/  ULDC.64 UR4, c[0x0][0x208] ;  /* 0x0000820000047ab9 */ /* 0x000fe20000000a00 */
[----:B------:R-:W-:Y:S01]  /*217e0*/  IMAD R17, R17, 0x80, R9 ;  /* 0x0000008011117824 */ /* 0x000fe200078e0209 */
        /* <DEDUP_REMOVED lines=76> */
.L_x_3150:
[----:B-1----:R-:W-:Y:S01]  /*21cb0*/  VIADD R0, R17, 0x70 ;  /* 0x0000007011007836 */ /* 0x002fe20000000000 */
[----:B------:R-:W-:Y:S04]  /*21cc0*/  BSSY B0, `(.L_x_2999) ;  /* 0x000000c000007945 */ /* 0x000fe80003800000 */
[----:B------:R-:W-:-:S13]  /*21cd0*/  ISETP.GE.AND P2, PT, R0, R5, PT ;  /* 0x000000050000720c */ /* 0x000fda0003f46270 */
[----:B------:R-:W-:Y:S05]  /*21ce0*/  @P2 BRA `(.L_x_3000) ;  /* 0x0000000000242947 */ /* 0x000fea0003800000 */
[----:B--2---:R-:W-:Y:S01]  /*21cf0*/  LEA R2, P2, R33, R14, 0x1 ;  /* 0x0000000e21027211 */ /* 0x004fe200078408ff */
[----:B------:R-:W-:-:S04]  /*21d00*/  ULDC.64 UR4, c[0x0][0x208] ;  /* 0x0000820000047ab9 */ /* 0x000fc80000000a00 */
[----:B------:R-:W-:-:S05]  /*21d10*/  IMAD.X R3, RZ, RZ, R4, P2 ;  /* 0x000000ffff037224 */ /* 0x000fca00010e0604 */
[----:B------:R-:W-:Y:S01]  /*21d20*/  @!PT LDS RZ, [RZ] ;  /* 0x00000000fffff984 */ /* 0x000fe20000000800 */
[----:B------:R-:W-:Y:S01]  /*21d30*/  @!PT LDS RZ, [RZ] ;  /* 0x00000000fffff984 */ /* 0x000fe20000000800 */
[----:B------:R-:W-:Y:S01]  /*21d40*/  @!PT LDS RZ, [RZ] ;  /* 0x00000000fffff984 */ /* 0x000fe20000000800 */
[----:B------:R0:W-:Y:S04]  /*21d50*/  LDGSTS.E.BYPASS.LTC128B.128 [R8+0x15c00], desc[UR4][R2.64], !P3 ;  /* 0x15c0000002087fae */ /* 0x0001e8000d901d44 */
[----:B------:R0:W-:Y:S04]  /*21d60*/  LDGSTS.E.BYPASS.LTC128B.128 [R8+0x19c00], desc[UR4][R2.64+0x80], !P0 ;  /* 0x19c0008002087fae */ /* 0x0001e8000c101d44 */
[----:B------:R0:W-:Y:S02]  /*21d70*/  LDGSTS.E.BYPASS.LTC128B.128 [R8+0x1dc00], desc[UR4][R2.64+0x100], !P1 ;  /* 0x1dc0010002087fae */ /* 0x0001e4000c901d44 */
.L_x_3000:
[----:B------:R-:W-:Y:S05]  /*21d80*/  BSYNC B0 ;  /* 0x0000000000007941 */ /* 0x000fea0003800000 */
.L_x_2999:
[----:B------:R-:W-:Y:S01]  /*21d90*/  NOP ;  /* 0x0000000000007918 */ /* 0x000fe20000000000 */
[----:B------:R-:W-:-:S13]  /*21da0*/  PLOP3.LUT P0, PT, PT, PT, PT, 0x80, 0x0 ;  /* 0x000000000000781c */ /* 0x000fda0003f0f070 */
.L_x_3001:
        /* <DEDUP_REMOVED lines=18> */
.L_x_3151:
[----:B------:R-:W-:Y:S05]  /*21ed0*/  BSYNC B0 ;  /* 0x0000000000007941 */ /* 0x000fea0003800000 */
.L_x_3002:
[----:B------:R-:W3:Y:S01]  /*21ee0*/  LDL R0, [R1+0x1c] ;  /* 0x00001c0001007983 */ /* 0x000ee20000100800 */
[----:B------:R-:W-:Y:S01]  /*21ef0*/  BSSY B0, `(.L_x_3004) ;  /* 0x0000113000007945 */ /* 0x000fe20003800000 */
[----:B---3--:R-:W-:-:S13]  /*21f00*/  ISETP.GE.AND P0, PT, R0, 0x2, PT ;  /* 0x000000020000780c */ /* 0x008fda0003f06270 */
[----:B------:R-:W-:Y:S05]  /*21f10*/  @!P0 BRA `(.L_x_3005) ;  /* 0x0000001000408947 */ /* 0x000fea0003800000 */
[----:B------:R-:W-:Y:S01]  /*21f20*/  ULDC UR4, c[0x0][0x2f4] ;  /* 0x0000bd0000047ab9 */ /* 0x000fe20000000800 */
[----:B------:R-:W-:Y:S01]  /*21f30*/  VIADD R6, R0, 0xfffffffe ;  /* 0xfffffffe00067836 */ /* 0x000fe20000000000 */
[----:B------:R-:W-:Y:S01]  /*21f40*/  ISETP.GE.AND P3, PT, R33, UR4, PT ;  /* 0x0000000421007c0c */ /* 0x000fe2000bf66270 */
[----:B------:R-:W-:Y:S01]  /*21f50*/  IMAD.MOV.U32 R17, RZ, RZ, R28 ;  /* 0x000000ffff117224 */ /* 0x000fe200078e001c */
[----:B------:R-:W-:Y:S01]  /*21f60*/  ISETP.GE.AND P2, PT, R36, UR4, PT ;  /* 0x0000000424007c0c */ /* 0x000fe2000bf46270 */
[----:B------:R-:W-:Y:S01]  /*21f70*/  IMAD.MOV.U32 R10, RZ, RZ, R26 ;  /* 0x000000ffff0a7224 */ /* 0x000fe200078e001a */
[----:B------:R-:W-:Y:S01]  /*21f80*/  ISETP.GE.AND P1, PT, R35, UR4, PT ;  /* 0x0000000423007c0c */ /* 0x000fe2000bf26270 */
[----:B------:R-:W-:-:S12]  /*21f90*/  IMAD.MOV.U32 R30, RZ, RZ, R25 ;  /* 0x000000ffff1e7224 */ /* 0x000fd800078e0019 */
.L_x_3018:
[----:B------:R-:W3:Y:S01]  /*21fa0*/  LDL R4, [R1+0xc] ;  /* 0x00000c0001047983 */ /* 0x000ee20000100800 */
[----:B------:R-:W1:Y:S03]  /*21fb0*/  LDC R7, c[0x0][0x430] ;  /* 0x00010c00ff077b82 */ /* 0x000e660000000800 */
[----:B------:R-:W4:Y:S01]  /*21fc0*/  LDL R8, [R1+0x10] ;  /* 0x0000100001087983 */ /* 0x000f220000100800 */
        /* <DEDUP_REMOVED lines=10> */
[----:B------:R-:W-:Y:S01]  /*22070*/  IMAD.U32 R11, RZ, RZ, UR37 ;  /* 0x00000025ff0b7e24 */ /* 0x000fe2000f8e00ff */
[----:B------:R-:W-:Y:S01]  /*22080*/  ULDC.64 UR4, c[0x0][0x208] ;  /* 0x0000820000047ab9 */ /* 0x000fe20000000a00 */
[----:B------:R-:W-:Y:S02]  /*22090*/  VIADD R26, R10, 0x1 ;  /* 0x000000010a1a7836 */ /* 0x000fe40000000000 */
[----:B------:R-:W-:Y:S02]  /*220a0*/  IMAD.MOV.U32 R25, RZ, RZ, R6 ;  /* 0x000000ffff197224 */ /* 0x000fe400078e0006 */
[----:B---3--:R-:W-:-:S06]  /*220b0*/  IMAD R9, R6, 0x60, R4 ;  /* 0x0000006006097824 */ /* 0x008fcc00078e0204 */
[----:B------:R-:W4:Y:S01]  /*220c0*/  @!P4 LDC.64 R4, c[0x0][0x428] ;  /* 0x00010a00ff04cb82 */ /* 0x000f220000000a00 */
[----:B------:R-:W-:-:S04]  /*220d0*/  IMAD.IADD R9, R0, 0x1, R9 ;  /* 0x0000000100097824 */ /* 0x000fc800078e0209 */
[----:B0-----:R-:W-:-:S04]  /*220e0*/  @P0 IMAD.HI.U32 R2, R9, R2, RZ ;  /* 0x0000000209020227 */ /* 0x001fc800078e00ff */
[----:B------:R-:W-:Y:S01]  /*220f0*/  IMAD.MOV.U32 R0, RZ, RZ, R9 ;  /* 0x000000ffff007224 */ /* 0x000fe200078e0009 */
        /* <DEDUP_REMOVED lines=14> */
[----:B------:R-:W-:Y:S02]  /*221e0*/  ISETP.NE.AND P4, PT, R11, 0x3, PT ;  /* 0x000000030b00780c */ /* 0x000fe40003f85270 */
[C---:B------:R-:W-:Y:S01]  /*221f0*/  ISETP.NE.AND P0, PT, R26.reuse, 0x2, PT ;  /* 0x000000021a00780c */ /* 0x040fe20003f05270 */
[----:B------:R-:W-:Y:S05]  /*22200*/  YIELD ;  /* 0x0000000000007946 */ /* 0x000fea0003800000 */
[----:B------:R-:W-:Y:S02]  /*22210*/  SEL R28, RZ, 0x1, P0 ;  /* 0x00000001ff1c7807 */ /* 0x000fe40000000000 */
[----:B------:R-:W-:-:S02]  /*22220*/  SEL R26, R26, RZ, P0 ;  /* 0x000000ff1a1a7207 */ /* 0x000fc40000000000 */
[----:B------:R-:W-:Y:S01]  /*22230*/  LOP3.LUT R28, R17, R28, RZ, 0x3c, !PT ;  /* 0x0000001c111c7212 */ /* 0x000fe200078e3cff */
[----:B0-----:R-:W-:Y:S06]  /*22240*/  @!P4 BRA `(.L_x_3006) ;  /* 0x000000000004c947 */ /* 0x001fec0003800000 */
[----:B------:R-:W-:Y:S01]  /*22250*/  BPT.TRAP 0x1 ;  /* 0x000000040000795c */ /* 0x000fe20000300000 */
.L_x_3006:
[----:B------:R-:W-:Y:S01]  /*22260*/  IMAD R7, R26, 0x8, R22 ;  /* 0x000000081a077824 */ /* 0x000fe200078e0216 */
[----:B------:R-:W-:Y:S01]  /*22270*/  SHF.L.U32 R2, R28, 0x1f, RZ ;  /* 0x0000001f1c027819 */ /* 0x000fe200000006ff */
[----:B------:R-:W-:Y:S03]  /*22280*/  BSSY B1, `(.L_x_3007) ;  /* 0x0000003000017945 */ /* 0x000fe60003800000 */
[----:B------:R-:W0:Y:S02]  /*22290*/  SYNCS.PHASECHK.TRANS64.TRYWAIT P0, [R7+URZ+0x30840], R2 ;  /* 0x03084002070075a7 */ /* 0x000e24000800017f */
[----:B0-----:R-:W-:Y:S05]  /*222a0*/  @!P0 BRA `(.L_x_3008) ;  /* 0x0000004c00e88947 */ /* 0x001fea0003800000 */
.L_x_3152:
[----:B------:R-:W-:Y:S05]  /*222b0*/  BSYNC B1 ;  /* 0x0000000000017941 */ /* 0x000fea0003800000 */
.L_x_3007:
[----:B------:R-:W3:Y:S01]  /*222c0*/  LDL R3, [R1] ;  /* 0x0000000001037983 */ /* 0x000ee20000100800 */
[----:B------:R-:W-:Y:S01]  /*222d0*/  SHF.R.S32.HI R20, RZ, 0x1f, R9 ;  /* 0x0000001fff147819 */ /* 0x000fe20000011409 */
[----:B------:R-:W-:Y:S01]  /*222e0*/  ULDC.64 UR4, c[0x0][0x300] ;  /* 0x0000c00000047ab9 */ /* 0x000fe20000000a00 */
[----:B-----5:R-:W-:Y:S01]  /*222f0*/  SHF.R.S32.HI R21, RZ, 0x1f, R0 ;  /* 0x0000001fff157819 */ /* 0x020fe20000011400 */
[----:B------:R-:W-:Y:S02]  /*22300*/  IMAD R5, R26, 0x4800, R37 ;  /* 0x000048001a057824 */ /* 0x000fe400078e0225 */
[----:B------:R-:W-:-:S04]  /*22310*/  IMAD R4, R20, UR4, RZ ;  /* 0x0000000414047c24 */ /* 0x000fc8000f8e02ff */
[----:B------:R-:W-:Y:S01]  /*22320*/  IMAD R4, R9, UR5, R4 ;  /* 0x0000000509047c24 */ /* 0x000fe2000f8e0204 */
[C---:B---3--:R-:W-:Y:S02]  /*22330*/  LOP3.LUT P5, RZ, R3.reuse, 0x2, RZ, 0xc0, !PT ;  /* 0x0000000203ff7812 */ /* 0x048fe400078ac0ff */
        /* <DEDUP_REMOVED lines=18> */
[----:B------:R-:W3:Y:S01]  /*22460*/  LDL R3, [R1] ;  /* 0x0000000001037983 */ /* 0x000ee20000100800 */
[----:B------:R-:W-:Y:S01]  /*22470*/  IMAD.SHL.U32 R4, R33, 0x2, RZ ;  /* 0x0000000221047824 */ /* 0x000fe200078e00ff */
[----:B------:R-:W-:Y:S01]  /*22480*/  ULDC.64 UR4, c[0x0][0x208] ;  /* 0x0000820000047ab9 */ /* 0x000fe20000000a00 */
[----:B------:R-:W-:Y:S01]  /*22490*/  IMAD R5, R5, 0x2, R22 ;  /* 0x0000000205057824 */ /* 0x000fe200078e0216 */
[----:B------:R-:W0:Y:S04]  /*224a0*/  SHFL.IDX PT, R2, R8, RZ, 0x181f ;  /* 0x00181fff08027589 */ /* 0x000e2800000e0000 */
[----:B------:R-:W-:Y:S01]  /*224b0*/  SHFL.IDX PT, R34, R6, 0x2, 0x181f ;  /* 0x00581f0006227f89 */ /* 0x000fe200000e0000 */
[----:B0-----:R-:W-:Y:S02]  /*224c0*/  IADD3 R2, P0, R2, R4, RZ ;  /* 0x0000000402027210 */ /* 0x001fe40007f1e0ff */
[----:B---3--:R-:W-:-:S02]  /*224d0*/  LOP3.LUT P6, RZ, R3, 0x4, RZ, 0xc0, !PT ;  /* 0x0000000403ff7812 */ /* 0x008fc400078cc0ff */
        /* <DEDUP_REMOVED lines=33> */
[----:B-1-3--:R0:W3:Y:S02]  /*226f0*/  SHFL.IDX PT, R2, R8, 0x5, 0x181f ;  /* 0x00b81f0008027f89 */ /* 0x00a0e400000e0000 */
.L_x_3166:
[----:B------:R-:W4:Y:S01]  /*22700*/  LDL R3, [R1] ;  /* 0x0000000001037983 */ /* 0x000f220000100800 */
[----:B---3--:R-:W-:Y:S01]  /*22710*/  IADD3 R2, P0, R2, R4, RZ ;  /* 0x0000000402027210 */ /* 0x008fe20007f1e0ff */
[----:B------:R-:W-:Y:S01]  /*22720*/  ULDC.64 UR4, c[0x0][0x208] ;  /* 0x0000820000047ab9 */ /* 0x000fe20000000a00 */
[----:B----4-:R-:W-:-:S03]  /*22730*/  LOP3.LUT P6, RZ, R3, 0x4, RZ, 0xc0, !PT ;  /* 0x0000000403ff7812 */ /* 0x010fc600078cc0ff */
        /* <DEDUP_REMOVED lines=9> */
.L_x_3010:
[----:B------:R-:W-:Y:S02]  /*227d0*/  PLOP3.LUT P4, PT, P4, P0, PT, 0xa2, 0x0 ;  /* 0x000000000000781c */ /* 0x000fe40002781472 */
[----:B------:R-:W-:-:S08]  /*227e0*/  @P0 R2UR P4, UR4, R7 ;  /* 0x00000000070402ca */ /* 0x000fd00000080000 */
[----:B------:R-:W-:-:S05]  /*227f0*/  @P0 PLOP3.LUT P0, PT, P4, PT, PT, 0x80, 0x0 ;  /* 0x000000000000081c */ /* 0x000fca000270f070 */
[----:B------:R-:W-:Y:S01]  /*22800*/  @!P4 SYNCS.ARRIVE.TRANS64.RED.A0T1 RZ, [UR4+0x30830], RZ ;  /* 0x030830ffffffc9a7 */ /* 0x000fe20008200404 */
[----:B------:R-:W-:Y:S07]  /*22810*/  @!P4 ARRIVES.LDGSTSBAR.64.TRANSCNT [UR4+0x30830] ;  /* 0x03083000ff00c9b0 */ /* 0x000fee0008000a84 */
[----:B------:R-:W-:Y:S05]  /*22820*/  @P0 BRA.U.ANY `(.L_x_3010) ;  /* 0xfffffffd00e80947 */ /* 0x000fea000393ffff */
[----:B------:R-:W-:Y:S01]  /*22830*/  NOP ;  /* 0x0000000000007918 */ /* 0x000fe20000000000 */
[----:B-1----:R-:W-:-:S05]  /*22840*/  IMAD.U32 R2, RZ, RZ, UR37 ;  /* 0x00000025ff027e24 */ /* 0x002fca000f8e00ff */
[----:B------:R-:W-:-:S13]  /*22850*/  ISETP.NE.AND P5, PT, R2, 0x3, PT ;  /* 0x000000030200780c */ /* 0x000fda0003fa5270 */
[----:B------:R-:W-:Y:S05]  /*22860*/  @!P5 BRA `(.L_x_3011) ;  /* 0x000000000004d947 */ /* 0x000fea0003800000 */
[----:B------:R-:W-:Y:S01]  /*22870*/  BPT.TRAP 0x1 ;  /* 0x000000040000795c */ /* 0x000fe20000300000 */
.L_x_3011:
[----:B------:R1:W-:Y:S01]  /*22880*/  SYNCS.ARRIVE.TRANS64.A1T0 RZ, [R7+URZ+0x30830], RZ ;  /* 0x030830ff07ff79a7 */ /* 0x0003e2000810003f */
[----:B------:R-:W-:Y:S05]  /*22890*/  @!P5 BRA `(.L_x_3012) ;  /* 0x000000000004d947 */ /* 0x000fea0003800000 */
[----:B------:R-:W-:Y:S01]  /*228a0*/  BPT.TRAP 0x1 ;  /* 0x000000040000795c */ /* 0x000fe20000300000 */
.L_x_3012:
[----:B------:R-:W-:Y:S01]  /*228b0*/  SHF.L.U32 R2, R17, 0x1f, RZ ;  /* 0x0000001f11027819 */ /* 0x000fe200000006ff */
[----:B0-----:R-:W-:Y:S01]  /*228c0*/  IMAD R6, R10, 0x8, R22 ;  /* 0x000000080a067824 */ /* 0x001fe200078e0216 */
[----:B------:R-:W-:Y:S03]  /*228d0*/  BSSY B1, `(.L_x_3013) ;  /* 0x0000003000017945 */ /* 0x000fe60003800000 */
[----:B------:R-:W0:Y:S02]  /*228e0*/  SYNCS.PHASECHK.TRANS64.TRYWAIT P0, [R6+URZ+0x30860], R2 ;  /* 0x03086002060075a7 */ /* 0x000e24000800017f */
[----:B0-----:R-:W-:Y:S05]  /*228f0*/  @!P0 BRA `(.L_x_3014) ;  /* 0x00000050006c8947 */ /* 0x001fea0003800000 */
.L_x_3167:
[----:B------:R-:W-:Y:S05]  /*22900*/  BSYNC B1 ;  /* 0x0000000000017941 */ /* 0x000fea0003800000 */
.L_x_3013:
[----:B------:R-:W1:Y:S01]  /*22910*/  LDL R5, [R1+0x8] ;  /* 0x0000080001057983 */ /* 0x000e620000100800 */
[----:B------:R-:W3:Y:S01]  /*22920*/  S2R R3, SR_TID.X ;  /* 0x0000000000037919 */ /* 0x000ee20000002100 */
[----:B------:R-:W-:Y:S01]  /*22930*/  UMOV UR4, 0xffffffff ;  /* 0xffffffff00047882 */ /* 0x000fe20000000000 */
[----:B---3--:R-:W-:-:S04]  /*22940*/  LOP3.LUT R3, R3, 0x7f, RZ, 0xc0, !PT ;  /* 0x0000007f03037812 */ /* 0x008fc800078ec0ff */
[----:B------:R-:W-:Y:S01]  /*22950*/  SHF.R.U32.HI R3, RZ, 0x3, R3 ;  /* 0x00000003ff037819 */ /* 0x000fe20000011603 */
[----:B-1----:R-:W-:Y:S02]  /*22960*/  IMAD R7, R30, -0x60, R5 ;  /* 0xffffffa01e077824 */ /* 0x002fe400078e0205 */
[----:B------:R-:W-:Y:S02]  /*22970*/  IMAD R5, R10, 0x4800, R37 ;  /* 0x000048000a057824 */ /* 0x000fe400078e0225 */
[----:B------:R-:W-:Y:S01]  /*22980*/  IMAD.IADD R7, R7, 0x1, -R3 ;  /* 0x0000000107077824 */ /* 0x000fe200078e0a03 */
[----:B------:R-:W-:Y:S06]  /*22990*/  BRA.DIV UR4, `(.L_x_3015) ;  /* 0x0000005204587947 */ /* 0x000fec000b800000 */
[----:B0-----:R-:W0:Y:S01]  /*229a0*/  SHFL.IDX PT, R2, R23, RZ, 0x181f ;  /* 0x00181fff17027589 */ /* 0x001e2200000e0000 */
[----:B------:R-:W-:Y:S01]  /*229b0*/  IMAD R5, R5, 0x2, R22 ;  /* 0x0000000205057824 */ /* 0x000fe200078e0216 */
[----:B------:R-:W-:Y:S02]  /*229c0*/  ULDC.64 UR4, c[0x0][0x208] ;  /* 0x0000820000047ab9 */ /* 0x000fe40000000a00 */
[----:B------:R-:W1:Y:S04]  /*229d0*/  SHFL.IDX PT, R3, R24, RZ, 0x181f ;  /* 0x00181fff18037589 */ /* 0x000e6800000e0000 */
[----:B--2---:R-:W-:Y:S01]  /*229e0*/  SHFL.IDX PT, R14, R23, 0x5, 0x181f ;  /* 0x00b81f00170e7f89 */ /* 0x004fe200000e0000 */
        /* <DEDUP_REMOVED lines=49> */
.L_x_3181:
[----:B0-----:R-:W-:Y:S01]  /*22d00*/  IADD3 R2, P0, R14, R4, RZ ;  /* 0x000000040e027210 */ /* 0x001fe20007f1e0ff */
[----:B------:R-:W-:-:S04]  /*22d10*/  ULDC.64 UR4, c[0x0][0x208] ;  /* 0x0000820000047ab9 */ /* 0x000fc80000000a00 */
        /* <DEDUP_REMOVED lines=8> */
[----:B------:R-:W-:-:S13]  /*22da0*/  ISETP.LT.OR P0, PT, R7, 0x51, P1 ;  /* 0x000000510700780c */ /* 0x000fda0000f01670 */
[----:B------:R0:W-:Y:S01]  /*22db0*/  LDGSTS.E.BYPASS.LTC128B.128 [R5+0x8c00], desc[UR4][R2.64+0x100], !P0 ;  /* 0x08c0010002057fae */ /* 0x0001e2000c101d44 */
[----:B------:R-:W-:Y:S02]  /*22dc0*/  ULDC.64 UR4, c[0x0][0x328] ;  /* 0x0000ca0000047ab9 */ /* 0x000fe40000000a00 */
[----:B------:R-:W-:-:S04]  /*22dd0*/  IMAD R20, R20, UR4, RZ ;  /* 0x0000000414147c24 */ /* 0x000fc8000f8e02ff */
        /* <DEDUP_REMOVED lines=18> */
.L_x_3016:
        /* <DEDUP_REMOVED lines=11> */
.L_x_3017:
[C---:B------:R-:W-:Y:S01]  /*22fb0*/  ISETP.GT.AND P0, PT, R25.reuse, RZ, PT ;  /* 0x000000ff1900720c */ /* 0x040fe20003f04270 */
[----:B------:R0:W-:Y:S01]  /*22fc0*/  SYNCS.ARRIVE.TRANS64.A1T0 RZ, [R6+URZ+0x30850], RZ ;  /* 0x030850ff06ff79a7 */ /* 0x0001e2000810003f */
[----:B------:R-:W-:Y:S02]  /*22fd0*/  IMAD.MOV.U32 R17, RZ, RZ, R28 ;  /* 0x000000ffff117224 */ /* 0x000fe400078e001c */
[----:B------:R-:W-:Y:S02]  /*22fe0*/  IMAD.MOV.U32 R10, RZ, RZ, R26 ;  /* 0x000000ffff0a7224 */ /* 0x000fe400078e001a */
[----:B------:R-:W-:Y:S02]  /*22ff0*/  IMAD.MOV.U32 R30, RZ, RZ, R25 ;  /* 0x000000ffff1e7224 */ /* 0x000fe400078e0019 */
[----:B0-----:R-:W-:-:S05]  /*23000*/  VIADD R6, R25, 0xffffffff ;  /* 0xffffffff19067836 */ /* 0x001fca0000000000 */
[----:B------:R-:W-:Y:S05]  /*23010*/  @P0 BRA `(.L_x_3018) ;  /* 0xffffffec00e00947 */ /* 0x000fea000383ffff */
.L_x_3005:
[----:B------:R-:W-:Y:S05]  /*23020*/  BSYNC B0 ;  /* 0x0000000000007941 */ /* 0x000fea0003800000 */
.L_x_3004:
        /* <DEDUP_REMOVED lines=8> */
[----:B------:R-:W1:Y:S01]  /*230b0*/  FLO.U32 R0, UR4 ;  /* 0x0000000400007d00 */ /* 0x000e6200080e0000 */
[----:B------:R-:W-:Y:S01]  /*230c0*/  ULDC.64 UR6, c[0x0][0x208] ;  /* 0x0000820000067ab9 */ /* 0x000fe20000000a00 */
        /* <DEDUP_REMOVED lines=8> */
.L_x_3020:
[----:B------:R-:W-:Y:S05]  /*23150*/  BSYNC B0 ;  /* 0x0000000000007941 */ /* 0x000fea0003800000 */
.L_x_3019:
[----:B------:R-:W-:-:S05]  /*23160*/  IMAD.U32 R0, RZ, RZ, UR37 ;  /* 0x00000025ff007e24 */ /* 0x000fca000f8e00ff */
[----:B------:R-:W-:-:S13]  /*23170*/  ISETP.NE.AND P0, PT, R0, 0x3, PT ;  /* 0x000000030000780c */ /* 0x000fda0003f05270 */
[----:B------:R-:W-:Y:S05]  /*23180*/  @!P0 BRA `(.L_x_3021) ;  /* 0x0000000000048947 */ /* 0x000fea0003800000 */
[----:B------:R-:W-:Y:S01]  /*23190*/  BPT.TRAP 0x1 ;  /* 0x000000040000795c */ /* 0x000fe20000300000 */
.L_x_3021:
[----:B------:R-:W3:Y:S01]  /*231a0*/  LDL.LU R2, [R1+0x8] ;  /* 0x0000080001027983 */ /* 0x000ee20000300800 */
[----:B------:R-:W-:Y:S01]  /*231b0*/  IMAD R0, R26, 0x8, R22 ;  /* 0x000000081a007824 */ /* 0x000fe200078e0216 */
[----:B0-----:R-:W-:Y:S01]  /*231c0*/  SHF.L.U32 R3, R28, 0x1f, RZ ;  /* 0x0000001f1c037819 */ /* 0x001fe200000006ff */
[----:B------:R-:W-:Y:S03]  /*231d0*/  BSSY B0, `(.L_x_3022) ;  /* 0x0000004000007945 */ /* 0x000fe60003800000 */
[----:B------:R-:W0:Y:S01]  /*231e0*/  SYNCS.PHASECHK.TRANS64.TRYWAIT P0, [R0+URZ+0x30860], R3 ;  /* 0x03086003000075a7 */ /* 0x000e22000800017f */
[----:B---3--:R-:W-:Y:S01]  /*231f0*/  IMAD R6, R25, -0x60, R2 ;  /* 0xffffffa019067824 */ /* 0x008fe200078e0202 */
[----:B0-----:R-:W-:Y:S06]  /*23200*/  @!P0 BRA `(.L_x_3023) ;  /* 0x0000005000548947 */ /* 0x001fec0003800000 */
.L_x_3182:
[----:B------:R-:W-:Y:S05]  /*23210*/  BSYNC B0 ;  /* 0x0000000000007941 */ /* 0x000fea0003800000 */
.L_x_3022:
        /* <DEDUP_REMOVED lines=13> */
[----:B------:R-:W-:Y:S01]  /*232f0*/  ISETP.GE.AND P1, PT, R36, UR4, PT ;  /* 0x0000000424007c0c */ /* 0x000fe2000bf26270 */
[----:B------:R-:W-:Y:S01]  /*23300*/  ULDC.64 UR6, c[0x0][0x208] ;  /* 0x0000820000067ab9 */ /* 0x000fe20000000a00 */
        /* <DEDUP_REMOVED lines=51> */
.L_x_3196:
[C---:B------:R-:W-:Y:S01]  /*23640*/  ISETP.LT.OR P2, PT, R6.reuse, 0x51, P2 ;  /* 0x000000510600780c */ /* 0x040fe20001741670 */
[----:B------:R-:W-:Y:S01]  /*23650*/  ULDC.64 UR4, c[0x0][0x208] ;  /* 0x0000820000047ab9 */ /* 0x000fe20000000a00 */
        /* <DEDUP_REMOVED lines=12> */
.L_x_3025:
[----:B------:R-:W-:Y:S02]  /*23720*/  PLOP3.LUT P1, PT, P1, P0, PT, 0xa2, 0x0 ;  /* 0x000000000000781c */ /* 0x000fe40000f21472 */
[----:B------:R-:W-:-:S08]  /*23730*/  @P0 R2UR P1, UR4, R0 ;  /* 0x00000000000402ca */ /* 0x000fd00000020000 */
[----:B------:R-:W-:-:S05]  /*23740*/  @P0 PLOP3.LUT P0, PT, P1, PT, PT, 0x80, 0x0 ;  /* 0x000000000000081c */ /* 0x000fca0000f0f070 */
[----:B------:R-:W-:Y:S01]  /*23750*/  @!P1 SYNCS.ARRIVE.TRANS64.RED.A0T1 RZ, [UR4+0x30850], RZ ;  /* 0x030850ffffff99a7 */ /* 0x000fe20008200404 */
[----:B------:R-:W-:Y:S07]  /*23760*/  @!P1 ARRIVES.LDGSTSBAR.64.TRANSCNT [UR4+0x30850] ;  /* 0x03085000ff0099b0 */ /* 0x000fee0008000a84 */
[----:B------:R-:W-:Y:S05]  /*23770*/  @P0 BRA.U.ANY `(.L_x_3025) ;  /* 0xfffffffd00e80947 */ /* 0x000fea000393ffff */
[----:B------:R-:W-:Y:S01]  /*23780*/  NOP ;  /* 0x0000000000007918 */ /* 0x000fe20000000000 */
[----:B0-----:R-:W-:-:S05]  /*23790*/  IMAD.U32 R2, RZ, RZ, UR37 ;  /* 0x00000025ff027e24 */ /* 0x001fca000f8e00ff */
[----:B------:R-:W-:-:S13]  /*237a0*/  ISETP.NE.AND P2, PT, R2, 0x3, PT ;  /* 0x000000030200780c */ /* 0x000fda0003f45270 */
[----:B------:R-:W-:Y:S05]  /*237b0*/  @!P2 BRA `(.L_x_3026) ;  /* 0x000000000004a947 */ /* 0x000fea0003800000 */
[----:B------:R-:W-:Y:S01]  /*237c0*/  BPT.TRAP 0x1 ;  /* 0x000000040000795c */ /* 0x000fe20000300000 */
.L_x_3026:
[----:B------:R2:W-:Y:S01]  /*237d0*/  SYNCS.ARRIVE.TRANS64.A1T0 RZ, [R0+URZ+0x30850], RZ ;  /* 0x030850ff00ff79a7 */ /* 0x0005e2000810003f */
[----:B------:R-:W-:-:S05]  /*237e0*/  VIADD R26, R26, 0x1 ;  /* 0x000000011a1a7836 */ /* 0x000fca0000000000 */
[----:B------:R-:W-:-:S04]  /*237f0*/  ISETP.NE.AND P0, PT, R26, 0x2, PT ;  /* 0x000000021a00780c */ /* 0x000fc80003f05270 */
[----:B------:R-:W-:Y:S02]  /*23800*/  SEL R3, RZ, 0x1, P0 ;  /* 0x00000001ff037807 */ /* 0x000fe40000000000 */
[----:B------:R-:W-:Y:S02]  /*23810*/  SEL R26, R26, RZ, P0 ;  /* 0x000000ff1a1a7207 */ /* 0x000fe40000000000 */
[----:B--2---:R-:W-:-:S07]  /*23820*/  LOP3.LUT R28, R28, R3, RZ, 0x3c, !PT ;  /* 0x000000031c1c7212 */ /* 0x004fce00078e3cff */
.L_x_2983:
[----:B------:R-:W-:Y:S05]  /*23830*/  BSYNC B7 ;  /* 0x0000000000077941 */ /* 0x000fea0003800000 */
.L_x_2981:
[----:B------:R-:W2:Y:S02]  /*23840*/  LDL R0, [R1] ;  /* 0x0000000001007983 */ /* 0x000ea40000100800 */
[----:B--2---:R-:W-:-:S13]  /*23850*/  LOP3.LUT P0, RZ, R0, 0x20, RZ, 0xc0, !PT ;  /* 0x0000002000ff7812 */ /* 0x004fda000780c0ff */
[----:B------:R-:W-:Y:S05]  /*23860*/  @!P0 BRA `(.L_x_3027) ;  /* 0x0000000000248947 */ /* 0x000fea0003800000 */
[----:B------:R-:W-:Y:S05]  /*23870*/  WARPSYNC.ALL ;  /* 0x0000000000007948 */ /* 0x000fea0003800000 */
[----:B------:R-:W2:Y:S08]  /*23880*/  S2UR UR5, SR_CgaCtaId ;  /* 0x00000000000579c3 */ /* 0x000eb00000008800 */
[----:B------:R-:W-:Y:S06]  /*23890*/  BAR.SYNC.DEFER_BLOCKING 0x5, 0x180 ;  /* 0x0146000000007b1d */ /* 0x000fec0000010000 */
[----:B------:R-:W-:-:S02]  /*238a0*/  UMOV UR4, 0x400 ;  /* 0x0000040000047882 */ /* 0x000fc40000000000 */
[----:B--2---:R-:W-:-:S06]  /*238b0*/  ULEA UR4, UR5, UR4, 0x18 ;  /* 0x0000000405047291 */ /* 0x004fcc000f8ec03f */
[----:B------:R-:W-:-:S05]  /*238c0*/  IMAD.U32 R22, RZ, RZ, UR4 ;  /* 0x00000004ff167e24 */ /* 0x000fca000f8e00ff */
[----:B------:R2:W3:Y:S01]  /*238d0*/  LDS.128 R16, [R22+0x308d0] ;  /* 0x0308d00016107984 */ /* 0x0004e20000000c00 */
[----:B------:R-:W-:Y:S06]  /*238e0*/  BAR.ARV 0x4, 0x180 ;  /* 0x0106000000007b1d */ /* 0x000fec0000002000 */
[----:B------:R-:W-:Y:S05]  /*238f0*/  BRA `(.L_x_3028) ;  /* 0x0000000800d87947 */ /* 0x000fea0003800000 */
.L_x_3027:
[----:B------:R-:W2:Y:S01]  /*23900*/  S2R R8, SR_TID.X ;  /* 0x0000000000087919 */ /* 0x000ea20000002100 */
[----:B------:R-:W-:Y:S01]  /*23910*/  UMOV UR4, 0xffffffff ;  /* 0xffffffff00047882 */ /* 0x000fe20000000000 */
[----:B--2---:R-:W-:-:S04]  /*23920*/  LOP3.LUT R8, R8, 0x1f, RZ, 0xc0, !PT ;  /* 0x0000001f08087812 */ /* 0x004fc800078ec0ff */
[----:B------:R-:W-:Y:S01]  /*23930*/  ISETP.NE.AND P0, PT, R8, 0x1f, PT ;  /* 0x0000001f0800780c */ /* 0x000fe20003f05270 */
[----:B------:R-:W-:-:S12]  /*23940*/  BRA.DIV UR4, `(.L_x_3029) ;  /* 0x0000005204b07947 */ /* 0x000fd8000b800000 */
[----:B------:R-:W-:Y:S01]  /*23950*/  IMAD.IADD R5, R19, 0x1, R8 ;  /* 0x0000000113057824 */ /* 0x000fe200078e0208 */
[----:B------:R-:W-:Y:S01]  /*23960*/  ULDC UR4, c[0x0][0xc3c] ;  /* 0x00030f0000047ab9 */ /* 0x000fe20000000800 */
[----:B------:R-:W-:-:S03]  /*23970*/  ULDC.64 UR6, c[0x0][0x208] ;  /* 0x0000820000067ab9 */ /* 0x000fc60000000a00 */
[----:B------:R-:W-:-:S13]  /*23980*/  ISETP.GE.OR P1, PT, R5, UR4, !P0 ;  /* 0x0000000405007c0c */ /* 0x000fda000c726670 */
[----:B------:R-:W2:Y:S02]  /*23990*/  @!P1 LDC.64 R2, c[0x0][0xc80] ;  /* 0x00032000ff029b82 */ /* 0x000ea40000000a00 */
[----:B--2---:R-:W-:-:S06]  /*239a0*/  @!P1 IMAD.WIDE R2, R5, 0x4, R2 ;  /* 0x0000000405029825 */ /* 0x004fcc00078e0202 */
        /* <DEDUP_REMOVED lines=25> */
[----:B------:R2:W3:Y:S02]  /*23b40*/  SHFL.IDX PT, R14, R6, 0x1f, 0x1f ;  /* 0x03e01f00060e7f89 */ /* 0x0004e400000e0000 */
.L_x_3206:
[----:B------:R-:W-:Y:S02]  /*23b50*/  ULDC UR4, c[0x0][0xc38] ;  /* 0x00030e0000047ab9 */ /* 0x000fe40000000800 */
[----:B------:R-:W-:-:S04]  /*23b60*/  IMAD.U32 R7, RZ, RZ, UR4 ;  /* 0x00000004ff077e24 */ /* 0x000fc8000f8e00ff */
[----:B---3--:R-:W-:-:S04]  /*23b70*/  IMAD R14, R14, R7, RZ ;  /* 0x000000070e0e7224 */ /* 0x008fc800078e02ff */
[----:B------:R-:W-:-:S05]  /*23b80*/  IMAD.IADD R9, R4, 0x1, R14 ;  /* 0x0000000104097824 */ /* 0x000fca00078e020e */
[----:B------:R-:W-:-:S13]  /*23b90*/  ISETP.GT.AND P6, PT, R9, R0, PT ;  /* 0x000000000900720c */ /* 0x000fda0003fc4270 */
[----:B------:R-:W-:Y:S05]  /*23ba0*/  @P6 BRA `(.L_x_3030) ;  /* 0x0000000000a06947 */ /* 0x000fea0003800000 */
.L_x_3035:
[----:B------:R-:W3:Y:S01]  /*23bb0*/  LDC R2, c[0x0][0xc3c] ;  /* 0x00030f00ff027b82 */ /* 0x000ee20000000800 */
[----:B------:R-:W-:-:S05]  /*23bc0*/  VIADD R19, R19, 0x1f ;  /* 0x0000001f13137836 */ /* 0x000fca0000000000 */
[----:B---3--:R-:W-:-:S13]  /*23bd0*/  ISETP.GE.AND P6, PT, R19, R2, PT ;  /* 0x000000021300720c */ /* 0x008fda0003fc6270 */
[----:B------:R-:W-:Y:S05]  /*23be0*/  @P6 BRA `(.L_x_3031) ;  /* 0x0000000400d86947 */ /* 0x000fea0003800000 */
[----:B------:R-:W3:Y:S01]  /*23bf0*/  S2R R3, SR_TID.X ;  /* 0x0000000000037919 */ /* 0x000ee20000002100 */
[----:B------:R-:W-:Y:S01]  /*23c00*/  BSSY B0, `(.L_x_3032) ;  /* 0x000000a000007945 */ /* 0x000fe20003800000 */
[----:B------:R-:W-:Y:S01]  /*23c10*/  IMAD.MOV.U32 R5, RZ, RZ, RZ ;  /* 0x000000ffff057224 */ /* 0x000fe200078e00ff */
[----:B---3--:R-:W-:-:S05]  /*23c20*/  LOP3.LUT R3, R3, 0x1f, RZ, 0xc0, !PT ;  /* 0x0000001f03037812 */ /* 0x008fca00078ec0ff */
[----:B------:R-:W-:-:S05]  /*23c30*/  IMAD.IADD R7, R19, 0x1, R3 ;  /* 0x0000000113077824 */ /* 0x000fca00078e0203 */
[----:B------:R-:W-:-:S13]  /*23c40*/  ISETP.GE.OR P6, PT, R7, R2, !P0 ;  /* 0x000000020700720c */ /* 0x000fda00047c6670 */
[----:B------:R-:W-:Y:S05]  /*23c50*/  @P6 BRA `(.L_x_3033) ;  /* 0x0000000000106947 */ /* 0x000fea0003800000 */
[----:B------:R-:W3:Y:S01]  /*23c60*/  LDC.64 R2, c[0x0][0xc80] ;  /* 0x00032000ff027b82 */ /* 0x000ee20000000a00 */
[----:B------:R-:W-:Y:S01]  /*23c70*/  ULDC.64 UR4, c[0x0][0x208] ;  /* 0x0000820000047ab9 */ /* 0x000fe20000000a00 */
[----:B---3--:R-:W-:-:S05]  /*23c80*/  IMAD.WIDE R2, R7, 0x4, R2 ;  /* 0x0000000407027825 */ /* 0x008fca00078e0202 */
[----:B------:R3:W5:Y:S02]  /*23c90*/  LDG.E R5, desc[UR4][R2.64] ;  /* 0x0000000402057981 */ /* 0x000764000c1e1900 */
.L_x_3033:
[----:B------:R-:W-:Y:S05]  /*23ca0*/  BSYNC B0 ;  /* 0x0000000000007941 */ /* 0x000fea0003800000 */
.L_x_3032:
[----:B------:R-:W-:-:S03]  /*23cb0*/  UMOV UR4, 0xffffffff ;  /* 0xffffffff00047882 */ /* 0x000fc60000000000 */
[----:B------:R-:W-:Y:S05]  /*23cc0*/  BRA.DIV UR4, `(.L_x_3034) ;  /* 0x0000005204f87947 */ /* 0x000fea000b800000 */
[----:B-----5:R-:W4:Y:S02]  /*23cd0*/  SHFL.UP PT, R14, R5, 0x1, RZ ;  /* 0x04200000050e7989 */ /* 0x020f2400000e00ff */
[----:B----4-:R-:W-:-:S05]  /*23ce0*/  SEL R14, R14, RZ, P1 ;  /* 0x000000ff0e0e7207 */ /* 0x010fca0000800000 */
[----:B------:R-:W-:-:S05]  /*23cf0*/  IMAD.IADD R13, R5, 0x1, R14 ;  /* 0x00000001050d7824 */ /* 0x000fca00078e020e */
[----:B------:R-:W3:Y:S02]  /*23d00*/  SHFL.UP PT, R14, R13, 0x2, RZ ;  /* 0x044000000d0e7989 */ /* 0x000ee400000e00ff */
[----:B---3--:R-:W-:-:S05]  /*23d10*/  SEL R2, R14, RZ, P2 ;  /* 0x000000ff0e027207 */ /* 0x008fca0001000000 */
        /* <DEDUP_REMOVED lines=9> */
[----:B--2---:R-:W-:-:S05]  /*23db0*/  IMAD.IADD R6, R4, 0x1, R7 ;  /* 0x0000000104067824 */ /* 0x004fca00078e0207 */
[----:B------:R2:W3:Y:S02]  /*23dc0*/  SHFL.IDX PT, R14, R6, 0x1f, 0x1f ;  /* 0x03e01f00060e7f89 */ /* 0x0004e400000e0000 */
.L_x_3214:
[----:B------:R-:W-:Y:S02]  /*23dd0*/  ULDC UR4, c[0x0][0xc38] ;  /* 0x00030e0000047ab9 */ /* 0x000fe40000000800 */
[----:B------:R-:W-:-:S04]  /*23de0*/  IMAD.U32 R7, RZ, RZ, UR4 ;  /* 0x00000004ff077e24 */ /* 0x000fc8000f8e00ff */
[----:B---3--:R-:W-:-:S04]  /*23df0*/  IMAD R14, R14, R7, RZ ;  /* 0x000000070e0e7224 */ /* 0x008fc800078e02ff */
[----:B------:R-:W-:-:S05]  /*23e00*/  IMAD.IADD R9, R14, 0x1, R9 ;  /* 0x000000010e097824 */ /* 0x000fca00078e0209 */
[----:B------:R-:W-:-:S13]  /*23e10*/  ISETP.GT.AND P6, PT, R9, R0, PT ;  /* 0x000000000900720c */ /* 0x000fda0003fc4270 */
[----:B------:R-:W-:Y:S05]  /*23e20*/  @!P6 BRA `(.L_x_3035) ;  /* 0xfffffffc0060e947 */ /* 0x000fea000383ffff */
.L_x_3030:
[----:B------:R-:W-:Y:S01]  /*23e30*/  IMAD.IADD R16, R9, 0x1, -R14 ;  /* 0x0000000109107824 */ /* 0x000fe200078e0a0e */
[----:B------:R-:W-:-:S03]  /*23e40*/  UMOV UR4, 0xffffffff ;  /* 0xffffffff00047882 */ /* 0x000fc60000000000 */
[----:B------:R-:W-:-:S05]  /*23e50*/  IMAD R3, R6, R7, R16 ;  /* 0x0000000706037224 */ /* 0x000fca00078e0210 */
[----:B------:R-:W-:Y:S01]  /*23e60*/  ISETP.GT.AND P6, PT, R3, R0, PT ;  /* 0x000000000300720c */ /* 0x000fe20003fc4270 */
[----:B------:R-:W-:-:S12]  /*23e70*/  BRA.DIV UR4, `(.L_x_3036) ;  /* 0x0000005604487947 */ /* 0x000fd8000b800000 */
[----:B------:R-:W-:-:S04]  /*23e80*/  VOTE.ANY R2, PT, !P6 ;  /* 0x0000000000027806 */ /* 0x000fc800070e0100 */
[----:B------:R-:W3:Y:S02]  /*23e90*/  POPC R4, R2 ;  /* 0x0000000200047309 */ /* 0x000ee40000000000 */
[----:B---3--:R3:W4:Y:S02]  /*23ea0*/  SHFL.IDX PT, R5, R5, R4, 0x1f ;  /* 0x00001f0405057589 */ /* 0x00872400000e0000 */
.L_x_3218:
[----:B------:R-:W-:Y:S01]  /*23eb0*/  ISETP.NE.AND P0, PT, R2, RZ, PT ;  /* 0x000000ff0200720c */ /* 0x000fe20003f05270 */
[----:B------:R-:W-:-:S12]  /*23ec0*/  IMAD.MOV.U32 R14, RZ, RZ, RZ ;  /* 0x000000ffff0e7224 */ /* 0x000fd800078e00ff */
[----:B------:R-:W-:Y:S05]  /*23ed0*/  @!P0 BRA `(.L_x_3037) ;  /* 0x0000000000108947 */ /* 0x000fea0003800000 */
[----:B------:R-:W-:Y:S01]  /*23ee0*/  UMOV UR4, 0xffffffff ;  /* 0xffffffff00047882 */ /* 0x000fe20000000000 */
[----:B-1----:R-:W-:Y:S02]  /*23ef0*/  VIADD R12, R4, 0xffffffff ;  /* 0xffffffff040c7836 */ /* 0x002fe40000000000 */
[----:B------:R-:W-:Y:S05]  /*23f00*/  BRA.DIV UR4, `(.L_x_3038) ;  /* 0x00000056046c7947 */ /* 0x000fea000b800000 */
[----:B------:R1:W0:Y:S02]  /*23f10*/  SHFL.IDX PT, R14, R6, R12, 0x1f ;  /* 0x00001f0c060e7589 */ /* 0x00022400000e0000 */
.L_x_3037:
[----:B------:R-:W5:Y:S01]  /*23f20*/  LDC.64 R2, c[0x0][0xc90] ;  /* 0x00032400ff027b82 */ /* 0x000f620000000a00 */
[----:B------:R-:W-:Y:S01]  /*23f30*/  IMAD.IADD R19, R4, 0x1, R19 ;  /* 0x0000000104137824 */ /* 0x000fe200078e0213 */
[----:B------:R-:W-:-:S03]  /*23f40*/  ULDC.64 UR4, c[0x0][0x208] ;  /* 0x0000820000047ab9 */ /* 0x000fc60000000a00 */
[----:B-----5:R-:W-:-:S05]  /*23f50*/  IMAD.WIDE R2, R19, 0x4, R2 ;  /* 0x0000000413027825 */ /* 0x020fca00078e0202 */
[----:B-12---:R1:W3:Y:S01]  /*23f60*/  LDG.E R6, desc[UR4][R2.64] ;  /* 0x0000000402067981 */ /* 0x0062e2000c1e1900 */
[----:B0-----:R-:W-:Y:S02]  /*23f70*/  IMAD R16, R14, R7, R16 ;  /* 0x000000070e107224 */ /* 0x001fe400078e0210 */
[----:B-1----:R-:W-:Y:S02]  /*23f80*/  IMAD.MOV.U32 R2, RZ, RZ, RZ ;  /* 0x000000ffff027224 */ /* 0x002fe400078e00ff */
[----:B---34-:R-:W-:-:S05]  /*23f90*/  IMAD R4, R5, R6, RZ ;  /* 0x0000000605047224 */ /* 0x018fca00078e02ff */
        /* <DEDUP_REMOVED lines=51> */
[----:B------:R-:W-:-:S05]  /*242d0*/  @P0 IADD3 R2, R2, 0x1, RZ ;  /* 0x0000000102020810 */ /* 0x000fca0007ffe0ff */
[----:B------:R-:W-:Y:S01]  /*242e0*/  @!P2 IMAD.MOV R2, RZ, RZ, -R2 ;  /* 0x000000ffff02a224 */ /* 0x000fe200078e0a02 */
[----:B------:R-:W-:Y:S01]  /*242f0*/  @!P1 LOP3.LUT R2, RZ, R6, RZ, 0x33, !PT ;  /* 0x00000006ff029212 */ /* 0x000fe200078e33ff */
[----:B------:R-:W-:-:S04]  /*24300*/  IMAD.MOV R6, RZ, RZ, -R6 ;  /* 0x000000ffff067224 */ /* 0x000fc800078e0a06 */
[----:B------:R-:W-:Y:S01]  /*24310*/  IMAD R18, R2, R6, R9 ;  /* 0x0000000602127224 */ /* 0x000fe200078e0209 */
[----:B------:R-:W-:-:S05]  /*24320*/  LOP3.LUT R2, RZ, R2, RZ, 0x33, !PT ;  /* 0x00000002ff027212 */ /* 0x000fca00078e33ff */
[----:B------:R-:W-:Y:S01]  /*24330*/  IMAD.IADD R17, R5, 0x1, R2 ;  /* 0x0000000105117824 */ /* 0x000fe200078e0202 */
[----:B------:R-:W-:Y:S06]  /*24340*/  BRA `(.L_x_3039) ;  /* 0x00000000001c7947 */ /* 0x000fec0003800000 */
.L_x_3031:
[----:B------:R-:W-:Y:S01]  /*24350*/  UMOV UR4, URZ ;  /* 0x0000003f00047c82 */ /* 0x000fe20008000000 */
[----:B------:R-:W-:Y:S01]  /*24360*/  UMOV UR5, URZ ;  /* 0x0000003f00057c82 */ /* 0x000fe20008000000 */
[----:B------:R-:W-:Y:S01]  /*24370*/  ULDC UR6, c[0x0][0xc3c] ;  /* 0x00030f0000067ab9 */ /* 0x000fe20000000800 */
[----:B------:R-:W-:Y:S02]  /*24380*/  IMAD.MOV.U32 R16, RZ, RZ, R0 ;  /* 0x000000ffff107224 */ /* 0x000fe400078e0000 */
[----:B------:R-:W-:Y:S02]  /*24390*/  IMAD.U32 R17, RZ, RZ, UR4 ;  /* 0x00000004ff117e24 */ /* 0x000fe4000f8e00ff */
[----:B------:R-:W-:Y:S02]  /*243a0*/  IMAD.U32 R18, RZ, RZ, UR5 ;  /* 0x00000005ff127e24 */ /* 0x000fe4000f8e00ff */
[----:B------:R-:W-:-:S07]  /*243b0*/  IMAD.U32 R19, RZ, RZ, UR6 ;  /* 0x00000006ff137e24 */ /* 0x000fce000f8e00ff */
.L_x_3039:
[----:B------:R-:W3:Y:S01]  /*243c0*/  S2R R0, SR_TID.X ;  /* 0x0000000000007919 */ /* 0x000ee20000002100 */
[----:B------:R-:W-:Y:S05]  /*243d0*/  WARPSYNC.ALL ;  /* 0x0000000000007948 */ /* 0x000fea0003800000 */
[----:B------:R-:W-:Y:S01]  /*243e0*/  BAR.SYNC.DEFER_BLOCKING 0x4, 0x180 ;  /* 0x0106000000007b1d */ /* 0x000fe20000010000 */
[----:B---3--:R-:W-:-:S04]  /*243f0*/  LOP3.LUT R0, R0, 0x1f, RZ, 0xc0, !PT ;  /* 0x0000001f00007812 */ /* 0x008fc800078ec0ff */
[----:B------:R-:W-:-:S13]  /*24400*/  ISETP.NE.AND P0, PT, R0, RZ, PT ;  /* 0x000000ff0000720c */ /* 0x000fda0003f05270 */
[----:B------:R-:W3:Y:S01]  /*24410*/  @!P0 S2R R3, SR_CgaCtaId ;  /* 0x0000000000038919 */ /* 0x000ee20000008800 */
[----:B------:R-:W-:-:S04]  /*24420*/  @!P0 MOV R0, 0x400 ;  /* 0x0000040000008802 */ /* 0x000fc80000000f00 */
[----:B---3--:R-:W-:-:S05]  /*24430*/  @!P0 LEA R22, R3, R0, 0x18 ;  /* 0x0000000003168211 */ /* 0x008fca00078ec0ff */
[----:B------:R4:W-:Y:S01]  /*24440*/  @!P0 STS.128 [R22+0x308d0], R16 ;  /* 0x0308d01016008388 */ /* 0x0009e20000000c00 */
[----:B------:R-:W-:Y:S06]  /*24450*/  BAR.ARV 0x5, 0x180 ;  /* 0x0146000000007b1d */ /* 0x000fec0000002000 */
.L_x_3028:
[----:B------:R-:W-:Y:S02]  /*24460*/  ULDC UR4, c[0x0][0xc3c] ;  /* 0x00030f0000047ab9 */ /* 0x000fe40000000800 */
[----:B---3--:R-:W-:-:S13]  /*24470*/  ISETP.GE.AND P0, PT, R19, UR4, PT ;  /* 0x0000000413007c0c */ /* 0x008fda000bf06270 */
[----:B------:R-:W-:Y:S05]  /*24480*/  @!P0 BRA `(.L_x_3040) ;  /* 0xffffff9c00a88947 */ /* 0x000fea000383ffff */
[----:B------:R-:W-:Y:S05]  /*24490*/  BSYNC B8 ;  /* 0x0000000000087941 */ /* 0x000fea0003800000 */
.L_x_2937:
[----:B------:R-:W3:Y:S01]  /*244a0*/  LDL.LU R0, [R1+0x28] ;  /* 0x0000280001007983 */ /* 0x000ee20000300800 */
[----:B------:R-:W-:Y:S01]  /*244b0*/  BSSY B0, `(.L_x_3041) ;  /* 0x000000b000007945 */ /* 0x000fe20003800000 */
[----:B------:R-:W5:Y:S01]  /*244c0*/  S2R R5, SR_CgaCtaId ;  /* 0x0000000000057919 */ /* 0x000f620000008800 */
[----:B---3--:R-:W-:-:S05]  /*244d0*/  VIADD R0, R0, 0x1 ;  /* 0x0000000100007836 */ /* 0x008fca0000000000 */
[----:B0-----:R-:W-:-:S04]  /*244e0*/  LEA.HI R2, R0, R0, RZ, 0x1 ;  /* 0x0000000000027211 */ /* 0x001fc800078f08ff */
[----:B------:R-:W-:Y:S02]  /*244f0*/  LOP3.LUT R3, R2, 0xfffffffe, RZ, 0xc0, !PT ;  /* 0xfffffffe02037812 */ /* 0x000fe400078ec0ff */
[----:B------:R-:W-:-:S03]  /*24500*/  MOV R2, 0x400 ;  /* 0x0000040000027802 */ /* 0x000fc60000000f00 */
[----:B------:R-:W-:Y:S01]  /*24510*/  IMAD.IADD R0, R0, 0x1, -R3 ;  /* 0x0000000100007824 */ /* 0x000fe200078e0a03 */
[----:B-----5:R-:W-:-:S04]  /*24520*/  LEA R7, R5, R2, 0x18 ;  /* 0x0000000205077211 */ /* 0x020fc800078ec0ff */
[----:B------:R-:W-:-:S04]  /*24530*/  SHF.L.U32 R0, R0, 0x1f, RZ ;  /* 0x0000001f00007819 */ /* 0x000fc800000006ff */
[----:B------:R-:W0:Y:S02]  /*24540*/  SYNCS.PHASECHK.TRANS64.TRYWAIT P0, [R7+URZ+0x30820], R0 ;  /* 0x03082000070075a7 */ /* 0x000e24000800017f */
[----:B0-----:R-:W-:Y:S05]  /*24550*/  @!P0 BRA `(.L_x_3042) ;  /* 0x0000004c00fc8947 */ /* 0x001fea0003800000 */
.L_x_3221:
[----:B------:R-:W-:Y:S05]  /*24560*/  BSYNC B0 ;  /* 0x0000000000007941 */ /* 0x000fea0003800000 */
.L_x_3041:
[----:B------:R-:W-:-:S03]  /*24570*/  UMOV UR4, 0xffffffff ;  /* 0xffffffff00047882 */ /* 0x000fc60000000000 */
[----:B------:R-:W-:Y:S05]  /*24580*/  BRA.DIV UR4, `(.L_x_3043) ;  /* 0x0000005204047947 */ /* 0x000fea000b800000 */
[----:B0-----:R-:W0:Y:S02]  /*24590*/  S2R R0, SR_TID.X ;  /* 0x0000000000007919 */ /* 0x001e240000002100 */
[----:B0-----:R-:W-:-:S04]  /*245a0*/  SHF.R.U32.HI R0, RZ, 0x5, R0 ;  /* 0x00000005ff007819 */ /* 0x001fc80000011600 */
[----:B------:R-:W-:-:S05]  /*245b0*/  LOP3.LUT R0, R0, 0x3, RZ, 0xc0, !PT ;  /* 0x0000000300007812 */ /* 0x000fca00078ec0ff */
[----:B------:R0:W3:Y:S02]  /*245c0*/  SHFL.IDX PT, R14, R0, RZ, 0x1f ;  /* 0x00001fff000e7589 */ /* 0x0000e400000e0000 */
.L_x_3224:
[----:B---3--:R-:W-:-:S13]  /*245d0*/  ISETP.NE.AND P0, PT, R14, RZ, PT ;  /* 0x000000ff0e00720c */ /* 0x008fda0003f05270 */
[----:B------:R-:W-:Y:S05]  /*245e0*/  @P0 BRA `(.L_x_2691) ;  /* 0x0000000000880947 */ /* 0x000fea0003800000 */
[----:B------:R-:W-:-:S03]  /*245f0*/  UMOV UR4, 0xffffffff ;  /* 0xffffffff00047882 */ /* 0x000fc60000000000 */
[----:B------:R-:W-:Y:S05]  /*24600*/  BRA.DIV UR4, `(.L_x_3044) ;  /* 0x0000005204187947 */ /* 0x000fea000b800000 */
[----:B------:R-:W-:-:S13]  /*24610*/  ELECT P6, URZ, PT ;  /* 0x00000000003f782f */ /* 0x000fda00038c0000 */
.L_x_3227:
[----:B------:R-:W-:Y:S05]  /*24620*/  @!P6 BRA `(.L_x_2691) ;  /* 0x000000000078e947 */ /* 0x000fea0003800000 */
[----:B------:R-:W-:-:S06]  /*24630*/  ULOP3.LUT UR4, UR60, 0x2, URZ, 0xfc, !UPT ;  /* 0x000000023c047892 */ /* 0x000fcc000f8efc3f */
[----:B0-----:R-:W-:-:S05]  /*24640*/  IMAD.U32 R0, RZ, RZ, UR4 ;  /* 0x00000004ff007e24 */ /* 0x001fca000f8e00ff */
[----:B------:R-:W-:-:S13]  /*24650*/  ISETP.NE.AND P0, PT, R0, 0x3, PT ;  /* 0x000000030000780c */ /* 0x000fda0003f05270 */
[----:B------:R-:W-:Y:S05]  /*24660*/  @!P0 BRA `(.L_x_3045) ;  /* 0x0000000000048947 */ /* 0x000fea0003800000 */
[----:B------:R-:W-:Y:S01]  /*24670*/  BPT.TRAP 0x1 ;  /* 0x000000040000795c */ /* 0x000fe20000300000 */
.L_x_3045:
[----:B------:R-:W-:Y:S01]  /*24680*/  IMAD R5, R26, 0x8, R7 ;  /* 0x000000081a057824 */ /* 0x000fe200078e0207 */
[----:B------:R-:W-:Y:S01]  /*24690*/  SHF.L.U32 R0, R28, 0x1f, RZ ;  /* 0x0000001f1c007819 */ /* 0x000fe200000006ff */
[----:B------:R-:W-:-:S03]  /*246a0*/  VIADD R26, R26, 0x1 ;  /* 0x000000011a1a7836 */ /* 0x000fc60000000000 */
[----:B------:R-:W0:Y:S02]  /*246b0*/  SYNCS.PHASECHK.TRANS64.TRYWAIT P1, [R5+URZ+0x30840], R0 ;  /* 0x03084000050075a7 */ /* 0x000e24000802017f */
[----:B------:R-:W-:-:S04]  /*246c0*/  ISETP.NE.AND P2, PT, R26, 0x2, PT ;  /* 0x000000021a00780c */ /* 0x000fc80003f45270 */
[----:B------:R-:W-:Y:S01]  /*246d0*/  SEL R3, RZ, 0x1, P2 ;  /* 0x00000001ff037807 */ /* 0x000fe20001000000 */
[----:B0-----:R-:W-:Y:S08]  /*246e0*/  @!P1 BRA `(.L_x_3046) ;  /* 0x0000005000009947 */ /* 0x001ff00003800000 */
.L_x_3228:
[----:B------:R-:W-:Y:S02]  /*246f0*/  SEL R26, R26, RZ, P2 ;  /* 0x000000ff1a1a7207 */ /* 0x000fe40001000000 */
[----:B------:R-:W-:Y:S01]  /*24700*/  LOP3.LUT R2, R28, R3, RZ, 0x3c, !PT ;  /* 0x000000031c027212 */ /* 0x000fe200078e3cff */
[----:B------:R-:W-:Y:S06]  /*24710*/  @!P0 BRA `(.L_x_3047) ;  /* 0x0000000000048947 */ /* 0x000fec0003800000 */
[----:B------:R-:W-:Y:S01]  /*24720*/  BPT.TRAP 0x1 ;  /* 0x000000040000795c */ /* 0x000fe20000300000 */
.L_x_3047:
[----:B------:R-:W-:Y:S01]  /*24730*/  IMAD R3, R26, 0x8, R7 ;  /* 0x000000081a037824 */ /* 0x000fe200078e0207 */
[----:B------:R-:W-:-:S04]  /*24740*/  SHF.L.U32 R2, R2, 0x1f, RZ ;  /* 0x0000001f02027819 */ /* 0x000fc800000006ff */
[----:B------:R-:W3:Y:S02]  /*24750*/  SYNCS.PHASECHK.TRANS64.TRYWAIT P1, [R3+URZ+0x30840], R2 ;  /* 0x03084002030075a7 */ /* 0x000ee4000802017f */
[----:B---3--:R-:W-:Y:S05]  /*24760*/  @!P1 BRA `(.L_x_3048) ;  /* 0x0000004c00f49947 */ /* 0x008fea0003800000 */
.L_x_3229:
[----:B------:R-:W-:Y:S05]  /*24770*/  @!P0 BRA `(.L_x_3049) ;  /* 0x0000000000048947 */ /* 0x000fea0003800000 */
[----:B------:R-:W-:Y:S01]  /*24780*/  BPT.TRAP 0x1 ;  /* 0x000000040000795c */ /* 0x000fe20000300000 */
.L_x_3049:
[----:B------:R-:W5:Y:S02]  /*24790*/  SYNCS.PHASECHK.TRANS64.TRYWAIT P1, [R5+URZ+0x30860], R0 ;  /* 0x03086000050075a7 */ /* 0x000f64000802017f */
[----:B-----5:R-:W-:Y:S05]  /*247a0*/  @!P1 BRA `(.L_x_3050) ;  /* 0x0000004c00f89947 */ /* 0x020fea0003800000 */
.L_x_3230:
[----:B------:R-:W-:Y:S05]  /*247b0*/  @!P0 BRA `(.L_x_3051) ;  /* 0x0000000000048947 */ /* 0x000fea0003800000 */
[----:B------:R-:W-:Y:S01]  /*247c0*/  BPT.TRAP 0x1 ;  /* 0x000000040000795c */ /* 0x000fe20000300000 */
.L_x_3051:
[----:B------:R0:W0:Y:S02]  /*247d0*/  SYNCS.PHASECHK.TRANS64.TRYWAIT P0, [R3+URZ+0x30860], R2 ;  /* 0x03086002030075a7 */ /* 0x000024000800017f */
[----:B0-----:R-:W-:Y:S05]  /*247e0*/  @!P0 NANOSLEEP.SYNCS 0x989680 ;  /* 0x009896800000895d */ /* 0x001fea0003900000 */
[----:B------:R-:W0:Y:S02]  /*247f0*/  @!P0 SYNCS.PHASECHK.TRANS64 P0, [R3+URZ+0x30860], R2 ;  /* 0x03086002030085a7 */ /* 0x000e24000800007f */
[----:B0-----:R-:W-:Y:S05]  /*24800*/  @!P0 BRA `(.L_x_3051) ;  /* 0xfffffffc00f08947 */ /* 0x001fea000383ffff */
.L_x_2691:
[----:B------:R-:W-:Y:S05]  /*24810*/  BSYNC B9 ;  /* 0x0000000000097941 */ /* 0x000fea0003800000 */
.L_x_2688:
[----:B------:R-:W-:Y:S05]  /*24820*/  EXIT ;  /* 0x000000000000794d */ /* 0x000fea0003800000 */
.L_x_2709:
[----:B0-----:R0:W1:Y:S02]  /*24830*/  SYNCS.PHASECHK.TRANS64.TRYWAIT P5, [R87+URZ+0x30890], R88 ;  /* 0x03089058570075a7 */ /* 0x00106400080a017f */
[----:B-1----:R-:W-:Y:S05]  /*24840*/  @!P5 NANOSLEEP.SYNCS 0x989680 ;  /* 0x009896800000d95d */ /* 0x002fea0003900000 */
[----:B------:R-:W1:Y:S02]  /*24850*/  @!P5 SYNCS.PHASECHK.TRANS64 P5, [R87+URZ+0x30890], R88 ;  /* 0x030890585700d5a7 */ /* 0x000e6400080a007f */
[----:B-1----:R-:W-:Y:S05]  /*24860*/  @!P5 BRA `(.L_x_2709) ;  /* 0xfffffffc00f0d947 */ /* 0x002fea000383ffff */
[----:B------:R-:W-:Y:S05]  /*24870*/  BRA `(.L_x_3052) ;  /* 0xfffffdec00fc7947 */ /* 0x000fea000383ffff */
.L_x_2710:
        /* <DEDUP_REMOVED lines=8> */
.L_x_3054:
[----:B------:R-:W-:Y:S05]  /*24900*/  BSYNC B1 ;  /* 0x0000000000017941 */ /* 0x000fea0003800000 */
.L_x_3053:
        /* <DEDUP_REMOVED lines=8> */
.L_x_3055:
[----:B------:R-:W-:Y:S01]  /*24990*/  IMAD.MOV.U32 R11, RZ, RZ, R14 ;  /* 0x000000ffff0b7224 */ /* 0x000fe200078e000e */
[----:B------:R-:W-:Y:S06]  /*249a0*/  BRA `(.L_x_3056) ;  /* 0xfffffdec00c47947 */ /* 0x000fec000383ffff */
.L_x_2735:
[----:B------:R-:W-:Y:S01]  /*249b0*/  BSSY B1, `(.L_x_3057) ;  /* 0x0000008000017945 */ /* 0x000fe20003800000 */
[----:B0---4-:R-:W-:Y:S02]  /*249c0*/  IMAD.MOV.U32 R13, RZ, RZ, R115 ;  /* 0x000000ffff0d7224 */ /* 0x011fe400078e0073 */
[----:B------:R-:W-:Y:S02]  /*249d0*/  IMAD.MOV.U32 R12, RZ, RZ, 0x1 ;  /* 0x00000001ff0c7424 */ /* 0x000fe400078e00ff */
[----:B---3--:R-:W-:Y:S02]  /*249e0*/  IMAD.MOV.U32 R11, RZ, RZ, 0x1c1f ;  /* 0x00001c1fff0b7424 */ /* 0x008fe400078e00ff */
[----:B------:R-:W-:-:S07]  /*249f0*/  IMAD.MOV.U32 R15, RZ, RZ, -0x1 ;  /* 0xffffffffff0f7424 */ /* 0x000fce00078e00ff */
[----:B-12---:R-:W-:Y:S05]  /*24a00*/  WARPSYNC.COLLECTIVE R15, `(.L_x_3058) ;  /* 0x000000000f087348 */ /* 0x006fea0003c00000 */
[----:B------:R0:W3:Y:S02]  /*24a10*/  SHFL.IDX P6, R14, R13, R12, R11 ;  /* 0x0000000c0d0e7389 */ /* 0x0000e400000c000b */
[----:B0123--:R-:W-:Y:S01]  /*24a20*/  ENDCOLLECTIVE ;  /* 0x000000000000791b */ /* 0x00ffe20003800000 */
.L_x_3058:
[----:B------:R-:W-:Y:S05]  /*24a30*/  BSYNC B1 ;  /* 0x0000000000017941 */ /* 0x000fea0003800000 */
.L_x_3057:
        /* <DEDUP_REMOVED lines=8> */
.L_x_3059:
[----:B------:R-:W-:Y:S01]  /*24ac0*/  IMAD.MOV.U32 R118, RZ, RZ, R14 ;  /* 0x000000ffff767224 */ /* 0x000fe200078e000e */
[----:B------:R-:W-:Y:S06]  /*24ad0*/  BRA `(.L_x_3060) ;  /* 0xfffffe0400147947 */ /* 0x000fec000383ffff */
.L_x_2765:
[----:B-1----:R1:W2:Y:S02]  /*24ae0*/  SYNCS.PHASECHK.TRANS64.TRYWAIT P5, [R87+URZ+0x30890], R88 ;  /* 0x03089058570075a7 */ /* 0x0022a400080a017f */
[----:B--2---:R-:W-:Y:S05]  /*24af0*/  @!P5 NANOSLEEP.SYNCS 0x989680 ;  /* 0x009896800000d95d */ /* 0x004fea0003900000 */
[----:B------:R-:W2:Y:S02]  /*24b00*/  @!P5 SYNCS.PHASECHK.TRANS64 P5, [R87+URZ+0x30890], R88 ;  /* 0x030890585700d5a7 */ /* 0x000ea400080a007f */
[----:B--2---:R-:W-:Y:S05]  /*24b10*/  @!P5 BRA `(.L_x_2765) ;  /* 0xfffffffc00f0d947 */ /* 0x004fea000383ffff */
[----:B------:R-:W-:Y:S05]  /*24b20*/  BRA `(.L_x_3061) ;  /* 0xfffffe2400807947 */ /* 0x000fea000383ffff */
.L_x_2766:
        /* <DEDUP_REMOVED lines=8> */
.L_x_3063:
[----:B------:R-:W-:Y:S05]  /*24bb0*/  BSYNC B1 ;  /* 0x0000000000017941 */ /* 0x000fea0003800000 */
.L_x_3062:
        /* <DEDUP_REMOVED lines=8> */
.L_x_3064:
[----:B------:R-:W-:Y:S01]  /*24c40*/  IMAD.MOV.U32 R11, RZ, RZ, R14 ;  /* 0x000000ffff0b7224 */ /* 0x000fe200078e000e */
[----:B------:R-:W-:Y:S06]  /*24c50*/  BRA `(.L_x_3065) ;  /* 0xfffffe24004c7947 */ /* 0x000fec000383ffff */
.L_x_2779:
        /* <DEDUP_REMOVED lines=8> */
.L_x_3067:
[----:B------:R-:W-:Y:S05]  /*24ce0*/  BSYNC B1 ;  /* 0x0000000000017941 */ /* 0x000fea0003800000 */
.L_x_3066:
        /* <DEDUP_REMOVED lines=8> */
.L_x_3068:
[----:B------:R-:W-:Y:S01]  /*24d70*/  IMAD.MOV.U32 R36, RZ, RZ, R14 ;  /* 0x000000ffff247224 */ /* 0x000fe200078e000e */
[----:B------:R-:W-:Y:S06]  /*24d80*/  BRA `(.L_x_3069) ;  /* 0xfffffe3c00087947 */ /* 0x000fec000383ffff */
.L_x_2792:
[----:B0-----:R0:W1:Y:S02]  /*24d90*/  SYNCS.PHASECHK.TRANS64.TRYWAIT P3, [R87+URZ+0x30890], R88 ;  /* 0x03089058570075a7 */ /* 0x001064000806017f */
[----:B-1----:R-:W-:Y:S05]  /*24da0*/  @!P3 NANOSLEEP.SYNCS 0x989680 ;  /* 0x009896800000b95d */ /* 0x002fea0003900000 */
[----:B------:R-:W1:Y:S02]  /*24db0*/  @!P3 SYNCS.PHASECHK.TRANS64 P3, [R87+URZ+0x30890], R88 ;  /* 0x030890585700b5a7 */ /* 0x000e64000806007f */
[----:B-1----:R-:W-:Y:S05]  /*24dc0*/  @!P3 BRA `(.L_x_2792) ;  /* 0xfffffffc00f0b947 */ /* 0x002fea000383ffff */
[----:B------:R-:W-:Y:S05]  /*24dd0*/  BRA `(.L_x_3070) ;  /* 0xfffffe5400107947 */ /* 0x000fea000383ffff */
.L_x_2793:
        /* <DEDUP_REMOVED lines=8> */
.L_x_3072:
[----:B------:R-:W-:Y:S05]  /*24e60*/  BSYNC B1 ;  /* 0x0000000000017941 */ /* 0x000fea0003800000 */
.L_x_3071:
        /* <DEDUP_REMOVED lines=8> */
.L_x_3073:
[----:B------:R-:W-:Y:S01]  /*24ef0*/  IMAD.MOV.U32 R38, RZ, RZ, R14 ;  /* 0x000000ffff267224 */ /* 0x000fe200078e000e */
[----:B------:R-:W-:Y:S06]  /*24f00*/  BRA `(.L_x_3074) ;  /* 0xfffffe5400347947 */ /* 0x000fec000383ffff */
.L_x_2796:
        /* <DEDUP_REMOVED lines=8> */
.L_x_3076:
[----:B------:R-:W-:Y:S05]  /*24f90*/  BSYNC B1 ;  /* 0x0000000000017941 */ /* 0x000fea0003800000 */
.L_x_3075:
        /* <DEDUP_REMOVED lines=8> */
.L_x_3077:
[----:B------:R-:W-:Y:S01]  /*25020*/  IMAD.MOV.U32 R38, RZ, RZ, R14 ;  /* 0x000000ffff267224 */ /* 0x000fe200078e000e */
[----:B------:R-:W-:Y:S06]  /*25030*/  BRA `(.L_x_3078) ;  /* 0xfffffe5400947947 */ /* 0x000fec000383ffff */
.L_x_2800:
[----:B---3--:R3:W0:Y:S02]  /*25040*/  SYNCS.PHASECHK.TRANS64.TRYWAIT P2, [R87+URZ+0x308b0], R88 ;  /* 0x0308b058570075a7 */ /* 0x008624000804017f */
[----:B0-----:R-:W-:Y:S05]  /*25050*/  @!P2 NANOSLEEP.SYNCS 0x989680 ;  /* 0x009896800000a95d */ /* 0x001fea0003900000 */
[----:B------:R-:W0:Y:S02]  /*25060*/  @!P2 SYNCS.PHASECHK.TRANS64 P2, [R87+URZ+0x308b0], R88 ;  /* 0x0308b0585700a5a7 */ /* 0x000e24000804007f */
[----:B0-----:R-:W-:Y:S05]  /*25070*/  @!P2 BRA `(.L_x_2800) ;  /* 0xfffffffc00f0a947 */ /* 0x001fea000383ffff */
[----:B------:R-:W-:Y:S05]  /*25080*/  BRA `(.L_x_3079) ;  /* 0xfffffe5800747947 */ /* 0x000fea000383ffff */
.L_x_2818:
        /* <DEDUP_REMOVED lines=8> */
.L_x_3081:
[----:B------:R-:W-:Y:S05]  /*25110*/  BSYNC B1 ;  /* 0x0000000000017941 */ /* 0x000fea0003800000 */
.L_x_3080:
        /* <DEDUP_REMOVED lines=8> */
.L_x_3082:
[----:B------:R-:W-:Y:S02]  /*251a0*/  IMAD.MOV.U32 R13, RZ, RZ, R10 ;  /* 0x000000ffff0d7224 */ /* 0x000fe400078e000a */
[----:B------:R-:W-:-:S07]  /*251b0*/  IMAD.MOV.U32 R0, RZ, RZ, R14 ;  /* 0x000000ffff007224 */ /* 0x000fce00078e000e */
[----:B------:R-:W-:Y:S05]  /*251c0*/  WARPSYNC.COLLECTIVE R15, `(.L_x_3083) ;  /* 0x000000000f087348 */ /* 0x000fea0003c00000 */
[----:B------:R0:W1:Y:S02]  /*251d0*/  SHFL.IDX P6, R14, R13, R12, R11 ;  /* 0x0000000c0d0e7389 */ /* 0x00006400000c000b */
[----:B01----:R-:W-:Y:S01]  /*251e0*/  ENDCOLLECTIVE ;  /* 0x000000000000791b */ /* 0x003fe20003800000 */
.L_x_3083:
[----:B------:R-:W-:Y:S02]  /*251f0*/  IMAD.MOV.U32 R13, RZ, RZ, R4 ;  /* 0x000000ffff0d7224 */ /* 0x000fe400078e0004 */
[----:B------:R-:W-:-:S07]  /*25200*/  IMAD.MOV.U32 R5, RZ, RZ, R14 ;  /* 0x000000ffff057224 */ /* 0x000fce00078e000e */
[----:B------:R-:W-:Y:S05]  /*25210*/  WARPSYNC.COLLECTIVE R15, `(.L_x_3084) ;  /* 0x000000000f087348 */ /* 0x000fea0003c00000 */
[----:B------:R0:W1:Y:S02]  /*25220*/  SHFL.IDX P6, R14, R13, R12, R11 ;  /* 0x0000000c0d0e7389 */ /* 0x00006400000c000b */
[----:B01----:R-:W-:Y:S01]  /*25230*/  ENDCOLLECTIVE ;  /* 0x000000000000791b */ /* 0x003fe20003800000 */
.L_x_3084:
[----:B------:R-:W-:Y:S05]  /*25240*/  BRA `(.L_x_3085) ;  /* 0xfffffe6800f07947 */ /* 0x000fea000383ffff */
.L_x_2821:
        /* <DEDUP_REMOVED lines=8> */
.L_x_3087:
[----:B------:R-:W-:Y:S05]  /*252d0*/  BSYNC B1 ;  /* 0x0000000000017941 */ /* 0x000fea0003800000 */
.L_x_3086:
        /* <DEDUP_REMOVED lines=8> */
.L_x_3088:
[----:B------:R-:W-:Y:S02]  /*25360*/  IMAD.MOV.U32 R13, RZ, RZ, R10 ;  /* 0x000000ffff0d7224 */ /* 0x000fe400078e000a */
[----:B------:R-:W-:-:S07]  /*25370*/  IMAD.MOV.U32 R0, RZ, RZ, R14 ;  /* 0x000000ffff007224 */ /* 0x000fce00078e000e */
[----:B------:R-:W-:Y:S05]  /*25380*/  WARPSYNC.COLLECTIVE R15, `(.L_x_3089) ;  /* 0x000000000f087348 */ /* 0x000fea0003c00000 */
[----:B------:R0:W1:Y:S02]  /*25390*/  SHFL.IDX P6, R14, R13, R12, R11 ;  /* 0x0000000c0d0e7389 */ /* 0x00006400000c000b */
[----:B01----:R-:W-:Y:S01]  /*253a0*/  ENDCOLLECTIVE ;  /* 0x000000000000791b */ /* 0x003fe20003800000 */
.L_x_3089:
[----:B------:R-:W-:Y:S02]  /*253b0*/  IMAD.MOV.U32 R13, RZ, RZ, R4 ;  /* 0x000000ffff0d7224 */ /* 0x000fe400078e0004 */
[----:B------:R-:W-:-:S07]  /*253c0*/  IMAD.MOV.U32 R5, RZ, RZ, R14 ;  /* 0x000000ffff057224 */ /* 0x000fce00078e000e */
[----:B------:R-:W-:Y:S05]  /*253d0*/  WARPSYNC.COLLECTIVE R15, `(.L_x_3090) ;  /* 0x000000000f087348 */ /* 0x000fea0003c00000 */
[----:B------:R0:W1:Y:S02]  /*253e0*/  SHFL.IDX P6, R14, R13, R12, R11 ;  /* 0x0000000c0d0e7389 */ /* 0x00006400000c000b */
[----:B01----:R-:W-:Y:S01]  /*253f0*/  ENDCOLLECTIVE ;  /* 0x000000000000791b */ /* 0x003fe20003800000 */
.L_x_3090:
[----:B------:R-:W-:Y:S01]  /*25400*/  IMAD.MOV.U32 R4, RZ, RZ, R14 ;  /* 0x000000ffff047224 */ /* 0x000fe200078e000e */
[----:B------:R-:W-:Y:S06]  /*25410*/  BRA `(.L_x_3091) ;  /* 0xfffffe7000a87947 */ /* 0x000fec000383ffff */
.L_x_2825:
[----:B0-----:R0:W1:Y:S02]  /*25420*/  SYNCS.PHASECHK.TRANS64.TRYWAIT P0, [R18+URZ+0x30800], R5 ;  /* 0x03080005120075a7 */ /* 0x001064000800017f */
[----:B-1----:R-:W-:Y:S05]  /*25430*/  @!P0 NANOSLEEP.SYNCS 0x989680 ;  /* 0x009896800000895d */ /* 0x002fea0003900000 */
[----:B------:R-:W1:Y:S02]  /*25440*/  @!P0 SYNCS.PHASECHK.TRANS64 P0, [R18+URZ+0x30800], R5 ;  /* 0x03080005120085a7 */ /* 0x000e64000800007f */
[----:B-1----:R-:W-:Y:S05]  /*25450*/  @!P0 BRA `(.L_x_2825) ;  /* 0xfffffffc00f08947 */ /* 0x002fea000383ffff */
[----:B------:R-:W-:Y:S05]  /*25460*/  BRA `(.L_x_3092) ;  /* 0xfffffe7800d87947 */ /* 0x000fea000383ffff */
.L_x_2849:
        /* <DEDUP_REMOVED lines=8> */
.L_x_3094:
[----:B------:R-:W-:Y:S05]  /*254f0*/  BSYNC B1 ;  /* 0x0000000000017941 */ /* 0x000fea0003800000 */
.L_x_3093:
[----:B------:R-:W-:Y:S01]  /*25500*/  IMAD.MOV.U32 R13, RZ, RZ, R6 ;  /* 0x000000ffff0d7224 */ /* 0x000fe200078e0006 */
[----:B------:R-:W-:Y:S01]  /*25510*/  MOV R12, RZ ;  /* 0x000000ff000c7202 */ /* 0x000fe20000000f00 */
[----:B------:R-:W-:Y:S02]  /*25520*/  IMAD.MOV.U32 R11, RZ, RZ, 0x1c1f ;  /* 0x00001c1fff0b7424 */ /* 0x000fe400078e00ff */
[----:B------:R-:W-:Y:S02]  /*25530*/  IMAD.MOV.U32 R15, RZ, RZ, -0x1 ;  /* 0xffffffffff0f7424 */ /* 0x000fe400078e00ff */
[----:B------:R-:W-:-:S07]  /*25540*/  IMAD.MOV.U32 R3, RZ, RZ, R14 ;  /* 0x000000ffff037224 */ /* 0x000fce00078e000e */
[----:B------:R-:W-:Y:S05]  /*25550*/  WARPSYNC.COLLECTIVE R15, `(.L_x_3095) ;  /* 0x000000000f087348 */ /* 0x000fea0003c00000 */
[----:B------:R0:W1:Y:S02]  /*25560*/  SHFL.IDX P6, R14, R13, R12, R11 ;  /* 0x0000000c0d0e7389 */ /* 0x00006400000c000b */
[----:B01----:R-:W-:Y:S01]  /*25570*/  ENDCOLLECTIVE ;  /* 0x000000000000791b */ /* 0x003fe20003800000 */
.L_x_3095:
[----:B------:R-:W-:Y:S02]  /*25580*/  IMAD.MOV.U32 R13, RZ, RZ, R21 ;  /* 0x000000ffff0d7224 */ /* 0x000fe400078e0015 */
[----:B------:R-:W-:-:S07]  /*25590*/  IMAD.MOV.U32 R0, RZ, RZ, R14 ;  /* 0x000000ffff007224 */ /* 0x000fce00078e000e */
[----:B------:R-:W-:Y:S05]  /*255a0*/  WARPSYNC.COLLECTIVE R15, `(.L_x_3096) ;  /* 0x000000000f087348 */ /* 0x000fea0003c00000 */
[----:B------:R0:W1:Y:S02]  /*255b0*/  SHFL.IDX P6, R14, R13, R12, R11 ;  /* 0x0000000c0d0e7389 */ /* 0x00006400000c000b */
[----:B01----:R-:W-:Y:S01]  /*255c0*/  ENDCOLLECTIVE ;  /* 0x000000000000791b */ /* 0x003fe20003800000 */
.L_x_3096:
[----:B------:R-:W-:Y:S02]  /*255d0*/  IMAD.MOV.U32 R13, RZ, RZ, R20 ;  /* 0x000000ffff0d7224 */ /* 0x000fe400078e0014 */
[----:B------:R-:W-:-:S07]  /*255e0*/  IMAD.MOV.U32 R5, RZ, RZ, R14 ;  /* 0x000000ffff057224 */ /* 0x000fce00078e000e */
[----:B------:R-:W-:Y:S05]  /*255f0*/  WARPSYNC.COLLECTIVE R15, `(.L_x_3097) ;  /* 0x000000000f087348 */ /* 0x000fea0003c00000 */
[----:B------:R0:W1:Y:S02]  /*25600*/  SHFL.IDX P6, R14, R13, R12, R11 ;  /* 0x0000000c0d0e7389 */ /* 0x00006400000c000b */
[----:B01----:R-:W-:Y:S01]  /*25610*/  ENDCOLLECTIVE ;  /* 0x000000000000791b */ /* 0x003fe20003800000 */
.L_x_3097:
[----:B------:R-:W-:Y:S05]  /*25620*/  BRA `(.L_x_3098) ;  /* 0xfffffea000747947 */ /* 0x000fea000383ffff */
.L_x_2852:
        /* <DEDUP_REMOVED lines=8> */
.L_x_3100:
[----:B------:R-:W-:Y:S05]  /*256b0*/  BSYNC B1 ;  /* 0x0000000000017941 */ /* 0x000fea0003800000 */
.L_x_3099:
        /* <DEDUP_REMOVED lines=8> */
.L_x_3101:
[----:B------:R-:W-:Y:S02]  /*25740*/  IMAD.MOV.U32 R13, RZ, RZ, R21 ;  /* 0x000000ffff0d7224 */ /* 0x000fe400078e0015 */
[----:B------:R-:W-:-:S07]  /*25750*/  IMAD.MOV.U32 R0, RZ, RZ, R14 ;  /* 0x000000ffff007224 */ /* 0x000fce00078e000e */
[----:B------:R-:W-:Y:S05]  /*25760*/  WARPSYNC.COLLECTIVE R15, `(.L_x_3102) ;  /* 0x000000000f087348 */ /* 0x000fea0003c00000 */
[----:B------:R0:W1:Y:S02]  /*25770*/  SHFL.IDX P6, R14, R13, R12, R11 ;  /* 0x0000000c0d0e7389 */ /* 0x00006400000c000b */
[----:B01----:R-:W-:Y:S01]  /*25780*/  ENDCOLLECTIVE ;  /* 0x000000000000791b */ /* 0x003fe20003800000 */
.L_x_3102:
[----:B------:R-:W-:Y:S02]  /*25790*/  IMAD.MOV.U32 R13, RZ, RZ, R20 ;  /* 0x000000ffff0d7224 */ /* 0x000fe400078e0014 */
[----:B------:R-:W-:-:S07]  /*257a0*/  IMAD.MOV.U32 R21, RZ, RZ, R14 ;  /* 0x000000ffff157224 */ /* 0x000fce00078e000e */
[----:B------:R-:W-:Y:S05]  /*257b0*/  WARPSYNC.COLLECTIVE R15, `(.L_x_3103) ;  /* 0x000000000f087348 */ /* 0x000fea0003c00000 */
[----:B------:R0:W1:Y:S02]  /*257c0*/  SHFL.IDX P6, R14, R13, R12, R11 ;  /* 0x0000000c0d0e7389 */ /* 0x00006400000c000b */
[----:B01----:R-:W-:Y:S01]  /*257d0*/  ENDCOLLECTIVE ;  /* 0x000000000000791b */ /* 0x003fe20003800000 */
.L_x_3103:
[----:B------:R-:W-:Y:S01]  /*257e0*/  IMAD.MOV.U32 R20, RZ, RZ, R14 ;  /* 0x000000ffff147224 */ /* 0x000fe200078e000e */
[----:B------:R-:W-:Y:S06]  /*257f0*/  BRA `(.L_x_3104) ;  /* 0xfffffea400b87947 */ /* 0x000fec000383ffff */
.L_x_2856:
[----:B0-----:R0:W1:Y:S02]  /*25800*/  SYNCS.PHASECHK.TRANS64.TRYWAIT P0, [R18+URZ+0x30800], R61 ;  /* 0x0308003d120075a7 */ /* 0x001064000800017f */
[----:B-1----:R-:W-:Y:S05]  /*25810*/  @!P0 NANOSLEEP.SYNCS 0x989680 ;  /* 0x009896800000895d */ /* 0x002fea0003900000 */
[----:B------:R-:W1:Y:S02]  /*25820*/  @!P0 SYNCS.PHASECHK.TRANS64 P0, [R18+URZ+0x30800], R61 ;  /* 0x0308003d120085a7 */ /* 0x000e64000800007f */
[----:B-1----:R-:W-:Y:S05]  /*25830*/  @!P0 BRA `(.L_x_2856) ;  /* 0xfffffffc00f08947 */ /* 0x002fea000383ffff */
[----:B------:R-:W-:Y:S05]  /*25840*/  BRA `(.L_x_3105) ;  /* 0xfffffeac00547947 */ /* 0x000fea000383ffff */
.L_x_2870:
[----:B-1----:R1:W3:Y:S02]  /*25850*/  SYNCS.PHASECHK.TRANS64.TRYWAIT P1, [R0+URZ+0x30830], R3 ;  /* 0x03083003000075a7 */ /* 0x0022e4000802017f */
[----:B---3--:R-:W-:Y:S05]  /*25860*/  @!P1 NANOSLEEP.SYNCS 0x989680 ;  /* 0x009896800000995d */ /* 0x008fea0003900000 */
[----:B------:R-:W3:Y:S02]  /*25870*/  @!P1 SYNCS.PHASECHK.TRANS64 P1, [R0+URZ+0x30830], R3 ;  /* 0x03083003000095a7 */ /* 0x000ee4000802007f */
[----:B---3--:R-:W-:Y:S05]  /*25880*/  @!P1 BRA `(.L_x_2870) ;  /* 0xfffffffc00f09947 */ /* 0x008fea000383ffff */
[----:B------:R-:W-:Y:S05]  /*25890*/  BRA `(.L_x_2869) ;  /* 0xfffffed400d47947 */ /* 0x000fea000383ffff */
.L_x_2878:
[----:B-1----:R1:W2:Y:S02]  /*258a0*/  SYNCS.PHASECHK.TRANS64.TRYWAIT P2, [R12+URZ+0x30830], R3 ;  /* 0x030830030c0075a7 */ /* 0x0022a4000804017f */
[----:B--2---:R-:W-:Y:S05]  /*258b0*/  @!P2 NANOSLEEP.SYNCS 0x989680 ;  /* 0x009896800000a95d */ /* 0x004fea0003900000 */
[----:B------:R-:W2:Y:S02]  /*258c0*/  @!P2 SYNCS.PHASECHK.TRANS64 P2, [R12+URZ+0x30830], R3 ;  /* 0x030830030c00a5a7 */ /* 0x000ea4000804007f */
[----:B--2---:R-:W-:Y:S05]  /*258d0*/  @!P2 BRA `(.L_x_2878) ;  /* 0xfffffffc00f0a947 */ /* 0x004fea000383ffff */
[----:B------:R-:W-:Y:S05]  /*258e0*/  BRA `(.L_x_2877) ;  /* 0xfffffef800c07947 */ /* 0x000fea000383ffff */
.L_x_2883:
[----:B-1----:R1:W2:Y:S02]  /*258f0*/  SYNCS.PHASECHK.TRANS64.TRYWAIT P2, [R13+URZ+0x30850], R0 ;  /* 0x030850000d0075a7 */ /* 0x0022a4000804017f */
[----:B--2---:R-:W-:Y:S05]  /*25900*/  @!P2 NANOSLEEP.SYNCS 0x989680 ;  /* 0x009896800000a95d */ /* 0x004fea0003900000 */
[----:B------:R-:W2:Y:S02]  /*25910*/  @!P2 SYNCS.PHASECHK.TRANS64 P2, [R13+URZ+0x30850], R0 ;  /* 0x030850000d00a5a7 */ /* 0x000ea4000804007f */
[----:B--2---:R-:W-:Y:S05]  /*25920*/  @!P2 BRA `(.L_x_2883) ;  /* 0xfffffffc00f0a947 */ /* 0x004fea000383ffff */
[----:B------:R-:W-:Y:S05]  /*25930*/  BRA `(.L_x_2882) ;  /* 0xffffff0400e07947 */ /* 0x000fea000383ffff */
.L_x_2893:
[----:B-1----:R1:W2:Y:S02]  /*25940*/  SYNCS.PHASECHK.TRANS64.TRYWAIT P1, [R2+URZ+0x30830], R3 ;  /* 0x03083003020075a7 */ /* 0x0022a4000802017f */
[----:B--2---:R-:W-:Y:S05]  /*25950*/  @!P1 NANOSLEEP.SYNCS 0x989680 ;  /* 0x009896800000995d */ /* 0x004fea0003900000 */
[----:B------:R-:W2:Y:S02]  /*25960*/  @!P1 SYNCS.PHASECHK.TRANS64 P1, [R2+URZ+0x30830], R3 ;  /* 0x03083003020095a7 */ /* 0x000ea4000802007f */
[----:B--2---:R-:W-:Y:S05]  /*25970*/  @!P1 BRA `(.L_x_2893) ;  /* 0xfffffffc00f09947 */ /* 0x004fea000383ffff */
[----:B------:R-:W-:Y:S05]  /*25980*/  BRA `(.L_x_2892) ;  /* 0xffffff2000b47947 */ /* 0x000fea000383ffff */
.L_x_2898:
[----:B-1----:R1:W2:Y:S02]  /*25990*/  SYNCS.PHASECHK.TRANS64.TRYWAIT P1, [R12+URZ+0x30850], R0 ;  /* 0x030850000c0075a7 */ /* 0x0022a4000802017f */
[----:B--2---:R-:W-:Y:S05]  /*259a0*/  @!P1 NANOSLEEP.SYNCS 0x989680 ;  /* 0x009896800000995d */ /* 0x004fea0003900000 */
[----:B------:R-:W2:Y:S02]  /*259b0*/  @!P1 SYNCS.PHASECHK.TRANS64 P1, [R12+URZ+0x30850], R0 ;  /* 0x030850000c0095a7 */ /* 0x000ea4000802007f */
[----:B--2---:R-:W-:Y:S05]  /*259c0*/  @!P1 BRA `(.L_x_2898) ;  /* 0xfffffffc00f09947 */ /* 0x004fea000383ffff */
[----:B------:R-:W-:Y:S05]  /*259d0*/  BRA `(.L_x_2897) ;  /* 0xffffff2c00d47947 */ /* 0x000fea000383ffff */
.L_x_2906:
[----:B-1----:R1:W2:Y:S02]  /*259e0*/  SYNCS.PHASECHK.TRANS64.TRYWAIT P1, [R10+URZ+0x30850], R5 ;  /* 0x030850050a0075a7 */ /* 0x0022a4000802017f */
[----:B--2---:R-:W-:Y:S05]  /*259f0*/  @!P1 NANOSLEEP.SYNCS 0x989680 ;  /* 0x009896800000995d */ /* 0x004fea0003900000 */
[----:B------:R-:W2:Y:S02]  /*25a00*/  @!P1 SYNCS.PHASECHK.TRANS64 P1, [R10+URZ+0x30850], R5 ;  /* 0x030850050a0095a7 */ /* 0x000ea4000802007f */
[----:B--2---:R-:W-:Y:S05]  /*25a10*/  @!P1 BRA `(.L_x_2906) ;  /* 0xfffffffc00f09947 */ /* 0x004fea000383ffff */
[----:B------:R-:W-:Y:S05]  /*25a20*/  BRA `(.L_x_2905) ;  /* 0xffffff4800347947 */ /* 0x000fea000383ffff */
.L_x_2943:
[----:B------:R-:W2:Y:S01]  /*25a30*/  S2R R9, SR_TID.X ;  /* 0x0000000000097919 */ /* 0x000ea20000002100 */
[----:B------:R-:W-:Y:S01]  /*25a40*/  BSSY B1, `(.L_x_3106) ;  /* 0x000000a000017945 */ /* 0x000fe20003800000 */
[----:B-1----:R-:W-:Y:S02]  /*25a50*/  IMAD.MOV.U32 R12, RZ, RZ, RZ ;  /* 0x000000ffff0c7224 */ /* 0x002fe400078e00ff */
[----:B0-----:R-:W-:Y:S02]  /*25a60*/  IMAD.MOV.U32 R11, RZ, RZ, 0x1f ;  /* 0x0000001fff0b7424 */ /* 0x001fe400078e00ff */
[----:B------:R-:W-:Y:S01]  /*25a70*/  IMAD.MOV.U32 R15, RZ, RZ, -0x1 ;  /* 0xffffffffff0f7424 */ /* 0x000fe200078e00ff */
[----:B--2---:R-:W-:-:S04]  /*25a80*/  SHF.R.U32.HI R9, RZ, 0x5, R9 ;  /* 0x00000005ff097819 */ /* 0x004fc80000011609 */
[----:B------:R-:W-:-:S05]  /*25a90*/  LOP3.LUT R9, R9, 0x3, RZ, 0xc0, !PT ;  /* 0x0000000309097812 */ /* 0x000fca00078ec0ff */
[----:B------:R-:W-:-:S07]  /*25aa0*/  IMAD.MOV.U32 R13, RZ, RZ, R9 ;  /* 0x000000ffff0d7224 */ /* 0x000fce00078e0009 */
[----:B------:R-:W-:Y:S05]  /*25ab0*/  WARPSYNC.COLLECTIVE R15, `(.L_x_3107) ;  /* 0x000000000f087348 */ /* 0x000fea0003c00000 */
[----:B------:R0:W1:Y:S02]  /*25ac0*/  SHFL.IDX P6, R14, R13, R12, R11 ;  /* 0x0000000c0d0e7389 */ /* 0x00006400000c000b */
[----:B01----:R-:W-:Y:S01]  /*25ad0*/  ENDCOLLECTIVE ;  /* 0x000000000000791b */ /* 0x003fe20003800000 */
.L_x_3107:
[----:B------:R-:W-:Y:S05]  /*25ae0*/  BSYNC B1 ;  /* 0x0000000000017941 */ /* 0x000fea0003800000 */
.L_x_3106:
[----:B------:R-:W-:Y:S05]  /*25af0*/  BRA `(.L_x_3108) ;  /* 0xffffff90000c7947 */ /* 0x000fea000383ffff */
.L_x_2945:
[----:B------:R-:W-:Y:S01]  /*25b00*/  BSSY B1, `(.L_x_3109) ;  /* 0x0000006000017945 */ /* 0x000fe20003800000 */
[----:B------:R-:W-:-:S07]  /*25b10*/  IMAD.MOV.U32 R15, RZ, RZ, -0x1 ;  /* 0xffffffffff0f7424 */ /* 0x000fce00078e00ff */
[----:B012---:R-:W-:Y:S05]  /*25b20*/  WARPSYNC.COLLECTIVE R15, `(.L_x_3110) ;  /* 0x000000000f0c7348 */ /* 0x007fea0003c00000 */
[----:B------:R-:W-:Y:S02]  /*25b30*/  ELECT P6, UR62, PT ;  /* 0x00000000003e782f */ /* 0x000fe400038c0000 */
[----:B------:R-:W-:Y:S01]  /*25b40*/  MOV R14, UR62 ;  /* 0x0000003e000e7c02 */ /* 0x000fe20008000f00 */
[----:B012---:R-:W-:Y:S10]  /*25b50*/  ENDCOLLECTIVE ;  /* 0x000000000000791b */ /* 0x007ff40003800000 */
.L_x_3110:
[----:B------:R-:W-:Y:S05]  /*25b60*/  BSYNC B1 ;  /* 0x0000000000017941 */ /* 0x000fea0003800000 */
.L_x_3109:
[----:B------:R-:W-:Y:S05]  /*25b70*/  BRA `(.L_x_2944) ;  /* 0xffffff9000047947 */ /* 0x000fea000383ffff */
.L_x_2947:
[----:B--2---:R2:W3:Y:S02]  /*25b80*/  SYNCS.PHASECHK.TRANS64.TRYWAIT P0, [R22+URZ+0x30820], R7 ;  /* 0x03082007160075a7 */ /* 0x0044e4000800017f */
[----:B---3--:R-:W-:Y:S05]  /*25b90*/  @!P0 NANOSLEEP.SYNCS 0x989680 ;  /* 0x009896800000895d */ /* 0x008fea0003900000 */
[----:B------:R-:W3:Y:S02]  /*25ba0*/  @!P0 SYNCS.PHASECHK.TRANS64 P0, [R22+URZ+0x30820], R7 ;  /* 0x03082007160085a7 */ /* 0x000ee4000800007f */
[----:B---3--:R-:W-:Y:S05]  /*25bb0*/  @!P0 BRA `(.L_x_2947) ;  /* 0xfffffffc00f08947 */ /* 0x008fea000383ffff */
[----:B------:R-:W-:Y:S05]  /*25bc0*/  BRA `(.L_x_3111) ;  /* 0xffffff9000147947 */ /* 0x000fea000383ffff */
.L_x_2951:
[----:B0-----:R0:W3:Y:S02]  /*25bd0*/  SYNCS.PHASECHK.TRANS64.TRYWAIT P0, [R11+URZ+0x308a0], R10 ;  /* 0x0308a00a0b0075a7 */ /* 0x0010e4000800017f */
[----:B---3--:R-:W-:Y:S05]  /*25be0*/  @!P0 NANOSLEEP.SYNCS 0x989680 ;  /* 0x009896800000895d */ /* 0x008fea0003900000 */
[----:B------:R-:W3:Y:S02]  /*25bf0*/  @!P0 SYNCS.PHASECHK.TRANS64 P0, [R11+URZ+0x308a0], R10 ;  /* 0x0308a00a0b0085a7 */ /* 0x000ee4000800007f */
[----:B---3--:R-:W-:Y:S05]  /*25c00*/  @!P0 BRA `(.L_x_2951) ;  /* 0xfffffffc00f08947 */ /* 0x008fea000383ffff */
[----:B------:R-:W-:Y:S05]  /*25c10*/  BRA `(.L_x_3112) ;  /* 0xffffff90002c7947 */ /* 0x000fea000383ffff */
.L_x_2958:
[----:B-1----:R1:W2:Y:S02]  /*25c20*/  SYNCS.PHASECHK.TRANS64.TRYWAIT P0, [R11+URZ+0x308c0], R10 ;  /* 0x0308c00a0b0075a7 */ /* 0x0022a4000800017f */
[----:B--2---:R-:W-:Y:S05]  /*25c30*/  @!P0 NANOSLEEP.SYNCS 0x989680 ;  /* 0x009896800000895d */ /* 0x004fea0003900000 */
[----:B------:R-:W2:Y:S02]  /*25c40*/  @!P0 SYNCS.PHASECHK.TRANS64 P0, [R11+URZ+0x308c0], R10 ;  /* 0x0308c00a0b0085a7 */ /* 0x000ea4000800007f */
[----:B--2---:R-:W-:Y:S05]  /*25c50*/  @!P0 BRA `(.L_x_2958) ;  /* 0xfffffffc00f08947 */ /* 0x004fea000383ffff */
[----:B------:R-:W-:Y:S05]  /*25c60*/  BRA `(.L_x_3113) ;  /* 0xffffff9400287947 */ /* 0x000fea000383ffff */
.L_x_2967:
[----:B0-----:R0:W3:Y:S02]  /*25c70*/  SYNCS.PHASECHK.TRANS64.TRYWAIT P1, [R10+URZ+0x308a0], R9 ;  /* 0x0308a0090a0075a7 */ /* 0x0010e4000802017f */
[----:B---3--:R-:W-:Y:S05]  /*25c80*/  @!P1 NANOSLEEP.SYNCS 0x989680 ;  /* 0x009896800000995d */ /* 0x008fea0003900000 */
[----:B------:R-:W3:Y:S02]  /*25c90*/  @!P1 SYNCS.PHASECHK.TRANS64 P1, [R10+URZ+0x308a0], R9 ;  /* 0x0308a0090a0095a7 */ /* 0x000ee4000802007f */
[----:B---3--:R-:W-:Y:S05]  /*25ca0*/  @!P1 BRA `(.L_x_2967) ;  /* 0xfffffffc00f09947 */ /* 0x008fea000383ffff */
[----:B------:R-:W-:Y:S05]  /*25cb0*/  BRA `(.L_x_3114) ;  /* 0xffffff98005c7947 */ /* 0x000fea000383ffff */
.L_x_2974:
[----:B-1----:R1:W2:Y:S02]  /*25cc0*/  SYNCS.PHASECHK.TRANS64.TRYWAIT P1, [R10+URZ+0x308c0], R9 ;  /* 0x0308c0090a0075a7 */ /* 0x0022a4000802017f */
[----:B--2---:R-:W-:Y:S05]  /*25cd0*/  @!P1 NANOSLEEP.SYNCS 0x989680 ;  /* 0x009896800000995d */ /* 0x004fea0003900000 */
[----:B------:R-:W2:Y:S02]  /*25ce0*/  @!P1 SYNCS.PHASECHK.TRANS64 P1, [R10+URZ+0x308c0], R9 ;  /* 0x0308c0090a0095a7 */ /* 0x000ea4000802007f */
[----:B--2---:R-:W-:Y:S05]  /*25cf0*/  @!P1 BRA `(.L_x_2974) ;  /* 0xfffffffc00f09947 */ /* 0x004fea000383ffff */
[----:B------:R-:W-:Y:S05]  /*25d00*/  BRA `(.L_x_3115) ;  /* 0xffffff9c00547947 */ /* 0x000fea000383ffff */
.L_x_2989:
        /* <DEDUP_REMOVED lines=11> */
.L_x_3117:
[----:B------:R-:W-:Y:S05]  /*25dc0*/  BSYNC B0 ;  /* 0x0000000000007941 */ /* 0x000fea0003800000 */
.L_x_3116:
[----:B------:R-:W-:Y:S05]  /*25dd0*/  BRA `(.L_x_3118) ;  /* 0xffffffa800b07947 */ /* 0x000fea000383ffff */
.L_x_2992:
[----:B0-----:R0:W1:Y:S02]  /*25de0*/  SYNCS.PHASECHK.TRANS64.TRYWAIT P0, [R7+URZ+0x30840], R2 ;  /* 0x03084002070075a7 */ /* 0x001064000800017f */
[----:B-1----:R-:W-:Y:S05]  /*25df0*/  @!P0 NANOSLEEP.SYNCS 0x989680 ;  /* 0x009896800000895d */ /* 0x002fea0003900000 */
[----:B------:R-:W1:Y:S02]  /*25e00*/  @!P0 SYNCS.PHASECHK.TRANS64 P0, [R7+URZ+0x30840], R2 ;  /* 0x03084002070085a7 */ /* 0x000e64000800007f */
[----:B-1----:R-:W-:Y:S05]  /*25e10*/  @!P0 BRA `(.L_x_2992) ;  /* 0xfffffffc00f08947 */ /* 0x002fea000383ffff */
[----:B------:R-:W-:Y:S05]  /*25e20*/  BRA `(.L_x_3119) ;  /* 0xffffffac000c7947 */ /* 0x000fea000383ffff */
.L_x_2993:
        /* <DEDUP_REMOVED lines=8> */
.L_x_3121:
[----:B------:R-:W-:Y:S05]  /*25eb0*/  BSYNC B0 ;  /* 0x0000000000007941 */ /* 0x000fea0003800000 */
.L_x_3120:
        /* <DEDUP_REMOVED lines=9> */
.L_x_3122:
[----:B------:R-:W-:Y:S01]  /*25f50*/  ULDC.64 UR4, c[0x0][0x208] ;  /* 0x0000820000047ab9 */ /* 0x000fe20000000a00 */
[----:B------:R-:W-:Y:S02]  /*25f60*/  IMAD.MOV.U32 R13, RZ, RZ, R0 ;  /* 0x000000ffff0d7224 */ /* 0x000fe400078e0000 */
[----:B------:R-:W-:Y:S02]  /*25f70*/  IMAD.MOV.U32 R12, RZ, RZ, 0x1 ;  /* 0x00000001ff0c7424 */ /* 0x000fe400078e00ff */
[----:B------:R-:W-:-:S05]  /*25f80*/  IMAD.MOV.U32 R3, RZ, RZ, R14 ;  /* 0x000000ffff037224 */ /* 0x000fca00078e000e */
[----:B------:R-:W-:-:S05]  /*25f90*/  @P0 LEA R3, P1, R33, R3, 0x1 ;  /* 0x0000000321030211 */ /* 0x000fca00078208ff */
[----:B------:R-:W-:Y:S01]  /*25fa0*/  @P0 IMAD.X R2, RZ, RZ, R2, P1 ;  /* 0x000000ffff020224 */ /* 0x000fe200008e0602 */
[----:B------:R-:W-:-:S04]  /*25fb0*/  ISETP.GE.AND P1, PT, R6, 0x11, PT ;  /* 0x000000110600780c */ /* 0x000fc80003f26270 */
[----:B------:R-:W-:-:S04]  /*25fc0*/  @P0 LOP3.LUT R3, R3, R2, RZ, 0x3c, !PT ;  /* 0x0000000203030212 */ /* 0x000fc800078e3cff */
[----:B------:R-:W-:-:S04]  /*25fd0*/  @P0 LOP3.LUT R2, R3, R2, RZ, 0x3c, !PT ;  /* 0x0000000203020212 */ /* 0x000fc800078e3cff */
[----:B------:R-:W-:-:S05]  /*25fe0*/  @P0 LOP3.LUT R3, R3, R2, RZ, 0x3c, !PT ;  /* 0x0000000203030212 */ /* 0x000fca00078e3cff */
[----:B------:R-:W-:Y:S01]  /*25ff0*/  @!PT LDS RZ, [RZ] ;  /* 0x00000000fffff984 */ /* 0x000fe20000000800 */
[----:B------:R-:W-:Y:S01]  /*26000*/  @!PT LDS RZ, [RZ] ;  /* 0x00000000fffff984 */ /* 0x000fe20000000800 */
[----:B------:R-:W-:Y:S01]  /*26010*/  @!PT LDS RZ, [RZ] ;  /* 0x00000000fffff984 */ /* 0x000fe20000000800 */
[----:B------:R0:W-:Y:S04]  /*26020*/  @P0 LDGSTS.E.BYPASS.LTC128B.128 [R8+0x1e400], desc[UR4][R2.64], !P4 ;  /* 0x1e40000002080fae */ /* 0x0001e8000e101d44 */
[----:B------:R0:W-:Y:S04]  /*26030*/  @P0 LDGSTS.E.BYPASS.LTC128B.128 [R8+0x21400], desc[UR4][R2.64+0x80], !P3 ;  /* 0x2140008002080fae */ /* 0x0001e8000d901d44 */
[----:B------:R0:W-:Y:S02]  /*26040*/  @P0 LDGSTS.E.BYPASS.LTC128B.128 [R8+0x24400], desc[UR4][R2.64+0x100], !P2 ;  /* 0x2440010002080fae */ /* 0x0001e4000d101d44 */
[----:B0-----:R-:W-:Y:S05]  /*26050*/  WARPSYNC.COLLECTIVE R15, `(.L_x_3123) ;  /* 0x000000000f087348 */ /* 0x001fea0003c00000 */
[----:B------:R1:W2:Y:S02]  /*26060*/  SHFL.IDX P6, R14, R13, R12, R11 ;  /* 0x0000000c0d0e7389 */ /* 0x0002a400000c000b */
[----:B012---:R-:W-:Y:S01]  /*26070*/  ENDCOLLECTIVE ;  /* 0x000000000000791b */ /* 0x007fe20003800000 */
.L_x_3123:
[----:B------:R-:W-:Y:S02]  /*26080*/  @P1 IMAD R8, R5, 0x2, R22 ;  /* 0x0000000205081824 */ /* 0x000fe400078e0216 */
[----:B------:R-:W-:Y:S02]  /*26090*/  IMAD.MOV.U32 R13, RZ, RZ, R4 ;  /* 0x000000ffff0d7224 */ /* 0x000fe400078e0004 */
[----:B------:R-:W-:-:S07]  /*260a0*/  IMAD.MOV.U32 R2, RZ, RZ, R14 ;  /* 0x000000ffff027224 */ /* 0x000fce00078e000e */
[----:B------:R-:W-:Y:S05]  /*260b0*/  WARPSYNC.COLLECTIVE R15, `(.L_x_3124) ;  /* 0x000000000f087348 */ /* 0x000fea0003c00000 */
[----:B------:R0:W1:Y:S02]  /*260c0*/  SHFL.IDX P6, R14, R13, R12, R11 ;  /* 0x0000000c0d0e7389 */ /* 0x00006400000c000b */
[----:B01----:R-:W-:Y:S01]  /*260d0*/  ENDCOLLECTIVE ;  /* 0x000000000000791b */ /* 0x003fe20003800000 */
.L_x_3124:
[----:B------:R-:W-:Y:S01]  /*260e0*/  ULDC.64 UR4, c[0x0][0x208] ;  /* 0x0000820000047ab9 */ /* 0x000fe20000000a00 */
[----:B------:R-:W-:Y:S02]  /*260f0*/  IMAD.MOV.U32 R13, RZ, RZ, R0 ;  /* 0x000000ffff0d7224 */ /* 0x000fe400078e0000 */
[----:B------:R-:W-:Y:S02]  /*26100*/  IMAD.MOV.U32 R12, RZ, RZ, 0x2 ;  /* 0x00000002ff0c7424 */ /* 0x000fe400078e00ff */
[----:B------:R-:W-:-:S05]  /*26110*/  IMAD.MOV.U32 R3, RZ, RZ, R14 ;  /* 0x000000ffff037224 */ /* 0x000fca00078e000e */
[----:B------:R-:W-:-:S05]  /*26120*/  @P1 LEA R3, P0, R33, R3, 0x1 ;  /* 0x0000000321031211 */ /* 0x000fca00078008ff */
[----:B------:R-:W-:-:S05]  /*26130*/  @P1 IMAD.X R2, RZ, RZ, R2, P0 ;  /* 0x000000ffff021224 */ /* 0x000fca00000e0602 */
        /* <DEDUP_REMOVED lines=8> */
[----:B------:R0:W-:Y:S01]  /*261c0*/  @P1 LDGSTS.E.BYPASS.LTC128B.128 [R8+0x24c00], desc[UR4][R2.64+0x100], !P2 ;  /* 0x24c0010002081fae */ /* 0x0001e2000d101d44 */
[----:B------:R-:W-:-:S13]  /*261d0*/  ISETP.GE.AND P1, PT, R6, 0x21, PT ;  /* 0x000000210600780c */ /* 0x000fda0003f26270 */
[----:B0-----:R-:W-:Y:S05]  /*261e0*/  WARPSYNC.COLLECTIVE R15, `(.L_x_3125) ;  /* 0x000000000f087348 */ /* 0x001fea0003c00000 */
[----:B------:R1:W2:Y:S02]  /*261f0*/  SHFL.IDX P6, R14, R13, R12, R11 ;  /* 0x0000000c0d0e7389 */ /* 0x0002a400000c000b */
[----:B012---:R-:W-:Y:S01]  /*26200*/  ENDCOLLECTIVE ;  /* 0x000000000000791b */ /* 0x007fe20003800000 */
.L_x_3125:
[----:B------:R-:W-:Y:S02]  /*26210*/  @P1 IMAD R8, R5, 0x2, R22 ;  /* 0x0000000205081824 */ /* 0x000fe400078e0216 */
[----:B------:R-:W-:Y:S02]  /*26220*/  IMAD.MOV.U32 R13, RZ, RZ, R4 ;  /* 0x000000ffff0d7224 */ /* 0x000fe400078e0004 */
[----:B------:R-:W-:-:S07]  /*26230*/  IMAD.MOV.U32 R2, RZ, RZ, R14 ;  /* 0x000000ffff027224 */ /* 0x000fce00078e000e */
[----:B------:R-:W-:Y:S05]  /*26240*/  WARPSYNC.COLLECTIVE R15, `(.L_x_3126) ;  /* 0x000000000f087348 */ /* 0x000fea0003c00000 */
[----:B------:R0:W1:Y:S02]  /*26250*/  SHFL.IDX P6, R14, R13, R12, R11 ;  /* 0x0000000c0d0e7389 */ /* 0x00006400000c000b */
[----:B01----:R-:W-:Y:S01]  /*26260*/  ENDCOLLECTIVE ;  /* 0x000000000000791b */ /* 0x003fe20003800000 */
.L_x_3126:
        /* <DEDUP_REMOVED lines=19> */
.L_x_3127:
[----:B------:R-:W-:Y:S02]  /*263a0*/  @P1 IMAD R8, R5, 0x2, R22 ;  /* 0x0000000205081824 */ /* 0x000fe400078e0216 */
[----:B------:R-:W-:Y:S02]  /*263b0*/  IMAD.MOV.U32 R13, RZ, RZ, R4 ;  /* 0x000000ffff0d7224 */ /* 0x000fe400078e0004 */
[----:B------:R-:W-:-:S07]  /*263c0*/  IMAD.MOV.U32 R2, RZ, RZ, R14 ;  /* 0x000000ffff027224 */ /* 0x000fce00078e000e */
[----:B------:R-:W-:Y:S05]  /*263d0*/  WARPSYNC.COLLECTIVE R15, `(.L_x_3128) ;  /* 0x000000000f087348 */ /* 0x000fea0003c00000 */
[----:B------:R0:W1:Y:S02]  /*263e0*/  SHFL.IDX P6, R14, R13, R12, R11 ;  /* 0x0000000c0d0e7389 */ /* 0x00006400000c000b */
[----:B01----:R-:W-:Y:S01]  /*263f0*/  ENDCOLLECTIVE ;  /* 0x000000000000791b */ /* 0x003fe20003800000 */
.L_x_3128:
        /* <DEDUP_REMOVED lines=19> */
.L_x_3129:
[----:B------:R-:W-:Y:S02]  /*26530*/  @P1 IMAD R8, R5, 0x2, R22 ;  /* 0x0000000205081824 */ /* 0x000fe400078e0216 */
[----:B------:R-:W-:Y:S02]  /*26540*/  IMAD.MOV.U32 R13, RZ, RZ, R4 ;  /* 0x000000ffff0d7224 */ /* 0x000fe400078e0004 */
[----:B------:R-:W-:-:S07]  /*26550*/  IMAD.MOV.U32 R2, RZ, RZ, R14 ;  /* 0x000000ffff027224 */ /* 0x000fce00078e000e */
[----:B------:R-:W-:Y:S05]  /*26560*/  WARPSYNC.COLLECTIVE R15, `(.L_x_3130) ;  /* 0x000000000f087348 */ /* 0x000fea0003c00000 */
[----:B------:R0:W1:Y:S02]  /*26570*/  SHFL.IDX P6, R14, R13, R12, R11 ;  /* 0x0000000c0d0e7389 */ /* 0x00006400000c000b */
[----:B01----:R-:W-:Y:S01]  /*26580*/  ENDCOLLECTIVE ;  /* 0x000000000000791b */ /* 0x003fe20003800000 */
.L_x_3130:
        /* <DEDUP_REMOVED lines=18> */
.L_x_3131:
[----:B------:R-:W-:Y:S02]  /*266b0*/  IMAD.MOV.U32 R13, RZ, RZ, R4 ;  /* 0x000000ffff0d7224 */ /* 0x000fe400078e0004 */
[----:B------:R-:W-:-:S07]  /*266c0*/  IMAD.MOV.U32 R0, RZ, RZ, R14 ;  /* 0x000000ffff007224 */ /* 0x000fce00078e000e */
[----:B------:R-:W-:Y:S05]  /*266d0*/  WARPSYNC.COLLECTIVE R15, `(.L_x_3132) ;  /* 0x000000000f087348 */ /* 0x000fea0003c00000 */
[----:B------:R0:W1:Y:S02]  /*266e0*/  SHFL.IDX P6, R14, R13, R12, R11 ;  /* 0x0000000c0d0e7389 */ /* 0x00006400000c000b */
[----:B01----:R-:W-:Y:S01]  /*266f0*/  ENDCOLLECTIVE ;  /* 0x000000000000791b */ /* 0x003fe20003800000 */
.L_x_3132:
[----:B------:R-:W-:Y:S01]  /*26700*/  IMAD.MOV.U32 R2, RZ, RZ, R14 ;  /* 0x000000ffff027224 */ /* 0x000fe200078e000e */
[----:B------:R-:W-:Y:S06]  /*26710*/  BRA `(.L_x_3133) ;  /* 0xffffffa800507947 */ /* 0x000fec000383ffff */
.L_x_2998:
        /* <DEDUP_REMOVED lines=9> */
.L_x_3134:
[C---:B------:R-:W-:Y:S01]  /*267b0*/  VIADD R6, R17.reuse, 0x10 ;  /* 0x0000001011067836 */ /* 0x040fe20000000000 */
[----:B------:R-:W-:Y:S01]  /*267c0*/  ISETP.GE.AND P2, PT, R17, R5, PT ;  /* 0x000000051100720c */ /* 0x000fe20003f46270 */
[----:B------:R-:W-:Y:S02]  /*267d0*/  IMAD.MOV.U32 R13, RZ, RZ, R0 ;  /* 0x000000ffff0d7224 */ /* 0x000fe400078e0000 */
[----:B------:R-:W-:-:S10]  /*267e0*/  IMAD.MOV.U32 R2, RZ, RZ, R14 ;  /* 0x000000ffff027224 */ /* 0x000fd400078e000e */
[----:B------:R-:W-:Y:S05]  /*267f0*/  WARPSYNC.COLLECTIVE R15, `(.L_x_3135) ;  /* 0x000000000f087348 */ /* 0x000fea0003c00000 */
[----:B------:R0:W1:Y:S02]  /*26800*/  SHFL.IDX P6, R14, R13, R12, R11 ;  /* 0x0000000c0d0e7389 */ /* 0x00006400000c000b */
[----:B01----:R-:W-:Y:S01]  /*26810*/  ENDCOLLECTIVE ;  /* 0x000000000000791b */ /* 0x003fe20003800000 */
.L_x_3135:
[----:B------:R-:W-:Y:S01]  /*26820*/  ULDC.64 UR4, c[0x0][0x208] ;  /* 0x0000820000047ab9 */ /* 0x000fe20000000a00 */
[----:B------:R-:W-:Y:S02]  /*26830*/  IMAD.MOV.U32 R13, RZ, RZ, R4 ;  /* 0x000000ffff0d7224 */ /* 0x000fe400078e0004 */
[----:B------:R-:W-:Y:S01]  /*26840*/  IMAD.MOV.U32 R12, RZ, RZ, 0x1 ;  /* 0x00000001ff0c7424 */ /* 0x000fe200078e00ff */
[----:B------:R-:W-:-:S05]  /*26850*/  @!P2 LEA R14, P4, R33, R14, 0x1 ;  /* 0x0000000e210ea211 */ /* 0x000fca00078808ff */
[----:B------:R-:W-:Y:S02]  /*26860*/  @!P2 IMAD.X R3, RZ, RZ, R2, P4 ;  /* 0x000000ffff03a224 */ /* 0x000fe400020e0602 */
[----:B------:R-:W-:-:S05]  /*26870*/  @!P2 IMAD.MOV.U32 R2, RZ, RZ, R14 ;  /* 0x000000ffff02a224 */ /* 0x000fca00078e000e */
[----:B------:R-:W-:Y:S01]  /*26880*/  @!PT LDS RZ, [RZ] ;  /* 0x00000000fffff984 */ /* 0x000fe20000000800 */
[----:B------:R-:W-:Y:S01]  /*26890*/  @!PT LDS RZ, [RZ] ;  /* 0x00000000fffff984 */ /* 0x000fe20000000800 */
[----:B------:R-:W-:Y:S01]  /*268a0*/  @!PT LDS RZ, [RZ] ;  /* 0x00000000fffff984 */ /* 0x000fe20000000800 */
[----:B------:R0:W-:Y:S04]  /*268b0*/  @!P2 LDGSTS.E.BYPASS.LTC128B.128 [R8+0x12400], desc[UR4][R2.64], !P3 ;  /* 0x124000000208afae */ /* 0x0001e8000d901d44 */
[----:B------:R0:W-:Y:S04]  /*268c0*/  @!P2 LDGSTS.E.BYPASS.LTC128B.128 [R8+0x16400], desc[UR4][R2.64+0x80], !P0 ;  /* 0x164000800208afae */ /* 0x0001e8000c101d44 */
[----:B------:R0:W-:Y:S01]  /*268d0*/  @!P2 LDGSTS.E.BYPASS.LTC128B.128 [R8+0x1a400], desc[UR4][R2.64+0x100], !P1 ;  /* 0x1a4001000208afae */ /* 0x0001e2000c901d44 */
[----:B------:R-:W-:Y:S01]  /*268e0*/  ISETP.GE.AND P2, PT, R6, R5, PT ;  /* 0x000000050600720c */ /* 0x000fe20003f46270 */
[----:B------:R-:W-:-:S12]  /*268f0*/  VIADD R6, R17, 0x20 ;  /* 0x0000002011067836 */ /* 0x000fd80000000000 */
[----:B0-----:R-:W-:Y:S05]  /*26900*/  WARPSYNC.COLLECTIVE R15, `(.L_x_3136) ;  /* 0x000000000f087348 */ /* 0x001fea0003c00000 */
[----:B------:R1:W2:Y:S02]  /*26910*/  SHFL.IDX P6, R14, R13, R12, R11 ;  /* 0x0000000c0d0e7389 */ /* 0x0002a400000c000b */
[----:B012---:R-:W-:Y:S01]  /*26920*/  ENDCOLLECTIVE ;  /* 0x000000000000791b */ /* 0x007fe20003800000 */
.L_x_3136:
[----:B------:R-:W-:Y:S02]  /*26930*/  IMAD.MOV.U32 R13, RZ, RZ, R0 ;  /* 0x000000ffff0d7224 */ /* 0x000fe400078e0000 */
[----:B------:R-:W-:-:S07]  /*26940*/  IMAD.MOV.U32 R2, RZ, RZ, R14 ;  /* 0x000000ffff027224 */ /* 0x000fce00078e000e */
[----:B------:R-:W-:Y:S05]  /*26950*/  WARPSYNC.COLLECTIVE R15, `(.L_x_3137) ;  /* 0x000000000f087348 */ /* 0x000fea0003c00000 */
[----:B------:R0:W1:Y:S02]  /*26960*/  SHFL.IDX P6, R14, R13, R12, R11 ;  /* 0x0000000c0d0e7389 */ /* 0x00006400000c000b */
[----:B01----:R-:W-:Y:S01]  /*26970*/  ENDCOLLECTIVE ;  /* 0x000000000000791b */ /* 0x003fe20003800000 */
.L_x_3137:
[----:B------:R-:W-:Y:S01]  /*26980*/  ULDC.64 UR4, c[0x0][0x208] ;  /* 0x0000820000047ab9 */ /* 0x000fe20000000a00 */
[----:B------:R-:W-:Y:S02]  /*26990*/  IMAD.MOV.U32 R13, RZ, RZ, R4 ;  /* 0x000000ffff0d7224 */ /* 0x000fe400078e0004 */
[----:B------:R-:W-:Y:S01]  /*269a0*/  IMAD.MOV.U32 R12, RZ, RZ, 0x2 ;  /* 0x00000002ff0c7424 */ /* 0x000fe200078e00ff */
[----:B------:R-:W-:-:S05]  /*269b0*/  @!P2 LEA R14, P4, R33, R14, 0x1 ;  /* 0x0000000e210ea211 */ /* 0x000fca00078808ff */
[----:B------:R-:W-:Y:S02]  /*269c0*/  @!P2 IMAD.X R7, RZ, RZ, R2, P4 ;  /* 0x000000ffff07a224 */ /* 0x000fe400020e0602 */
[----:B------:R-:W-:Y:S02]  /*269d0*/  @!P2 IMAD.MOV.U32 R2, RZ, RZ, R14 ;  /* 0x000000ffff02a224 */ /* 0x000fe400078e000e */
        /* <DEDUP_REMOVED lines=12> */
.L_x_3138:
[----:B------:R-:W-:Y:S02]  /*26aa0*/  IMAD.MOV.U32 R13, RZ, RZ, R0 ;  /* 0x000000ffff0d7224 */ /* 0x000fe400078e0000 */
[----:B------:R-:W-:-:S07]  /*26ab0*/  IMAD.MOV.U32 R2, RZ, RZ, R14 ;  /* 0x000000ffff027224 */ /* 0x000fce00078e000e */
[----:B------:R-:W-:Y:S05]  /*26ac0*/  WARPSYNC.COLLECTIVE R15, `(.L_x_3139) ;  /* 0x000000000f087348 */ /* 0x000fea0003c00000 */
[----:B------:R0:W1:Y:S02]  /*26ad0*/  SHFL.IDX P6, R14, R13, R12, R11 ;  /* 0x0000000c0d0e7389 */ /* 0x00006400000c000b */
[----:B01----:R-:W-:Y:S01]  /*26ae0*/  ENDCOLLECTIVE ;  /* 0x000000000000791b */ /* 0x003fe20003800000 */
.L_x_3139:
        /* <DEDUP_REMOVED lines=13> */
[----:B------:R-:W-:Y:S02]  /*26bc0*/  ISETP.GE.AND P2, PT, R6, R5, PT ;  /* 0x000000050600720c */ /* 0x000fe40003f46270 */
[----:B------:R-:W-:-:S11]  /*26bd0*/  IADD3 R6, R17, 0x40, RZ ;  /* 0x0000004011067810 */ /* 0x000fd60007ffe0ff */
[----:B0-----:R-:W-:Y:S05]  /*26be0*/  WARPSYNC.COLLECTIVE R15, `(.L_x_3140) ;  /* 0x000000000f087348 */ /* 0x001fea0003c00000 */
[----:B------:R1:W2:Y:S02]  /*26bf0*/  SHFL.IDX P6, R14, R13, R12, R11 ;  /* 0x0000000c0d0e7389 */ /* 0x0002a400000c000b */
[----:B012---:R-:W-:Y:S01]  /*26c00*/  ENDCOLLECTIVE ;  /* 0x000000000000791b */ /* 0x007fe20003800000 */
.L_x_3140:
[----:B------:R-:W-:Y:S02]  /*26c10*/  IMAD.MOV.U32 R13, RZ, RZ, R0 ;  /* 0x000000ffff0d7224 */ /* 0x000fe400078e0000 */
[----:B------:R-:W-:-:S07]  /*26c20*/  IMAD.MOV.U32 R2, RZ, RZ, R14 ;  /* 0x000000ffff027224 */ /* 0x000fce00078e000e */
[----:B------:R-:W-:Y:S05]  /*26c30*/  WARPSYNC.COLLECTIVE R15, `(.L_x_3141) ;  /* 0x000000000f087348 */ /* 0x000fea0003c00000 */
[----:B------:R0:W1:Y:S02]  /*26c40*/  SHFL.IDX P6, R14, R13, R12, R11 ;  /* 0x0000000c0d0e7389 */ /* 0x00006400000c000b */
[----:B01----:R-:W-:Y:S01]  /*26c50*/  ENDCOLLECTIVE ;  /* 0x000000000000791b */ /* 0x003fe20003800000 */
.L_x_3141:
        /* <DEDUP_REMOVED lines=18> */
.L_x_3142:
[----:B------:R-:W-:Y:S02]  /*26d80*/  IMAD.MOV.U32 R13, RZ, RZ, R0 ;  /* 0x000000ffff0d7224 */ /* 0x000fe400078e0000 */
[----:B------:R-:W-:-:S07]  /*26d90*/  IMAD.MOV.U32 R2, RZ, RZ, R14 ;  /* 0x000000ffff027224 */ /* 0x000fce00078e000e */
[----:B------:R-:W-:Y:S05]  /*26da0*/  WARPSYNC.COLLECTIVE R15, `(.L_x_3143) ;  /* 0x000000000f087348 */ /* 0x000fea0003c00000 */
[----:B------:R0:W1:Y:S02]  /*26db0*/  SHFL.IDX P6, R14, R13, R12, R11 ;  /* 0x0000000c0d0e7389 */ /* 0x00006400000c000b */
[----:B01----:R-:W-:Y:S01]  /*26dc0*/  ENDCOLLECTIVE ;  /* 0x000000000000791b */ /* 0x003fe20003800000 */
.L_x_3143:
        /* <DEDUP_REMOVED lines=18> */
.L_x_3144:
[----:B------:R-:W-:Y:S02]  /*26ef0*/  IMAD.MOV.U32 R13, RZ, RZ, R0 ;  /* 0x000000ffff0d7224 */ /* 0x000fe400078e0000 */
[----:B------:R-:W-:-:S07]  /*26f00*/  IMAD.MOV.U32 R2, RZ, RZ, R14 ;  /* 0x000000ffff027224 */ /* 0x000fce00078e000e */
[----:B------:R-:W-:Y:S05]  /*26f10*/  WARPSYNC.COLLECTIVE R15, `(.L_x_3145) ;  /* 0x000000000f087348 */ /* 0x000fea0003c00000 */
[----:B------:R0:W1:Y:S02]  /*26f20*/  SHFL.IDX P6, R14, R13, R12, R11 ;  /* 0x0000000c0d0e7389 */ /* 0x00006400000c000b */
[----:B01----:R-:W-:Y:S01]  /*26f30*/  ENDCOLLECTIVE ;  /* 0x000000000000791b */ /* 0x003fe20003800000 */
.L_x_3145:
        /* <DEDUP_REMOVED lines=13> */
[----:B------:R-:W-:-:S13]  /*27010*/  ISETP.GE.AND P2, PT, R6, R5, PT ;  /* 0x000000050600720c */ /* 0x000fda0003f46270 */
[----:B0-----:R-:W-:Y:S05]  /*27020*/  WARPSYNC.COLLECTIVE R15, `(.L_x_3146) ;  /* 0x000000000f087348 */ /* 0x001fea0003c00000 */
[----:B------:R1:W2:Y:S02]  /*27030*/  SHFL.IDX P6, R14, R13, R12, R11 ;  /* 0x0000000c0d0e7389 */ /* 0x0002a400000c000b */
[----:B012---:R-:W-:Y:S01]  /*27040*/  ENDCOLLECTIVE ;  /* 0x000000000000791b */ /* 0x007fe20003800000 */
.L_x_3146:
[----:B------:R-:W-:Y:S02]  /*27050*/  IMAD.MOV.U32 R13, RZ, RZ, R0 ;  /* 0x000000ffff0d7224 */ /* 0x000fe400078e0000 */
[----:B------:R-:W-:-:S07]  /*27060*/  IMAD.MOV.U32 R2, RZ, RZ, R14 ;  /* 0x000000ffff027224 */ /* 0x000fce00078e000e */
[----:B------:R-:W-:Y:S05]  /*27070*/  WARPSYNC.COLLECTIVE R15, `(.L_x_3147) ;  /* 0x000000000f087348 */ /* 0x000fea0003c00000 */
[----:B------:R0:W1:Y:S02]  /*27080*/  SHFL.IDX P6, R14, R13, R12, R11 ;  /* 0x0000000c0d0e7389 */ /* 0x00006400000c000b */
[----:B01----:R-:W-:Y:S01]  /*27090*/  ENDCOLLECTIVE ;  /* 0x000000000000791b */ /* 0x003fe20003800000 */
.L_x_3147:
        /* <DEDUP_REMOVED lines=12> */
[----:B------:R0:W-:Y:S02]  /*27160*/  @!P2 LDGSTS.E.BYPASS.LTC128B.128 [R8+0x1d400], desc[UR4][R2.64+0x100], !P1 ;  /* 0x1d4001000208afae */ /* 0x0001e4000c901d44 */
[----:B0-----:R-:W-:Y:S05]  /*27170*/  WARPSYNC.COLLECTIVE R15, `(.L_x_3148) ;  /* 0x000000000f087348 */ /* 0x001fea0003c00000 */
[----:B------:R1:W2:Y:S02]  /*27180*/  SHFL.IDX P6, R14, R13, R12, R11 ;  /* 0x0000000c0d0e7389 */ /* 0x0002a400000c000b */
[----:B012---:R-:W-:Y:S01]  /*27190*/  ENDCOLLECTIVE ;  /* 0x000000000000791b */ /* 0x007fe20003800000 */
.L_x_3148:
[----:B------:R-:W-:Y:S02]  /*271a0*/  IMAD.MOV.U32 R13, RZ, RZ, R0 ;  /* 0x000000ffff0d7224 */ /* 0x000fe400078e0000 */
[----:B------:R-:W-:-:S07]  /*271b0*/  IMAD.MOV.U32 R4, RZ, RZ, R14 ;  /* 0x000000ffff047224 */ /* 0x000fce00078e000e */
[----:B------:R-:W-:Y:S05]  /*271c0*/  WARPSYNC.COLLECTIVE R15, `(.L_x_3149) ;  /* 0x000000000f087348 */ /* 0x000fea0003c00000 */
[----:B------:R0:W1:Y:S02]  /*271d0*/  SHFL.IDX P6, R14, R13, R12, R11 ;  /* 0x0000000c0d0e7389 */ /* 0x00006400000c000b */
[----:B01----:R-:W-:Y:S01]  /*271e0*/  ENDCOLLECTIVE ;  /* 0x000000000000791b */ /* 0x003fe20003800000 */
.L_x_3149:
[----:B------:R-:W-:Y:S05]  /*271f0*/  BRA `(.L_x_3150) ;  /* 0xffffffa800ac7947 */ /* 0x000fea000383ffff */
.L_x_3003:
[----:B0-----:R0:W1:Y:S02]  /*27200*/  SYNCS.PHASECHK.TRANS64.TRYWAIT P0, [R22+URZ+0x30820], R3 ;  /* 0x03082003160075a7 */ /* 0x001064000800017f */
[----:B-1----:R-:W-:Y:S05]  /*27210*/  @!P0 NANOSLEEP.SYNCS 0x989680 ;  /* 0x009896800000895d */ /* 0x002fea0003900000 */
[----:B------:R-:W1:Y:S02]  /*27220*/  @!P0 SYNCS.PHASECHK.TRANS64 P0, [R22+URZ+0x30820], R3 ;  /* 0x03082003160085a7 */ /* 0x000e64000800007f */
[----:B-1----:R-:W-:Y:S05]  /*27230*/  @!P0 BRA `(.L_x_3003) ;  /* 0xfffffffc00f08947 */ /* 0x002fea000383ffff */
[----:B------:R-:W-:Y:S05]  /*27240*/  BRA `(.L_x_3151) ;  /* 0xffffffac00207947 */ /* 0x000fea000383ffff */
.L_x_3008:
[----:B0-----:R0:W1:Y:S02]  /*27250*/  SYNCS.PHASECHK.TRANS64.TRYWAIT P0, [R7+URZ+0x30840], R2 ;  /* 0x03084002070075a7 */ /* 0x001064000800017f */
[----:B-1----:R-:W-:Y:S05]  /*27260*/  @!P0 NANOSLEEP.SYNCS 0x989680 ;  /* 0x009896800000895d */ /* 0x002fea0003900000 */
[----:B------:R-:W1:Y:S02]  /*27270*/  @!P0 SYNCS.PHASECHK.TRANS64 P0, [R7+URZ+0x30840], R2 ;  /* 0x03084002070085a7 */ /* 0x000e64000800007f */
[----:B-1----:R-:W-:Y:S05]  /*27280*/  @!P0 BRA `(.L_x_3008) ;  /* 0xfffffffc00f08947 */ /* 0x002fea000383ffff */
[----:B------:R-:W-:Y:S05]  /*27290*/  BRA `(.L_x_3152) ;  /* 0xffffffb000047947 */ /* 0x000fea000383ffff */
.L_x_3009:
[----:B------:R-:W-:Y:S01]  /*272a0*/  BSSY B1, `(.L_x_3153) ;  /* 0x0000008000017945 */ /* 0x000fe20003800000 */
[----:B------:R-:W-:Y:S02]  /*272b0*/  IMAD.MOV.U32 R13, RZ, RZ, R6 ;  /* 0x000000ffff0d7224 */ /* 0x000fe400078e0006 */
[----:B------:R-:W-:Y:S02]  /*272c0*/  IMAD.MOV.U32 R12, RZ, RZ, RZ ;  /* 0x000000ffff0c7224 */ /* 0x000fe400078e00ff */
[----:B------:R-:W-:Y:S02]  /*272d0*/  IMAD.MOV.U32 R11, RZ, RZ, 0x181f ;  /* 0x0000181fff0b7424 */ /* 0x000fe400078e00ff */
[----:B------:R-:W-:-:S07]  /*272e0*/  IMAD.MOV.U32 R15, RZ, RZ, -0x1 ;  /* 0xffffffffff0f7424 */ /* 0x000fce00078e00ff */
[----:B--2---:R-:W-:Y:S05]  /*272f0*/  WARPSYNC.COLLECTIVE R15, `(.L_x_3154) ;  /* 0x000000000f087348 */ /* 0x004fea0003c00000 */
[----:B--2---:R0:W1:Y:S02]  /*27300*/  SHFL.IDX P6, R14, R13, R12, R11 ;  /* 0x0000000c0d0e7389 */ /* 0x00406400000c000b */
[----:B01----:R-:W-:Y:S01]  /*27310*/  ENDCOLLECTIVE ;  /* 0x000000000000791b */ /* 0x003fe20003800000 */
.L_x_3154:
[----:B------:R-:W-:Y:S05]  /*27320*/  BSYNC B1 ;  /* 0x0000000000017941 */ /* 0x000fea0003800000 */
.L_x_3153:
[----:B------:R0:W-:Y:S04]  /*27330*/  STL [R1+0x70], R0 ;  /* 0x0000700001007387 */ /* 0x0001e80000100800 */
[----:B0-----:R0:W5:Y:S01]  /*27340*/  LDL.LU R0, [R1] ;  /* 0x0000000001007983 */ /* 0x0011620000300800 */
[----:B------:R-:W-:Y:S02]  /*27350*/  IMAD.MOV.U32 R13, RZ, RZ, R8 ;  /* 0x000000ffff0d7224 */ /* 0x000fe400078e0008 */
[----:B------:R-:W-:Y:S02]  /*27360*/  IMAD.MOV.U32 R12, RZ, RZ, RZ ;  /* 0x000000ffff0c7224 */ /* 0x000fe400078e00ff */
[----:B------:R-:W-:Y:S02]  /*27370*/  IMAD.MOV.U32 R11, RZ, RZ, 0x181f ;  /* 0x0000181fff0b7424 */ /* 0x000fe400078e00ff */
[----:B------:R-:W-:-:S02]  /*27380*/  IMAD.MOV.U32 R15, RZ, RZ, -0x1 ;  /* 0xffffffffff0f7424 */ /* 0x000fc400078e00ff */
[----:B------:R-:W-:Y:S02]  /*27390*/  IMAD.MOV.U32 R3, RZ, RZ, R14 ;  /* 0x000000ffff037224 */ /* 0x000fe400078e000e */
[----:B0-----:R-:W-:-:S07]  /*273a0*/  IMAD.SHL.U32 R4, R33, 0x2, RZ ;  /* 0x0000000221047824 */ /* 0x001fce00078e00ff */
[----:B-----5:R-:W-:Y:S05]  /*273b0*/  WARPSYNC.COLLECTIVE R15, `(.L_x_3155) ;  /* 0x000000000f087348 */ /* 0x020fea0003c00000 */
[----:B------:R0:W1:Y:S02]  /*273c0*/  SHFL.IDX P6, R14, R13, R12, R11 ;  /* 0x0000000c0d0e7389 */ /* 0x00006400000c000b */
[----:B01---5:R-:W-:Y:S01]  /*273d0*/  ENDCOLLECTIVE ;  /* 0x000000000000791b */ /* 0x023fe20003800000 */
.L_x_3155:
[----:B------:R-:W-:Y:S01]  /*273e0*/  IMAD R5, R5, 0x2, R22 ;  /* 0x0000000205057824 */ /* 0x000fe200078e0216 */
[----:B------:R-:W-:Y:S01]  /*273f0*/  ULDC.64 UR4, c[0x0][0x208] ;  /* 0x0000820000047ab9 */ /* 0x000fe20000000a00 */
[----:B------:R-:W-:Y:S02]  /*27400*/  IMAD.MOV.U32 R13, RZ, RZ, R6 ;  /* 0x000000ffff0d7224 */ /* 0x000fe400078e0006 */
[----:B------:R-:W-:Y:S02]  /*27410*/  IMAD.MOV.U32 R12, RZ, RZ, 0x1 ;  /* 0x00000001ff0c7424 */ /* 0x000fe400078e00ff */
[----:B------:R-:W-:-:S05]  /*27420*/  IMAD.MOV.U32 R2, RZ, RZ, R14 ;  /* 0x000000ffff027224 */ /* 0x000fca00078e000e */
[----:B------:R-:W-:-:S05]  /*27430*/  IADD3 R2, P0, R2, R4, RZ ;  /* 0x0000000402027210 */ /* 0x000fca0007f1e0ff */
[----:B------:R-:W-:Y:S01]  /*27440*/  IMAD.X R3, RZ, RZ, R3, P0 ;  /* 0x000000ffff037224 */ /* 0x000fe200000e0603 */
[----:B------:R-:W-:-:S04]  /*27450*/  LOP3.LUT R0, R0, 0xffffffbf, RZ, 0xc0, !PT ;  /* 0xffffffbf00007812 */ /* 0x000fc800078ec0ff */
[----:B------:R-:W-:-:S04]  /*27460*/  @P1 LOP3.LUT R0, R0, 0x40, RZ, 0xfc, !PT ;  /* 0x0000004000001812 */ /* 0x000fc800078efcff */
[----:B------:R-:W-:Y:S01]  /*27470*/  LOP3.LUT P1, RZ, R0, 0x4, RZ, 0xc0, !PT ;  /* 0x0000000400ff7812 */ /* 0x000fe2000782c0ff */
[----:B------:R0:W-:-:S12]  /*27480*/  STL [R1], R0 ;  /* 0x0000000001007387 */ /* 0x0001d80000100800 */
[----:B------:R-:W-:Y:S01]  /*27490*/  @!PT LDS RZ, [RZ] ;  /* 0x00000000fffff984 */ /* 0x000fe20000000800 */
[----:B------:R-:W-:Y:S01]  /*274a0*/  @!PT LDS RZ, [RZ] ;  /* 0x00000000fffff984 */ /* 0x000fe20000000800 */
[----:B------:R-:W-:Y:S01]  /*274b0*/  @!PT LDS RZ, [RZ] ;  /* 0x00000000fffff984 */ /* 0x000fe20000000800 */
[----:B------:R0:W-:Y:S04]  /*274c0*/  LDGSTS.E.BYPASS.LTC128B.128 [R5+0x1e400], desc[UR4][R2.64], !P1 ;  /* 0x1e40000002057fae */ /* 0x0001e8000c901d44 */
[----:B------:R0:W-:Y:S04]  /*274d0*/  LDGSTS.E.BYPASS.LTC128B.128 [R5+0x21400], desc[UR4][R2.64+0x80], !P5 ;  /* 0x2140008002057fae */ /* 0x0001e8000e901d44 */
[----:B------:R0:W-:Y:S02]  /*274e0*/  LDGSTS.E.BYPASS.LTC128B.128 [R5+0x24400], desc[UR4][R2.64+0x100], !P4 ;  /* 0x2440010002057fae */ /* 0x0001e4000e101d44 */
[----:B0-----:R-:W-:Y:S05]  /*274f0*/  WARPSYNC.COLLECTIVE R15, `(.L_x_3156) ;  /* 0x000000000f087348 */ /* 0x001fea0003c00000 */
[----:B------:R1:W2:Y:S02]  /*27500*/  SHFL.IDX P6, R14, R13, R12, R11 ;  /* 0x0000000c0d0e7389 */ /* 0x0002a400000c000b */
[----:B012---:R-:W-:Y:S01]  /*27510*/  ENDCOLLECTIVE ;  /* 0x000000000000791b */ /* 0x007fe20003800000 */
.L_x_3156:
[----:B------:R-:W-:Y:S02]  /*27520*/  IMAD.MOV.U32 R13, RZ, RZ, R8 ;  /* 0x000000ffff0d7224 */ /* 0x000fe400078e0008 */
[----:B------:R-:W-:-:S07]  /*27530*/  IMAD.MOV.U32 R3, RZ, RZ, R14 ;  /* 0x000000ffff037224 */ /* 0x000fce00078e000e */
[----:B------:R-:W-:Y:S05]  /*27540*/  WARPSYNC.COLLECTIVE R15, `(.L_x_3157) ;  /* 0x000000000f087348 */ /* 0x000fea0003c00000 */
[----:B------:R0:W1:Y:S02]  /*27550*/  SHFL.IDX P6, R14, R13, R12, R11 ;  /* 0x0000000c0d0e7389 */ /* 0x00006400000c000b */
[----:B01----:R-:W-:Y:S01]  /*27560*/  ENDCOLLECTIVE ;  /* 0x000000000000791b */ /* 0x003fe20003800000 */
.L_x_3157:
[----:B------:R-:W-:Y:S01]  /*27570*/  ULDC.64 UR4, c[0x0][0x208] ;  /* 0x0000820000047ab9 */ /* 0x000fe20000000a00 */
[----:B------:R-:W-:Y:S02]  /*27580*/  IMAD.MOV.U32 R13, RZ, RZ, R6 ;  /* 0x000000ffff0d7224 */ /* 0x000fe400078e0006 */
[----:B------:R-:W-:Y:S02]  /*27590*/  IMAD.MOV.U32 R12, RZ, RZ, 0x2 ;  /* 0x00000002ff0c7424 */ /* 0x000fe400078e00ff */
[----:B------:R-:W-:-:S05]  /*275a0*/  IMAD.MOV.U32 R2, RZ, RZ, R14 ;  /* 0x000000ffff027224 */ /* 0x000fca00078e000e */
[----:B------:R-:W-:-:S05]  /*275b0*/  IADD3 R2, P0, R2, R4, RZ ;  /* 0x0000000402027210 */ /* 0x000fca0007f1e0ff */
[----:B------:R-:W-:-:S05]  /*275c0*/  IMAD.X R3, RZ, RZ, R3, P0 ;  /* 0x000000ffff037224 */ /* 0x000fca00000e0603 */
        /* <DEDUP_REMOVED lines=9> */
.L_x_3158:
[----:B------:R-:W-:Y:S02]  /*27660*/  IMAD.MOV.U32 R13, RZ, RZ, R8 ;  /* 0x000000ffff0d7224 */ /* 0x000fe400078e0008 */
[----:B------:R-:W-:-:S07]  /*27670*/  IMAD.MOV.U32 R34, RZ, RZ, R14 ;  /* 0x000000ffff227224 */ /* 0x000fce00078e000e */
[----:B------:R-:W-:Y:S05]  /*27680*/  WARPSYNC.COLLECTIVE R15, `(.L_x_3159) ;  /* 0x000000000f087348 */ /* 0x000fea0003c00000 */
[----:B------:R0:W1:Y:S02]  /*27690*/  SHFL.IDX P6, R14, R13, R12, R11 ;  /* 0x0000000c0d0e7389 */ /* 0x00006400000c000b */
[----:B01----:R-:W-:Y:S01]  /*276a0*/  ENDCOLLECTIVE ;  /* 0x000000000000791b */ /* 0x003fe20003800000 */
.L_x_3159:
        /* <DEDUP_REMOVED lines=15> */
.L_x_3160:
[----:B------:R-:W-:Y:S02]  /*277a0*/  IMAD.MOV.U32 R13, RZ, RZ, R8 ;  /* 0x000000ffff0d7224 */ /* 0x000fe400078e0008 */
[----:B------:R-:W-:-:S07]  /*277b0*/  IMAD.MOV.U32 R34, RZ, RZ, R14 ;  /* 0x000000ffff227224 */ /* 0x000fce00078e000e */
[----:B------:R-:W-:Y:S05]  /*277c0*/  WARPSYNC.COLLECTIVE R15, `(.L_x_3161) ;  /* 0x000000000f087348 */ /* 0x000fea0003c00000 */
[----:B------:R0:W1:Y:S02]  /*277d0*/  SHFL.IDX P6, R14, R13, R12, R11 ;  /* 0x0000000c0d0e7389 */ /* 0x00006400000c000b */
[----:B01----:R-:W-:Y:S01]  /*277e0*/  ENDCOLLECTIVE ;  /* 0x000000000000791b */ /* 0x003fe20003800000 */
.L_x_3161:
        /* <DEDUP_REMOVED lines=15> */
.L_x_3162:
[----:B------:R-:W-:Y:S02]  /*278e0*/  IMAD.MOV.U32 R13, RZ, RZ, R8 ;  /* 0x000000ffff0d7224 */ /* 0x000fe400078e0008 */
[----:B------:R-:W-:-:S07]  /*278f0*/  IMAD.MOV.U32 R34, RZ, RZ, R14 ;  /* 0x000000ffff227224 */ /* 0x000fce00078e000e */
[----:B------:R-:W-:Y:S05]  /*27900*/  WARPSYNC.COLLECTIVE R15, `(.L_x_3163) ;  /* 0x000000000f087348 */ /* 0x000fea0003c00000 */
[----:B------:R0:W1:Y:S02]  /*27910*/  SHFL.IDX P6, R14, R13, R12, R11 ;  /* 0x0000000c0d0e7389 */ /* 0x00006400000c000b */
[----:B01----:R-:W-:Y:S01]  /*27920*/  ENDCOLLECTIVE ;  /* 0x000000000000791b */ /* 0x003fe20003800000 */
.L_x_3163:
[----:B------:R-:W-:Y:S01]  /*27930*/  ULDC.64 UR4, c[0x0][0x208] ;  /* 0x0000820000047ab9 */ /* 0x000fe20000000a00 */
[----:B------:R-:W-:-:S05]  /*27940*/  IMAD.MOV.U32 R2, RZ, RZ, R14 ;  /* 0x000000ffff027224 */ /* 0x000fca00078e000e */
[----:B------:R-:W-:-:S05]  /*27950*/  IADD3 R2, P0, R2, R4, RZ ;  /* 0x0000000402027210 */ /* 0x000fca0007f1e0ff */
[----:B------:R-:W-:-:S05]  /*27960*/  IMAD.X R3, RZ, RZ, R34, P0 ;  /* 0x000000ffff037224 */ /* 0x000fca00000e0622 */
        /* <DEDUP_REMOVED lines=8> */
[----:B------:R0:W-:Y:S04]  /*279f0*/  LDGSTS.E.BYPASS.LTC128B.128 [R5+0x23400], desc[UR4][R2.64+0x80], !P5 ;  /* 0x2340008002057fae */ /* 0x0001e8000e901d44 */
[----:B------:R0:W-:Y:S02]  /*27a00*/  LDGSTS.E.BYPASS.LTC128B.128 [R5+0x26400], desc[UR4][R2.64+0x100], !P4 ;  /* 0x2640010002057fae */ /* 0x0001e4000e101d44 */
[----:B0----5:R-:W-:Y:S05]  /*27a10*/  WARPSYNC.COLLECTIVE R15, `(.L_x_3164) ;  /* 0x000000000f087348 */ /* 0x021fea0003c00000 */
[----:B------:R1:W2:Y:S02]  /*27a20*/  SHFL.IDX P6, R14, R13, R12, R11 ;  /* 0x0000000c0d0e7389 */ /* 0x0002a400000c000b */
[----:B012--5:R-:W-:Y:S01]  /*27a30*/  ENDCOLLECTIVE ;  /* 0x000000000000791b */ /* 0x027fe20003800000 */
.L_x_3164:
[----:B------:R-:W-:Y:S02]  /*27a40*/  IMAD.MOV.U32 R13, RZ, RZ, R8 ;  /* 0x000000ffff0d7224 */ /* 0x000fe400078e0008 */
[----:B------:R-:W-:-:S07]  /*27a50*/  IMAD.MOV.U32 R34, RZ, RZ, R14 ;  /* 0x000000ffff227224 */ /* 0x000fce00078e000e */
[----:B------:R-:W-:Y:S05]  /*27a60*/  WARPSYNC.COLLECTIVE R15, `(.L_x_3165) ;  /* 0x000000000f087348 */ /* 0x000fea0003c00000 */
[----:B------:R0:W1:Y:S02]  /*27a70*/  SHFL.IDX P6, R14, R13, R12, R11 ;  /* 0x0000000c0d0e7389 */ /* 0x00006400000c000b */
[----:B01----:R-:W-:Y:S01]  /*27a80*/  ENDCOLLECTIVE ;  /* 0x000000000000791b */ /* 0x003fe20003800000 */
.L_x_3165:
[----:B------:R-:W-:Y:S01]  /*27a90*/  IMAD.MOV.U32 R2, RZ, RZ, R14 ;  /* 0x000000ffff027224 */ /* 0x000fe200078e000e */
[----:B------:R-:W-:Y:S06]  /*27aa0*/  BRA `(.L_x_3166) ;  /* 0xffffffac00147947 */ /* 0x000fec000383ffff */
.L_x_3014:
[----:B0-----:R0:W3:Y:S02]  /*27ab0*/  SYNCS.PHASECHK.TRANS64.TRYWAIT P0, [R6+URZ+0x30860], R2 ;  /* 0x03086002060075a7 */ /* 0x0010e4000800017f */
[----:B---3--:R-:W-:Y:S05]  /*27ac0*/  @!P0 NANOSLEEP.SYNCS 0x989680 ;  /* 0x009896800000895d */ /* 0x008fea0003900000 */
[----:B------:R-:W3:Y:S02]  /*27ad0*/  @!P0 SYNCS.PHASECHK.TRANS64 P0, [R6+URZ+0x30860], R2 ;  /* 0x03086002060085a7 */ /* 0x000ee4000800007f */
[----:B---3--:R-:W-:Y:S05]  /*27ae0*/  @!P0 BRA `(.L_x_3014) ;  /* 0xfffffffc00f08947 */ /* 0x008fea000383ffff */
[----:B------:R-:W-:Y:S05]  /*27af0*/  BRA `(.L_x_3167) ;  /* 0xffffffac00807947 */ /* 0x000fea000383ffff */
.L_x_3015:
        /* <DEDUP_REMOVED lines=8> */
.L_x_3169:
[----:B------:R-:W-:Y:S05]  /*27b80*/  BSYNC B1 ;  /* 0x0000000000017941 */ /* 0x000fea0003800000 */
.L_x_3168:
        /* <DEDUP_REMOVED lines=9> */
.L_x_3170:
[----:B------:R-:W-:Y:S01]  /*27c20*/  ULDC.64 UR4, c[0x0][0x208] ;  /* 0x0000820000047ab9 */ /* 0x000fe20000000a00 */
[----:B------:R-:W-:Y:S02]  /*27c30*/  IMAD.MOV.U32 R13, RZ, RZ, R24 ;  /* 0x000000ffff0d7224 */ /* 0x000fe400078e0018 */
[----:B------:R-:W-:Y:S02]  /*27c40*/  IMAD.MOV.U32 R12, RZ, RZ, 0x1 ;  /* 0x00000001ff0c7424 */ /* 0x000fe400078e00ff */
[----:B------:R-:W-:-:S05]  /*27c50*/  IMAD.MOV.U32 R2, RZ, RZ, R14 ;  /* 0x000000ffff027224 */ /* 0x000fca00078e000e */
[----:B------:R-:W-:-:S05]  /*27c60*/  IADD3 R2, P0, R2, R4, RZ ;  /* 0x0000000402027210 */ /* 0x000fca0007f1e0ff */
        /* <DEDUP_REMOVED lines=9> */
[----:B------:R0:W-:Y:S02]  /*27d00*/  LDGSTS.E.BYPASS.LTC128B.128 [R5+0x6400], desc[UR4][R2.64+0x100], !P0 ;  /* 0x0640010002057fae */ /* 0x0001e4000c101d44 */
[----:B0-----:R-:W-:Y:S05]  /*27d10*/  WARPSYNC.COLLECTIVE R15, `(.L_x_3171) ;  /* 0x000000000f087348 */ /* 0x001fea0003c00000 */
[----:B------:R1:W2:Y:S02]  /*27d20*/  SHFL.IDX P6, R14, R13, R12, R11 ;  /* 0x0000000c0d0e7389 */ /* 0x0002a400000c000b */
[----:B012---:R-:W-:Y:S01]  /*27d30*/  ENDCOLLECTIVE ;  /* 0x000000000000791b */ /* 0x007fe20003800000 */
.L_x_3171:
[----:B------:R-:W-:Y:S02]  /*27d40*/  IMAD.MOV.U32 R13, RZ, RZ, R23 ;  /* 0x000000ffff0d7224 */ /* 0x000fe400078e0017 */
[----:B------:R-:W-:-:S07]  /*27d50*/  IMAD.MOV.U32 R3, RZ, RZ, R14 ;  /* 0x000000ffff037224 */ /* 0x000fce00078e000e */
[----:B------:R-:W-:Y:S05]  /*27d60*/  WARPSYNC.COLLECTIVE R15, `(.L_x_3172) ;  /* 0x000000000f087348 */ /* 0x000fea0003c00000 */
[----:B------:R0:W1:Y:S02]  /*27d70*/  SHFL.IDX P6, R14, R13, R12, R11 ;  /* 0x0000000c0d0e7389 */ /* 0x00006400000c000b */
[----:B01----:R-:W-:Y:S01]  /*27d80*/  ENDCOLLECTIVE ;  /* 0x000000000000791b */ /* 0x003fe20003800000 */
.L_x_3172:
        /* <DEDUP_REMOVED lines=18> */
.L_x_3173:
[----:B------:R-:W-:Y:S02]  /*27eb0*/  IMAD.MOV.U32 R13, RZ, RZ, R23 ;  /* 0x000000ffff0d7224 */ /* 0x000fe400078e0017 */
[----:B------:R-:W-:-:S07]  /*27ec0*/  IMAD.MOV.U32 R3, RZ, RZ, R14 ;  /* 0x000000ffff037224 */ /* 0x000fce00078e000e */
[----:B------:R-:W-:Y:S05]  /*27ed0*/  WARPSYNC.COLLECTIVE R15, `(.L_x_3174) ;  /* 0x000000000f087348 */ /* 0x000fea0003c00000 */
[----:B------:R0:W1:Y:S02]  /*27ee0*/  SHFL.IDX P6, R14, R13, R12, R11 ;  /* 0x0000000c0d0e7389 */ /* 0x00006400000c000b */
[----:B01----:R-:W-:Y:S01]  /*27ef0*/  ENDCOLLECTIVE ;  /* 0x000000000000791b */ /* 0x003fe20003800000 */
.L_x_3174:
        /* <DEDUP_REMOVED lines=18> */
.L_x_3175:
[----:B------:R-:W-:Y:S02]  /*28020*/  IMAD.MOV.U32 R13, RZ, RZ, R23 ;  /* 0x000000ffff0d7224 */ /* 0x000fe400078e0017 */
[----:B------:R-:W-:-:S07]  /*28030*/  IMAD.MOV.U32 R3, RZ, RZ, R14 ;  /* 0x000000ffff037224 */ /* 0x000fce00078e000e */
[----:B------:R-:W-:Y:S05]  /*28040*/  WARPSYNC.COLLECTIVE R15, `(.L_x_3176) ;  /* 0x000000000f087348 */ /* 0x000fea0003c00000 */
[----:B------:R0:W1:Y:S02]  /*28050*/  SHFL.IDX P6, R14, R13, R12, R11 ;  /* 0x0000000c0d0e7389 */ /* 0x00006400000c000b */
[----:B01----:R-:W-:Y:S01]  /*28060*/  ENDCOLLECTIVE ;  /* 0x000000000000791b */ /* 0x003fe20003800000 */
.L_x_3176:
        /* <DEDUP_REMOVED lines=18> */
.L_x_3177:
[----:B------:R-:W-:Y:S02]  /*28190*/  IMAD.MOV.U32 R13, RZ, RZ, R23 ;  /* 0x000000ffff0d7224 */ /* 0x000fe400078e0017 */
[----:B------:R-:W-:-:S07]  /*281a0*/  IMAD.MOV.U32 R3, RZ, RZ, R14 ;  /* 0x000000ffff037224 */ /* 0x000fce00078e000e */
[----:B------:R-:W-:Y:S05]  /*281b0*/  WARPSYNC.COLLECTIVE R15, `(.L_x_3178) ;  /* 0x000000000f087348 */ /* 0x000fea0003c00000 */
[----:B------:R0:W1:Y:S02]  /*281c0*/  SHFL.IDX P6, R14, R13, R12, R11 ;  /* 0x0000000c0d0e7389 */ /* 0x00006400000c000b */
[----:B01----:R-:W-:Y:S01]  /*281d0*/  ENDCOLLECTIVE ;  /* 0x000000000000791b */ /* 0x003fe20003800000 */
.L_x_3178:
[----:B------:R-:W-:Y:S01]  /*281e0*/  ULDC.64 UR4, c[0x0][0x208] ;  /* 0x0000820000047ab9 */ /* 0x000fe20000000a00 */
[----:B------:R-:W-:Y:S01]  /*281f0*/  IMAD.MOV.U32 R13, RZ, RZ, R24 ;  /* 0x000000ffff0d7224 */ /* 0x000fe200078e0018 */
[----:B------:R-:W-:Y:S01]  /*28200*/  MOV R12, 0x5 ;  /* 0x00000005000c7802 */ /* 0x000fe20000000f00 */
        /* <DEDUP_REMOVED lines=15> */
.L_x_3179:
[----:B------:R-:W-:Y:S02]  /*28300*/  IMAD.MOV.U32 R13, RZ, RZ, R23 ;  /* 0x000000ffff0d7224 */ /* 0x000fe400078e0017 */
[----:B------:R-:W-:-:S07]  /*28310*/  IMAD.MOV.U32 R24, RZ, RZ, R14 ;  /* 0x000000ffff187224 */ /* 0x000fce00078e000e */
[----:B------:R-:W-:Y:S05]  /*28320*/  WARPSYNC.COLLECTIVE R15, `(.L_x_3180) ;  /* 0x000000000f087348 */ /* 0x000fea0003c00000 */
[----:B------:R0:W1:Y:S02]  /*28330*/  SHFL.IDX P6, R14, R13, R12, R11 ;  /* 0x0000000c0d0e7389 */ /* 0x00006400000c000b */
[----:B01----:R-:W-:Y:S01]  /*28340*/  ENDCOLLECTIVE ;  /* 0x000000000000791b */ /* 0x003fe20003800000 */
.L_x_3180:
[----:B------:R-:W-:Y:S05]  /*28350*/  BRA `(.L_x_3181) ;  /* 0xffffffa800687947 */ /* 0x000fea000383ffff */
.L_x_3023:
[----:B0-----:R0:W1:Y:S02]  /*28360*/  SYNCS.PHASECHK.TRANS64.TRYWAIT P0, [R0+URZ+0x30860], R3 ;  /* 0x03086003000075a7 */ /* 0x001064000800017f */
[----:B-1----:R-:W-:Y:S05]  /*28370*/  @!P0 NANOSLEEP.SYNCS 0x989680 ;  /* 0x009896800000895d */ /* 0x002fea0003900000 */
[----:B------:R-:W1:Y:S02]  /*28380*/  @!P0 SYNCS.PHASECHK.TRANS64 P0, [R0+URZ+0x30860], R3 ;  /* 0x03086003000085a7 */ /* 0x000e64000800007f */
[----:B-1----:R-:W-:Y:S05]  /*28390*/  @!P0 BRA `(.L_x_3023) ;  /* 0xfffffffc00f08947 */ /* 0x002fea000383ffff */
[----:B------:R-:W-:Y:S05]  /*283a0*/  BRA `(.L_x_3182) ;  /* 0xffffffac00987947 */ /* 0x000fea000383ffff */
.L_x_3024:
        /* <DEDUP_REMOVED lines=8> */
.L_x_3184:
[----:B------:R-:W-:Y:S05]  /*28430*/  BSYNC B0 ;  /* 0x0000000000007941 */ /* 0x000fea0003800000 */
.L_x_3183:
        /* <DEDUP_REMOVED lines=9> */
.L_x_3185:
[----:B------:R-:W-:Y:S01]  /*284d0*/  ULDC UR4, c[0x0][0x2f4] ;  /* 0x0000bd0000047ab9 */ /* 0x000fe20000000800 */
[----:B------:R-:W-:Y:S01]  /*284e0*/  IMAD R4, R7, 0x2, R22 ;  /* 0x0000000207047824 */ /* 0x000fe200078e0216 */
[----:B------:R-:W-:Y:S01]  /*284f0*/  ISETP.GE.AND P2, PT, R33, UR4, PT ;  /* 0x0000000421007c0c */ /* 0x000fe2000bf46270 */
[----:B------:R-:W-:Y:S01]  /*28500*/  ULDC.64 UR6, c[0x0][0x208] ;  /* 0x0000820000067ab9 */ /* 0x000fe20000000a00 */
[----:B------:R-:W-:Y:S02]  /*28510*/  ISETP.GE.AND P1, PT, R36, UR4, PT ;  /* 0x0000000424007c0c */ /* 0x000fe4000bf26270 */
[C---:B------:R-:W-:Y:S02]  /*28520*/  ISETP.LT.OR P3, PT, R6.reuse, 0x1, P2 ;  /* 0x000000010600780c */ /* 0x040fe40001761670 */
[----:B------:R-:W-:Y:S01]  /*28530*/  ISETP.LT.OR P4, PT, R6, 0x1, P1 ;  /* 0x000000010600780c */ /* 0x000fe20000f81670 */
[----:B------:R-:W-:Y:S02]  /*28540*/  IMAD.MOV.U32 R13, RZ, RZ, R24 ;  /* 0x000000ffff0d7224 */ /* 0x000fe400078e0018 */
[----:B------:R-:W-:Y:S01]  /*28550*/  IMAD.MOV.U32 R12, RZ, RZ, 0x1 ;  /* 0x00000001ff0c7424 */ /* 0x000fe200078e00ff */
[----:B------:R-:W-:-:S05]  /*28560*/  IADD3 R2, P0, R14, R5, RZ ;  /* 0x000000050e027210 */ /* 0x000fca0007f1e0ff */
[----:B------:R-:W-:Y:S01]  /*28570*/  IMAD.X R3, RZ, RZ, R3, P0 ;  /* 0x000000ffff037224 */ /* 0x000fe200000e0603 */
[----:B------:R-:W-:-:S04]  /*28580*/  ISETP.GE.AND P0, PT, R35, UR4, PT ;  /* 0x0000000423007c0c */ /* 0x000fc8000bf06270 */
[----:B------:R-:W-:Y:S01]  /*28590*/  @!PT LDS RZ, [RZ] ;  /* 0x00000000fffff984 */ /* 0x000fe20000000800 */
[----:B------:R-:W-:Y:S01]  /*285a0*/  @!PT LDS RZ, [RZ] ;  /* 0x00000000fffff984 */ /* 0x000fe20000000800 */
[----:B------:R-:W-:Y:S01]  /*285b0*/  @!PT LDS RZ, [RZ] ;  /* 0x00000000fffff984 */ /* 0x000fe20000000800 */
[----:B------:R0:W-:Y:S01]  /*285c0*/  LDGSTS.E.BYPASS.LTC128B.128 [R4+0x400], desc[UR6][R2.64], !P3 ;  /* 0x0040000002047fae */ /* 0x0001e2000d901d46 */
[----:B------:R-:W-:-:S03]  /*285d0*/  ISETP.LT.OR P3, PT, R6, 0x1, P0 ;  /* 0x000000010600780c */ /* 0x000fc60000761670 */
[----:B------:R0:W-:Y:S10]  /*285e0*/  LDGSTS.E.BYPASS.LTC128B.128 [R4+0x3400], desc[UR6][R2.64+0x80], !P4 ;  /* 0x0340008002047fae */ /* 0x0001f4000e101d46 */
[----:B------:R0:W-:Y:S01]  /*285f0*/  LDGSTS.E.BYPASS.LTC128B.128 [R4+0x6400], desc[UR6][R2.64+0x100], !P3 ;  /* 0x0640010002047fae */ /* 0x0001e2000d901d46 */
[----:B------:R-:W-:-:S13]  /*28600*/  ISETP.LT.OR P3, PT, R6, 0x11, P2 ;  /* 0x000000110600780c */ /* 0x000fda0001761670 */
[----:B0-----:R-:W-:Y:S05]  /*28610*/  WARPSYNC.COLLECTIVE R15, `(.L_x_3186) ;  /* 0x000000000f087348 */ /* 0x001fea0003c00000 */
[----:B------:R1:W2:Y:S02]  /*28620*/  SHFL.IDX P6, R14, R13, R12, R11 ;  /* 0x0000000c0d0e7389 */ /* 0x0002a400000c000b */
[----:B012---:R-:W-:Y:S01]  /*28630*/  ENDCOLLECTIVE ;  /* 0x000000000000791b */ /* 0x007fe20003800000 */
.L_x_3186:
[----:B------:R-:W-:Y:S02]  /*28640*/  IMAD.MOV.U32 R13, RZ, RZ, R23 ;  /* 0x000000ffff0d7224 */ /* 0x000fe400078e0017 */
[----:B------:R-:W-:-:S07]  /*28650*/  IMAD.MOV.U32 R7, RZ, RZ, R14 ;  /* 0x000000ffff077224 */ /* 0x000fce00078e000e */
[----:B------:R-:W-:Y:S05]  /*28660*/  WARPSYNC.COLLECTIVE R15, `(.L_x_3187) ;  /* 0x000000000f087348 */ /* 0x000fea0003c00000 */
[----:B------:R0:W1:Y:S02]  /*28670*/  SHFL.IDX P6, R14, R13, R12, R11 ;  /* 0x0000000c0d0e7389 */ /* 0x00006400000c000b */
[----:B01----:R-:W-:Y:S01]  /*28680*/  ENDCOLLECTIVE ;  /* 0x000000000000791b */ /* 0x003fe20003800000 */
.L_x_3187:
[----:B------:R-:W-:Y:S01]  /*28690*/  ULDC.64 UR4, c[0x0][0x208] ;  /* 0x0000820000047ab9 */ /* 0x000fe20000000a00 */
[----:B------:R-:W-:Y:S02]  /*286a0*/  IMAD.MOV.U32 R13, RZ, RZ, R24 ;  /* 0x000000ffff0d7224 */ /* 0x000fe400078e0018 */
[----:B------:R-:W-:Y:S01]  /*286b0*/  IMAD.MOV.U32 R12, RZ, RZ, 0x2 ;  /* 0x00000002ff0c7424 */ /* 0x000fe200078e00ff */
[----:B------:R-:W-:-:S05]  /*286c0*/  IADD3 R2, P4, R14, R5, RZ ;  /* 0x000000050e027210 */ /* 0x000fca0007f9e0ff */
[----:B------:R-:W-:Y:S01]  /*286d0*/  IMAD.X R3, RZ, RZ, R7, P4 ;  /* 0x000000ffff037224 */ /* 0x000fe200020e0607 */
[----:B------:R-:W-:-:S04]  /*286e0*/  ISETP.LT.OR P4, PT, R6, 0x11, P1 ;  /* 0x000000110600780c */ /* 0x000fc80000f81670 */
[----:B------:R-:W-:Y:S01]  /*286f0*/  @!PT LDS RZ, [RZ] ;  /* 0x00000000fffff984 */ /* 0x000fe20000000800 */
[----:B------:R-:W-:Y:S01]  /*28700*/  @!PT LDS RZ, [RZ] ;  /* 0x00000000fffff984 */ /* 0x000fe20000000800 */
[----:B------:R-:W-:Y:S01]  /*28710*/  @!PT LDS RZ, [RZ] ;  /* 0x00000000fffff984 */ /* 0x000fe20000000800 */
[----:B------:R0:W-:Y:S01]  /*28720*/  LDGSTS.E.BYPASS.LTC128B.128 [R4+0xc00], desc[UR4][R2.64], !P3 ;  /* 0x00c0000002047fae */ /* 0x0001e2000d901d44 */
[----:B------:R-:W-:-:S08]  /*28730*/  ISETP.LT.OR P3, PT, R6, 0x11, P0 ;  /* 0x000000110600780c */ /* 0x000fd00000761670 */
[----:B------:R0:W-:Y:S05]  /*28740*/  LDGSTS.E.BYPASS.LTC128B.128 [R4+0x3c00], desc[UR4][R2.64+0x80], !P4 ;  /* 0x03c0008002047fae */ /* 0x0001ea000e101d44 */
[----:B------:R0:W-:Y:S01]  /*28750*/  LDGSTS.E.BYPASS.LTC128B.128 [R4+0x6c00], desc[UR4][R2.64+0x100], !P3 ;  /* 0x06c0010002047fae */ /* 0x0001e2000d901d44 */
[----:B------:R-:W-:-:S13]  /*28760*/  ISETP.LT.OR P3, PT, R6, 0x21, P2 ;  /* 0x000000210600780c */ /* 0x000fda0001761670 */
[----:B0-----:R-:W-:Y:S05]  /*28770*/  WARPSYNC.COLLECTIVE R15, `(.L_x_3188) ;  /* 0x000000000f087348 */ /* 0x001fea0003c00000 */
[----:B------:R1:W2:Y:S02]  /*28780*/  SHFL.IDX P6, R14, R13, R12, R11 ;  /* 0x0000000c0d0e7389 */ /* 0x0002a400000c000b */
[----:B012---:R-:W-:Y:S01]  /*28790*/  ENDCOLLECTIVE ;  /* 0x000000000000791b */ /* 0x007fe20003800000 */
.L_x_3188:
[----:B------:R-:W-:Y:S02]  /*287a0*/  IMAD.MOV.U32 R13, RZ, RZ, R23 ;  /* 0x000000ffff0d7224 */ /* 0x000fe400078e0017 */
[----:B------:R-:W-:-:S07]  /*287b0*/  IMAD.MOV.U32 R7, RZ, RZ, R14 ;  /* 0x000000ffff077224 */ /* 0x000fce00078e000e */
[----:B------:R-:W-:Y:S05]  /*287c0*/  WARPSYNC.COLLECTIVE R15, `(.L_x_3189) ;  /* 0x000000000f087348 */ /* 0x000fea0003c00000 */
[----:B------:R0:W1:Y:S02]  /*287d0*/  SHFL.IDX P6, R14, R13, R12, R11 ;  /* 0x0000000c0d0e7389 */ /* 0x00006400000c000b */
[----:B01----:R-:W-:Y:S01]  /*287e0*/  ENDCOLLECTIVE ;  /* 0x000000000000791b */ /* 0x003fe20003800000 */
.L_x_3189:
        /* <DEDUP_REMOVED lines=17> */
.L_x_3190:
[----:B------:R-:W-:Y:S02]  /*28900*/  IMAD.MOV.U32 R13, RZ, RZ, R23 ;  /* 0x000000ffff0d7224 */ /* 0x000fe400078e0017 */
[----:B------:R-:W-:-:S07]  /*28910*/  IMAD.MOV.U32 R7, RZ, RZ, R14 ;  /* 0x000000ffff077224 */ /* 0x000fce00078e000e */
[----:B------:R-:W-:Y:S05]  /*28920*/  WARPSYNC.COLLECTIVE R15, `(.L_x_3191) ;  /* 0x000000000f087348 */ /* 0x000fea0003c00000 */
[----:B------:R0:W1:Y:S02]  /*28930*/  SHFL.IDX P6, R14, R13, R12, R11 ;  /* 0x0000000c0d0e7389 */ /* 0x00006400000c000b */
[----:B01----:R-:W-:Y:S01]  /*28940*/  ENDCOLLECTIVE ;  /* 0x000000000000791b */ /* 0x003fe20003800000 */
.L_x_3191:
        /* <DEDUP_REMOVED lines=17> */
.L_x_3192:
[----:B------:R-:W-:Y:S02]  /*28a60*/  IMAD.MOV.U32 R13, RZ, RZ, R23 ;  /* 0x000000ffff0d7224 */ /* 0x000fe400078e0017 */
[----:B------:R-:W-:-:S07]  /*28a70*/  IMAD.MOV.U32 R7, RZ, RZ, R14 ;  /* 0x000000ffff077224 */ /* 0x000fce00078e000e */
[----:B------:R-:W-:Y:S05]  /*28a80*/  WARPSYNC.COLLECTIVE R15, `(.L_x_3193) ;  /* 0x000000000f087348 */ /* 0x000fea0003c00000 */
[----:B------:R0:W1:Y:S02]  /*28a90*/  SHFL.IDX P6, R14, R13, R12, R11 ;  /* 0x0000000c0d0e7389 */ /* 0x00006400000c000b */
[----:B01----:R-:W-:Y:S01]  /*28aa0*/  ENDCOLLECTIVE ;  /* 0x000000000000791b */ /* 0x003fe20003800000 */
.L_x_3193:
        /* <DEDUP_REMOVED lines=12> */
[----:B------:R0:W-:Y:S02]  /*28b70*/  LDGSTS.E.BYPASS.LTC128B.128 [R4+0x8400], desc[UR4][R2.64+0x100], !P3 ;  /* 0x0840010002047fae */ /* 0x0001e4000d901d44 */
[----:B0-----:R-:W-:Y:S05]  /*28b80*/  WARPSYNC.COLLECTIVE R15, `(.L_x_3194) ;  /* 0x000000000f087348 */ /* 0x001fea0003c00000 */
[----:B------:R1:W2:Y:S02]  /*28b90*/  SHFL.IDX P6, R14, R13, R12, R11 ;  /* 0x0000000c0d0e7389 */ /* 0x0002a400000c000b */
[----:B012---:R-:W-:Y:S01]  /*28ba0*/  ENDCOLLECTIVE ;  /* 0x000000000000791b */ /* 0x007fe20003800000 */
.L_x_3194:
[----:B------:R-:W-:Y:S02]  /*28bb0*/  IMAD.MOV.U32 R13, RZ, RZ, R23 ;  /* 0x000000ffff0d7224 */ /* 0x000fe400078e0017 */
[----:B------:R-:W-:-:S07]  /*28bc0*/  IMAD.MOV.U32 R24, RZ, RZ, R14 ;  /* 0x000000ffff187224 */ /* 0x000fce00078e000e */
[----:B------:R-:W-:Y:S05]  /*28bd0*/  WARPSYNC.COLLECTIVE R15, `(.L_x_3195) ;  /* 0x000000000f087348 */ /* 0x000fea0003c00000 */
[----:B------:R0:W1:Y:S02]  /*28be0*/  SHFL.IDX P6, R14, R13, R12, R11 ;  /* 0x0000000c0d0e7389 */ /* 0x00006400000c000b */
[----:B01----:R-:W-:Y:S01]  /*28bf0*/  ENDCOLLECTIVE ;  /* 0x000000000000791b */ /* 0x003fe20003800000 */
.L_x_3195:
[----:B------:R-:W-:Y:S05]  /*28c00*/  BRA `(.L_x_3196) ;  /* 0xffffffa8008c7947 */ /* 0x000fea000383ffff */
.L_x_3029:
[----:B------:R-:W-:Y:S01]  /*28c10*/  BSSY B0, `(.L_x_3197) ;  /* 0x0000008000007945 */ /* 0x000fe20003800000 */
[----:B------:R-:W-:Y:S02]  /*28c20*/  IMAD.MOV.U32 R13, RZ, RZ, R16 ;  /* 0x000000ffff0d7224 */ /* 0x000fe400078e0010 */
[----:B-1----:R-:W-:Y:S02]  /*28c30*/  IMAD.MOV.U32 R12, RZ, RZ, RZ ;  /* 0x000000ffff0c7224 */ /* 0x002fe400078e00ff */
[----:B0-----:R-:W-:Y:S02]  /*28c40*/  IMAD.MOV.U32 R11, RZ, RZ, 0x1f ;  /* 0x0000001fff0b7424 */ /* 0x001fe400078e00ff */
[----:B------:R-:W-:-:S07]  /*28c50*/  IMAD.MOV.U32 R15, RZ, RZ, -0x1 ;  /* 0xffffffffff0f7424 */ /* 0x000fce00078e00ff */
[----:B------:R-:W-:Y:S05]  /*28c60*/  WARPSYNC.COLLECTIVE R15, `(.L_x_3198) ;  /* 0x000000000f087348 */ /* 0x000fea0003c00000 */
[----:B------:R0:W1:Y:S02]  /*28c70*/  SHFL.IDX P6, R14, R13, R12, R11 ;  /* 0x0000000c0d0e7389 */ /* 0x00006400000c000b */
[----:B01----:R-:W-:Y:S01]  /*28c80*/  ENDCOLLECTIVE ;  /* 0x000000000000791b */ /* 0x003fe20003800000 */
.L_x_3198:
[----:B------:R-:W-:Y:S05]  /*28c90*/  BSYNC B0 ;  /* 0x0000000000007941 */ /* 0x000fea0003800000 */
.L_x_3197:
        /* <DEDUP_REMOVED lines=9> */
.L_x_3199:
[----:B------:R-:W-:Y:S01]  /*28d30*/  ULDC UR4, c[0x0][0xc3c] ;  /* 0x00030f0000047ab9 */ /* 0x000fe20000000800 */
[----:B------:R-:W-:Y:S01]  /*28d40*/  ULDC.64 UR6, c[0x0][0x208] ;  /* 0x0000820000067ab9 */ /* 0x000fe20000000a00 */
        /* <DEDUP_REMOVED lines=17> */
.L_x_3200:
[----:B------:R-:W-:Y:S01]  /*28e60*/  IMAD.MOV.U32 R12, RZ, RZ, 0x2 ;  /* 0x00000002ff0c7424 */ /* 0x000fe200078e00ff */
[----:B------:R-:W-:-:S05]  /*28e70*/  SEL R6, R14, RZ, P1 ;  /* 0x000000ff0e067207 */ /* 0x000fca0000800000 */
[----:B------:R-:W-:-:S04]  /*28e80*/  IMAD.IADD R6, R5, 0x1, R6 ;  /* 0x0000000105067824 */ /* 0x000fc800078e0206 */
[----:B------:R-:W-:-:S07]  /*28e90*/  IMAD.MOV.U32 R13, RZ, RZ, R6 ;  /* 0x000000ffff0d7224 */ /* 0x000fce00078e0006 */
[----:B------:R-:W-:Y:S05]  /*28ea0*/  WARPSYNC.COLLECTIVE R15, `(.L_x_3201) ;  /* 0x000000000f087348 */ /* 0x000fea0003c00000 */
[----:B------:R0:W1:Y:S02]  /*28eb0*/  SHFL.UP P6, R14, R13, R12, R11 ;  /* 0x0400000c0d0e7389 */ /* 0x00006400000c000b */
[----:B01----:R-:W-:Y:S01]  /*28ec0*/  ENDCOLLECTIVE ;  /* 0x000000000000791b */ /* 0x003fe20003800000 */
.L_x_3201:
[----:B------:R-:W-:Y:S01]  /*28ed0*/  IMAD.MOV.U32 R12, RZ, RZ, 0x4 ;  /* 0x00000004ff0c7424 */ /* 0x000fe200078e00ff */
[----:B------:R-:W-:-:S05]  /*28ee0*/  SEL R7, R14, RZ, P2 ;  /* 0x000000ff0e077207 */ /* 0x000fca0001000000 */
[----:B------:R-:W-:-:S04]  /*28ef0*/  IMAD.IADD R7, R6, 0x1, R7 ;  /* 0x0000000106077824 */ /* 0x000fc800078e0207 */
[----:B------:R-:W-:-:S07]  /*28f00*/  IMAD.MOV.U32 R13, RZ, RZ, R7 ;  /* 0x000000ffff0d7224 */ /* 0x000fce00078e0007 */
[----:B------:R-:W-:Y:S05]  /*28f10*/  WARPSYNC.COLLECTIVE R15, `(.L_x_3202) ;  /* 0x000000000f087348 */ /* 0x000fea0003c00000 */
[----:B------:R0:W1:Y:S02]  /*28f20*/  SHFL.UP P6, R14, R13, R12, R11 ;  /* 0x0400000c0d0e7389 */ /* 0x00006400000c000b */
[----:B01----:R-:W-:Y:S01]  /*28f30*/  ENDCOLLECTIVE ;  /* 0x000000000000791b */ /* 0x003fe20003800000 */
.L_x_3202:
[----:B------:R-:W-:Y:S01]  /*28f40*/  IMAD.MOV.U32 R12, RZ, RZ, 0x8 ;  /* 0x00000008ff0c7424 */ /* 0x000fe200078e00ff */
[----:B------:R-:W-:-:S05]  /*28f50*/  SEL R2, R14, RZ, P3 ;  /* 0x000000ff0e027207 */ /* 0x000fca0001800000 */
[----:B------:R-:W-:-:S04]  /*28f60*/  IMAD.IADD R2, R7, 0x1, R2 ;  /* 0x0000000107027824 */ /* 0x000fc800078e0202 */
[----:B------:R-:W-:-:S07]  /*28f70*/  IMAD.MOV.U32 R13, RZ, RZ, R2 ;  /* 0x000000ffff0d7224 */ /* 0x000fce00078e0002 */
[----:B------:R-:W-:Y:S05]  /*28f80*/  WARPSYNC.COLLECTIVE R15, `(.L_x_3203) ;  /* 0x000000000f087348 */ /* 0x000fea0003c00000 */
[----:B------:R0:W1:Y:S02]  /*28f90*/  SHFL.UP P6, R14, R13, R12, R11 ;  /* 0x0400000c0d0e7389 */ /* 0x00006400000c000b */
[----:B01----:R-:W-:Y:S01]  /*28fa0*/  ENDCOLLECTIVE ;  /* 0x000000000000791b */ /* 0x003fe20003800000 */
.L_x_3203:
[----:B------:R-:W-:Y:S01]  /*28fb0*/  IMAD.MOV.U32 R12, RZ, RZ, 0x10 ;  /* 0x00000010ff0c7424 */ /* 0x000fe200078e00ff */
[----:B------:R-:W-:-:S05]  /*28fc0*/  SEL R3, R14, RZ, P4 ;  /* 0x000000ff0e037207 */ /* 0x000fca0002000000 */
[----:B------:R-:W-:-:S04]  /*28fd0*/  IMAD.IADD R3, R2, 0x1, R3 ;  /* 0x0000000102037824 */ /* 0x000fc800078e0203 */
[----:B------:R-:W-:-:S07]  /*28fe0*/  IMAD.MOV.U32 R13, RZ, RZ, R3 ;  /* 0x000000ffff0d7224 */ /* 0x000fce00078e0003 */
[----:B------:R-:W-:Y:S05]  /*28ff0*/  WARPSYNC.COLLECTIVE R15, `(.L_x_3204) ;  /* 0x000000000f087348 */ /* 0x000fea0003c00000 */
[----:B------:R0:W1:Y:S02]  /*29000*/  SHFL.UP P6, R14, R13, R12, R11 ;  /* 0x0400000c0d0e7389 */ /* 0x00006400000c000b */
[----:B01----:R-:W-:Y:S01]  /*29010*/  ENDCOLLECTIVE ;  /* 0x000000000000791b */ /* 0x003fe20003800000 */
.L_x_3204:
        /* <DEDUP_REMOVED lines=8> */
.L_x_3205:
[----:B------:R-:W-:Y:S05]  /*290a0*/  BRA `(.L_x_3206) ;  /* 0xffffffa800a87947 */ /* 0x000fea000383ffff */
.L_x_3034:
[----:B------:R-:W-:Y:S01]  /*290b0*/  BSSY B0, `(.L_x_3207) ;  /* 0x0000008000007945 */ /* 0x000fe20003800000 */
[----:B-----5:R-:W-:Y:S02]  /*290c0*/  IMAD.MOV.U32 R13, RZ, RZ, R5 ;  /* 0x000000ffff0d7224 */ /* 0x020fe400078e0005 */
[----:B-1----:R-:W-:Y:S02]  /*290d0*/  IMAD.MOV.U32 R12, RZ, RZ, 0x1 ;  /* 0x00000001ff0c7424 */ /* 0x002fe400078e00ff */
[----:B0-----:R-:W-:Y:S02]  /*290e0*/  IMAD.MOV.U32 R11, RZ, RZ, RZ ;  /* 0x000000ffff0b7224 */ /* 0x001fe400078e00ff */
[----:B------:R-:W-:-:S07]  /*290f0*/  IMAD.MOV.U32 R15, RZ, RZ, -0x1 ;  /* 0xffffffffff0f7424 */ /* 0x000fce00078e00ff */
[----:B--23--:R-:W-:Y:S05]  /*29100*/  WARPSYNC.COLLECTIVE R15, `(.L_x_3208) ;  /* 0x000000000f087348 */ /* 0x00cfea0003c00000 */
[----:B------:R0:W1:Y:S02]  /*29110*/  SHFL.UP P6, R14, R13, R12, R11 ;  /* 0x0400000c0d0e7389 */ /* 0x00006400000c000b */
[----:B0123--:R-:W-:Y:S01]  /*29120*/  ENDCOLLECTIVE ;  /* 0x000000000000791b */ /* 0x00ffe20003800000 */
.L_x_3208:
[----:B------:R-:W-:Y:S05]  /*29130*/  BSYNC B0 ;  /* 0x0000000000007941 */ /* 0x000fea0003800000 */
.L_x_3207:
        /* <DEDUP_REMOVED lines=8> */
.L_x_3209:
[----:B------:R-:W-:Y:S01]  /*291c0*/  IMAD.MOV.U32 R12, RZ, RZ, 0x4 ;  /* 0x00000004ff0c7424 */ /* 0x000fe200078e00ff */
[----:B------:R-:W-:-:S05]  /*291d0*/  SEL R2, R14, RZ, P2 ;  /* 0x000000ff0e027207 */ /* 0x000fca0001000000 */
[----:B------:R-:W-:-:S04]  /*291e0*/  IMAD.IADD R2, R13, 0x1, R2 ;  /* 0x000000010d027824 */ /* 0x000fc800078e0202 */
[----:B------:R-:W-:-:S07]  /*291f0*/  IMAD.MOV.U32 R13, RZ, RZ, R2 ;  /* 0x000000ffff0d7224 */ /* 0x000fce00078e0002 */
[----:B------:R-:W-:Y:S05]  /*29200*/  WARPSYNC.COLLECTIVE R15, `(.L_x_3210) ;  /* 0x000000000f087348 */ /* 0x000fea0003c00000 */
[----:B------:R0:W1:Y:S02]  /*29210*/  SHFL.UP P6, R14, R13, R12, R11 ;  /* 0x0400000c0d0e7389 */ /* 0x00006400000c000b */
[----:B01----:R-:W-:Y:S01]  /*29220*/  ENDCOLLECTIVE ;  /* 0x000000000000791b */ /* 0x003fe20003800000 */
.L_x_3210:
[----:B------:R-:W-:Y:S01]  /*29230*/  IMAD.MOV.U32 R12, RZ, RZ, 0x8 ;  /* 0x00000008ff0c7424 */ /* 0x000fe200078e00ff */
[----:B------:R-:W-:-:S05]  /*29240*/  SEL R3, R14, RZ, P3 ;  /* 0x000000ff0e037207 */ /* 0x000fca0001800000 */
[----:B------:R-:W-:-:S04]  /*29250*/  IMAD.IADD R3, R2, 0x1, R3 ;  /* 0x0000000102037824 */ /* 0x000fc800078e0203 */
[----:B------:R-:W-:-:S07]  /*29260*/  IMAD.MOV.U32 R13, RZ, RZ, R3 ;  /* 0x000000ffff0d7224 */ /* 0x000fce00078e0003 */
[----:B------:R-:W-:Y:S05]  /*29270*/  WARPSYNC.COLLECTIVE R15, `(.L_x_3211) ;  /* 0x000000000f087348 */ /* 0x000fea0003c00000 */
[----:B------:R0:W1:Y:S02]  /*29280*/  SHFL.UP P6, R14, R13, R12, R11 ;  /* 0x0400000c0d0e7389 */ /* 0x00006400000c000b */
[----:B01----:R-:W-:Y:S01]  /*29290*/  ENDCOLLECTIVE ;  /* 0x000000000000791b */ /* 0x003fe20003800000 */
.L_x_3211:
[----:B------:R-:W-:Y:S01]  /*292a0*/  IMAD.MOV.U32 R12, RZ, RZ, 0x10 ;  /* 0x00000010ff0c7424 */ /* 0x000fe200078e00ff */
[----:B------:R-:W-:-:S05]  /*292b0*/  SEL R4, R14, RZ, P4 ;  /* 0x000000ff0e047207 */ /* 0x000fca0002000000 */
[----:B------:R-:W-:-:S04]  /*292c0*/  IMAD.IADD R4, R3, 0x1, R4 ;  /* 0x0000000103047824 */ /* 0x000fc800078e0204 */
[----:B------:R-:W-:-:S07]  /*292d0*/  IMAD.MOV.U32 R13, RZ, RZ, R4 ;  /* 0x000000ffff0d7224 */ /* 0x000fce00078e0004 */
[----:B------:R-:W-:Y:S05]  /*292e0*/  WARPSYNC.COLLECTIVE R15, `(.L_x_3212) ;  /* 0x000000000f087348 */ /* 0x000fea0003c00000 */
[----:B------:R0:W1:Y:S02]  /*292f0*/  SHFL.UP P6, R14, R13, R12, R11 ;  /* 0x0400000c0d0e7389 */ /* 0x00006400000c000b */
[----:B01----:R-:W-:Y:S01]  /*29300*/  ENDCOLLECTIVE ;  /* 0x000000000000791b */ /* 0x003fe20003800000 */
.L_x_3212:
        /* <DEDUP_REMOVED lines=8> */
.L_x_3213:
[----:B------:R-:W-:Y:S05]  /*29390*/  BRA `(.L_x_3214) ;  /* 0xffffffa8008c7947 */ /* 0x000fea000383ffff */
.L_x_3036:
[----:B------:R-:W-:Y:S01]  /*293a0*/  BSSY B0, `(.L_x_3215) ;  /* 0x0000006000007945 */ /* 0x000fe20003800000 */
[----:B------:R-:W-:Y:S01]  /*293b0*/  PLOP3.LUT P6, PT, P6, PT, PT, 0x8, 0x0 ;  /* 0x000000000000781c */ /* 0x000fe200037ce170 */
[----:B------:R-:W-:-:S12]  /*293c0*/  IMAD.MOV.U32 R15, RZ, RZ, -0x1 ;  /* 0xffffffffff0f7424 */ /* 0x000fd800078e00ff */
[----:B012---:R-:W-:Y:S05]  /*293d0*/  WARPSYNC.COLLECTIVE R15, `(.L_x_3216) ;  /* 0x000000000f087348 */ /* 0x007fea0003c00000 */
[----:B------:R-:W-:Y:S01]  /*293e0*/  VOTE.ANY R14, PT, P6 ;  /* 0x00000000000e7806 */ /* 0x000fe200030e0100 */
[----:B012---:R-:W-:Y:S06]  /*293f0*/  ENDCOLLECTIVE ;  /* 0x000000000000791b */ /* 0x007fec0003800000 */
.L_x_3216:
[----:B------:R-:W-:Y:S05]  /*29400*/  BSYNC B0 ;  /* 0x0000000000007941 */ /* 0x000fea0003800000 */
.L_x_3215:
        /* <DEDUP_REMOVED lines=9> */
.L_x_3217:
[----:B------:R-:W-:Y:S01]  /*294a0*/  IMAD.MOV.U32 R5, RZ, RZ, R14 ;  /* 0x000000ffff057224 */ /* 0x000fe200078e000e */
[----:B------:R-:W-:Y:S06]  /*294b0*/  BRA `(.L_x_3218) ;  /* 0xffffffa8007c7947 */ /* 0x000fec000383ffff */
.L_x_3038:
[----:B------:R-:W-:Y:S01]  /*294c0*/  BSSY B0, `(.L_x_3219) ;  /* 0x0000007000007945 */ /* 0x000fe20003800000 */
[----:B------:R-:W-:Y:S02]  /*294d0*/  IMAD.MOV.U32 R13, RZ, RZ, R6 ;  /* 0x000000ffff0d7224 */ /* 0x000fe400078e0006 */
[----:B0-----:R-:W-:Y:S02]  /*294e0*/  IMAD.MOV.U32 R11, RZ, RZ, 0x1f ;  /* 0x0000001fff0b7424 */ /* 0x001fe400078e00ff */
[----:B------:R-:W-:-:S07]  /*294f0*/  IMAD.MOV.U32 R15, RZ, RZ, -0x1 ;  /* 0xffffffffff0f7424 */ /* 0x000fce00078e00ff */
[----:B--234-:R-:W-:Y:S05]  /*29500*/  WARPSYNC.COLLECTIVE R15, `(.L_x_3220) ;  /* 0x000000000f087348 */ /* 0x01cfea0003c00000 */
[----:B------:R0:W1:Y:S02]  /*29510*/  SHFL.IDX P6, R14, R13, R12, R11 ;  /* 0x0000000c0d0e7389 */ /* 0x00006400000c000b */
[----:B01234-:R-:W-:Y:S01]  /*29520*/  ENDCOLLECTIVE ;  /* 0x000000000000791b */ /* 0x01ffe20003800000 */
.L_x_3220:
[----:B------:R-:W-:Y:S05]  /*29530*/  BSYNC B0 ;  /* 0x0000000000007941 */ /* 0x000fea0003800000 */
.L_x_3219:
[----:B------:R-:W-:Y:S05]  /*29540*/  BRA `(.L_x_3037) ;  /* 0xffffffa800747947 */ /* 0x000fea000383ffff */
.L_x_3042:
[----:B0-----:R0:W3:Y:S02]  /*29550*/  SYNCS.PHASECHK.TRANS64.TRYWAIT P0, [R7+URZ+0x30820], R0 ;  /* 0x03082000070075a7 */ /* 0x0010e4000800017f */
[----:B---3--:R-:W-:Y:S05]  /*29560*/  @!P0 NANOSLEEP.SYNCS 0x989680 ;  /* 0x009896800000895d */ /* 0x008fea0003900000 */
[----:B------:R-:W3:Y:S02]  /*29570*/  @!P0 SYNCS.PHASECHK.TRANS64 P0, [R7+URZ+0x30820], R0 ;  /* 0x03082000070085a7 */ /* 0x000ee4000800007f */
[----:B---3--:R-:W-:Y:S05]  /*29580*/  @!P0 BRA `(.L_x_3042) ;  /* 0xfffffffc00f08947 */ /* 0x008fea000383ffff */
[----:B------:R-:W-:Y:S05]  /*29590*/  BRA `(.L_x_3221) ;  /* 0xffffffac00f07947 */ /* 0x000fea000383ffff */
.L_x_3043:
[----:B------:R-:W3:Y:S01]  /*295a0*/  S2R R2, SR_TID.X ;  /* 0x0000000000027919 */ /* 0x000ee20000002100 */
[----:B------:R-:W-:Y:S01]  /*295b0*/  BSSY B0, `(.L_x_3222) ;  /* 0x000000a000007945 */ /* 0x000fe20003800000 */
[----:B-1----:R-:W-:Y:S02]  /*295c0*/  IMAD.MOV.U32 R12, RZ, RZ, RZ ;  /* 0x000000ffff0c7224 */ /* 0x002fe400078e00ff */
[----:B------:R-:W-:Y:S02]  /*295d0*/  IMAD.MOV.U32 R11, RZ, RZ, 0x1f ;  /* 0x0000001fff0b7424 */ /* 0x000fe400078e00ff */
[----:B------:R-:W-:Y:S01]  /*295e0*/  IMAD.MOV.U32 R15, RZ, RZ, -0x1 ;  /* 0xffffffffff0f7424 */ /* 0x000fe200078e00ff */
[----:B---3--:R-:W-:-:S04]  /*295f0*/  SHF.R.U32.HI R2, RZ, 0x5, R2 ;  /* 0x00000005ff027819 */ /* 0x008fc80000011602 */
[----:B------:R-:W-:-:S05]  /*29600*/  LOP3.LUT R2, R2, 0x3, RZ, 0xc0, !PT ;  /* 0x0000000302027812 */ /* 0x000fca00078ec0ff */
[----:B------:R-:W-:-:S07]  /*29610*/  IMAD.MOV.U32 R13, RZ, RZ, R2 ;  /* 0x000000ffff0d7224 */ /* 0x000fce00078e0002 */
[----:B0-2-4-:R-:W-:Y:S05]  /*29620*/  WARPSYNC.COLLECTIVE R15, `(.L_x_3223) ;  /* 0x000000000f087348 */ /* 0x015fea0003c00000 */
[----:B------:R1:W3:Y:S02]  /*29630*/  SHFL.IDX P6, R14, R13, R12, R11 ;  /* 0x0000000c0d0e7389 */ /* 0x0002e400000c000b */
[----:B01234-:R-:W-:Y:S01]  /*29640*/  ENDCOLLECTIVE ;  /* 0x000000000000791b */ /* 0x01ffe20003800000 */
.L_x_3223:
[----:B------:R-:W-:Y:S05]  /*29650*/  BSYNC B0 ;  /* 0x0000000000007941 */ /* 0x000fea0003800000 */
.L_x_3222:
[----:B------:R-:W-:Y:S05]  /*29660*/  BRA `(.L_x_3224) ;  /* 0xffffffac00d87947 */ /* 0x000fea000383ffff */
.L_x_3044:
[----:B------:R-:W-:Y:S01]  /*29670*/  BSSY B0, `(.L_x_3225) ;  /* 0x0000006000007945 */ /* 0x000fe20003800000 */
[----:B------:R-:W-:-:S07]  /*29680*/  IMAD.MOV.U32 R15, RZ, RZ, -0x1 ;  /* 0xffffffffff0f7424 */ /* 0x000fce00078e00ff */
[----:B012-4-:R-:W-:Y:S05]  /*29690*/  WARPSYNC.COLLECTIVE R15, `(.L_x_3226) ;  /* 0x000000000f0c7348 */ /* 0x017fea0003c00000 */
[----:B------:R-:W-:Y:S02]  /*296a0*/  ELECT P6, UR62, PT ;  /* 0x00000000003e782f */ /* 0x000fe400038c0000 */
[----:B------:R-:W-:Y:S01]  /*296b0*/  MOV R14, UR62 ;  /* 0x0000003e000e7c02 */ /* 0x000fe20008000f00 */
[----:B012-4-:R-:W-:Y:S10]  /*296c0*/  ENDCOLLECTIVE ;  /* 0x000000000000791b */ /* 0x017ff40003800000 */
.L_x_3226:
[----:B------:R-:W-:Y:S05]  /*296d0*/  BSYNC B0 ;  /* 0x0000000000007941 */ /* 0x000fea0003800000 */
.L_x_3225:
[----:B------:R-:W-:Y:S05]  /*296e0*/  BRA `(.L_x_3227) ;  /* 0xffffffac00cc7947 */ /* 0x000fea000383ffff */
.L_x_3046:
[----:B0-----:R0:W3:Y:S02]  /*296f0*/  SYNCS.PHASECHK.TRANS64.TRYWAIT P1, [R5+URZ+0x30840], R0 ;  /* 0x03084000050075a7 */ /* 0x0010e4000802017f */
[----:B---3--:R-:W-:Y:S05]  /*29700*/  @!P1 NANOSLEEP.SYNCS 0x989680 ;  /* 0x009896800000995d */ /* 0x008fea0003900000 */
[----:B------:R-:W3:Y:S02]  /*29710*/  @!P1 SYNCS.PHASECHK.TRANS64 P1, [R5+URZ+0x30840], R0 ;  /* 0x03084000050095a7 */ /* 0x000ee4000802007f */
[----:B---3--:R-:W-:Y:S05]  /*29720*/  @!P1 BRA `(.L_x_3046) ;  /* 0xfffffffc00f09947 */ /* 0x008fea000383ffff */
[----:B------:R-:W-:Y:S05]  /*29730*/  BRA `(.L_x_3228) ;  /* 0xffffffac00ec7947 */ /* 0x000fea000383ffff */
.L_x_3048:
[----:B---3--:R3:W0:Y:S02]  /*29740*/  SYNCS.PHASECHK.TRANS64.TRYWAIT P1, [R3+URZ+0x30840], R2 ;  /* 0x03084002030075a7 */ /* 0x008624000802017f */
[----:B0-----:R-:W-:Y:S05]  /*29750*/  @!P1 NANOSLEEP.SYNCS 0x989680 ;  /* 0x009896800000995d */ /* 0x001fea0003900000 */
[----:B------:R-:W0:Y:S02]  /*29760*/  @!P1 SYNCS.PHASECHK.TRANS64 P1, [R3+URZ+0x30840], R2 ;  /* 0x03084002030095a7 */ /* 0x000e24000802007f */
[----:B0-----:R-:W-:Y:S05]  /*29770*/  @!P1 BRA `(.L_x_3048) ;  /* 0xfffffffc00f09947 */ /* 0x001fea000383ffff */
[----:B------:R-:W-:Y:S05]  /*29780*/  BRA `(.L_x_3229) ;  /* 0xffffffac00f87947 */ /* 0x000fea000383ffff */
.L_x_3050:
[----:B------:R0:W0:Y:S02]  /*29790*/  SYNCS.PHASECHK.TRANS64.TRYWAIT P1, [R5+URZ+0x30860], R0 ;  /* 0x03086000050075a7 */ /* 0x000024000802017f */
[----:B0-----:R-:W-:Y:S05]  /*297a0*/  @!P1 NANOSLEEP.SYNCS 0x989680 ;  /* 0x009896800000995d */ /* 0x001fea0003900000 */
[----:B------:R-:W0:Y:S02]  /*297b0*/  @!P1 SYNCS.PHASECHK.TRANS64 P1, [R5+URZ+0x30860], R0 ;  /* 0x03086000050095a7 */ /* 0x000e24000802007f */
[----:B0-----:R-:W-:Y:S05]  /*297c0*/  @!P1 BRA `(.L_x_3050) ;  /* 0xfffffffc00f09947 */ /* 0x001fea000383ffff */
[----:B------:R-:W-:Y:S05]  /*297d0*/  BRA `(.L_x_3230) ;  /* 0xffffffac00f47947 */ /* 0x000fea000383ffff */
.L_x_3231:
        /* <DEDUP_REMOVED lines=10> */
.L_x_3240:


//--------------------- .nv.global.init           --------------------------
	.section	.nv.global.init,"aw",@progbits
.nv.global.init:
	.type		$str$23,@object
	.size		$str$23,($str$24 - $str$23)
$str$23:
        /*0000*/ 	.byte	0x28, 0x61, 0x64, 0x64, 0x72, 0x65, 0x73, 0x73, 0x20, 0x26, 0x20, 0x6d, 0x61, 0x73, 0x6b, 0x29
        /*0010*/ 	.byte	0x20, 0x3d, 0x3d, 0x20, 0x30, 0x00
	.type		$str$24,@object
	.size		$str$24,(__unnamed_5 - $str$24)
$str$24:
        /*0016*/ 	.byte	0x2f, 0x74, 0x6d, 0x70, 0x2f, 0x6f, 0x73, 0x73, 0x5f, 0x6b, 0x65, 0x72, 0x6e, 0x65, 0x6c, 0x73
        /*0026*/ 	.byte	0x5f, 0x73, 0x72, 0x63, 0x2f, 0x66, 0x6c, 0x61, 0x73, 0x68, 0x5f, 0x61, 0x74, 0x74, 0x65, 0x6e
        /*0036*/ 	.byte	0x74, 0x69, 0x6f, 0x6e, 0x2f, 0x63, 0x73, 0x72, 0x63, 0x2f, 0x63, 0x75, 0x74, 0x6c, 0x61, 0x73
        /*0046*/ 	.byte	0x73, 0x2f, 0x69, 0x6e, 0x63, 0x6c, 0x75, 0x64, 0x65, 0x2f, 0x63, 0x75, 0x74, 0x65, 0x2f, 0x70
        /*0056*/ 	.byte	0x6f, 0x69, 0x6e, 0x74, 0x65, 0x72, 0x5f, 0x66, 0x6c, 0x61, 0x67, 0x67, 0x65, 0x64, 0x2e, 0x68
        /*0066*/ 	.byte	0x70, 0x70, 0x00
	.type		__unnamed_5,@object
	.size		__unnamed_5,(__unnamed_4 - __unnamed_5)
__unnamed_5:
        /* <DEDUP_REMOVED lines=25> */
	.type		__unnamed_4,@object
	.size		__unnamed_4,(__unnamed_3 - __unnamed_4)
__unnamed_4:
        /* <DEDUP_REMOVED lines=25> */
	.type		__unnamed_3,@object
	.size		__unnamed_3,(__unnamed_2 - __unnamed_3)
__unnamed_3:
        /* <DEDUP_REMOVED lines=29> */
	.type		__unnamed_2,@object
	.size		__unnamed_2,(__unnamed_1 - __unnamed_2)
__unnamed_2:
        /* <DEDUP_REMOVED lines=29> */
	.type		__unnamed_1,@object
	.size		__unnamed_1,(.L_0 - __unnamed_1)
__unnamed_1:
        /* <DEDUP_REMOVED lines=29> */
        /*08e1*/ 	.byte	0x5d, 0x00
.L_0:


//--------------------- .nv.shared._ZN7cutlass13device_kernelIN5flash11enable_sm90INS1_16FlashAttnFwdSm90INS1_25CollectiveMainloopFwdSm90ILi2EN4cute5tupleIJNS5_1CILi1EEES8_S8_EEENS6_IJNS7_ILi128EEENS7_ILi96EEENS7_ILi192EEEEEELi192ENS_10bfloat16_tEfNS_4arch4Sm90ELb0ELb0ELb0ELb0ELb1ELb0ELb0ELb1ELb1ELb1ELb0ELb0EEENS1_21CollectiveEpilogueFwdINS6_IJSA_SC_SB_EEES9_SE_SG_Li256ELb0ELb1ELb0ELb0EEENS1_29StaticPersistentTileSchedulerILb0EEEEEEEEEvNT_6ParamsE --------------------------
	.section	.nv.shared._ZN7cutlass13device_kernelIN5flash11enable_sm90INS1_16FlashAttnFwdSm90INS1_25CollectiveMainloopFwdSm90ILi2EN4cute5tupleIJNS5_1CILi1EEES8_S8_EEENS6_IJNS7_ILi128EEENS7_ILi96EEENS7_ILi192EEEEEELi192ENS_10bfloat16_tEfNS_4arch4Sm90ELb0ELb0ELb0ELb0ELb1ELb0ELb0ELb1ELb1ELb1ELb0ELb0EEENS1_21CollectiveEpilogueFwdINS6_IJSA_SC_SB_EEES9_SE_SG_Li256ELb0ELb1ELb0ELb0EEENS1_29StaticPersistentTileSchedulerILb0EEEEEEEEEvNT_6ParamsE,"aw",@nobits
	.sectionflags	@""
	.align	16
	.zero		1024


//--------------------- .nv.shared.reserved.0     --------------------------
	.section	.nv.shared.reserved.0,"aw",@nobits
	.weak		__nv_reservedSMEM_offset_0_alias
	.size		__nv_reservedSMEM_offset_0_alias, 0, 0
	.other		__nv_reservedSMEM_offset_0_alias,@"STO_CUDA_RESERVED_SHARED STV_DEFAULT"
__nv_reservedSMEM_offset_0_alias:
	.zero		0


//--------------------- .nv.global                --------------------------
	.section	.nv.global,"aw",@nobits
.nv.global:
	.type		_ZN72_INTERNAL_871ed516_36_flash_fwd_hdim192_bf16_paged_sm90_cu_49158569_31064cute1_E,@object
	.size		_ZN72_INTERNAL_871ed516_36_flash_fwd_hdim192_bf16_paged_sm90_cu_49158569_31064cute1_E,(_ZN72_INTERNAL_871ed516_36_flash_fwd_hdim192_bf16_paged_sm90_cu_49158569_31064cuda3std3__45__cpo6cbeginE - _ZN72_INTERNAL_871ed516_36_flash_fwd_hdim192_bf16_paged_sm90_cu_49158569_31064cute1_E)
_ZN72_INTERNAL_871ed516_36_flash_fwd_hdim192_bf16_paged_sm90_cu_49158569_31064cute1_E:
	.zero		1
	.type		_ZN72_INTERNAL_871ed516_36_flash_fwd_hdim192_bf16_paged_sm90_cu_49158569_31064cuda3std3__45__cpo6cbeginE,@object
	.size		_ZN72_INTERNAL_871ed516_36_flash_fwd_hdim192_bf16_paged_sm90_cu_49158569_31064cuda3std3__45__cpo6cbeginE,(_ZN72_INTERNAL_871ed516_36_flash_fwd_hdim192_bf16_paged_sm90_cu_49158569_31064cuda3std3__48in_placeE - _ZN72_INTERNAL_871ed516_36_flash_fwd_hdim192_bf16_paged_sm90_cu_49158569_31064cuda3std3__45__cpo6cbeginE)
_ZN72_INTERNAL_871ed516_36_flash_fwd_hdim192_bf16_paged_sm90_cu_49158569_31064cuda3std3__45__cpo6cbeginE:
	.zero		1
	.type		_ZN72_INTERNAL_871ed516_36_flash_fwd_hdim192_bf16_paged_sm90_cu_49158569_31064cuda3std3__48in_placeE,@object
	.size		_ZN72_INTERNAL_871ed516_36_flash_fwd_hdim192_bf16_paged_sm90_cu_49158569_31064cuda3std3__48in_placeE,(_ZN72_INTERNAL_871ed516_36_flash_fwd_hdim192_bf16_paged_sm90_cu_49158569_31064cuda3std6ranges3__45__cpo9iter_moveE - _ZN72_INTERNAL_871ed516_36_flash_fwd_hdim192_bf16_paged_sm90_cu_49158569_31064cuda3std3__48in_placeE)
_ZN72_INTERNAL_871ed516_36_flash_fwd_hdim192_bf16_paged_sm90_cu_49158569_31064cuda3std3__48in_placeE:
	.zero		1
	.type		_ZN72_INTERNAL_871ed516_36_flash_fwd_hdim192_bf16_paged_sm90_cu_49158569_31064cuda3std6ranges3__45__cpo9iter_moveE,@object
	.size		_ZN72_INTERNAL_871ed516_36_flash_fwd_hdim192_bf16_paged_sm90_cu_49158569_31064cuda3std6ranges3__45__cpo9iter_moveE,(_ZN72_INTERNAL_871ed516_36_flash_fwd_hdim192_bf16_paged_sm90_cu_49158569_31064cuda3std3__45__cpo5beginE - _ZN72_INTERNAL_871ed516_36_flash_fwd_hdim192_bf16_paged_sm90_cu_49158569_31064cuda3std6ranges3__45__cpo9iter_moveE)
_ZN72_INTERNAL_871ed516_36_flash_fwd_hdim192_bf16_paged_sm90_cu_49158569_31064cuda3std6ranges3__45__cpo9iter_moveE:
	.zero		1
	.type		_ZN72_INTERNAL_871ed516_36_flash_fwd_hdim192_bf16_paged_sm90_cu_49158569_31064cuda3std3__45__cpo5beginE,@object
	.size		_ZN72_INTERNAL_871ed516_36_flash_fwd_hdim192_bf16_paged_sm90_cu_49158569_31064cuda3std3__45__cpo5beginE,(_ZN72_INTERNAL_871ed516_36_flash_fwd_hdim192_bf16_paged_sm90_cu_49158569_31064cuda3std3__474_GLOBAL__N__871ed516_36_flash_fwd_hdim192_bf16_paged_sm90_cu_49158569_31066ignoreE - _ZN72_INTERNAL_871ed516_36_flash_fwd_hdim192_bf16_paged_sm90_cu_49158569_31064cuda3std3__45__cpo5beginE)
_ZN72_INTERNAL_871ed516_36_flash_fwd_hdim192_bf16_paged_sm90_cu_49158569_31064cuda3std3__45__cpo5beginE:
	.zero		1
	.type		_ZN72_INTERNAL_871ed516_36_flash_fwd_hdim192_bf16_paged_sm90_cu_49158569_31064cuda3std3__474_GLOBAL__N__871ed516_36_flash_fwd_hdim192_bf16_paged_sm90_cu_49158569_31066ignoreE,@object
	.size		_ZN72_INTERNAL_871ed516_36_flash_fwd_hdim192_bf16_paged_sm90_cu_49158569_31064cuda3std3__474_GLOBAL__N__871ed516_36_flash_fwd_hdim192_bf16_paged_sm90_cu_49158569_31066ignoreE,(_ZN72_INTERNAL_871ed516_36_flash_fwd_hdim192_bf16_paged_sm90_cu_49158569_31064cute7productE - _ZN72_INTERNAL_871ed516_36_flash_fwd_hdim192_bf16_paged_sm90_cu_49158569_31064cuda3std3__474_GLOBAL__N__871ed516_36_flash_fwd_hdim192_bf16_paged_sm90_cu_49158569_31066ignoreE)
_ZN72_INTERNAL_871ed516_36_flash_fwd_hdim192_bf16_paged_sm90_cu_49158569_31064cuda3std3__474_GLOBAL__N__871ed516_36_flash_fwd_hdim192_bf16_paged_sm90_cu_49158569_31066ignoreE:
	.zero		1
	.type		_ZN72_INTERNAL_871ed516_36_flash_fwd_hdim192_bf16_paged_sm90_cu_49158569_31064cute7productE,@object
	.size		_ZN72_INTERNAL_871ed516_36_flash_fwd_hdim192_bf16_paged_sm90_cu_49158569_31064cute7productE,(_ZN72_INTERNAL_871ed516_36_flash_fwd_hdim192_bf16_paged_sm90_cu_49158569_31064cuda3std3__45__cpo3endE - _ZN72_INTERNAL_871ed516_36_flash_fwd_hdim192_bf16_paged_sm90_cu_49158569_31064cute7productE)
_ZN72_INTERNAL_871ed516_36_flash_fwd_hdim192_bf16_paged_sm90_cu_49158569_31064cute7productE:
	.zero		1
	.type		_ZN72_INTERNAL_871ed516_36_flash_fwd_hdim192_bf16_paged_sm90_cu_49158569_31064cuda3std3__45__cpo3endE,@object
	.size		_ZN72_INTERNAL_871ed516_36_flash_fwd_hdim192_bf16_paged_sm90_cu_49158569_31064cuda3std3__45__cpo3endE,(_ZN72_INTERNAL_871ed516_36_flash_fwd_hdim192_bf16_paged_sm90_cu_49158569_31064cuda3std3__419piecewise_constructE - _ZN72_INTERNAL_871ed516_36_flash_fwd_hdim192_bf16_paged_sm90_cu_49158569_31064cuda3std3__45__cpo3endE)
_ZN72_INTERNAL_871ed516_36_flash_fwd_hdim192_bf16_paged_sm90_cu_49158569_31064cuda3std3__45__cpo3endE:
	.zero		1
	.type		_ZN72_INTERNAL_871ed516_36_flash_fwd_hdim192_bf16_paged_sm90_cu_49158569_31064cuda3std3__419piecewise_constructE,@object
	.size		_ZN72_INTERNAL_871ed516_36_flash_fwd_hdim192_bf16_paged_sm90_cu_49158569_31064cuda3std3__419piecewise_constructE,(_ZN72_INTERNAL_871ed516_36_flash_fwd_hdim192_bf16_paged_sm90_cu_49158569_31064cuda3std3__45__cpo4cendE - _ZN72_INTERNAL_871ed516_36_flash_fwd_hdim192_bf16_paged_sm90_cu_49158569_31064cuda3std3__419piecewise_constructE)
_ZN72_INTERNAL_871ed516_36_flash_fwd_hdim192_bf16_paged_sm90_cu_49158569_31064cuda3std3__419piecewise_constructE:
	.zero		1
	.type		_ZN72_INTERNAL_871ed516_36_flash_fwd_hdim192_bf16_paged_sm90_cu_49158569_31064cuda3std3__45__cpo4cendE,@object
	.size		_ZN72_INTERNAL_871ed516_36_flash_fwd_hdim192_bf16_paged_sm90_cu_49158569_31064cuda3std3__45__cpo4cendE,(_ZN72_INTERNAL_871ed516_36_flash_fwd_hdim192_bf16_paged_sm90_cu_49158569_31064cuda3std6ranges3__45__cpo4swapE - _ZN72_INTERNAL_871ed516_36_flash_fwd_hdim192_bf16_paged_sm90_cu_49158569_31064cuda3std3__45__cpo4cendE)
_ZN72_INTERNAL_871ed516_36_flash_fwd_hdim192_bf16_paged_sm90_cu_49158569_31064cuda3std3__45__cpo4cendE:
	.zero		1
	.type		_ZN72_INTERNAL_871ed516_36_flash_fwd_hdim192_bf16_paged_sm90_cu_49158569_31064cuda3std6ranges3__45__cpo4swapE,@object
	.size		_ZN72_INTERNAL_871ed516_36_flash_fwd_hdim192_bf16_paged_sm90_cu_49158569_31064cuda3std6ranges3__45__cpo4swapE,(.L_12 - _ZN72_INTERNAL_871ed516_36_flash_fwd_hdim192_bf16_paged_sm90_cu_49158569_31064cuda3std6ranges3__45__cpo4swapE)
_ZN72_INTERNAL_871ed516_36_flash_fwd_hdim192_bf16_paged_sm90_cu_49158569_31064cuda3std6ranges3__45__cpo4swapE:
	.zero		1
.L_12:


//--------------------- .nv.shared._ZN7cutlass13device_kernelIN5flash11enable_sm90INS1_16FlashAttnFwdSm90INS1_25CollectiveMainloopFwdSm90ILi2EN4cute5tupleIJNS5_1CILi1EEES8_S8_EEENS6_IJNS7_ILi128EEENS7_ILi96EEENS7_ILi192EEEEEELi192ENS_10bfloat16_tEfNS_4arch4Sm90ELb0ELb0ELb0ELb1ELb1ELb0ELb0ELb1ELb1ELb1ELb0ELb0EEENS1_21CollectiveEpilogueFwdINS6_IJSA_SC_SB_EEES9_SE_SG_Li256ELb1ELb1ELb0ELb0EEENS1_36VarlenDynamicPersistentTileSchedulerILi128ELi96ELi256ELi128ELb0ELb1ELb1ELb0ELb1ELb1EEEEEEEEEvNT_6ParamsE --------------------------
	.section	.nv.shared._ZN7cutlass13device_kernelIN5flash11enable_sm90INS1_16FlashAttnFwdSm90INS1_25CollectiveMainloopFwdSm90ILi2EN4cute5tupleIJNS5_1CILi1EEES8_S8_EEENS6_IJNS7_ILi128EEENS7_ILi96EEENS7_ILi192EEEEEELi192ENS_10bfloat16_tEfNS_4arch4Sm90ELb0ELb0ELb0ELb1ELb1ELb0ELb0ELb1ELb1ELb1ELb0ELb0EEENS1_21CollectiveEpilogueFwdINS6_IJSA_SC_SB_EEES9_SE_SG_Li256ELb1ELb1ELb0ELb0EEENS1_36VarlenDynamicPersistentTileSchedulerILi128ELi96ELi256ELi128ELb0ELb1ELb1ELb0ELb1ELb1EEEEEEEEEvNT_6ParamsE,"aw",@nobits
	.sectionflags	@""
	.align	16
	.zero		1024


//--------------------- .nv.shared._ZN7cutlass13device_kernelIN5flash11enable_sm90INS1_16FlashAttnFwdSm90INS1_25CollectiveMainloopFwdSm90ILi2EN4cute5tupleIJNS5_1CILi1EEES8_S8_EEENS6_IJNS7_ILi128EEENS7_ILi96EEENS7_ILi192EEEEEELi192ENS_10bfloat16_tEfNS_4arch4Sm90ELb0ELb0ELb0ELb1ELb1ELb1ELb0ELb1ELb1ELb1ELb0ELb0EEENS1_21CollectiveEpilogueFwdINS6_IJSA_SC_SB_EEES9_SE_SG_Li256ELb1ELb1ELb0ELb0EEENS1_36VarlenDynamicPersistentTileSchedulerILi128ELi96ELi256ELi128ELb0ELb1ELb1ELb0ELb1ELb1EEEEEEEEEvNT_6ParamsE --------------------------
	.section	.nv.shared._ZN7cutlass13device_kernelIN5flash11enable_sm90INS1_16FlashAttnFwdSm90INS1_25CollectiveMainloopFwdSm90ILi2EN4cute5tupleIJNS5_1CILi1EEES8_S8_EEENS6_IJNS7_ILi128EEENS7_ILi96EEENS7_ILi192EEEEEELi192ENS_10bfloat16_tEfNS_4arch4Sm90ELb0ELb0ELb0ELb1ELb1ELb1ELb0ELb1ELb1ELb1ELb0ELb0EEENS1_21CollectiveEpilogueFwdINS6_IJSA_SC_SB_EEES9_SE_SG_Li256ELb1ELb1ELb0ELb0EEENS1_36VarlenDynamicPersistentTileSchedulerILi128ELi96ELi256ELi128ELb0ELb1ELb1ELb0ELb1ELb1EEEEEEEEEvNT_6ParamsE,"aw",@nobits
	.sectionflags	@""
	.align	16
	.zero		1024


//--------------------- .nv.shared._ZN7cutlass13device_kernelIN5flash11enable_sm90INS1_16FlashAttnFwdSm90INS1_25CollectiveMainloopFwdSm90ILi2EN4cute5tupleIJNS5_1CILi1EEES8_S8_EEENS6_IJNS7_ILi128EEENS7_ILi96EEENS7_ILi192EEEEEELi192ENS_10bfloat16_tEfNS_4arch4Sm90ELb0ELb1ELb0ELb0ELb1ELb0ELb0ELb1ELb1ELb1ELb0ELb0EEENS1_21CollectiveEpilogueFwdINS6_IJSA_SC_SB_EEES9_SE_SG_Li256ELb0ELb1ELb0ELb0EEENS1_30DynamicPersistentTileSchedulerILi256ELi128ELb0ELb1ELb1EEEEEEEEEvNT_6ParamsE --------------------------
	.section	.nv.shared._ZN7cutlass13device_kernelIN5flash11enable_sm90INS1_16FlashAttnFwdSm90INS1_25CollectiveMainloopFwdSm90ILi2EN4cute5tupleIJNS5_1CILi1EEES8_S8_EEENS6_IJNS7_ILi128EEENS7_ILi96EEENS7_ILi192EEEEEELi192ENS_10bfloat16_tEfNS_4arch4Sm90ELb0ELb1ELb0ELb0ELb1ELb0ELb0ELb1ELb1ELb1ELb0ELb0EEENS1_21CollectiveEpilogueFwdINS6_IJSA_SC_SB_EEES9_SE_SG_Li256ELb0ELb1ELb0ELb0EEENS1_30DynamicPersistentTileSchedulerILi256ELi128ELb0ELb1ELb1EEEEEEEEEvNT_6ParamsE,"aw",@nobits
	.sectionflags	@""
	.align	16
	.zero		1024


//--------------------- .nv.shared._ZN7cutlass13device_kernelIN5flash11enable_sm90INS1_16FlashAttnFwdSm90INS1_25CollectiveMainloopFwdSm90ILi2EN4cute5tupleIJNS5_1CILi1EEES8_S8_EEENS6_IJNS7_ILi128EEENS7_ILi96EEENS7_ILi192EEEEEELi192ENS_10bfloat16_tEfNS_4arch4Sm90ELb0ELb1ELb0ELb1ELb1ELb0ELb0ELb1ELb1ELb1ELb0ELb0EEENS1_21CollectiveEpilogueFwdINS6_IJSA_SC_SB_EEES9_SE_SG_Li256ELb1ELb1ELb0ELb0EEENS1_36VarlenDynamicPersistentTileSchedulerILi128ELi96ELi256ELi128ELb0ELb1ELb1ELb1ELb0ELb1EEEEEEEEEvNT_6ParamsE --------------------------
	.section	.nv.shared._ZN7cutlass13device_kernelIN5flash11enable_sm90INS1_16FlashAttnFwdSm90INS1_25CollectiveMainloopFwdSm90ILi2EN4cute5tupleIJNS5_1CILi1EEES8_S8_EEENS6_IJNS7_ILi128EEENS7_ILi96EEENS7_ILi192EEEEEELi192ENS_10bfloat16_tEfNS_4arch4Sm90ELb0ELb1ELb0ELb1ELb1ELb0ELb0ELb1ELb1ELb1ELb0ELb0EEENS1_21CollectiveEpilogueFwdINS6_IJSA_SC_SB_EEES9_SE_SG_Li256ELb1ELb1ELb0ELb0EEENS1_36VarlenDynamicPersistentTileSchedulerILi128ELi96ELi256ELi128ELb0ELb1ELb1ELb1ELb0ELb1EEEEEEEEEvNT_6ParamsE,"aw",@nobits
	.sectionflags	@""
	.align	16
	.zero		1024


//--------------------- .nv.shared._ZN7cutlass13device_kernelIN5flash11enable_sm90INS1_16FlashAttnFwdSm90INS1_25CollectiveMainloopFwdSm90ILi2EN4cute5tupleIJNS5_1CILi1EEES8_S8_EEENS6_IJNS7_ILi128EEENS7_ILi96EEENS7_ILi192EEEEEELi192ENS_10bfloat16_tEfNS_4arch4Sm90ELb0ELb1ELb0ELb1ELb1ELb1ELb0ELb1ELb1ELb1ELb0ELb0EEENS1_21CollectiveEpilogueFwdINS6_IJSA_SC_SB_EEES9_SE_SG_Li256ELb1ELb1ELb0ELb0EEENS1_36VarlenDynamicPersistentTileSchedulerILi128ELi96ELi256ELi128ELb0ELb1ELb1ELb1ELb0ELb1EEEEEEEEEvNT_6ParamsE --------------------------
	.section	.nv.shared._ZN7cutlass13device_kernelIN5flash11enable_sm90INS1_16FlashAttnFwdSm90INS1_25CollectiveMainloopFwdSm90ILi2EN4cute5tupleIJNS5_1CILi1EEES8_S8_EEENS6_IJNS7_ILi128EEENS7_ILi96EEENS7_ILi192EEEEEELi192ENS_10bfloat16_tEfNS_4arch4Sm90ELb0ELb1ELb0ELb1ELb1ELb1ELb0ELb1ELb1ELb1ELb0ELb0EEENS1_21CollectiveEpilogueFwdINS6_IJSA_SC_SB_EEES9_SE_SG_Li256ELb1ELb1ELb0ELb0EEENS1_36VarlenDynamicPersistentTileSchedulerILi128ELi96ELi256ELi128ELb0ELb1ELb1ELb1ELb0ELb1EEEEEEEEEvNT_6ParamsE,"aw",@nobits
	.sectionflags	@""
	.align	16
	.zero		1024


//--------------------- .nv.shared._ZN7cutlass13device_kernelIN5flash11enable_sm90INS1_16FlashAttnFwdSm90INS1_25CollectiveMainloopFwdSm90ILi2EN4cute5tupleIJNS5_1CILi1EEES8_S8_EEENS6_IJNS7_ILi128EEENS7_ILi96EEENS7_ILi192EEEEEELi192ENS_10bfloat16_tEfNS_4arch4Sm90ELb1ELb0ELb0ELb0ELb1ELb0ELb0ELb1ELb1ELb1ELb0ELb0EEENS1_21CollectiveEpilogueFwdINS6_IJSA_SC_SB_EEES9_SE_SG_Li256ELb0ELb1ELb0ELb0EEENS1_30DynamicPersistentTileSchedulerILi256ELi128ELb0ELb1ELb1EEEEEEEEEvNT_6ParamsE --------------------------
	.section	.nv.shared._ZN7cutlass13device_kernelIN5flash11enable_sm90INS1_16FlashAttnFwdSm90INS1_25CollectiveMainloopFwdSm90ILi2EN4cute5tupleIJNS5_1CILi1EEES8_S8_EEENS6_IJNS7_ILi128EEENS7_ILi96EEENS7_ILi192EEEEEELi192ENS_10bfloat16_tEfNS_4arch4Sm90ELb1ELb0ELb0ELb0ELb1ELb0ELb0ELb1ELb1ELb1ELb0ELb0EEENS1_21CollectiveEpilogueFwdINS6_IJSA_SC_SB_EEES9_SE_SG_Li256ELb0ELb1ELb0ELb0EEENS1_30DynamicPersistentTileSchedulerILi256ELi128ELb0ELb1ELb1EEEEEEEEEvNT_6ParamsE,"aw",@nobits
	.sectionflags	@""
	.align	16
	.zero		1024


//--------------------- .nv.shared._ZN7cutlass13device_kernelIN5flash11enable_sm90INS1_16FlashAttnFwdSm90INS1_25CollectiveMainloopFwdSm90ILi2EN4cute5tupleIJNS5_1CILi1EEES8_S8_EEENS6_IJNS7_ILi128EEENS7_ILi96EEENS7_ILi192EEEEEELi192ENS_10bfloat16_tEfNS_4arch4Sm90ELb1ELb0ELb0ELb1ELb1ELb0ELb0ELb1ELb1ELb1ELb0ELb0EEENS1_21CollectiveEpilogueFwdINS6_IJSA_SC_SB_EEES9_SE_SG_Li256ELb1ELb1ELb0ELb0EEENS1_36VarlenDynamicPersistentTileSchedulerILi128ELi96ELi256ELi128ELb0ELb1ELb1ELb1ELb1ELb1EEEEEEEEEvNT_6ParamsE --------------------------
	.section	.nv.shared._ZN7cutlass13device_kernelIN5flash11enable_sm90INS1_16FlashAttnFwdSm90INS1_25CollectiveMainloopFwdSm90ILi2EN4cute5tupleIJNS5_1CILi1EEES8_S8_EEENS6_IJNS7_ILi128EEENS7_ILi96EEENS7_ILi192EEEEEELi192ENS_10bfloat16_tEfNS_4arch4Sm90ELb1ELb0ELb0ELb1ELb1ELb0ELb0ELb1ELb1ELb1ELb0ELb0EEENS1_21CollectiveEpilogueFwdINS6_IJSA_SC_SB_EEES9_SE_SG_Li256ELb1ELb1ELb0ELb0EEENS1_36VarlenDynamicPersistentTileSchedulerILi128ELi96ELi256ELi128ELb0ELb1ELb1ELb1ELb1ELb1EEEEEEEEEvNT_6ParamsE,"aw",@nobits
	.sectionflags	@""
	.align	16
	.zero		1024


//--------------------- .nv.shared._ZN7cutlass13device_kernelIN5flash11enable_sm90INS1_16FlashAttnFwdSm90INS1_25CollectiveMainloopFwdSm90ILi2EN4cute5tupleIJNS5_1CILi1EEES8_S8_EEENS6_IJNS7_ILi128EEENS7_ILi96EEENS7_ILi192EEEEEELi192ENS_10bfloat16_tEfNS_4arch4Sm90ELb1ELb0ELb0ELb1ELb1ELb1ELb0ELb1ELb1ELb1ELb0ELb0EEENS1_21CollectiveEpilogueFwdINS6_IJSA_SC_SB_EEES9_SE_SG_Li256ELb1ELb1ELb0ELb0EEENS1_36VarlenDynamicPersistentTileSchedulerILi128ELi96ELi256ELi128ELb0ELb1ELb1ELb1ELb1ELb1EEEEEEEEEvNT_6ParamsE --------------------------
	.section	.nv.shared._ZN7cutlass13device_kernelIN5flash11enable_sm90INS1_16FlashAttnFwdSm90INS1_25CollectiveMainloopFwdSm90ILi2EN4cute5tupleIJNS5_1CILi1EEES8_S8_EEENS6_IJNS7_ILi128EEENS7_ILi96EEENS7_ILi192EEEEEELi192ENS_10bfloat16_tEfNS_4arch4Sm90ELb1ELb0ELb0ELb1ELb1ELb1ELb0ELb1ELb1ELb1ELb0ELb0EEENS1_21CollectiveEpilogueFwdINS6_IJSA_SC_SB_EEES9_SE_SG_Li256ELb1ELb1ELb0ELb0EEENS1_36VarlenDynamicPersistentTileSchedulerILi128ELi96ELi256ELi128ELb0ELb1ELb1ELb1ELb1ELb1EEEEEEEEEvNT_6ParamsE,"aw",@nobits
	.sectionflags	@""
	.align	16
	.zero		1024


//--------------------- .nv.constant0._ZN7cutlass13device_kernelIN5flash11enable_sm90INS1_16FlashAttnFwdSm90INS1_25CollectiveMainloopFwdSm90ILi2EN4cute5tupleIJNS5_1CILi1EEES8_S8_EEENS6_IJNS7_ILi128EEENS7_ILi96EEENS7_ILi192EEEEEELi192ENS_10bfloat16_tEfNS_4arch4Sm90ELb0ELb0ELb0ELb0ELb1ELb0ELb0ELb1ELb1ELb1ELb0ELb0EEENS1_21CollectiveEpilogueFwdINS6_IJSA_SC_SB_EEES9_SE_SG_Li256ELb0ELb1ELb0ELb0EEENS1_29StaticPersistentTileSchedulerILb0EEEEEEEEEvNT_6ParamsE --------------------------
	.section	.nv.constant0._ZN7cutlass13device_kernelIN5flash11enable_sm90INS1_16FlashAttnFwdSm90INS1_25CollectiveMainloopFwdSm90ILi2EN4cute5tupleIJNS5_1CILi1EEES8_S8_EEENS6_IJNS7_ILi128EEENS7_ILi96EEENS7_ILi192EEEEEELi192ENS_10bfloat16_tEfNS_4arch4Sm90ELb0ELb0ELb0ELb0ELb1ELb0ELb0ELb1ELb1ELb1ELb0ELb0EEENS1_21CollectiveEpilogueFwdINS6_IJSA_SC_SB_EEES9_SE_SG_Li256ELb0ELb1ELb0ELb0EEENS1_29StaticPersistentTileSchedulerILb0EEEEEEEEEvNT_6ParamsE,"a",@progbits
	.sectionflags	@""
	.align	4
.nv.constant0._ZN7cutlass13device_kernelIN5flash11enable_sm90INS1_16FlashAttnFwdSm90INS1_25CollectiveMainloopFwdSm90ILi2EN4cute5tupleIJNS5_1CILi1EEES8_S8_EEENS6_IJNS7_ILi128EEENS7_ILi96EEENS7_ILi192EEEEEELi192ENS_10bfloat16_tEfNS_4arch4Sm90ELb0ELb0ELb0ELb0ELb1ELb0ELb0ELb1ELb1ELb1ELb0ELb0EEENS1_21CollectiveEpilogueFwdINS6_IJSA_SC_SB_EEES9_SE_SG_Li256ELb0ELb1ELb0ELb0EEENS1_29StaticPersistentTileSchedulerILb0EEEEEEEEEvNT_6ParamsE:
	.zero		3200


//--------------------- .nv.constant0._ZN7cutlass13device_kernelIN5flash11enable_sm90INS1_16FlashAttnFwdSm90INS1_25CollectiveMainloopFwdSm90ILi2EN4cute5tupleIJNS5_1CILi1EEES8_S8_EEENS6_IJNS7_ILi128EEENS7_ILi96EEENS7_ILi192EEEEEELi192ENS_10bfloat16_tEfNS_4arch4Sm90ELb0ELb0ELb0ELb1ELb1ELb0ELb0ELb1ELb1ELb1ELb0ELb0EEENS1_21CollectiveEpilogueFwdINS6_IJSA_SC_SB_EEES9_SE_SG_Li256ELb1ELb1ELb0ELb0EEENS1_36VarlenDynamicPersistentTileSchedulerILi128ELi96ELi256ELi128ELb0ELb1ELb1ELb0ELb1ELb1EEEEEEEEEvNT_6ParamsE --------------------------
	.section	.nv.constant0._ZN7cutlass13device_kernelIN5flash11enable_sm90INS1_16FlashAttnFwdSm90INS1_25CollectiveMainloopFwdSm90ILi2EN4cute5tupleIJNS5_1CILi1EEES8_S8_EEENS6_IJNS7_ILi128EEENS7_ILi96EEENS7_ILi192EEEEEELi192ENS_10bfloat16_tEfNS_4arch4Sm90ELb0ELb0ELb0ELb1ELb1ELb0ELb0ELb1ELb1ELb1ELb0ELb0EEENS1_21CollectiveEpilogueFwdINS6_IJSA_SC_SB_EEES9_SE_SG_Li256ELb1ELb1ELb0ELb0EEENS1_36VarlenDynamicPersistentTileSchedulerILi128ELi96ELi256ELi128ELb0ELb1ELb1ELb0ELb1ELb1EEEEEEEEEvNT_6ParamsE,"a",@progbits
	.sectionflags	@""
	.align	4
.nv.constant0._ZN7cutlass13device_kernelIN5flash11enable_sm90INS1_16FlashAttnFwdSm90INS1_25CollectiveMainloopFwdSm90ILi2EN4cute5tupleIJNS5_1CILi1EEES8_S8_EEENS6_IJNS7_ILi128EEENS7_ILi96EEENS7_ILi192EEEEEELi192ENS_10bfloat16_tEfNS_4arch4Sm90ELb0ELb0ELb0ELb1ELb1ELb0ELb0ELb1ELb1ELb1ELb0ELb0EEENS1_21CollectiveEpilogueFwdINS6_IJSA_SC_SB_EEES9_SE_SG_Li256ELb1ELb1ELb0ELb0EEENS1_36VarlenDynamicPersistentTileSchedulerILi128ELi96ELi256ELi128ELb0ELb1ELb1ELb0ELb1ELb1EEEEEEEEEvNT_6ParamsE:
	.zero		3328


//--------------------- .nv.constant0._ZN7cutlass13device_kernelIN5flash11enable_sm90INS1_16FlashAttnFwdSm90INS1_25CollectiveMainloopFwdSm90ILi2EN4cute5tupleIJNS5_1CILi1EEES8_S8_EEENS6_IJNS7_ILi128EEENS7_ILi96EEENS7_ILi192EEEEEELi192ENS_10bfloat16_tEfNS_4arch4Sm90ELb0ELb0ELb0ELb1ELb1ELb1ELb0ELb1ELb1ELb1ELb0ELb0EEENS1_21CollectiveEpilogueFwdINS6_IJSA_SC_SB_EEES9_SE_SG_Li256ELb1ELb1ELb0ELb0EEENS1_36VarlenDynamicPersistentTileSchedulerILi128ELi96ELi256ELi128ELb0ELb1ELb1ELb0ELb1ELb1EEEEEEEEEvNT_6ParamsE --------------------------
	.section	.nv.constant0._ZN7cutlass13device_kernelIN5flash11enable_sm90INS1_16FlashAttnFwdSm90INS1_25CollectiveMainloopFwdSm90ILi2EN4cute5tupleIJNS5_1CILi1EEES8_S8_EEENS6_IJNS7_ILi128EEENS7_ILi96EEENS7_ILi192EEEEEELi192ENS_10bfloat16_tEfNS_4arch4Sm90ELb0ELb0ELb0ELb1ELb1ELb1ELb0ELb1ELb1ELb1ELb0ELb0EEENS1_21CollectiveEpilogueFwdINS6_IJSA_SC_SB_EEES9_SE_SG_Li256ELb1ELb1ELb0ELb0EEENS1_36VarlenDynamicPersistentTileSchedulerILi128ELi96ELi256ELi128ELb0ELb1ELb1ELb0ELb1ELb1EEEEEEEEEvNT_6ParamsE,"a",@progbits
	.sectionflags	@""
	.align	4
.nv.constant0._ZN7cutlass13device_kernelIN5flash11enable_sm90INS1_16FlashAttnFwdSm90INS1_25CollectiveMainloopFwdSm90ILi2EN4cute5tupleIJNS5_1CILi1EEES8_S8_EEENS6_IJNS7_ILi128EEENS7_ILi96EEENS7_ILi192EEEEEELi192ENS_10bfloat16_tEfNS_4arch4Sm90ELb0ELb0ELb0ELb1ELb1ELb1ELb0ELb1ELb1ELb1ELb0ELb0EEENS1_21CollectiveEpilogueFwdINS6_IJSA_SC_SB_EEES9_SE_SG_Li256ELb1ELb1ELb0ELb0EEENS1_36VarlenDynamicPersistentTileSchedulerILi128ELi96ELi256ELi128ELb0ELb1ELb1ELb0ELb1ELb1EEEEEEEEEvNT_6ParamsE:
	.zero		3328


//--------------------- .nv.constant0._ZN7cutlass13device_kernelIN5flash11enable_sm90INS1_16FlashAttnFwdSm90INS1_25CollectiveMainloopFwdSm90ILi2EN4cute5tupleIJNS5_1CILi1EEES8_S8_EEENS6_IJNS7_ILi128EEENS7_ILi96EEENS7_ILi192EEEEEELi192ENS_10bfloat16_tEfNS_4arch4Sm90ELb0ELb1ELb0ELb0ELb1ELb0ELb0ELb1ELb1ELb1ELb0ELb0EEENS1_21CollectiveEpilogueFwdINS6_IJSA_SC_SB_EEES9_SE_SG_Li256ELb0ELb1ELb0ELb0EEENS1_30DynamicPersistentTileSchedulerILi256ELi128ELb0ELb1ELb1EEEEEEEEEvNT_6ParamsE --------------------------
	.section	.nv.constant0._ZN7cutlass13device_kernelIN5flash11enable_sm90INS1_16FlashAttnFwdSm90INS1_25CollectiveMainloopFwdSm90ILi2EN4cute5tupleIJNS5_1CILi1EEES8_S8_EEENS6_IJNS7_ILi128EEENS7_ILi96EEENS7_ILi192EEEEEELi192ENS_10bfloat16_tEfNS_4arch4Sm90ELb0ELb1ELb0ELb0ELb1ELb0ELb0ELb1ELb1ELb1ELb0ELb0EEENS1_21CollectiveEpilogueFwdINS6_IJSA_SC_SB_EEES9_SE_SG_Li256ELb0ELb1ELb0ELb0EEENS1_30DynamicPersistentTileSchedulerILi256ELi128ELb0ELb1ELb1EEEEEEEEEvNT_6ParamsE,"a",@progbits
	.sectionflags	@""
	.align	4
.nv.constant0._ZN7cutlass13device_kernelIN5flash11enable_sm90INS1_16FlashAttnFwdSm90INS1_25CollectiveMainloopFwdSm90ILi2EN4cute5tupleIJNS5_1CILi1EEES8_S8_EEENS6_IJNS7_ILi128EEENS7_ILi96EEENS7_ILi192EEEEEELi192ENS_10bfloat16_tEfNS_4arch4Sm90ELb0ELb1ELb0ELb0ELb1ELb0ELb0ELb1ELb1ELb1ELb0ELb0EEENS1_21CollectiveEpilogueFwdINS6_IJSA_SC_SB_EEES9_SE_SG_Li256ELb0ELb1ELb0ELb0EEENS1_30DynamicPersistentTileSchedulerILi256ELi128ELb0ELb1ELb1EEEEEEEEEvNT_6ParamsE:
	.zero		3328


//--------------------- .nv.constant0._ZN7cutlass13device_kernelIN5flash11enable_sm90INS1_16FlashAttnFwdSm90INS1_25CollectiveMainloopFwdSm90ILi2EN4cute5tupleIJNS5_1CILi1EEES8_S8_EEENS6_IJNS7_ILi128EEENS7_ILi96EEENS7_ILi192EEEEEELi192ENS_10bfloat16_tEfNS_4arch4Sm90ELb0ELb1ELb0ELb1ELb1ELb0ELb0ELb1ELb1ELb1ELb0ELb0EEENS1_21CollectiveEpilogueFwdINS6_IJSA_SC_SB_EEES9_SE_SG_Li256ELb1ELb1ELb0ELb0EEENS1_36VarlenDynamicPersistentTileSchedulerILi128ELi96ELi256ELi128ELb0ELb1ELb1ELb1ELb0ELb1EEEEEEEEEvNT_6ParamsE --------------------------
	.section	.nv.constant0._ZN7cutlass13device_kernelIN5flash11enable_sm90INS1_16FlashAttnFwdSm90INS1_25CollectiveMainloopFwdSm90ILi2EN4cute5tupleIJNS5_1CILi1EEES8_S8_EEENS6_IJNS7_ILi128EEENS7_ILi96EEENS7_ILi192EEEEEELi192ENS_10bfloat16_tEfNS_4arch4Sm90ELb0ELb1ELb0ELb1ELb1ELb0ELb0ELb1ELb1ELb1ELb0ELb0EEENS1_21CollectiveEpilogueFwdINS6_IJSA_SC_SB_EEES9_SE_SG_Li256ELb1ELb1ELb0ELb0EEENS1_36VarlenDynamicPersistentTileSchedulerILi128ELi96ELi256ELi128ELb0ELb1ELb1ELb1ELb0ELb1EEEEEEEEEvNT_6ParamsE,"a",@progbits
	.sectionflags	@""
	.align	4
.nv.constant0._ZN7cutlass13device_kernelIN5flash11enable_sm90INS1_16FlashAttnFwdSm90INS1_25CollectiveMainloopFwdSm90ILi2EN4cute5tupleIJNS5_1CILi1EEES8_S8_EEENS6_IJNS7_ILi128EEENS7_ILi96EEENS7_ILi192EEEEEELi192ENS_10bfloat16_tEfNS_4arch4Sm90ELb0ELb1ELb0ELb1ELb1ELb0ELb0ELb1ELb1ELb1ELb0ELb0EEENS1_21CollectiveEpilogueFwdINS6_IJSA_SC_SB_EEES9_SE_SG_Li256ELb1ELb1ELb0ELb0EEENS1_36VarlenDynamicPersistentTileSchedulerILi128ELi96ELi256ELi128ELb0ELb1ELb1ELb1ELb0ELb1EEEEEEEEEvNT_6ParamsE:
	.zero		3328


//--------------------- .nv.constant0._ZN7cutlass13device_kernelIN5flash11enable_sm90INS1_16FlashAttnFwdSm90INS1_25CollectiveMainloopFwdSm90ILi2EN4cute5tupleIJNS5_1CILi1EEES8_S8_EEENS6_IJNS7_ILi128EEENS7_ILi96EEENS7_ILi192EEEEEELi192ENS_10bfloat16_tEfNS_4arch4Sm90ELb0ELb1ELb0ELb1ELb1ELb1ELb0ELb1ELb1ELb1ELb0ELb0EEENS1_21CollectiveEpilogueFwdINS6_IJSA_SC_SB_EEES9_SE_SG_Li256ELb1ELb1ELb0ELb0EEENS1_36VarlenDynamicPersistentTileSchedulerILi128ELi96ELi256ELi128ELb0ELb1ELb1ELb1ELb0ELb1EEEEEEEEEvNT_6ParamsE --------------------------
	.section	.nv.constant0._ZN7cutlass13device_kernelIN5flash11enable_sm90INS1_16FlashAttnFwdSm90INS1_25CollectiveMainloopFwdSm90ILi2EN4cute5tupleIJNS5_1CILi1EEES8_S8_EEENS6_IJNS7_ILi128EEENS7_ILi96EEENS7_ILi192EEEEEELi192ENS_10bfloat16_tEfNS_4arch4Sm90ELb0ELb1ELb0ELb1ELb1ELb1ELb0ELb1ELb1ELb1ELb0ELb0EEENS1_21CollectiveEpilogueFwdINS6_IJSA_SC_SB_EEES9_SE_SG_Li256ELb1ELb1ELb0ELb0EEENS1_36VarlenDynamicPersistentTileSchedulerILi128ELi96ELi256ELi128ELb0ELb1ELb1ELb1ELb0ELb1EEEEEEEEEvNT_6ParamsE,"a",@progbits
	.sectionflags	@""
	.align	4
.nv.constant0._ZN7cutlass13device_kernelIN5flash11enable_sm90INS1_16FlashAttnFwdSm90INS1_25CollectiveMainloopFwdSm90ILi2EN4cute5tupleIJNS5_1CILi1EEES8_S8_EEENS6_IJNS7_ILi128EEENS7_ILi96EEENS7_ILi192EEEEEELi192ENS_10bfloat16_tEfNS_4arch4Sm90ELb0ELb1ELb0ELb1ELb1ELb1ELb0ELb1ELb1ELb1ELb0ELb0EEENS1_21CollectiveEpilogueFwdINS6_IJSA_SC_SB_EEES9_SE_SG_Li256ELb1ELb1ELb0ELb0EEENS1_36VarlenDynamicPersistentTileSchedulerILi128ELi96ELi256ELi128ELb0ELb1ELb1ELb1ELb0ELb1EEEEEEEEEvNT_6ParamsE:
	.zero		3328


//--------------------- .nv.constant0._ZN7cutlass13device_kernelIN5flash11enable_sm90INS1_16FlashAttnFwdSm90INS1_25CollectiveMainloopFwdSm90ILi2EN4cute5tupleIJNS5_1CILi1EEES8_S8_EEENS6_IJNS7_ILi128EEENS7_ILi96EEENS7_ILi192EEEEEELi192ENS_10bfloat16_tEfNS_4arch4Sm90ELb1ELb0ELb0ELb0ELb1ELb0ELb0ELb1ELb1ELb1ELb0ELb0EEENS1_21CollectiveEpilogueFwdINS6_IJSA_SC_SB_EEES9_SE_SG_Li256ELb0ELb1ELb0ELb0EEENS1_30DynamicPersistentTileSchedulerILi256ELi128ELb0ELb1ELb1EEEEEEEEEvNT_6ParamsE --------------------------
	.section	.nv.constant0._ZN7cutlass13device_kernelIN5flash11enable_sm90INS1_16FlashAttnFwdSm90INS1_25CollectiveMainloopFwdSm90ILi2EN4cute5tupleIJNS5_1CILi1EEES8_S8_EEENS6_IJNS7_ILi128EEENS7_ILi96EEENS7_ILi192EEEEEELi192ENS_10bfloat16_tEfNS_4arch4Sm90ELb1ELb0ELb0ELb0ELb1ELb0ELb0ELb1ELb1ELb1ELb0ELb0EEENS1_21CollectiveEpilogueFwdINS6_IJSA_SC_SB_EEES9_SE_SG_Li256ELb0ELb1ELb0ELb0EEENS1_30DynamicPersistentTileSchedulerILi256ELi128ELb0ELb1ELb1EEEEEEEEEvNT_6ParamsE,"a",@progbits
	.sectionflags	@""
	.align	4
.nv.constant0._ZN7cutlass13device_kernelIN5flash11enable_sm90INS1_16FlashAttnFwdSm90INS1_25CollectiveMainloopFwdSm90ILi2EN4cute5tupleIJNS5_1CILi1EEES8_S8_EEENS6_IJNS7_ILi128EEENS7_ILi96EEENS7_ILi192EEEEEELi192ENS_10bfloat16_tEfNS_4arch4Sm90ELb1ELb0ELb0ELb0ELb1ELb0ELb0ELb1ELb1ELb1ELb0ELb0EEENS1_21CollectiveEpilogueFwdINS6_IJSA_SC_SB_EEES9_SE_SG_Li256ELb0ELb1ELb0ELb0EEENS1_30DynamicPersistentTileSchedulerILi256ELi128ELb0ELb1ELb1EEEEEEEEEvNT_6ParamsE:
	.zero		3328


//--------------------- .nv.constant0._ZN7cutlass13device_kernelIN5flash11enable_sm90INS1_16FlashAttnFwdSm90INS1_25CollectiveMainloopFwdSm90ILi2EN4cute5tupleIJNS5_1CILi1EEES8_S8_EEENS6_IJNS7_ILi128EEENS7_ILi96EEENS7_ILi192EEEEEELi192ENS_10bfloat16_tEfNS_4arch4Sm90ELb1ELb0ELb0ELb1ELb1ELb0ELb0ELb1ELb1ELb1ELb0ELb0EEENS1_21CollectiveEpilogueFwdINS6_IJSA_SC_SB_EEES9_SE_SG_Li256ELb1ELb1ELb0ELb0EEENS1_36VarlenDynamicPersistentTileSchedulerILi128ELi96ELi256ELi128ELb0ELb1ELb1ELb1ELb1ELb1EEEEEEEEEvNT_6ParamsE --------------------------
	.section	.nv.constant0._ZN7cutlass13device_kernelIN5flash11enable_sm90INS1_16FlashAttnFwdSm90INS1_25CollectiveMainloopFwdSm90ILi2EN4cute5tupleIJNS5_1CILi1EEES8_S8_EEENS6_IJNS7_ILi128EEENS7_ILi96EEENS7_ILi192EEEEEELi192ENS_10bfloat16_tEfNS_4arch4Sm90ELb1ELb0ELb0ELb1ELb1ELb0ELb0ELb1ELb1ELb1ELb0ELb0EEENS1_21CollectiveEpilogueFwdINS6_IJSA_SC_SB_EEES9_SE_SG_Li256ELb1ELb1ELb0ELb0EEENS1_36VarlenDynamicPersistentTileSchedulerILi128ELi96ELi256ELi128ELb0ELb1ELb1ELb1ELb1ELb1EEEEEEEEEvNT_6ParamsE,"a",@progbits
	.sectionflags	@""
	.align	4
.nv.constant0._ZN7cutlass13device_kernelIN5flash11enable_sm90INS1_16FlashAttnFwdSm90INS1_25CollectiveMainloopFwdSm90ILi2EN4cute5tupleIJNS5_1CILi1EEES8_S8_EEENS6_IJNS7_ILi128EEENS7_ILi96EEENS7_ILi192EEEEEELi192ENS_10bfloat16_tEfNS_4arch4Sm90ELb1ELb0ELb0ELb1ELb1ELb0ELb0ELb1ELb1ELb1ELb0ELb0EEENS1_21CollectiveEpilogueFwdINS6_IJSA_SC_SB_EEES9_SE_SG_Li256ELb1ELb1ELb0ELb0EEENS1_36VarlenDynamicPersistentTileSchedulerILi128ELi96ELi256ELi128ELb0ELb1ELb1ELb1ELb1ELb1EEEEEEEEEvNT_6ParamsE:
	.zero		3328


//--------------------- .nv.constant0._ZN7cutlass13device_kernelIN5flash11enable_sm90INS1_16FlashAttnFwdSm90INS1_25CollectiveMainloopFwdSm90ILi2EN4cute5tupleIJNS5_1CILi1EEES8_S8_EEENS6_IJNS7_ILi128EEENS7_ILi96EEENS7_ILi192EEEEEELi192ENS_10bfloat16_tEfNS_4arch4Sm90ELb1ELb0ELb0ELb1ELb1ELb1ELb0ELb1ELb1ELb1ELb0ELb0EEENS1_21CollectiveEpilogueFwdINS6_IJSA_SC_SB_EEES9_SE_SG_Li256ELb1ELb1ELb0ELb0EEENS1_36VarlenDynamicPersistentTileSchedulerILi128ELi96ELi256ELi128ELb0ELb1ELb1ELb1ELb1ELb1EEEEEEEEEvNT_6ParamsE --------------------------
	.section	.nv.constant0._ZN7cutlass13device_kernelIN5flash11enable_sm90INS1_16FlashAttnFwdSm90INS1_25CollectiveMainloopFwdSm90ILi2EN4cute5tupleIJNS5_1CILi1EEES8_S8_EEENS6_IJNS7_ILi128EEENS7_ILi96EEENS7_ILi192EEEEEELi192ENS_10bfloat16_tEfNS_4arch4Sm90ELb1ELb0ELb0ELb1ELb1ELb1ELb0ELb1ELb1ELb1ELb0ELb0EEENS1_21CollectiveEpilogueFwdINS6_IJSA_SC_SB_EEES9_SE_SG_Li256ELb1ELb1ELb0ELb0EEENS1_36VarlenDynamicPersistentTileSchedulerILi128ELi96ELi256ELi128ELb0ELb1ELb1ELb1ELb1ELb1EEEEEEEEEvNT_6ParamsE,"a",@progbits
	.sectionflags	@""
	.align	4
.nv.constant0._ZN7cutlass13device_kernelIN5flash11enable_sm90INS1_16FlashAttnFwdSm90INS1_25CollectiveMainloopFwdSm90ILi2EN4cute5tupleIJNS5_1CILi1EEES8_S8_EEENS6_IJNS7_ILi128EEENS7_ILi96EEENS7_ILi192EEEEEELi192ENS_10bfloat16_tEfNS_4arch4Sm90ELb1ELb0ELb0ELb1ELb1ELb1ELb0ELb1ELb1ELb1ELb0ELb0EEENS1_21CollectiveEpilogueFwdINS6_IJSA_SC_SB_EEES9_SE_SG_Li256ELb1ELb1ELb0ELb0EEENS1_36VarlenDynamicPersistentTileSchedulerILi128ELi96ELi256ELi128ELb0ELb1ELb1ELb1ELb1ELb1EEEEEEEEEvNT_6ParamsE:
	.zero		3328


//--------------------- SYMBOLS --------------------------

	.type		.nv.reservedSmem.offset0,@object
	.size		.nv.reservedSmem.offset0,0x4
	.type		__assertfail,@function
